	.target	sm_80

	.elftype	@"ET_EXEC"


//--------------------- .note.nv.tkinfo           --------------------------
	.section	.note.nv.tkinfo,"",@"SHT_NOTE"
	.sectionflags	@"SHF_NOTE_NV_TKINFO"
	.tkinfo
        /*0018*/ 	.word	0x00000002
        /*0030*/ 	.string	""
        /*0030*/ 	.string	"ptxas"
        /*0030*/ 	.string	"Cuda compilation tools, release 13.0, V13.0.88"
        /*0030*/ 	.string	"Build cuda_13.0.r13.0/compiler.36424714_0"
        /*0030*/ 	.string	"-arch sm_80 -m 64 "



//--------------------- .note.nv.cuinfo           --------------------------
	.section	.note.nv.cuinfo,"",@"SHT_NOTE"
	.sectionflags	@"SHF_NOTE_NV_CUINFO"
        /*0018*/ 	.short	0x0002
        /*001a*/ 	.short	0x0050
        /*001c*/ 	.short	0x0082
	.zero		2


//--------------------- .nv.info                  --------------------------
	.section	.nv.info,"",@"SHT_CUDA_INFO"
	.align	4


	//----- nvinfo : EIATTR_REGCOUNT
	.align		4
        /*0000*/ 	.byte	0x04, 0x2f
        /*0002*/ 	.short	(.L_54 - .L_53)
	.align		4
.L_53:
        /*0004*/ 	.word	index@(_ZN2at4cuda57_GLOBAL__N__cd6b329d_24_DistributionBernoulli_cu_7537a20d21kernelPointwiseApply2IZNS_6native9templates4cuda28bernoulli_tensor_cuda_kernelIddEEvRKNS_10TensorBaseES9_NS_15PhiloxCudaStateEEUliRdSB_SB_SB_RKdSD_SD_SD_E_dSC_jLi1ELi1ELi4ELi512ELi2EEEvNS0_6detail10TensorInfoIT0_T2_EENSG_IT1_SI_EESI_T_)
        /*0008*/ 	.word	0x00000026


	//----- nvinfo : EIATTR_FRAME_SIZE
	.align		4
.L_54:
        /*000c*/ 	.byte	0x04, 0x11
        /*000e*/ 	.short	(.L_56 - .L_55)
	.align		4
.L_55:
        /*0010*/ 	.word	index@(_ZN2at4cuda57_GLOBAL__N__cd6b329d_24_DistributionBernoulli_cu_7537a20d21kernelPointwiseApply2IZNS_6native9templates4cuda28bernoulli_tensor_cuda_kernelIddEEvRKNS_10TensorBaseES9_NS_15PhiloxCudaStateEEUliRdSB_SB_SB_RKdSD_SD_SD_E_dSC_jLi1ELi1ELi4ELi512ELi2EEEvNS0_6detail10TensorInfoIT0_T2_EENSG_IT1_SI_EESI_T_)
        /*0014*/ 	.word	0x00000000


	//----- nvinfo : EIATTR_REGCOUNT
	.align		4
.L_56:
        /*0018*/ 	.byte	0x04, 0x2f
        /*001a*/ 	.short	(.L_58 - .L_57)
	.align		4
.L_57:
        /*001c*/ 	.word	index@(_ZN2at4cuda57_GLOBAL__N__cd6b329d_24_DistributionBernoulli_cu_7537a20d21kernelPointwiseApply2IZNS_6native9templates4cuda28bernoulli_tensor_cuda_kernelIddEEvRKNS_10TensorBaseES9_NS_15PhiloxCudaStateEEUliRdSB_SB_SB_RKdSD_SD_SD_E_dSC_jLi1ELi2ELi4ELi512ELi2EEEvNS0_6detail10TensorInfoIT0_T2_EENSG_IT1_SI_EESI_T_)
        /*0020*/ 	.word	0x00000025


	//----- nvinfo : EIATTR_FRAME_SIZE
	.align		4
.L_58:
        /*0024*/ 	.byte	0x04, 0x11
        /*0026*/ 	.short	(.L_60 - .L_59)
	.align		4
.L_59:
        /*0028*/ 	.word	index@(_ZN2at4cuda57_GLOBAL__N__cd6b329d_24_DistributionBernoulli_cu_7537a20d21kernelPointwiseApply2IZNS_6native9templates4cuda28bernoulli_tensor_cuda_kernelIddEEvRKNS_10TensorBaseES9_NS_15PhiloxCudaStateEEUliRdSB_SB_SB_RKdSD_SD_SD_E_dSC_jLi1ELi2ELi4ELi512ELi2EEEvNS0_6detail10TensorInfoIT0_T2_EENSG_IT1_SI_EESI_T_)
        /*002c*/ 	.word	0x00000000


	//----- nvinfo : EIATTR_REGCOUNT
	.align		4
.L_60:
        /*0030*/ 	.byte	0x04, 0x2f
        /*0032*/ 	.short	(.L_62 - .L_61)
	.align		4
.L_61:
        /*0034*/ 	.word	index@(_ZN2at4cuda57_GLOBAL__N__cd6b329d_24_DistributionBernoulli_cu_7537a20d21kernelPointwiseApply2IZNS_6native9templates4cuda28bernoulli_tensor_cuda_kernelIddEEvRKNS_10TensorBaseES9_NS_15PhiloxCudaStateEEUliRdSB_SB_SB_RKdSD_SD_SD_E_dSC_jLi1ELin1ELi4ELi512ELi2EEEvNS0_6detail10TensorInfoIT0_T2_EENSG_IT1_SI_EESI_T_)
        /*0038*/ 	.word	0x00000024


	//----- nvinfo : EIATTR_FRAME_SIZE
	.align		4
.L_62:
        /*003c*/ 	.byte	0x04, 0x11
        /*003e*/ 	.short	(.L_64 - .L_63)
	.align		4
.L_63:
        /*0040*/ 	.word	index@(_ZN2at4cuda57_GLOBAL__N__cd6b329d_24_DistributionBernoulli_cu_7537a20d21kernelPointwiseApply2IZNS_6native9templates4cuda28bernoulli_tensor_cuda_kernelIddEEvRKNS_10TensorBaseES9_NS_15PhiloxCudaStateEEUliRdSB_SB_SB_RKdSD_SD_SD_E_dSC_jLi1ELin1ELi4ELi512ELi2EEEvNS0_6detail10TensorInfoIT0_T2_EENSG_IT1_SI_EESI_T_)
        /*0044*/ 	.word	0x00000000


	//----- nvinfo : EIATTR_REGCOUNT
	.align		4
.L_64:
        /*0048*/ 	.byte	0x04, 0x2f
        /*004a*/ 	.short	(.L_66 - .L_65)
	.align		4
.L_65:
        /*004c*/ 	.word	index@(_ZN2at4cuda57_GLOBAL__N__cd6b329d_24_DistributionBernoulli_cu_7537a20d21kernelPointwiseApply2IZNS_6native9templates4cuda28bernoulli_tensor_cuda_kernelIddEEvRKNS_10TensorBaseES9_NS_15PhiloxCudaStateEEUliRdSB_SB_SB_RKdSD_SD_SD_E_dSC_jLi2ELi1ELi4ELi512ELi2EEEvNS0_6detail10TensorInfoIT0_T2_EENSG_IT1_SI_EESI_T_)
        /*0050*/ 	.word	0x00000029


	//----- nvinfo : EIATTR_FRAME_SIZE
	.align		4
.L_66:
        /*0054*/ 	.byte	0x04, 0x11
        /*0056*/ 	.short	(.L_68 - .L_67)
	.align		4
.L_67:
        /*0058*/ 	.word	index@(_ZN2at4cuda57_GLOBAL__N__cd6b329d_24_DistributionBernoulli_cu_7537a20d21kernelPointwiseApply2IZNS_6native9templates4cuda28bernoulli_tensor_cuda_kernelIddEEvRKNS_10TensorBaseES9_NS_15PhiloxCudaStateEEUliRdSB_SB_SB_RKdSD_SD_SD_E_dSC_jLi2ELi1ELi4ELi512ELi2EEEvNS0_6detail10TensorInfoIT0_T2_EENSG_IT1_SI_EESI_T_)
        /*005c*/ 	.word	0x00000000


	//----- nvinfo : EIATTR_REGCOUNT
	.align		4
.L_68:
        /*0060*/ 	.byte	0x04, 0x2f
        /*0062*/ 	.short	(.L_70 - .L_69)
	.align		4
.L_69:
        /*0064*/ 	.word	index@(_ZN2at4cuda57_GLOBAL__N__cd6b329d_24_DistributionBernoulli_cu_7537a20d21kernelPointwiseApply2IZNS_6native9templates4cuda28bernoulli_tensor_cuda_kernelIddEEvRKNS_10TensorBaseES9_NS_15PhiloxCudaStateEEUliRdSB_SB_SB_RKdSD_SD_SD_E_dSC_jLi2ELi2ELi4ELi512ELi2EEEvNS0_6detail10TensorInfoIT0_T2_EENSG_IT1_SI_EESI_T_)
        /*0068*/ 	.word	0x0000002a


	//----- nvinfo : EIATTR_FRAME_SIZE
	.align		4
.L_70:
        /*006c*/ 	.byte	0x04, 0x11
        /*006e*/ 	.short	(.L_72 - .L_71)
	.align		4
.L_71:
        /*0070*/ 	.word	index@(_ZN2at4cuda57_GLOBAL__N__cd6b329d_24_DistributionBernoulli_cu_7537a20d21kernelPointwiseApply2IZNS_6native9templates4cuda28bernoulli_tensor_cuda_kernelIddEEvRKNS_10TensorBaseES9_NS_15PhiloxCudaStateEEUliRdSB_SB_SB_RKdSD_SD_SD_E_dSC_jLi2ELi2ELi4ELi512ELi2EEEvNS0_6detail10TensorInfoIT0_T2_EENSG_IT1_SI_EESI_T_)
        /*0074*/ 	.word	0x00000000


	//----- nvinfo : EIATTR_REGCOUNT
	.align		4
.L_72:
        /*0078*/ 	.byte	0x04, 0x2f
        /*007a*/ 	.short	(.L_74 - .L_73)
	.align		4
.L_73:
        /*007c*/ 	.word	index@(_ZN2at4cuda57_GLOBAL__N__cd6b329d_24_DistributionBernoulli_cu_7537a20d21kernelPointwiseApply2IZNS_6native9templates4cuda28bernoulli_tensor_cuda_kernelIddEEvRKNS_10TensorBaseES9_NS_15PhiloxCudaStateEEUliRdSB_SB_SB_RKdSD_SD_SD_E_dSC_jLi2ELin1ELi4ELi512ELi2EEEvNS0_6detail10TensorInfoIT0_T2_EENSG_IT1_SI_EESI_T_)
        /*0080*/ 	.word	0x0000002a


	//----- nvinfo : EIATTR_FRAME_SIZE
	.align		4
.L_74:
        /*0084*/ 	.byte	0x04, 0x11
        /*0086*/ 	.short	(.L_76 - .L_75)
	.align		4
.L_75:
        /*0088*/ 	.word	index@(_ZN2at4cuda57_GLOBAL__N__cd6b329d_24_DistributionBernoulli_cu_7537a20d21kernelPointwiseApply2IZNS_6native9templates4cuda28bernoulli_tensor_cuda_kernelIddEEvRKNS_10TensorBaseES9_NS_15PhiloxCudaStateEEUliRdSB_SB_SB_RKdSD_SD_SD_E_dSC_jLi2ELin1ELi4ELi512ELi2EEEvNS0_6detail10TensorInfoIT0_T2_EENSG_IT1_SI_EESI_T_)
        /*008c*/ 	.word	0x00000000


	//----- nvinfo : EIATTR_REGCOUNT
	.align		4
.L_76:
        /*0090*/ 	.byte	0x04, 0x2f
        /*0092*/ 	.short	(.L_78 - .L_77)
	.align		4
.L_77:
        /*0094*/ 	.word	index@(_ZN2at4cuda57_GLOBAL__N__cd6b329d_24_DistributionBernoulli_cu_7537a20d21kernelPointwiseApply2IZNS_6native9templates4cuda28bernoulli_tensor_cuda_kernelIddEEvRKNS_10TensorBaseES9_NS_15PhiloxCudaStateEEUliRdSB_SB_SB_RKdSD_SD_SD_E_dSC_jLin1ELi1ELi4ELi512ELi2EEEvNS0_6detail10TensorInfoIT0_T2_EENSG_IT1_SI_EESI_T_)
        /*0098*/ 	.word	0x00000026


	//----- nvinfo : EIATTR_FRAME_SIZE
	.align		4
.L_78:
        /*009c*/ 	.byte	0x04, 0x11
        /*009e*/ 	.short	(.L_80 - .L_79)
	.align		4
.L_79:
        /*00a0*/ 	.word	index@(_ZN2at4cuda57_GLOBAL__N__cd6b329d_24_DistributionBernoulli_cu_7537a20d21kernelPointwiseApply2IZNS_6native9templates4cuda28bernoulli_tensor_cuda_kernelIddEEvRKNS_10TensorBaseES9_NS_15PhiloxCudaStateEEUliRdSB_SB_SB_RKdSD_SD_SD_E_dSC_jLin1ELi1ELi4ELi512ELi2EEEvNS0_6detail10TensorInfoIT0_T2_EENSG_IT1_SI_EESI_T_)
        /*00a4*/ 	.word	0x00000000


	//----- nvinfo : EIATTR_REGCOUNT
	.align		4
.L_80:
        /*00a8*/ 	.byte	0x04, 0x2f
        /*00aa*/ 	.short	(.L_82 - .L_81)
	.align		4
.L_81:
        /*00ac*/ 	.word	index@(_ZN2at4cuda57_GLOBAL__N__cd6b329d_24_DistributionBernoulli_cu_7537a20d21kernelPointwiseApply2IZNS_6native9templates4cuda28bernoulli_tensor_cuda_kernelIddEEvRKNS_10TensorBaseES9_NS_15PhiloxCudaStateEEUliRdSB_SB_SB_RKdSD_SD_SD_E_dSC_jLin1ELi2ELi4ELi512ELi2EEEvNS0_6detail10TensorInfoIT0_T2_EENSG_IT1_SI_EESI_T_)
        /*00b0*/ 	.word	0x0000002a


	//----- nvinfo : EIATTR_FRAME_SIZE
	.align		4
.L_82:
        /*00b4*/ 	.byte	0x04, 0x11
        /*00b6*/ 	.short	(.L_84 - .L_83)
	.align		4
.L_83:
        /*00b8*/ 	.word	index@(_ZN2at4cuda57_GLOBAL__N__cd6b329d_24_DistributionBernoulli_cu_7537a20d21kernelPointwiseApply2IZNS_6native9templates4cuda28bernoulli_tensor_cuda_kernelIddEEvRKNS_10TensorBaseES9_NS_15PhiloxCudaStateEEUliRdSB_SB_SB_RKdSD_SD_SD_E_dSC_jLin1ELi2ELi4ELi512ELi2EEEvNS0_6detail10TensorInfoIT0_T2_EENSG_IT1_SI_EESI_T_)
        /*00bc*/ 	.word	0x00000000


	//----- nvinfo : EIATTR_REGCOUNT
	.align		4
.L_84:
        /*00c0*/ 	.byte	0x04, 0x2f
        /*00c2*/ 	.short	(.L_86 - .L_85)
	.align		4
.L_85:
        /*00c4*/ 	.word	index@(_ZN2at4cuda57_GLOBAL__N__cd6b329d_24_DistributionBernoulli_cu_7537a20d21kernelPointwiseApply2IZNS_6native9templates4cuda28bernoulli_tensor_cuda_kernelIddEEvRKNS_10TensorBaseES9_NS_15PhiloxCudaStateEEUliRdSB_SB_SB_RKdSD_SD_SD_E_dSC_jLin1ELin1ELi4ELi512ELi2EEEvNS0_6detail10TensorInfoIT0_T2_EENSG_IT1_SI_EESI_T_)
        /*00c8*/ 	.word	0x0000002a


	//----- nvinfo : EIATTR_FRAME_SIZE
	.align		4
.L_86:
        /*00cc*/ 	.byte	0x04, 0x11
        /*00ce*/ 	.short	(.L_88 - .L_87)
	.align		4
.L_87:
        /*00d0*/ 	.word	index@(_ZN2at4cuda57_GLOBAL__N__cd6b329d_24_DistributionBernoulli_cu_7537a20d21kernelPointwiseApply2IZNS_6native9templates4cuda28bernoulli_tensor_cuda_kernelIddEEvRKNS_10TensorBaseES9_NS_15PhiloxCudaStateEEUliRdSB_SB_SB_RKdSD_SD_SD_E_dSC_jLin1ELin1ELi4ELi512ELi2EEEvNS0_6detail10TensorInfoIT0_T2_EENSG_IT1_SI_EESI_T_)
        /*00d4*/ 	.word	0x00000000


	//----- nvinfo : EIATTR_REGCOUNT
	.align		4
.L_88:
        /*00d8*/ 	.byte	0x04, 0x2f
        /*00da*/ 	.short	(.L_90 - .L_89)
	.align		4
.L_89:
        /*00dc*/ 	.word	index@(_ZN2at4cuda57_GLOBAL__N__cd6b329d_24_DistributionBernoulli_cu_7537a20d21kernelPointwiseApply2IZNS_6native9templates4cuda28bernoulli_tensor_cuda_kernelIddEEvRKNS_10TensorBaseES9_NS_15PhiloxCudaStateEEUliRdSB_SB_SB_RKdSD_SD_SD_E_dSC_mLi1ELi1ELi4ELi512ELi2EEEvNS0_6detail10TensorInfoIT0_T2_EENSG_IT1_SI_EESI_T_)
        /*00e0*/ 	.word	0x0000002e


	//----- nvinfo : EIATTR_FRAME_SIZE
	.align		4
.L_90:
        /*00e4*/ 	.byte	0x04, 0x11
        /*00e6*/ 	.short	(.L_92 - .L_91)
	.align		4
.L_91:
        /*00e8*/ 	.word	index@(_ZN2at4cuda57_GLOBAL__N__cd6b329d_24_DistributionBernoulli_cu_7537a20d21kernelPointwiseApply2IZNS_6native9templates4cuda28bernoulli_tensor_cuda_kernelIddEEvRKNS_10TensorBaseES9_NS_15PhiloxCudaStateEEUliRdSB_SB_SB_RKdSD_SD_SD_E_dSC_mLi1ELi1ELi4ELi512ELi2EEEvNS0_6detail10TensorInfoIT0_T2_EENSG_IT1_SI_EESI_T_)
        /*00ec*/ 	.word	0x00000000


	//----- nvinfo : EIATTR_REGCOUNT
	.align		4
.L_92:
        /*00f0*/ 	.byte	0x04, 0x2f
        /*00f2*/ 	.short	(.L_94 - .L_93)
	.align		4
.L_93:
        /*00f4*/ 	.word	index@(_ZN2at4cuda57_GLOBAL__N__cd6b329d_24_DistributionBernoulli_cu_7537a20d21kernelPointwiseApply2IZNS_6native9templates4cuda28bernoulli_tensor_cuda_kernelIddEEvRKNS_10TensorBaseES9_NS_15PhiloxCudaStateEEUliRdSB_SB_SB_RKdSD_SD_SD_E_dSC_mLin1ELin1ELi4ELi512ELi2EEEvNS0_6detail10TensorInfoIT0_T2_EENSG_IT1_SI_EESI_T_)
        /*00f8*/ 	.word	0x00000030


	//----- nvinfo : EIATTR_FRAME_SIZE
	.align		4
.L_94:
        /*00fc*/ 	.byte	0x04, 0x11
        /*00fe*/ 	.short	(.L_96 - .L_95)
	.align		4
.L_95:
        /*0100*/ 	.word	index@($__internal_50_$__cuda_sm20_div_u64)
        /*0104*/ 	.word	0x00000000


	//----- nvinfo : EIATTR_FRAME_SIZE
	.align		4
.L_96:
        /*0108*/ 	.byte	0x04, 0x11
        /*010a*/ 	.short	(.L_98 - .L_97)
	.align		4
.L_97:
        /*010c*/ 	.word	index@(_ZN2at4cuda57_GLOBAL__N__cd6b329d_24_DistributionBernoulli_cu_7537a20d21kernelPointwiseApply2IZNS_6native9templates4cuda28bernoulli_tensor_cuda_kernelIddEEvRKNS_10TensorBaseES9_NS_15PhiloxCudaStateEEUliRdSB_SB_SB_RKdSD_SD_SD_E_dSC_mLin1ELin1ELi4ELi512ELi2EEEvNS0_6detail10TensorInfoIT0_T2_EENSG_IT1_SI_EESI_T_)
        /*0110*/ 	.word	0x00000000


	//----- nvinfo : EIATTR_REGCOUNT
	.align		4
.L_98:
        /*0114*/ 	.byte	0x04, 0x2f
        /*0116*/ 	.short	(.L_100 - .L_99)
	.align		4
.L_99:
        /*0118*/ 	.word	index@(_ZN2at4cuda57_GLOBAL__N__cd6b329d_24_DistributionBernoulli_cu_7537a20d21kernelPointwiseApply2IZNS_6native9templates4cuda28bernoulli_tensor_cuda_kernelIhfEEvRKNS_10TensorBaseES9_NS_15PhiloxCudaStateEEUliRhSB_SB_SB_RKfSD_SD_SD_E_hSC_jLi1ELi1ELi4ELi512ELi2EEEvNS0_6detail10TensorInfoIT0_T2_EENSG_IT1_SI_EESI_T_)
        /*011c*/ 	.word	0x00000026


	//----- nvinfo : EIATTR_FRAME_SIZE
	.align		4
.L_100:
        /*0120*/ 	.byte	0x04, 0x11
        /*0122*/ 	.short	(.L_102 - .L_101)
	.align		4
.L_101:
        /*0124*/ 	.word	index@(_ZN2at4cuda57_GLOBAL__N__cd6b329d_24_DistributionBernoulli_cu_7537a20d21kernelPointwiseApply2IZNS_6native9templates4cuda28bernoulli_tensor_cuda_kernelIhfEEvRKNS_10TensorBaseES9_NS_15PhiloxCudaStateEEUliRhSB_SB_SB_RKfSD_SD_SD_E_hSC_jLi1ELi1ELi4ELi512ELi2EEEvNS0_6detail10TensorInfoIT0_T2_EENSG_IT1_SI_EESI_T_)
        /*0128*/ 	.word	0x00000000


	//----- nvinfo : EIATTR_REGCOUNT
	.align		4
.L_102:
        /*012c*/ 	.byte	0x04, 0x2f
        /*012e*/ 	.short	(.L_104 - .L_103)
	.align		4
.L_103:
        /*0130*/ 	.word	index@(_ZN2at4cuda57_GLOBAL__N__cd6b329d_24_DistributionBernoulli_cu_7537a20d21kernelPointwiseApply2IZNS_6native9templates4cuda28bernoulli_tensor_cuda_kernelIhfEEvRKNS_10TensorBaseES9_NS_15PhiloxCudaStateEEUliRhSB_SB_SB_RKfSD_SD_SD_E_hSC_jLi1ELi2ELi4ELi512ELi2EEEvNS0_6detail10TensorInfoIT0_T2_EENSG_IT1_SI_EESI_T_)
        /*0134*/ 	.word	0x00000025


	//----- nvinfo : EIATTR_FRAME_SIZE
	.align		4
.L_104:
        /*0138*/ 	.byte	0x04, 0x11
        /*013a*/ 	.short	(.L_106 - .L_105)
	.align		4
.L_105:
        /*013c*/ 	.word	index@(_ZN2at4cuda57_GLOBAL__N__cd6b329d_24_DistributionBernoulli_cu_7537a20d21kernelPointwiseApply2IZNS_6native9templates4cuda28bernoulli_tensor_cuda_kernelIhfEEvRKNS_10TensorBaseES9_NS_15PhiloxCudaStateEEUliRhSB_SB_SB_RKfSD_SD_SD_E_hSC_jLi1ELi2ELi4ELi512ELi2EEEvNS0_6detail10TensorInfoIT0_T2_EENSG_IT1_SI_EESI_T_)
        /*0140*/ 	.word	0x00000000


	//----- nvinfo : EIATTR_REGCOUNT
	.align		4
.L_106:
        /*0144*/ 	.byte	0x04, 0x2f
        /*0146*/ 	.short	(.L_108 - .L_107)
	.align		4
.L_107:
        /*0148*/ 	.word	index@(_ZN2at4cuda57_GLOBAL__N__cd6b329d_24_DistributionBernoulli_cu_7537a20d21kernelPointwiseApply2IZNS_6native9templates4cuda28bernoulli_tensor_cuda_kernelIhfEEvRKNS_10TensorBaseES9_NS_15PhiloxCudaStateEEUliRhSB_SB_SB_RKfSD_SD_SD_E_hSC_jLi1ELin1ELi4ELi512ELi2EEEvNS0_6detail10TensorInfoIT0_T2_EENSG_IT1_SI_EESI_T_)
        /*014c*/ 	.word	0x00000024


	//----- nvinfo : EIATTR_FRAME_SIZE
	.align		4
.L_108:
        /*0150*/ 	.byte	0x04, 0x11
        /*0152*/ 	.short	(.L_110 - .L_109)
	.align		4
.L_109:
        /*0154*/ 	.word	index@(_ZN2at4cuda57_GLOBAL__N__cd6b329d_24_DistributionBernoulli_cu_7537a20d21kernelPointwiseApply2IZNS_6native9templates4cuda28bernoulli_tensor_cuda_kernelIhfEEvRKNS_10TensorBaseES9_NS_15PhiloxCudaStateEEUliRhSB_SB_SB_RKfSD_SD_SD_E_hSC_jLi1ELin1ELi4ELi512ELi2EEEvNS0_6detail10TensorInfoIT0_T2_EENSG_IT1_SI_EESI_T_)
        /*0158*/ 	.word	0x00000000


	//----- nvinfo : EIATTR_REGCOUNT
	.align		4
.L_110:
        /*015c*/ 	.byte	0x04, 0x2f
        /*015e*/ 	.short	(.L_112 - .L_111)
	.align		4
.L_111:
        /*0160*/ 	.word	index@(_ZN2at4cuda57_GLOBAL__N__cd6b329d_24_DistributionBernoulli_cu_7537a20d21kernelPointwiseApply2IZNS_6native9templates4cuda28bernoulli_tensor_cuda_kernelIhfEEvRKNS_10TensorBaseES9_NS_15PhiloxCudaStateEEUliRhSB_SB_SB_RKfSD_SD_SD_E_hSC_jLi2ELi1ELi4ELi512ELi2EEEvNS0_6detail10TensorInfoIT0_T2_EENSG_IT1_SI_EESI_T_)
        /*0164*/ 	.word	0x00000029


	//----- nvinfo : EIATTR_FRAME_SIZE
	.align		4
.L_112:
        /*0168*/ 	.byte	0x04, 0x11
        /*016a*/ 	.short	(.L_114 - .L_113)
	.align		4
.L_113:
        /*016c*/ 	.word	index@(_ZN2at4cuda57_GLOBAL__N__cd6b329d_24_DistributionBernoulli_cu_7537a20d21kernelPointwiseApply2IZNS_6native9templates4cuda28bernoulli_tensor_cuda_kernelIhfEEvRKNS_10TensorBaseES9_NS_15PhiloxCudaStateEEUliRhSB_SB_SB_RKfSD_SD_SD_E_hSC_jLi2ELi1ELi4ELi512ELi2EEEvNS0_6detail10TensorInfoIT0_T2_EENSG_IT1_SI_EESI_T_)
        /*0170*/ 	.word	0x00000000


	//----- nvinfo : EIATTR_REGCOUNT
	.align		4
.L_114:
        /*0174*/ 	.byte	0x04, 0x2f
        /*0176*/ 	.short	(.L_116 - .L_115)
	.align		4
.L_115:
        /*0178*/ 	.word	index@(_ZN2at4cuda57_GLOBAL__N__cd6b329d_24_DistributionBernoulli_cu_7537a20d21kernelPointwiseApply2IZNS_6native9templates4cuda28bernoulli_tensor_cuda_kernelIhfEEvRKNS_10TensorBaseES9_NS_15PhiloxCudaStateEEUliRhSB_SB_SB_RKfSD_SD_SD_E_hSC_jLi2ELi2ELi4ELi512ELi2EEEvNS0_6detail10TensorInfoIT0_T2_EENSG_IT1_SI_EESI_T_)
        /*017c*/ 	.word	0x0000002a


	//----- nvinfo : EIATTR_FRAME_SIZE
	.align		4
.L_116:
        /*0180*/ 	.byte	0x04, 0x11
        /*0182*/ 	.short	(.L_118 - .L_117)
	.align		4
.L_117:
        /*0184*/ 	.word	index@(_ZN2at4cuda57_GLOBAL__N__cd6b329d_24_DistributionBernoulli_cu_7537a20d21kernelPointwiseApply2IZNS_6native9templates4cuda28bernoulli_tensor_cuda_kernelIhfEEvRKNS_10TensorBaseES9_NS_15PhiloxCudaStateEEUliRhSB_SB_SB_RKfSD_SD_SD_E_hSC_jLi2ELi2ELi4ELi512ELi2EEEvNS0_6detail10TensorInfoIT0_T2_EENSG_IT1_SI_EESI_T_)
        /*0188*/ 	.word	0x00000000


	//----- nvinfo : EIATTR_REGCOUNT
	.align		4
.L_118:
        /*018c*/ 	.byte	0x04, 0x2f
        /*018e*/ 	.short	(.L_120 - .L_119)
	.align		4
.L_119:
        /*0190*/ 	.word	index@(_ZN2at4cuda57_GLOBAL__N__cd6b329d_24_DistributionBernoulli_cu_7537a20d21kernelPointwiseApply2IZNS_6native9templates4cuda28bernoulli_tensor_cuda_kernelIhfEEvRKNS_10TensorBaseES9_NS_15PhiloxCudaStateEEUliRhSB_SB_SB_RKfSD_SD_SD_E_hSC_jLi2ELin1ELi4ELi512ELi2EEEvNS0_6detail10TensorInfoIT0_T2_EENSG_IT1_SI_EESI_T_)
        /*0194*/ 	.word	0x0000002a


	//----- nvinfo : EIATTR_FRAME_SIZE
	.align		4
.L_120:
        /*0198*/ 	.byte	0x04, 0x11
        /*019a*/ 	.short	(.L_122 - .L_121)
	.align		4
.L_121:
        /*019c*/ 	.word	index@(_ZN2at4cuda57_GLOBAL__N__cd6b329d_24_DistributionBernoulli_cu_7537a20d21kernelPointwiseApply2IZNS_6native9templates4cuda28bernoulli_tensor_cuda_kernelIhfEEvRKNS_10TensorBaseES9_NS_15PhiloxCudaStateEEUliRhSB_SB_SB_RKfSD_SD_SD_E_hSC_jLi2ELin1ELi4ELi512ELi2EEEvNS0_6detail10TensorInfoIT0_T2_EENSG_IT1_SI_EESI_T_)
        /*01a0*/ 	.word	0x00000000


	//----- nvinfo : EIATTR_REGCOUNT
	.align		4
.L_122:
        /*01a4*/ 	.byte	0x04, 0x2f
        /*01a6*/ 	.short	(.L_124 - .L_123)
	.align		4
.L_123:
        /*01a8*/ 	.word	index@(_ZN2at4cuda57_GLOBAL__N__cd6b329d_24_DistributionBernoulli_cu_7537a20d21kernelPointwiseApply2IZNS_6native9templates4cuda28bernoulli_tensor_cuda_kernelIhfEEvRKNS_10TensorBaseES9_NS_15PhiloxCudaStateEEUliRhSB_SB_SB_RKfSD_SD_SD_E_hSC_jLin1ELi1ELi4ELi512ELi2EEEvNS0_6detail10TensorInfoIT0_T2_EENSG_IT1_SI_EESI_T_)
        /*01ac*/ 	.word	0x00000026


	//----- nvinfo : EIATTR_FRAME_SIZE
	.align		4
.L_124:
        /*01b0*/ 	.byte	0x04, 0x11
        /*01b2*/ 	.short	(.L_126 - .L_125)
	.align		4
.L_125:
        /*01b4*/ 	.word	index@(_ZN2at4cuda57_GLOBAL__N__cd6b329d_24_DistributionBernoulli_cu_7537a20d21kernelPointwiseApply2IZNS_6native9templates4cuda28bernoulli_tensor_cuda_kernelIhfEEvRKNS_10TensorBaseES9_NS_15PhiloxCudaStateEEUliRhSB_SB_SB_RKfSD_SD_SD_E_hSC_jLin1ELi1ELi4ELi512ELi2EEEvNS0_6detail10TensorInfoIT0_T2_EENSG_IT1_SI_EESI_T_)
        /*01b8*/ 	.word	0x00000000


	//----- nvinfo : EIATTR_REGCOUNT
	.align		4
.L_126:
        /*01bc*/ 	.byte	0x04, 0x2f
        /*01be*/ 	.short	(.L_128 - .L_127)
	.align		4
.L_127:
        /*01c0*/ 	.word	index@(_ZN2at4cuda57_GLOBAL__N__cd6b329d_24_DistributionBernoulli_cu_7537a20d21kernelPointwiseApply2IZNS_6native9templates4cuda28bernoulli_tensor_cuda_kernelIhfEEvRKNS_10TensorBaseES9_NS_15PhiloxCudaStateEEUliRhSB_SB_SB_RKfSD_SD_SD_E_hSC_jLin1ELi2ELi4ELi512ELi2EEEvNS0_6detail10TensorInfoIT0_T2_EENSG_IT1_SI_EESI_T_)
        /*01c4*/ 	.word	0x0000002a


	//----- nvinfo : EIATTR_FRAME_SIZE
	.align		4
.L_128:
        /*01c8*/ 	.byte	0x04, 0x11
        /*01ca*/ 	.short	(.L_130 - .L_129)
	.align		4
.L_129:
        /*01cc*/ 	.word	index@(_ZN2at4cuda57_GLOBAL__N__cd6b329d_24_DistributionBernoulli_cu_7537a20d21kernelPointwiseApply2IZNS_6native9templates4cuda28bernoulli_tensor_cuda_kernelIhfEEvRKNS_10TensorBaseES9_NS_15PhiloxCudaStateEEUliRhSB_SB_SB_RKfSD_SD_SD_E_hSC_jLin1ELi2ELi4ELi512ELi2EEEvNS0_6detail10TensorInfoIT0_T2_EENSG_IT1_SI_EESI_T_)
        /*01d0*/ 	.word	0x00000000


	//----- nvinfo : EIATTR_REGCOUNT
	.align		4
.L_130:
        /*01d4*/ 	.byte	0x04, 0x2f
        /*01d6*/ 	.short	(.L_132 - .L_131)
	.align		4
.L_131:
        /*01d8*/ 	.word	index@(_ZN2at4cuda57_GLOBAL__N__cd6b329d_24_DistributionBernoulli_cu_7537a20d21kernelPointwiseApply2IZNS_6native9templates4cuda28bernoulli_tensor_cuda_kernelIhfEEvRKNS_10TensorBaseES9_NS_15PhiloxCudaStateEEUliRhSB_SB_SB_RKfSD_SD_SD_E_hSC_jLin1ELin1ELi4ELi512ELi2EEEvNS0_6detail10TensorInfoIT0_T2_EENSG_IT1_SI_EESI_T_)
        /*01dc*/ 	.word	0x0000002a


	//----- nvinfo : EIATTR_FRAME_SIZE
	.align		4
.L_132:
        /*01e0*/ 	.byte	0x04, 0x11
        /*01e2*/ 	.short	(.L_134 - .L_133)
	.align		4
.L_133:
        /*01e4*/ 	.word	index@(_ZN2at4cuda57_GLOBAL__N__cd6b329d_24_DistributionBernoulli_cu_7537a20d21kernelPointwiseApply2IZNS_6native9templates4cuda28bernoulli_tensor_cuda_kernelIhfEEvRKNS_10TensorBaseES9_NS_15PhiloxCudaStateEEUliRhSB_SB_SB_RKfSD_SD_SD_E_hSC_jLin1ELin1ELi4ELi512ELi2EEEvNS0_6detail10TensorInfoIT0_T2_EENSG_IT1_SI_EESI_T_)
        /*01e8*/ 	.word	0x00000000


	//----- nvinfo : EIATTR_REGCOUNT
	.align		4
.L_134:
        /*01ec*/ 	.byte	0x04, 0x2f
        /*01ee*/ 	.short	(.L_136 - .L_135)
	.align		4
.L_135:
        /*01f0*/ 	.word	index@(_ZN2at4cuda57_GLOBAL__N__cd6b329d_24_DistributionBernoulli_cu_7537a20d21kernelPointwiseApply2IZNS_6native9templates4cuda28bernoulli_tensor_cuda_kernelIhfEEvRKNS_10TensorBaseES9_NS_15PhiloxCudaStateEEUliRhSB_SB_SB_RKfSD_SD_SD_E_hSC_mLi1ELi1ELi4ELi512ELi2EEEvNS0_6detail10TensorInfoIT0_T2_EENSG_IT1_SI_EESI_T_)
        /*01f4*/ 	.word	0x0000002e


	//----- nvinfo : EIATTR_FRAME_SIZE
	.align		4
.L_136:
        /*01f8*/ 	.byte	0x04, 0x11
        /*01fa*/ 	.short	(.L_138 - .L_137)
	.align		4
.L_137:
        /*01fc*/ 	.word	index@(_ZN2at4cuda57_GLOBAL__N__cd6b329d_24_DistributionBernoulli_cu_7537a20d21kernelPointwiseApply2IZNS_6native9templates4cuda28bernoulli_tensor_cuda_kernelIhfEEvRKNS_10TensorBaseES9_NS_15PhiloxCudaStateEEUliRhSB_SB_SB_RKfSD_SD_SD_E_hSC_mLi1ELi1ELi4ELi512ELi2EEEvNS0_6detail10TensorInfoIT0_T2_EENSG_IT1_SI_EESI_T_)
        /*0200*/ 	.word	0x00000000


	//----- nvinfo : EIATTR_REGCOUNT
	.align		4
.L_138:
        /*0204*/ 	.byte	0x04, 0x2f
        /*0206*/ 	.short	(.L_140 - .L_139)
	.align		4
.L_139:
        /*0208*/ 	.word	index@(_ZN2at4cuda57_GLOBAL__N__cd6b329d_24_DistributionBernoulli_cu_7537a20d21kernelPointwiseApply2IZNS_6native9templates4cuda28bernoulli_tensor_cuda_kernelIhfEEvRKNS_10TensorBaseES9_NS_15PhiloxCudaStateEEUliRhSB_SB_SB_RKfSD_SD_SD_E_hSC_mLin1ELin1ELi4ELi512ELi2EEEvNS0_6detail10TensorInfoIT0_T2_EENSG_IT1_SI_EESI_T_)
        /*020c*/ 	.word	0x00000030


	//----- nvinfo : EIATTR_FRAME_SIZE
	.align		4
.L_140:
        /*0210*/ 	.byte	0x04, 0x11
        /*0212*/ 	.short	(.L_142 - .L_141)
	.align		4
.L_141:
        /*0214*/ 	.word	index@($__internal_49_$__cuda_sm20_div_u64)
        /*0218*/ 	.word	0x00000000


	//----- nvinfo : EIATTR_FRAME_SIZE
	.align		4
.L_142:
        /*021c*/ 	.byte	0x04, 0x11
        /*021e*/ 	.short	(.L_144 - .L_143)
	.align		4
.L_143:
        /*0220*/ 	.word	index@(_ZN2at4cuda57_GLOBAL__N__cd6b329d_24_DistributionBernoulli_cu_7537a20d21kernelPointwiseApply2IZNS_6native9templates4cuda28bernoulli_tensor_cuda_kernelIhfEEvRKNS_10TensorBaseES9_NS_15PhiloxCudaStateEEUliRhSB_SB_SB_RKfSD_SD_SD_E_hSC_mLin1ELin1ELi4ELi512ELi2EEEvNS0_6detail10TensorInfoIT0_T2_EENSG_IT1_SI_EESI_T_)
        /*0224*/ 	.word	0x00000000


	//----- nvinfo : EIATTR_REGCOUNT
	.align		4
.L_144:
        /*0228*/ 	.byte	0x04, 0x2f
        /*022a*/ 	.short	(.L_146 - .L_145)
	.align		4
.L_145:
        /*022c*/ 	.word	index@(_ZN2at4cuda57_GLOBAL__N__cd6b329d_24_DistributionBernoulli_cu_7537a20d21kernelPointwiseApply2IZNS_6native9templates4cuda28bernoulli_tensor_cuda_kernelIafEEvRKNS_10TensorBaseES9_NS_15PhiloxCudaStateEEUliRaSB_SB_SB_RKfSD_SD_SD_E_aSC_jLi1ELi1ELi4ELi512ELi2EEEvNS0_6detail10TensorInfoIT0_T2_EENSG_IT1_SI_EESI_T_)
        /*0230*/ 	.word	0x00000026


	//----- nvinfo : EIATTR_FRAME_SIZE
	.align		4
.L_146:
        /*0234*/ 	.byte	0x04, 0x11
        /*0236*/ 	.short	(.L_148 - .L_147)
	.align		4
.L_147:
        /*0238*/ 	.word	index@(_ZN2at4cuda57_GLOBAL__N__cd6b329d_24_DistributionBernoulli_cu_7537a20d21kernelPointwiseApply2IZNS_6native9templates4cuda28bernoulli_tensor_cuda_kernelIafEEvRKNS_10TensorBaseES9_NS_15PhiloxCudaStateEEUliRaSB_SB_SB_RKfSD_SD_SD_E_aSC_jLi1ELi1ELi4ELi512ELi2EEEvNS0_6detail10TensorInfoIT0_T2_EENSG_IT1_SI_EESI_T_)
        /*023c*/ 	.word	0x00000000


	//----- nvinfo : EIATTR_REGCOUNT
	.align		4
.L_148:
        /*0240*/ 	.byte	0x04, 0x2f
        /*0242*/ 	.short	(.L_150 - .L_149)
	.align		4
.L_149:
        /*0244*/ 	.word	index@(_ZN2at4cuda57_GLOBAL__N__cd6b329d_24_DistributionBernoulli_cu_7537a20d21kernelPointwiseApply2IZNS_6native9templates4cuda28bernoulli_tensor_cuda_kernelIafEEvRKNS_10TensorBaseES9_NS_15PhiloxCudaStateEEUliRaSB_SB_SB_RKfSD_SD_SD_E_aSC_jLi1ELi2ELi4ELi512ELi2EEEvNS0_6detail10TensorInfoIT0_T2_EENSG_IT1_SI_EESI_T_)
        /*0248*/ 	.word	0x00000025


	//----- nvinfo : EIATTR_FRAME_SIZE
	.align		4
.L_150:
        /*024c*/ 	.byte	0x04, 0x11
        /*024e*/ 	.short	(.L_152 - .L_151)
	.align		4
.L_151:
        /*0250*/ 	.word	index@(_ZN2at4cuda57_GLOBAL__N__cd6b329d_24_DistributionBernoulli_cu_7537a20d21kernelPointwiseApply2IZNS_6native9templates4cuda28bernoulli_tensor_cuda_kernelIafEEvRKNS_10TensorBaseES9_NS_15PhiloxCudaStateEEUliRaSB_SB_SB_RKfSD_SD_SD_E_aSC_jLi1ELi2ELi4ELi512ELi2EEEvNS0_6detail10TensorInfoIT0_T2_EENSG_IT1_SI_EESI_T_)
        /*0254*/ 	.word	0x00000000


	//----- nvinfo : EIATTR_REGCOUNT
	.align		4
.L_152:
        /*0258*/ 	.byte	0x04, 0x2f
        /*025a*/ 	.short	(.L_154 - .L_153)
	.align		4
.L_153:
        /*025c*/ 	.word	index@(_ZN2at4cuda57_GLOBAL__N__cd6b329d_24_DistributionBernoulli_cu_7537a20d21kernelPointwiseApply2IZNS_6native9templates4cuda28bernoulli_tensor_cuda_kernelIafEEvRKNS_10TensorBaseES9_NS_15PhiloxCudaStateEEUliRaSB_SB_SB_RKfSD_SD_SD_E_aSC_jLi1ELin1ELi4ELi512ELi2EEEvNS0_6detail10TensorInfoIT0_T2_EENSG_IT1_SI_EESI_T_)
        /*0260*/ 	.word	0x00000024


	//----- nvinfo : EIATTR_FRAME_SIZE
	.align		4
.L_154:
        /*0264*/ 	.byte	0x04, 0x11
        /*0266*/ 	.short	(.L_156 - .L_155)
	.align		4
.L_155:
        /*0268*/ 	.word	index@(_ZN2at4cuda57_GLOBAL__N__cd6b329d_24_DistributionBernoulli_cu_7537a20d21kernelPointwiseApply2IZNS_6native9templates4cuda28bernoulli_tensor_cuda_kernelIafEEvRKNS_10TensorBaseES9_NS_15PhiloxCudaStateEEUliRaSB_SB_SB_RKfSD_SD_SD_E_aSC_jLi1ELin1ELi4ELi512ELi2EEEvNS0_6detail10TensorInfoIT0_T2_EENSG_IT1_SI_EESI_T_)
        /*026c*/ 	.word	0x00000000


	//----- nvinfo : EIATTR_REGCOUNT
	.align		4
.L_156:
        /*0270*/ 	.byte	0x04, 0x2f
        /*0272*/ 	.short	(.L_158 - .L_157)
	.align		4
.L_157:
        /*0274*/ 	.word	index@(_ZN2at4cuda57_GLOBAL__N__cd6b329d_24_DistributionBernoulli_cu_7537a20d21kernelPointwiseApply2IZNS_6native9templates4cuda28bernoulli_tensor_cuda_kernelIafEEvRKNS_10TensorBaseES9_NS_15PhiloxCudaStateEEUliRaSB_SB_SB_RKfSD_SD_SD_E_aSC_jLi2ELi1ELi4ELi512ELi2EEEvNS0_6detail10TensorInfoIT0_T2_EENSG_IT1_SI_EESI_T_)
        /*0278*/ 	.word	0x00000029


	//----- nvinfo : EIATTR_FRAME_SIZE
	.align		4
.L_158:
        /*027c*/ 	.byte	0x04, 0x11
        /*027e*/ 	.short	(.L_160 - .L_159)
	.align		4
.L_159:
        /*0280*/ 	.word	index@(_ZN2at4cuda57_GLOBAL__N__cd6b329d_24_DistributionBernoulli_cu_7537a20d21kernelPointwiseApply2IZNS_6native9templates4cuda28bernoulli_tensor_cuda_kernelIafEEvRKNS_10TensorBaseES9_NS_15PhiloxCudaStateEEUliRaSB_SB_SB_RKfSD_SD_SD_E_aSC_jLi2ELi1ELi4ELi512ELi2EEEvNS0_6detail10TensorInfoIT0_T2_EENSG_IT1_SI_EESI_T_)
        /*0284*/ 	.word	0x00000000


	//----- nvinfo : EIATTR_REGCOUNT
	.align		4
.L_160:
        /*0288*/ 	.byte	0x04, 0x2f
        /*028a*/ 	.short	(.L_162 - .L_161)
	.align		4
.L_161:
        /*028c*/ 	.word	index@(_ZN2at4cuda57_GLOBAL__N__cd6b329d_24_DistributionBernoulli_cu_7537a20d21kernelPointwiseApply2IZNS_6native9templates4cuda28bernoulli_tensor_cuda_kernelIafEEvRKNS_10TensorBaseES9_NS_15PhiloxCudaStateEEUliRaSB_SB_SB_RKfSD_SD_SD_E_aSC_jLi2ELi2ELi4ELi512ELi2EEEvNS0_6detail10TensorInfoIT0_T2_EENSG_IT1_SI_EESI_T_)
        /*0290*/ 	.word	0x0000002a


	//----- nvinfo : EIATTR_FRAME_SIZE
	.align		4
.L_162:
        /*0294*/ 	.byte	0x04, 0x11
        /*0296*/ 	.short	(.L_164 - .L_163)
	.align		4
.L_163:
        /*0298*/ 	.word	index@(_ZN2at4cuda57_GLOBAL__N__cd6b329d_24_DistributionBernoulli_cu_7537a20d21kernelPointwiseApply2IZNS_6native9templates4cuda28bernoulli_tensor_cuda_kernelIafEEvRKNS_10TensorBaseES9_NS_15PhiloxCudaStateEEUliRaSB_SB_SB_RKfSD_SD_SD_E_aSC_jLi2ELi2ELi4ELi512ELi2EEEvNS0_6detail10TensorInfoIT0_T2_EENSG_IT1_SI_EESI_T_)
        /*029c*/ 	.word	0x00000000


	//----- nvinfo : EIATTR_REGCOUNT
	.align		4
.L_164:
        /*02a0*/ 	.byte	0x04, 0x2f
        /*02a2*/ 	.short	(.L_166 - .L_165)
	.align		4
.L_165:
        /*02a4*/ 	.word	index@(_ZN2at4cuda57_GLOBAL__N__cd6b329d_24_DistributionBernoulli_cu_7537a20d21kernelPointwiseApply2IZNS_6native9templates4cuda28bernoulli_tensor_cuda_kernelIafEEvRKNS_10TensorBaseES9_NS_15PhiloxCudaStateEEUliRaSB_SB_SB_RKfSD_SD_SD_E_aSC_jLi2ELin1ELi4ELi512ELi2EEEvNS0_6detail10TensorInfoIT0_T2_EENSG_IT1_SI_EESI_T_)
        /*02a8*/ 	.word	0x0000002a


	//----- nvinfo : EIATTR_FRAME_SIZE
	.align		4
.L_166:
        /*02ac*/ 	.byte	0x04, 0x11
        /*02ae*/ 	.short	(.L_168 - .L_167)
	.align		4
.L_167:
        /*02b0*/ 	.word	index@(_ZN2at4cuda57_GLOBAL__N__cd6b329d_24_DistributionBernoulli_cu_7537a20d21kernelPointwiseApply2IZNS_6native9templates4cuda28bernoulli_tensor_cuda_kernelIafEEvRKNS_10TensorBaseES9_NS_15PhiloxCudaStateEEUliRaSB_SB_SB_RKfSD_SD_SD_E_aSC_jLi2ELin1ELi4ELi512ELi2EEEvNS0_6detail10TensorInfoIT0_T2_EENSG_IT1_SI_EESI_T_)
        /*02b4*/ 	.word	0x00000000


	//----- nvinfo : EIATTR_REGCOUNT
	.align		4
.L_168:
        /*02b8*/ 	.byte	0x04, 0x2f
        /*02ba*/ 	.short	(.L_170 - .L_169)
	.align		4
.L_169:
        /*02bc*/ 	.word	index@(_ZN2at4cuda57_GLOBAL__N__cd6b329d_24_DistributionBernoulli_cu_7537a20d21kernelPointwiseApply2IZNS_6native9templates4cuda28bernoulli_tensor_cuda_kernelIafEEvRKNS_10TensorBaseES9_NS_15PhiloxCudaStateEEUliRaSB_SB_SB_RKfSD_SD_SD_E_aSC_jLin1ELi1ELi4ELi512ELi2EEEvNS0_6detail10TensorInfoIT0_T2_EENSG_IT1_SI_EESI_T_)
        /*02c0*/ 	.word	0x00000026


	//----- nvinfo : EIATTR_FRAME_SIZE
	.align		4
.L_170:
        /*02c4*/ 	.byte	0x04, 0x11
        /*02c6*/ 	.short	(.L_172 - .L_171)
	.align		4
.L_171:
        /*02c8*/ 	.word	index@(_ZN2at4cuda57_GLOBAL__N__cd6b329d_24_DistributionBernoulli_cu_7537a20d21kernelPointwiseApply2IZNS_6native9templates4cuda28bernoulli_tensor_cuda_kernelIafEEvRKNS_10TensorBaseES9_NS_15PhiloxCudaStateEEUliRaSB_SB_SB_RKfSD_SD_SD_E_aSC_jLin1ELi1ELi4ELi512ELi2EEEvNS0_6detail10TensorInfoIT0_T2_EENSG_IT1_SI_EESI_T_)
        /*02cc*/ 	.word	0x00000000


	//----- nvinfo : EIATTR_REGCOUNT
	.align		4
.L_172:
        /*02d0*/ 	.byte	0x04, 0x2f
        /*02d2*/ 	.short	(.L_174 - .L_173)
	.align		4
.L_173:
        /*02d4*/ 	.word	index@(_ZN2at4cuda57_GLOBAL__N__cd6b329d_24_DistributionBernoulli_cu_7537a20d21kernelPointwiseApply2IZNS_6native9templates4cuda28bernoulli_tensor_cuda_kernelIafEEvRKNS_10TensorBaseES9_NS_15PhiloxCudaStateEEUliRaSB_SB_SB_RKfSD_SD_SD_E_aSC_jLin1ELi2ELi4ELi512ELi2EEEvNS0_6detail10TensorInfoIT0_T2_EENSG_IT1_SI_EESI_T_)
        /*02d8*/ 	.word	0x0000002a


	//----- nvinfo : EIATTR_FRAME_SIZE
	.align		4
.L_174:
        /*02dc*/ 	.byte	0x04, 0x11
        /*02de*/ 	.short	(.L_176 - .L_175)
	.align		4
.L_175:
        /*02e0*/ 	.word	index@(_ZN2at4cuda57_GLOBAL__N__cd6b329d_24_DistributionBernoulli_cu_7537a20d21kernelPointwiseApply2IZNS_6native9templates4cuda28bernoulli_tensor_cuda_kernelIafEEvRKNS_10TensorBaseES9_NS_15PhiloxCudaStateEEUliRaSB_SB_SB_RKfSD_SD_SD_E_aSC_jLin1ELi2ELi4ELi512ELi2EEEvNS0_6detail10TensorInfoIT0_T2_EENSG_IT1_SI_EESI_T_)
        /*02e4*/ 	.word	0x00000000


	//----- nvinfo : EIATTR_REGCOUNT
	.align		4
.L_176:
        /*02e8*/ 	.byte	0x04, 0x2f
        /*02ea*/ 	.short	(.L_178 - .L_177)
	.align		4
.L_177:
        /*02ec*/ 	.word	index@(_ZN2at4cuda57_GLOBAL__N__cd6b329d_24_DistributionBernoulli_cu_7537a20d21kernelPointwiseApply2IZNS_6native9templates4cuda28bernoulli_tensor_cuda_kernelIafEEvRKNS_10TensorBaseES9_NS_15PhiloxCudaStateEEUliRaSB_SB_SB_RKfSD_SD_SD_E_aSC_jLin1ELin1ELi4ELi512ELi2EEEvNS0_6detail10TensorInfoIT0_T2_EENSG_IT1_SI_EESI_T_)
        /*02f0*/ 	.word	0x0000002a


	//----- nvinfo : EIATTR_FRAME_SIZE
	.align		4
.L_178:
        /*02f4*/ 	.byte	0x04, 0x11
        /*02f6*/ 	.short	(.L_180 - .L_179)
	.align		4
.L_179:
        /*02f8*/ 	.word	index@(_ZN2at4cuda57_GLOBAL__N__cd6b329d_24_DistributionBernoulli_cu_7537a20d21kernelPointwiseApply2IZNS_6native9templates4cuda28bernoulli_tensor_cuda_kernelIafEEvRKNS_10TensorBaseES9_NS_15PhiloxCudaStateEEUliRaSB_SB_SB_RKfSD_SD_SD_E_aSC_jLin1ELin1ELi4ELi512ELi2EEEvNS0_6detail10TensorInfoIT0_T2_EENSG_IT1_SI_EESI_T_)
        /*02fc*/ 	.word	0x00000000


	//----- nvinfo : EIATTR_REGCOUNT
	.align		4
.L_180:
        /*0300*/ 	.byte	0x04, 0x2f
        /*0302*/ 	.short	(.L_182 - .L_181)
	.align		4
.L_181:
        /*0304*/ 	.word	index@(_ZN2at4cuda57_GLOBAL__N__cd6b329d_24_DistributionBernoulli_cu_7537a20d21kernelPointwiseApply2IZNS_6native9templates4cuda28bernoulli_tensor_cuda_kernelIafEEvRKNS_10TensorBaseES9_NS_15PhiloxCudaStateEEUliRaSB_SB_SB_RKfSD_SD_SD_E_aSC_mLi1ELi1ELi4ELi512ELi2EEEvNS0_6detail10TensorInfoIT0_T2_EENSG_IT1_SI_EESI_T_)
        /*0308*/ 	.word	0x0000002e


	//----- nvinfo : EIATTR_FRAME_SIZE
	.align		4
.L_182:
        /*030c*/ 	.byte	0x04, 0x11
        /*030e*/ 	.short	(.L_184 - .L_183)
	.align		4
.L_183:
        /*0310*/ 	.word	index@(_ZN2at4cuda57_GLOBAL__N__cd6b329d_24_DistributionBernoulli_cu_7537a20d21kernelPointwiseApply2IZNS_6native9templates4cuda28bernoulli_tensor_cuda_kernelIafEEvRKNS_10TensorBaseES9_NS_15PhiloxCudaStateEEUliRaSB_SB_SB_RKfSD_SD_SD_E_aSC_mLi1ELi1ELi4ELi512ELi2EEEvNS0_6detail10TensorInfoIT0_T2_EENSG_IT1_SI_EESI_T_)
        /*0314*/ 	.word	0x00000000


	//----- nvinfo : EIATTR_REGCOUNT
	.align		4
.L_184:
        /*0318*/ 	.byte	0x04, 0x2f
        /*031a*/ 	.short	(.L_186 - .L_185)
	.align		4
.L_185:
        /*031c*/ 	.word	index@(_ZN2at4cuda57_GLOBAL__N__cd6b329d_24_DistributionBernoulli_cu_7537a20d21kernelPointwiseApply2IZNS_6native9templates4cuda28bernoulli_tensor_cuda_kernelIafEEvRKNS_10TensorBaseES9_NS_15PhiloxCudaStateEEUliRaSB_SB_SB_RKfSD_SD_SD_E_aSC_mLin1ELin1ELi4ELi512ELi2EEEvNS0_6detail10TensorInfoIT0_T2_EENSG_IT1_SI_EESI_T_)
        /*0320*/ 	.word	0x00000030


	//----- nvinfo : EIATTR_FRAME_SIZE
	.align		4
.L_186:
        /*0324*/ 	.byte	0x04, 0x11
        /*0326*/ 	.short	(.L_188 - .L_187)
	.align		4
.L_187:
        /*0328*/ 	.word	index@($__internal_48_$__cuda_sm20_div_u64)
        /*032c*/ 	.word	0x00000000


	//----- nvinfo : EIATTR_FRAME_SIZE
	.align		4
.L_188:
        /*0330*/ 	.byte	0x04, 0x11
        /*0332*/ 	.short	(.L_190 - .L_189)
	.align		4
.L_189:
        /*0334*/ 	.word	index@(_ZN2at4cuda57_GLOBAL__N__cd6b329d_24_DistributionBernoulli_cu_7537a20d21kernelPointwiseApply2IZNS_6native9templates4cuda28bernoulli_tensor_cuda_kernelIafEEvRKNS_10TensorBaseES9_NS_15PhiloxCudaStateEEUliRaSB_SB_SB_RKfSD_SD_SD_E_aSC_mLin1ELin1ELi4ELi512ELi2EEEvNS0_6detail10TensorInfoIT0_T2_EENSG_IT1_SI_EESI_T_)
        /*0338*/ 	.word	0x00000000


	//----- nvinfo : EIATTR_REGCOUNT
	.align		4
.L_190:
        /*033c*/ 	.byte	0x04, 0x2f
        /*033e*/ 	.short	(.L_192 - .L_191)
	.align		4
.L_191:
        /*0340*/ 	.word	index@(_ZN2at4cuda57_GLOBAL__N__cd6b329d_24_DistributionBernoulli_cu_7537a20d21kernelPointwiseApply2IZNS_6native9templates4cuda28bernoulli_tensor_cuda_kernelIifEEvRKNS_10TensorBaseES9_NS_15PhiloxCudaStateEEUliRiSB_SB_SB_RKfSD_SD_SD_E_iSC_jLi1ELi1ELi4ELi512ELi2EEEvNS0_6detail10TensorInfoIT0_T2_EENSG_IT1_SI_EESI_T_)
        /*0344*/ 	.word	0x00000026


	//----- nvinfo : EIATTR_FRAME_SIZE
	.align		4
.L_192:
        /*0348*/ 	.byte	0x04, 0x11
        /*034a*/ 	.short	(.L_194 - .L_193)
	.align		4
.L_193:
        /*034c*/ 	.word	index@(_ZN2at4cuda57_GLOBAL__N__cd6b329d_24_DistributionBernoulli_cu_7537a20d21kernelPointwiseApply2IZNS_6native9templates4cuda28bernoulli_tensor_cuda_kernelIifEEvRKNS_10TensorBaseES9_NS_15PhiloxCudaStateEEUliRiSB_SB_SB_RKfSD_SD_SD_E_iSC_jLi1ELi1ELi4ELi512ELi2EEEvNS0_6detail10TensorInfoIT0_T2_EENSG_IT1_SI_EESI_T_)
        /*0350*/ 	.word	0x00000000


	//----- nvinfo : EIATTR_REGCOUNT
	.align		4
.L_194:
        /*0354*/ 	.byte	0x04, 0x2f
        /*0356*/ 	.short	(.L_196 - .L_195)
	.align		4
.L_195:
        /*0358*/ 	.word	index@(_ZN2at4cuda57_GLOBAL__N__cd6b329d_24_DistributionBernoulli_cu_7537a20d21kernelPointwiseApply2IZNS_6native9templates4cuda28bernoulli_tensor_cuda_kernelIifEEvRKNS_10TensorBaseES9_NS_15PhiloxCudaStateEEUliRiSB_SB_SB_RKfSD_SD_SD_E_iSC_jLi1ELi2ELi4ELi512ELi2EEEvNS0_6detail10TensorInfoIT0_T2_EENSG_IT1_SI_EESI_T_)
        /*035c*/ 	.word	0x00000025


	//----- nvinfo : EIATTR_FRAME_SIZE
	.align		4
.L_196:
        /*0360*/ 	.byte	0x04, 0x11
        /*0362*/ 	.short	(.L_198 - .L_197)
	.align		4
.L_197:
        /*0364*/ 	.word	index@(_ZN2at4cuda57_GLOBAL__N__cd6b329d_24_DistributionBernoulli_cu_7537a20d21kernelPointwiseApply2IZNS_6native9templates4cuda28bernoulli_tensor_cuda_kernelIifEEvRKNS_10TensorBaseES9_NS_15PhiloxCudaStateEEUliRiSB_SB_SB_RKfSD_SD_SD_E_iSC_jLi1ELi2ELi4ELi512ELi2EEEvNS0_6detail10TensorInfoIT0_T2_EENSG_IT1_SI_EESI_T_)
        /*0368*/ 	.word	0x00000000


	//----- nvinfo : EIATTR_REGCOUNT
	.align		4
.L_198:
        /*036c*/ 	.byte	0x04, 0x2f
        /*036e*/ 	.short	(.L_200 - .L_199)
	.align		4
.L_199:
        /*0370*/ 	.word	index@(_ZN2at4cuda57_GLOBAL__N__cd6b329d_24_DistributionBernoulli_cu_7537a20d21kernelPointwiseApply2IZNS_6native9templates4cuda28bernoulli_tensor_cuda_kernelIifEEvRKNS_10TensorBaseES9_NS_15PhiloxCudaStateEEUliRiSB_SB_SB_RKfSD_SD_SD_E_iSC_jLi1ELin1ELi4ELi512ELi2EEEvNS0_6detail10TensorInfoIT0_T2_EENSG_IT1_SI_EESI_T_)
        /*0374*/ 	.word	0x00000024


	//----- nvinfo : EIATTR_FRAME_SIZE
	.align		4
.L_200:
        /*0378*/ 	.byte	0x04, 0x11
        /*037a*/ 	.short	(.L_202 - .L_201)
	.align		4
.L_201:
        /*037c*/ 	.word	index@(_ZN2at4cuda57_GLOBAL__N__cd6b329d_24_DistributionBernoulli_cu_7537a20d21kernelPointwiseApply2IZNS_6native9templates4cuda28bernoulli_tensor_cuda_kernelIifEEvRKNS_10TensorBaseES9_NS_15PhiloxCudaStateEEUliRiSB_SB_SB_RKfSD_SD_SD_E_iSC_jLi1ELin1ELi4ELi512ELi2EEEvNS0_6detail10TensorInfoIT0_T2_EENSG_IT1_SI_EESI_T_)
        /*0380*/ 	.word	0x00000000


	//----- nvinfo : EIATTR_REGCOUNT
	.align		4
.L_202:
        /*0384*/ 	.byte	0x04, 0x2f
        /*0386*/ 	.short	(.L_204 - .L_203)
	.align		4
.L_203:
        /*0388*/ 	.word	index@(_ZN2at4cuda57_GLOBAL__N__cd6b329d_24_DistributionBernoulli_cu_7537a20d21kernelPointwiseApply2IZNS_6native9templates4cuda28bernoulli_tensor_cuda_kernelIifEEvRKNS_10TensorBaseES9_NS_15PhiloxCudaStateEEUliRiSB_SB_SB_RKfSD_SD_SD_E_iSC_jLi2ELi1ELi4ELi512ELi2EEEvNS0_6detail10TensorInfoIT0_T2_EENSG_IT1_SI_EESI_T_)
        /*038c*/ 	.word	0x00000029


	//----- nvinfo : EIATTR_FRAME_SIZE
	.align		4
.L_204:
        /*0390*/ 	.byte	0x04, 0x11
        /*0392*/ 	.short	(.L_206 - .L_205)
	.align		4
.L_205:
        /*0394*/ 	.word	index@(_ZN2at4cuda57_GLOBAL__N__cd6b329d_24_DistributionBernoulli_cu_7537a20d21kernelPointwiseApply2IZNS_6native9templates4cuda28bernoulli_tensor_cuda_kernelIifEEvRKNS_10TensorBaseES9_NS_15PhiloxCudaStateEEUliRiSB_SB_SB_RKfSD_SD_SD_E_iSC_jLi2ELi1ELi4ELi512ELi2EEEvNS0_6detail10TensorInfoIT0_T2_EENSG_IT1_SI_EESI_T_)
        /*0398*/ 	.word	0x00000000


	//----- nvinfo : EIATTR_REGCOUNT
	.align		4
.L_206:
        /*039c*/ 	.byte	0x04, 0x2f
        /*039e*/ 	.short	(.L_208 - .L_207)
	.align		4
.L_207:
        /*03a0*/ 	.word	index@(_ZN2at4cuda57_GLOBAL__N__cd6b329d_24_DistributionBernoulli_cu_7537a20d21kernelPointwiseApply2IZNS_6native9templates4cuda28bernoulli_tensor_cuda_kernelIifEEvRKNS_10TensorBaseES9_NS_15PhiloxCudaStateEEUliRiSB_SB_SB_RKfSD_SD_SD_E_iSC_jLi2ELi2ELi4ELi512ELi2EEEvNS0_6detail10TensorInfoIT0_T2_EENSG_IT1_SI_EESI_T_)
        /*03a4*/ 	.word	0x0000002a


	//----- nvinfo : EIATTR_FRAME_SIZE
	.align		4
.L_208:
        /*03a8*/ 	.byte	0x04, 0x11
        /*03aa*/ 	.short	(.L_210 - .L_209)
	.align		4
.L_209:
        /*03ac*/ 	.word	index@(_ZN2at4cuda57_GLOBAL__N__cd6b329d_24_DistributionBernoulli_cu_7537a20d21kernelPointwiseApply2IZNS_6native9templates4cuda28bernoulli_tensor_cuda_kernelIifEEvRKNS_10TensorBaseES9_NS_15PhiloxCudaStateEEUliRiSB_SB_SB_RKfSD_SD_SD_E_iSC_jLi2ELi2ELi4ELi512ELi2EEEvNS0_6detail10TensorInfoIT0_T2_EENSG_IT1_SI_EESI_T_)
        /*03b0*/ 	.word	0x00000000


	//----- nvinfo : EIATTR_REGCOUNT
	.align		4
.L_210:
        /*03b4*/ 	.byte	0x04, 0x2f
        /*03b6*/ 	.short	(.L_212 - .L_211)
	.align		4
.L_211:
        /*03b8*/ 	.word	index@(_ZN2at4cuda57_GLOBAL__N__cd6b329d_24_DistributionBernoulli_cu_7537a20d21kernelPointwiseApply2IZNS_6native9templates4cuda28bernoulli_tensor_cuda_kernelIifEEvRKNS_10TensorBaseES9_NS_15PhiloxCudaStateEEUliRiSB_SB_SB_RKfSD_SD_SD_E_iSC_jLi2ELin1ELi4ELi512ELi2EEEvNS0_6detail10TensorInfoIT0_T2_EENSG_IT1_SI_EESI_T_)
        /*03bc*/ 	.word	0x0000002a


	//----- nvinfo : EIATTR_FRAME_SIZE
	.align		4
.L_212:
        /*03c0*/ 	.byte	0x04, 0x11
        /*03c2*/ 	.short	(.L_214 - .L_213)
	.align		4
.L_213:
        /*03c4*/ 	.word	index@(_ZN2at4cuda57_GLOBAL__N__cd6b329d_24_DistributionBernoulli_cu_7537a20d21kernelPointwiseApply2IZNS_6native9templates4cuda28bernoulli_tensor_cuda_kernelIifEEvRKNS_10TensorBaseES9_NS_15PhiloxCudaStateEEUliRiSB_SB_SB_RKfSD_SD_SD_E_iSC_jLi2ELin1ELi4ELi512ELi2EEEvNS0_6detail10TensorInfoIT0_T2_EENSG_IT1_SI_EESI_T_)
        /*03c8*/ 	.word	0x00000000


	//----- nvinfo : EIATTR_REGCOUNT
	.align		4
.L_214:
        /*03cc*/ 	.byte	0x04, 0x2f
        /*03ce*/ 	.short	(.L_216 - .L_215)
	.align		4
.L_215:
        /*03d0*/ 	.word	index@(_ZN2at4cuda57_GLOBAL__N__cd6b329d_24_DistributionBernoulli_cu_7537a20d21kernelPointwiseApply2IZNS_6native9templates4cuda28bernoulli_tensor_cuda_kernelIifEEvRKNS_10TensorBaseES9_NS_15PhiloxCudaStateEEUliRiSB_SB_SB_RKfSD_SD_SD_E_iSC_jLin1ELi1ELi4ELi512ELi2EEEvNS0_6detail10TensorInfoIT0_T2_EENSG_IT1_SI_EESI_T_)
        /*03d4*/ 	.word	0x00000026


	//----- nvinfo : EIATTR_FRAME_SIZE
	.align		4
.L_216:
        /*03d8*/ 	.byte	0x04, 0x11
        /*03da*/ 	.short	(.L_218 - .L_217)
	.align		4
.L_217:
        /*03dc*/ 	.word	index@(_ZN2at4cuda57_GLOBAL__N__cd6b329d_24_DistributionBernoulli_cu_7537a20d21kernelPointwiseApply2IZNS_6native9templates4cuda28bernoulli_tensor_cuda_kernelIifEEvRKNS_10TensorBaseES9_NS_15PhiloxCudaStateEEUliRiSB_SB_SB_RKfSD_SD_SD_E_iSC_jLin1ELi1ELi4ELi512ELi2EEEvNS0_6detail10TensorInfoIT0_T2_EENSG_IT1_SI_EESI_T_)
        /*03e0*/ 	.word	0x00000000


	//----- nvinfo : EIATTR_REGCOUNT
	.align		4
.L_218:
        /*03e4*/ 	.byte	0x04, 0x2f
        /*03e6*/ 	.short	(.L_220 - .L_219)
	.align		4
.L_219:
        /*03e8*/ 	.word	index@(_ZN2at4cuda57_GLOBAL__N__cd6b329d_24_DistributionBernoulli_cu_7537a20d21kernelPointwiseApply2IZNS_6native9templates4cuda28bernoulli_tensor_cuda_kernelIifEEvRKNS_10TensorBaseES9_NS_15PhiloxCudaStateEEUliRiSB_SB_SB_RKfSD_SD_SD_E_iSC_jLin1ELi2ELi4ELi512ELi2EEEvNS0_6detail10TensorInfoIT0_T2_EENSG_IT1_SI_EESI_T_)
        /*03ec*/ 	.word	0x0000002a


	//----- nvinfo : EIATTR_FRAME_SIZE
	.align		4
.L_220:
        /*03f0*/ 	.byte	0x04, 0x11
        /*03f2*/ 	.short	(.L_222 - .L_221)
	.align		4
.L_221:
        /*03f4*/ 	.word	index@(_ZN2at4cuda57_GLOBAL__N__cd6b329d_24_DistributionBernoulli_cu_7537a20d21kernelPointwiseApply2IZNS_6native9templates4cuda28bernoulli_tensor_cuda_kernelIifEEvRKNS_10TensorBaseES9_NS_15PhiloxCudaStateEEUliRiSB_SB_SB_RKfSD_SD_SD_E_iSC_jLin1ELi2ELi4ELi512ELi2EEEvNS0_6detail10TensorInfoIT0_T2_EENSG_IT1_SI_EESI_T_)
        /*03f8*/ 	.word	0x00000000


	//----- nvinfo : EIATTR_REGCOUNT
	.align		4
.L_222:
        /*03fc*/ 	.byte	0x04, 0x2f
        /*03fe*/ 	.short	(.L_224 - .L_223)
	.align		4
.L_223:
        /*0400*/ 	.word	index@(_ZN2at4cuda57_GLOBAL__N__cd6b329d_24_DistributionBernoulli_cu_7537a20d21kernelPointwiseApply2IZNS_6native9templates4cuda28bernoulli_tensor_cuda_kernelIifEEvRKNS_10TensorBaseES9_NS_15PhiloxCudaStateEEUliRiSB_SB_SB_RKfSD_SD_SD_E_iSC_jLin1ELin1ELi4ELi512ELi2EEEvNS0_6detail10TensorInfoIT0_T2_EENSG_IT1_SI_EESI_T_)
        /*0404*/ 	.word	0x0000002a


	//----- nvinfo : EIATTR_FRAME_SIZE
	.align		4
.L_224:
        /*0408*/ 	.byte	0x04, 0x11
        /*040a*/ 	.short	(.L_226 - .L_225)
	.align		4
.L_225:
        /*040c*/ 	.word	index@(_ZN2at4cuda57_GLOBAL__N__cd6b329d_24_DistributionBernoulli_cu_7537a20d21kernelPointwiseApply2IZNS_6native9templates4cuda28bernoulli_tensor_cuda_kernelIifEEvRKNS_10TensorBaseES9_NS_15PhiloxCudaStateEEUliRiSB_SB_SB_RKfSD_SD_SD_E_iSC_jLin1ELin1ELi4ELi512ELi2EEEvNS0_6detail10TensorInfoIT0_T2_EENSG_IT1_SI_EESI_T_)
        /*0410*/ 	.word	0x00000000


	//----- nvinfo : EIATTR_REGCOUNT
	.align		4
.L_226:
        /*0414*/ 	.byte	0x04, 0x2f
        /*0416*/ 	.short	(.L_228 - .L_227)
	.align		4
.L_227:
        /*0418*/ 	.word	index@(_ZN2at4cuda57_GLOBAL__N__cd6b329d_24_DistributionBernoulli_cu_7537a20d21kernelPointwiseApply2IZNS_6native9templates4cuda28bernoulli_tensor_cuda_kernelIifEEvRKNS_10TensorBaseES9_NS_15PhiloxCudaStateEEUliRiSB_SB_SB_RKfSD_SD_SD_E_iSC_mLi1ELi1ELi4ELi512ELi2EEEvNS0_6detail10TensorInfoIT0_T2_EENSG_IT1_SI_EESI_T_)
        /*041c*/ 	.word	0x0000002e


	//----- nvinfo : EIATTR_FRAME_SIZE
	.align		4
.L_228:
        /*0420*/ 	.byte	0x04, 0x11
        /*0422*/ 	.short	(.L_230 - .L_229)
	.align		4
.L_229:
        /*0424*/ 	.word	index@(_ZN2at4cuda57_GLOBAL__N__cd6b329d_24_DistributionBernoulli_cu_7537a20d21kernelPointwiseApply2IZNS_6native9templates4cuda28bernoulli_tensor_cuda_kernelIifEEvRKNS_10TensorBaseES9_NS_15PhiloxCudaStateEEUliRiSB_SB_SB_RKfSD_SD_SD_E_iSC_mLi1ELi1ELi4ELi512ELi2EEEvNS0_6detail10TensorInfoIT0_T2_EENSG_IT1_SI_EESI_T_)
        /*0428*/ 	.word	0x00000000


	//----- nvinfo : EIATTR_REGCOUNT
	.align		4
.L_230:
        /*042c*/ 	.byte	0x04, 0x2f
        /*042e*/ 	.short	(.L_232 - .L_231)
	.align		4
.L_231:
        /*0430*/ 	.word	index@(_ZN2at4cuda57_GLOBAL__N__cd6b329d_24_DistributionBernoulli_cu_7537a20d21kernelPointwiseApply2IZNS_6native9templates4cuda28bernoulli_tensor_cuda_kernelIifEEvRKNS_10TensorBaseES9_NS_15PhiloxCudaStateEEUliRiSB_SB_SB_RKfSD_SD_SD_E_iSC_mLin1ELin1ELi4ELi512ELi2EEEvNS0_6detail10TensorInfoIT0_T2_EENSG_IT1_SI_EESI_T_)
        /*0434*/ 	.word	0x00000030


	//----- nvinfo : EIATTR_FRAME_SIZE
	.align		4
.L_232:
        /*0438*/ 	.byte	0x04, 0x11
        /*043a*/ 	.short	(.L_234 - .L_233)
	.align		4
.L_233:
        /*043c*/ 	.word	index@($__internal_47_$__cuda_sm20_div_u64)
        /*0440*/ 	.word	0x00000000


	//----- nvinfo : EIATTR_FRAME_SIZE
	.align		4
.L_234:
        /*0444*/ 	.byte	0x04, 0x11
        /*0446*/ 	.short	(.L_236 - .L_235)
	.align		4
.L_235:
        /*0448*/ 	.word	index@(_ZN2at4cuda57_GLOBAL__N__cd6b329d_24_DistributionBernoulli_cu_7537a20d21kernelPointwiseApply2IZNS_6native9templates4cuda28bernoulli_tensor_cuda_kernelIifEEvRKNS_10TensorBaseES9_NS_15PhiloxCudaStateEEUliRiSB_SB_SB_RKfSD_SD_SD_E_iSC_mLin1ELin1ELi4ELi512ELi2EEEvNS0_6detail10TensorInfoIT0_T2_EENSG_IT1_SI_EESI_T_)
        /*044c*/ 	.word	0x00000000


	//----- nvinfo : EIATTR_REGCOUNT
	.align		4
.L_236:
        /*0450*/ 	.byte	0x04, 0x2f
        /*0452*/ 	.short	(.L_238 - .L_237)
	.align		4
.L_237:
        /*0454*/ 	.word	index@(_ZN2at4cuda57_GLOBAL__N__cd6b329d_24_DistributionBernoulli_cu_7537a20d21kernelPointwiseApply2IZNS_6native9templates4cuda28bernoulli_tensor_cuda_kernelIlfEEvRKNS_10TensorBaseES9_NS_15PhiloxCudaStateEEUliRlSB_SB_SB_RKfSD_SD_SD_E_lSC_jLi1ELi1ELi4ELi512ELi2EEEvNS0_6detail10TensorInfoIT0_T2_EENSG_IT1_SI_EESI_T_)
        /*0458*/ 	.word	0x00000026


	//----- nvinfo : EIATTR_FRAME_SIZE
	.align		4
.L_238:
        /*045c*/ 	.byte	0x04, 0x11
        /*045e*/ 	.short	(.L_240 - .L_239)
	.align		4
.L_239:
        /*0460*/ 	.word	index@(_ZN2at4cuda57_GLOBAL__N__cd6b329d_24_DistributionBernoulli_cu_7537a20d21kernelPointwiseApply2IZNS_6native9templates4cuda28bernoulli_tensor_cuda_kernelIlfEEvRKNS_10TensorBaseES9_NS_15PhiloxCudaStateEEUliRlSB_SB_SB_RKfSD_SD_SD_E_lSC_jLi1ELi1ELi4ELi512ELi2EEEvNS0_6detail10TensorInfoIT0_T2_EENSG_IT1_SI_EESI_T_)
        /*0464*/ 	.word	0x00000000


	//----- nvinfo : EIATTR_REGCOUNT
	.align		4
.L_240:
        /*0468*/ 	.byte	0x04, 0x2f
        /*046a*/ 	.short	(.L_242 - .L_241)
	.align		4
.L_241:
        /*046c*/ 	.word	index@(_ZN2at4cuda57_GLOBAL__N__cd6b329d_24_DistributionBernoulli_cu_7537a20d21kernelPointwiseApply2IZNS_6native9templates4cuda28bernoulli_tensor_cuda_kernelIlfEEvRKNS_10TensorBaseES9_NS_15PhiloxCudaStateEEUliRlSB_SB_SB_RKfSD_SD_SD_E_lSC_jLi1ELi2ELi4ELi512ELi2EEEvNS0_6detail10TensorInfoIT0_T2_EENSG_IT1_SI_EESI_T_)
        /*0470*/ 	.word	0x00000025


	//----- nvinfo : EIATTR_FRAME_SIZE
	.align		4
.L_242:
        /*0474*/ 	.byte	0x04, 0x11
        /*0476*/ 	.short	(.L_244 - .L_243)
	.align		4
.L_243:
        /*0478*/ 	.word	index@(_ZN2at4cuda57_GLOBAL__N__cd6b329d_24_DistributionBernoulli_cu_7537a20d21kernelPointwiseApply2IZNS_6native9templates4cuda28bernoulli_tensor_cuda_kernelIlfEEvRKNS_10TensorBaseES9_NS_15PhiloxCudaStateEEUliRlSB_SB_SB_RKfSD_SD_SD_E_lSC_jLi1ELi2ELi4ELi512ELi2EEEvNS0_6detail10TensorInfoIT0_T2_EENSG_IT1_SI_EESI_T_)
        /*047c*/ 	.word	0x00000000


	//----- nvinfo : EIATTR_REGCOUNT
	.align		4
.L_244:
        /*0480*/ 	.byte	0x04, 0x2f
        /*0482*/ 	.short	(.L_246 - .L_245)
	.align		4
.L_245:
        /*0484*/ 	.word	index@(_ZN2at4cuda57_GLOBAL__N__cd6b329d_24_DistributionBernoulli_cu_7537a20d21kernelPointwiseApply2IZNS_6native9templates4cuda28bernoulli_tensor_cuda_kernelIlfEEvRKNS_10TensorBaseES9_NS_15PhiloxCudaStateEEUliRlSB_SB_SB_RKfSD_SD_SD_E_lSC_jLi1ELin1ELi4ELi512ELi2EEEvNS0_6detail10TensorInfoIT0_T2_EENSG_IT1_SI_EESI_T_)
        /*0488*/ 	.word	0x00000024


	//----- nvinfo : EIATTR_FRAME_SIZE
	.align		4
.L_246:
        /*048c*/ 	.byte	0x04, 0x11
        /*048e*/ 	.short	(.L_248 - .L_247)
	.align		4
.L_247:
        /*0490*/ 	.word	index@(_ZN2at4cuda57_GLOBAL__N__cd6b329d_24_DistributionBernoulli_cu_7537a20d21kernelPointwiseApply2IZNS_6native9templates4cuda28bernoulli_tensor_cuda_kernelIlfEEvRKNS_10TensorBaseES9_NS_15PhiloxCudaStateEEUliRlSB_SB_SB_RKfSD_SD_SD_E_lSC_jLi1ELin1ELi4ELi512ELi2EEEvNS0_6detail10TensorInfoIT0_T2_EENSG_IT1_SI_EESI_T_)
        /*0494*/ 	.word	0x00000000


	//----- nvinfo : EIATTR_REGCOUNT
	.align		4
.L_248:
        /*0498*/ 	.byte	0x04, 0x2f
        /*049a*/ 	.short	(.L_250 - .L_249)
	.align		4
.L_249:
        /*049c*/ 	.word	index@(_ZN2at4cuda57_GLOBAL__N__cd6b329d_24_DistributionBernoulli_cu_7537a20d21kernelPointwiseApply2IZNS_6native9templates4cuda28bernoulli_tensor_cuda_kernelIlfEEvRKNS_10TensorBaseES9_NS_15PhiloxCudaStateEEUliRlSB_SB_SB_RKfSD_SD_SD_E_lSC_jLi2ELi1ELi4ELi512ELi2EEEvNS0_6detail10TensorInfoIT0_T2_EENSG_IT1_SI_EESI_T_)
        /*04a0*/ 	.word	0x00000029


	//----- nvinfo : EIATTR_FRAME_SIZE
	.align		4
.L_250:
        /*04a4*/ 	.byte	0x04, 0x11
        /*04a6*/ 	.short	(.L_252 - .L_251)
	.align		4
.L_251:
        /*04a8*/ 	.word	index@(_ZN2at4cuda57_GLOBAL__N__cd6b329d_24_DistributionBernoulli_cu_7537a20d21kernelPointwiseApply2IZNS_6native9templates4cuda28bernoulli_tensor_cuda_kernelIlfEEvRKNS_10TensorBaseES9_NS_15PhiloxCudaStateEEUliRlSB_SB_SB_RKfSD_SD_SD_E_lSC_jLi2ELi1ELi4ELi512ELi2EEEvNS0_6detail10TensorInfoIT0_T2_EENSG_IT1_SI_EESI_T_)
        /*04ac*/ 	.word	0x00000000


	//----- nvinfo : EIATTR_REGCOUNT
	.align		4
.L_252:
        /*04b0*/ 	.byte	0x04, 0x2f
        /*04b2*/ 	.short	(.L_254 - .L_253)
	.align		4
.L_253:
        /*04b4*/ 	.word	index@(_ZN2at4cuda57_GLOBAL__N__cd6b329d_24_DistributionBernoulli_cu_7537a20d21kernelPointwiseApply2IZNS_6native9templates4cuda28bernoulli_tensor_cuda_kernelIlfEEvRKNS_10TensorBaseES9_NS_15PhiloxCudaStateEEUliRlSB_SB_SB_RKfSD_SD_SD_E_lSC_jLi2ELi2ELi4ELi512ELi2EEEvNS0_6detail10TensorInfoIT0_T2_EENSG_IT1_SI_EESI_T_)
        /*04b8*/ 	.word	0x0000002a


	//----- nvinfo : EIATTR_FRAME_SIZE
	.align		4
.L_254:
        /*04bc*/ 	.byte	0x04, 0x11
        /*04be*/ 	.short	(.L_256 - .L_255)
	.align		4
.L_255:
        /*04c0*/ 	.word	index@(_ZN2at4cuda57_GLOBAL__N__cd6b329d_24_DistributionBernoulli_cu_7537a20d21kernelPointwiseApply2IZNS_6native9templates4cuda28bernoulli_tensor_cuda_kernelIlfEEvRKNS_10TensorBaseES9_NS_15PhiloxCudaStateEEUliRlSB_SB_SB_RKfSD_SD_SD_E_lSC_jLi2ELi2ELi4ELi512ELi2EEEvNS0_6detail10TensorInfoIT0_T2_EENSG_IT1_SI_EESI_T_)
        /*04c4*/ 	.word	0x00000000


	//----- nvinfo : EIATTR_REGCOUNT
	.align		4
.L_256:
        /*04c8*/ 	.byte	0x04, 0x2f
        /*04ca*/ 	.short	(.L_258 - .L_257)
	.align		4
.L_257:
        /*04cc*/ 	.word	index@(_ZN2at4cuda57_GLOBAL__N__cd6b329d_24_DistributionBernoulli_cu_7537a20d21kernelPointwiseApply2IZNS_6native9templates4cuda28bernoulli_tensor_cuda_kernelIlfEEvRKNS_10TensorBaseES9_NS_15PhiloxCudaStateEEUliRlSB_SB_SB_RKfSD_SD_SD_E_lSC_jLi2ELin1ELi4ELi512ELi2EEEvNS0_6detail10TensorInfoIT0_T2_EENSG_IT1_SI_EESI_T_)
        /*04d0*/ 	.word	0x0000002a


	//----- nvinfo : EIATTR_FRAME_SIZE
	.align		4
.L_258:
        /*04d4*/ 	.byte	0x04, 0x11
        /*04d6*/ 	.short	(.L_260 - .L_259)
	.align		4
.L_259:
        /*04d8*/ 	.word	index@(_ZN2at4cuda57_GLOBAL__N__cd6b329d_24_DistributionBernoulli_cu_7537a20d21kernelPointwiseApply2IZNS_6native9templates4cuda28bernoulli_tensor_cuda_kernelIlfEEvRKNS_10TensorBaseES9_NS_15PhiloxCudaStateEEUliRlSB_SB_SB_RKfSD_SD_SD_E_lSC_jLi2ELin1ELi4ELi512ELi2EEEvNS0_6detail10TensorInfoIT0_T2_EENSG_IT1_SI_EESI_T_)
        /*04dc*/ 	.word	0x00000000


	//----- nvinfo : EIATTR_REGCOUNT
	.align		4
.L_260:
        /*04e0*/ 	.byte	0x04, 0x2f
        /*04e2*/ 	.short	(.L_262 - .L_261)
	.align		4
.L_261:
        /*04e4*/ 	.word	index@(_ZN2at4cuda57_GLOBAL__N__cd6b329d_24_DistributionBernoulli_cu_7537a20d21kernelPointwiseApply2IZNS_6native9templates4cuda28bernoulli_tensor_cuda_kernelIlfEEvRKNS_10TensorBaseES9_NS_15PhiloxCudaStateEEUliRlSB_SB_SB_RKfSD_SD_SD_E_lSC_jLin1ELi1ELi4ELi512ELi2EEEvNS0_6detail10TensorInfoIT0_T2_EENSG_IT1_SI_EESI_T_)
        /*04e8*/ 	.word	0x00000026


	//----- nvinfo : EIATTR_FRAME_SIZE
	.align		4
.L_262:
        /*04ec*/ 	.byte	0x04, 0x11
        /*04ee*/ 	.short	(.L_264 - .L_263)
	.align		4
.L_263:
        /*04f0*/ 	.word	index@(_ZN2at4cuda57_GLOBAL__N__cd6b329d_24_DistributionBernoulli_cu_7537a20d21kernelPointwiseApply2IZNS_6native9templates4cuda28bernoulli_tensor_cuda_kernelIlfEEvRKNS_10TensorBaseES9_NS_15PhiloxCudaStateEEUliRlSB_SB_SB_RKfSD_SD_SD_E_lSC_jLin1ELi1ELi4ELi512ELi2EEEvNS0_6detail10TensorInfoIT0_T2_EENSG_IT1_SI_EESI_T_)
        /*04f4*/ 	.word	0x00000000


	//----- nvinfo : EIATTR_REGCOUNT
	.align		4
.L_264:
        /*04f8*/ 	.byte	0x04, 0x2f
        /*04fa*/ 	.short	(.L_266 - .L_265)
	.align		4
.L_265:
        /*04fc*/ 	.word	index@(_ZN2at4cuda57_GLOBAL__N__cd6b329d_24_DistributionBernoulli_cu_7537a20d21kernelPointwiseApply2IZNS_6native9templates4cuda28bernoulli_tensor_cuda_kernelIlfEEvRKNS_10TensorBaseES9_NS_15PhiloxCudaStateEEUliRlSB_SB_SB_RKfSD_SD_SD_E_lSC_jLin1ELi2ELi4ELi512ELi2EEEvNS0_6detail10TensorInfoIT0_T2_EENSG_IT1_SI_EESI_T_)
        /*0500*/ 	.word	0x0000002a


	//----- nvinfo : EIATTR_FRAME_SIZE
	.align		4
.L_266:
        /*0504*/ 	.byte	0x04, 0x11
        /*0506*/ 	.short	(.L_268 - .L_267)
	.align		4
.L_267:
        /*0508*/ 	.word	index@(_ZN2at4cuda57_GLOBAL__N__cd6b329d_24_DistributionBernoulli_cu_7537a20d21kernelPointwiseApply2IZNS_6native9templates4cuda28bernoulli_tensor_cuda_kernelIlfEEvRKNS_10TensorBaseES9_NS_15PhiloxCudaStateEEUliRlSB_SB_SB_RKfSD_SD_SD_E_lSC_jLin1ELi2ELi4ELi512ELi2EEEvNS0_6detail10TensorInfoIT0_T2_EENSG_IT1_SI_EESI_T_)
        /*050c*/ 	.word	0x00000000


	//----- nvinfo : EIATTR_REGCOUNT
	.align		4
.L_268:
        /*0510*/ 	.byte	0x04, 0x2f
        /*0512*/ 	.short	(.L_270 - .L_269)
	.align		4
.L_269:
        /*0514*/ 	.word	index@(_ZN2at4cuda57_GLOBAL__N__cd6b329d_24_DistributionBernoulli_cu_7537a20d21kernelPointwiseApply2IZNS_6native9templates4cuda28bernoulli_tensor_cuda_kernelIlfEEvRKNS_10TensorBaseES9_NS_15PhiloxCudaStateEEUliRlSB_SB_SB_RKfSD_SD_SD_E_lSC_jLin1ELin1ELi4ELi512ELi2EEEvNS0_6detail10TensorInfoIT0_T2_EENSG_IT1_SI_EESI_T_)
        /*0518*/ 	.word	0x0000002a


	//----- nvinfo : EIATTR_FRAME_SIZE
	.align		4
.L_270:
        /*051c*/ 	.byte	0x04, 0x11
        /*051e*/ 	.short	(.L_272 - .L_271)
	.align		4
.L_271:
        /*0520*/ 	.word	index@(_ZN2at4cuda57_GLOBAL__N__cd6b329d_24_DistributionBernoulli_cu_7537a20d21kernelPointwiseApply2IZNS_6native9templates4cuda28bernoulli_tensor_cuda_kernelIlfEEvRKNS_10TensorBaseES9_NS_15PhiloxCudaStateEEUliRlSB_SB_SB_RKfSD_SD_SD_E_lSC_jLin1ELin1ELi4ELi512ELi2EEEvNS0_6detail10TensorInfoIT0_T2_EENSG_IT1_SI_EESI_T_)
        /*0524*/ 	.word	0x00000000


	//----- nvinfo : EIATTR_REGCOUNT
	.align		4
.L_272:
        /*0528*/ 	.byte	0x04, 0x2f
        /*052a*/ 	.short	(.L_274 - .L_273)
	.align		4
.L_273:
        /*052c*/ 	.word	index@(_ZN2at4cuda57_GLOBAL__N__cd6b329d_24_DistributionBernoulli_cu_7537a20d21kernelPointwiseApply2IZNS_6native9templates4cuda28bernoulli_tensor_cuda_kernelIlfEEvRKNS_10TensorBaseES9_NS_15PhiloxCudaStateEEUliRlSB_SB_SB_RKfSD_SD_SD_E_lSC_mLi1ELi1ELi4ELi512ELi2EEEvNS0_6detail10TensorInfoIT0_T2_EENSG_IT1_SI_EESI_T_)
        /*0530*/ 	.word	0x0000002e


	//----- nvinfo : EIATTR_FRAME_SIZE
	.align		4
.L_274:
        /*0534*/ 	.byte	0x04, 0x11
        /*0536*/ 	.short	(.L_276 - .L_275)
	.align		4
.L_275:
        /*0538*/ 	.word	index@(_ZN2at4cuda57_GLOBAL__N__cd6b329d_24_DistributionBernoulli_cu_7537a20d21kernelPointwiseApply2IZNS_6native9templates4cuda28bernoulli_tensor_cuda_kernelIlfEEvRKNS_10TensorBaseES9_NS_15PhiloxCudaStateEEUliRlSB_SB_SB_RKfSD_SD_SD_E_lSC_mLi1ELi1ELi4ELi512ELi2EEEvNS0_6detail10TensorInfoIT0_T2_EENSG_IT1_SI_EESI_T_)
        /*053c*/ 	.word	0x00000000


	//----- nvinfo : EIATTR_REGCOUNT
	.align		4
.L_276:
        /*0540*/ 	.byte	0x04, 0x2f
        /*0542*/ 	.short	(.L_278 - .L_277)
	.align		4
.L_277:
        /*0544*/ 	.word	index@(_ZN2at4cuda57_GLOBAL__N__cd6b329d_24_DistributionBernoulli_cu_7537a20d21kernelPointwiseApply2IZNS_6native9templates4cuda28bernoulli_tensor_cuda_kernelIlfEEvRKNS_10TensorBaseES9_NS_15PhiloxCudaStateEEUliRlSB_SB_SB_RKfSD_SD_SD_E_lSC_mLin1ELin1ELi4ELi512ELi2EEEvNS0_6detail10TensorInfoIT0_T2_EENSG_IT1_SI_EESI_T_)
        /*0548*/ 	.word	0x00000030


	//----- nvinfo : EIATTR_FRAME_SIZE
	.align		4
.L_278:
        /*054c*/ 	.byte	0x04, 0x11
        /*054e*/ 	.short	(.L_280 - .L_279)
	.align		4
.L_279:
        /*0550*/ 	.word	index@($__internal_46_$__cuda_sm20_div_u64)
        /*0554*/ 	.word	0x00000000


	//----- nvinfo : EIATTR_FRAME_SIZE
	.align		4
.L_280:
        /*0558*/ 	.byte	0x04, 0x11
        /*055a*/ 	.short	(.L_282 - .L_281)
	.align		4
.L_281:
        /*055c*/ 	.word	index@(_ZN2at4cuda57_GLOBAL__N__cd6b329d_24_DistributionBernoulli_cu_7537a20d21kernelPointwiseApply2IZNS_6native9templates4cuda28bernoulli_tensor_cuda_kernelIlfEEvRKNS_10TensorBaseES9_NS_15PhiloxCudaStateEEUliRlSB_SB_SB_RKfSD_SD_SD_E_lSC_mLin1ELin1ELi4ELi512ELi2EEEvNS0_6detail10TensorInfoIT0_T2_EENSG_IT1_SI_EESI_T_)
        /*0560*/ 	.word	0x00000000


	//----- nvinfo : EIATTR_REGCOUNT
	.align		4
.L_282:
        /*0564*/ 	.byte	0x04, 0x2f
        /*0566*/ 	.short	(.L_284 - .L_283)
	.align		4
.L_283:
        /*0568*/ 	.word	index@(_ZN2at4cuda57_GLOBAL__N__cd6b329d_24_DistributionBernoulli_cu_7537a20d21kernelPointwiseApply2IZNS_6native9templates4cuda28bernoulli_tensor_cuda_kernelIsfEEvRKNS_10TensorBaseES9_NS_15PhiloxCudaStateEEUliRsSB_SB_SB_RKfSD_SD_SD_E_sSC_jLi1ELi1ELi4ELi512ELi2EEEvNS0_6detail10TensorInfoIT0_T2_EENSG_IT1_SI_EESI_T_)
        /*056c*/ 	.word	0x00000026


	//----- nvinfo : EIATTR_FRAME_SIZE
	.align		4
.L_284:
        /*0570*/ 	.byte	0x04, 0x11
        /*0572*/ 	.short	(.L_286 - .L_285)
	.align		4
.L_285:
        /*0574*/ 	.word	index@(_ZN2at4cuda57_GLOBAL__N__cd6b329d_24_DistributionBernoulli_cu_7537a20d21kernelPointwiseApply2IZNS_6native9templates4cuda28bernoulli_tensor_cuda_kernelIsfEEvRKNS_10TensorBaseES9_NS_15PhiloxCudaStateEEUliRsSB_SB_SB_RKfSD_SD_SD_E_sSC_jLi1ELi1ELi4ELi512ELi2EEEvNS0_6detail10TensorInfoIT0_T2_EENSG_IT1_SI_EESI_T_)
        /*0578*/ 	.word	0x00000000


	//----- nvinfo : EIATTR_REGCOUNT
	.align		4
.L_286:
        /*057c*/ 	.byte	0x04, 0x2f
        /*057e*/ 	.short	(.L_288 - .L_287)
	.align		4
.L_287:
        /*0580*/ 	.word	index@(_ZN2at4cuda57_GLOBAL__N__cd6b329d_24_DistributionBernoulli_cu_7537a20d21kernelPointwiseApply2IZNS_6native9templates4cuda28bernoulli_tensor_cuda_kernelIsfEEvRKNS_10TensorBaseES9_NS_15PhiloxCudaStateEEUliRsSB_SB_SB_RKfSD_SD_SD_E_sSC_jLi1ELi2ELi4ELi512ELi2EEEvNS0_6detail10TensorInfoIT0_T2_EENSG_IT1_SI_EESI_T_)
        /*0584*/ 	.word	0x00000025


	//----- nvinfo : EIATTR_FRAME_SIZE
	.align		4
.L_288:
        /*0588*/ 	.byte	0x04, 0x11
        /*058a*/ 	.short	(.L_290 - .L_289)
	.align		4
.L_289:
        /*058c*/ 	.word	index@(_ZN2at4cuda57_GLOBAL__N__cd6b329d_24_DistributionBernoulli_cu_7537a20d21kernelPointwiseApply2IZNS_6native9templates4cuda28bernoulli_tensor_cuda_kernelIsfEEvRKNS_10TensorBaseES9_NS_15PhiloxCudaStateEEUliRsSB_SB_SB_RKfSD_SD_SD_E_sSC_jLi1ELi2ELi4ELi512ELi2EEEvNS0_6detail10TensorInfoIT0_T2_EENSG_IT1_SI_EESI_T_)
        /*0590*/ 	.word	0x00000000


	//----- nvinfo : EIATTR_REGCOUNT
	.align		4
.L_290:
        /*0594*/ 	.byte	0x04, 0x2f
        /*0596*/ 	.short	(.L_292 - .L_291)
	.align		4
.L_291:
        /*0598*/ 	.word	index@(_ZN2at4cuda57_GLOBAL__N__cd6b329d_24_DistributionBernoulli_cu_7537a20d21kernelPointwiseApply2IZNS_6native9templates4cuda28bernoulli_tensor_cuda_kernelIsfEEvRKNS_10TensorBaseES9_NS_15PhiloxCudaStateEEUliRsSB_SB_SB_RKfSD_SD_SD_E_sSC_jLi1ELin1ELi4ELi512ELi2EEEvNS0_6detail10TensorInfoIT0_T2_EENSG_IT1_SI_EESI_T_)
        /*059c*/ 	.word	0x00000024


	//----- nvinfo : EIATTR_FRAME_SIZE
	.align		4
.L_292:
        /*05a0*/ 	.byte	0x04, 0x11
        /*05a2*/ 	.short	(.L_294 - .L_293)
	.align		4
.L_293:
        /*05a4*/ 	.word	index@(_ZN2at4cuda57_GLOBAL__N__cd6b329d_24_DistributionBernoulli_cu_7537a20d21kernelPointwiseApply2IZNS_6native9templates4cuda28bernoulli_tensor_cuda_kernelIsfEEvRKNS_10TensorBaseES9_NS_15PhiloxCudaStateEEUliRsSB_SB_SB_RKfSD_SD_SD_E_sSC_jLi1ELin1ELi4ELi512ELi2EEEvNS0_6detail10TensorInfoIT0_T2_EENSG_IT1_SI_EESI_T_)
        /*05a8*/ 	.word	0x00000000


	//----- nvinfo : EIATTR_REGCOUNT
	.align		4
.L_294:
        /*05ac*/ 	.byte	0x04, 0x2f
        /*05ae*/ 	.short	(.L_296 - .L_295)
	.align		4
.L_295:
        /*05b0*/ 	.word	index@(_ZN2at4cuda57_GLOBAL__N__cd6b329d_24_DistributionBernoulli_cu_7537a20d21kernelPointwiseApply2IZNS_6native9templates4cuda28bernoulli_tensor_cuda_kernelIsfEEvRKNS_10TensorBaseES9_NS_15PhiloxCudaStateEEUliRsSB_SB_SB_RKfSD_SD_SD_E_sSC_jLi2ELi1ELi4ELi512ELi2EEEvNS0_6detail10TensorInfoIT0_T2_EENSG_IT1_SI_EESI_T_)
        /*05b4*/ 	.word	0x00000029


	//----- nvinfo : EIATTR_FRAME_SIZE
	.align		4
.L_296:
        /*05b8*/ 	.byte	0x04, 0x11
        /*05ba*/ 	.short	(.L_298 - .L_297)
	.align		4
.L_297:
        /*05bc*/ 	.word	index@(_ZN2at4cuda57_GLOBAL__N__cd6b329d_24_DistributionBernoulli_cu_7537a20d21kernelPointwiseApply2IZNS_6native9templates4cuda28bernoulli_tensor_cuda_kernelIsfEEvRKNS_10TensorBaseES9_NS_15PhiloxCudaStateEEUliRsSB_SB_SB_RKfSD_SD_SD_E_sSC_jLi2ELi1ELi4ELi512ELi2EEEvNS0_6detail10TensorInfoIT0_T2_EENSG_IT1_SI_EESI_T_)
        /*05c0*/ 	.word	0x00000000


	//----- nvinfo : EIATTR_REGCOUNT
	.align		4
.L_298:
        /*05c4*/ 	.byte	0x04, 0x2f
        /*05c6*/ 	.short	(.L_300 - .L_299)
	.align		4
.L_299:
        /*05c8*/ 	.word	index@(_ZN2at4cuda57_GLOBAL__N__cd6b329d_24_DistributionBernoulli_cu_7537a20d21kernelPointwiseApply2IZNS_6native9templates4cuda28bernoulli_tensor_cuda_kernelIsfEEvRKNS_10TensorBaseES9_NS_15PhiloxCudaStateEEUliRsSB_SB_SB_RKfSD_SD_SD_E_sSC_jLi2ELi2ELi4ELi512ELi2EEEvNS0_6detail10TensorInfoIT0_T2_EENSG_IT1_SI_EESI_T_)
        /*05cc*/ 	.word	0x0000002a


	//----- nvinfo : EIATTR_FRAME_SIZE
	.align		4
.L_300:
        /*05d0*/ 	.byte	0x04, 0x11
        /*05d2*/ 	.short	(.L_302 - .L_301)
	.align		4
.L_301:
        /*05d4*/ 	.word	index@(_ZN2at4cuda57_GLOBAL__N__cd6b329d_24_DistributionBernoulli_cu_7537a20d21kernelPointwiseApply2IZNS_6native9templates4cuda28bernoulli_tensor_cuda_kernelIsfEEvRKNS_10TensorBaseES9_NS_15PhiloxCudaStateEEUliRsSB_SB_SB_RKfSD_SD_SD_E_sSC_jLi2ELi2ELi4ELi512ELi2EEEvNS0_6detail10TensorInfoIT0_T2_EENSG_IT1_SI_EESI_T_)
        /*05d8*/ 	.word	0x00000000


	//----- nvinfo : EIATTR_REGCOUNT
	.align		4
.L_302:
        /*05dc*/ 	.byte	0x04, 0x2f
        /*05de*/ 	.short	(.L_304 - .L_303)
	.align		4
.L_303:
        /*05e0*/ 	.word	index@(_ZN2at4cuda57_GLOBAL__N__cd6b329d_24_DistributionBernoulli_cu_7537a20d21kernelPointwiseApply2IZNS_6native9templates4cuda28bernoulli_tensor_cuda_kernelIsfEEvRKNS_10TensorBaseES9_NS_15PhiloxCudaStateEEUliRsSB_SB_SB_RKfSD_SD_SD_E_sSC_jLi2ELin1ELi4ELi512ELi2EEEvNS0_6detail10TensorInfoIT0_T2_EENSG_IT1_SI_EESI_T_)
        /*05e4*/ 	.word	0x0000002a


	//----- nvinfo : EIATTR_FRAME_SIZE
	.align		4
.L_304:
        /*05e8*/ 	.byte	0x04, 0x11
        /*05ea*/ 	.short	(.L_306 - .L_305)
	.align		4
.L_305:
        /*05ec*/ 	.word	index@(_ZN2at4cuda57_GLOBAL__N__cd6b329d_24_DistributionBernoulli_cu_7537a20d21kernelPointwiseApply2IZNS_6native9templates4cuda28bernoulli_tensor_cuda_kernelIsfEEvRKNS_10TensorBaseES9_NS_15PhiloxCudaStateEEUliRsSB_SB_SB_RKfSD_SD_SD_E_sSC_jLi2ELin1ELi4ELi512ELi2EEEvNS0_6detail10TensorInfoIT0_T2_EENSG_IT1_SI_EESI_T_)
        /*05f0*/ 	.word	0x00000000


	//----- nvinfo : EIATTR_REGCOUNT
	.align		4
.L_306:
        /*05f4*/ 	.byte	0x04, 0x2f
        /*05f6*/ 	.short	(.L_308 - .L_307)
	.align		4
.L_307:
        /*05f8*/ 	.word	index@(_ZN2at4cuda57_GLOBAL__N__cd6b329d_24_DistributionBernoulli_cu_7537a20d21kernelPointwiseApply2IZNS_6native9templates4cuda28bernoulli_tensor_cuda_kernelIsfEEvRKNS_10TensorBaseES9_NS_15PhiloxCudaStateEEUliRsSB_SB_SB_RKfSD_SD_SD_E_sSC_jLin1ELi1ELi4ELi512ELi2EEEvNS0_6detail10TensorInfoIT0_T2_EENSG_IT1_SI_EESI_T_)
        /*05fc*/ 	.word	0x00000026


	//----- nvinfo : EIATTR_FRAME_SIZE
	.align		4
.L_308:
        /*0600*/ 	.byte	0x04, 0x11
        /*0602*/ 	.short	(.L_310 - .L_309)
	.align		4
.L_309:
        /*0604*/ 	.word	index@(_ZN2at4cuda57_GLOBAL__N__cd6b329d_24_DistributionBernoulli_cu_7537a20d21kernelPointwiseApply2IZNS_6native9templates4cuda28bernoulli_tensor_cuda_kernelIsfEEvRKNS_10TensorBaseES9_NS_15PhiloxCudaStateEEUliRsSB_SB_SB_RKfSD_SD_SD_E_sSC_jLin1ELi1ELi4ELi512ELi2EEEvNS0_6detail10TensorInfoIT0_T2_EENSG_IT1_SI_EESI_T_)
        /*0608*/ 	.word	0x00000000


	//----- nvinfo : EIATTR_REGCOUNT
	.align		4
.L_310:
        /*060c*/ 	.byte	0x04, 0x2f
        /*060e*/ 	.short	(.L_312 - .L_311)
	.align		4
.L_311:
        /*0610*/ 	.word	index@(_ZN2at4cuda57_GLOBAL__N__cd6b329d_24_DistributionBernoulli_cu_7537a20d21kernelPointwiseApply2IZNS_6native9templates4cuda28bernoulli_tensor_cuda_kernelIsfEEvRKNS_10TensorBaseES9_NS_15PhiloxCudaStateEEUliRsSB_SB_SB_RKfSD_SD_SD_E_sSC_jLin1ELi2ELi4ELi512ELi2EEEvNS0_6detail10TensorInfoIT0_T2_EENSG_IT1_SI_EESI_T_)
        /*0614*/ 	.word	0x0000002a


	//----- nvinfo : EIATTR_FRAME_SIZE
	.align		4
.L_312:
        /*0618*/ 	.byte	0x04, 0x11
        /*061a*/ 	.short	(.L_314 - .L_313)
	.align		4
.L_313:
        /*061c*/ 	.word	index@(_ZN2at4cuda57_GLOBAL__N__cd6b329d_24_DistributionBernoulli_cu_7537a20d21kernelPointwiseApply2IZNS_6native9templates4cuda28bernoulli_tensor_cuda_kernelIsfEEvRKNS_10TensorBaseES9_NS_15PhiloxCudaStateEEUliRsSB_SB_SB_RKfSD_SD_SD_E_sSC_jLin1ELi2ELi4ELi512ELi2EEEvNS0_6detail10TensorInfoIT0_T2_EENSG_IT1_SI_EESI_T_)
        /*0620*/ 	.word	0x00000000


	//----- nvinfo : EIATTR_REGCOUNT
	.align		4
.L_314:
        /*0624*/ 	.byte	0x04, 0x2f
        /*0626*/ 	.short	(.L_316 - .L_315)
	.align		4
.L_315:
        /*0628*/ 	.word	index@(_ZN2at4cuda57_GLOBAL__N__cd6b329d_24_DistributionBernoulli_cu_7537a20d21kernelPointwiseApply2IZNS_6native9templates4cuda28bernoulli_tensor_cuda_kernelIsfEEvRKNS_10TensorBaseES9_NS_15PhiloxCudaStateEEUliRsSB_SB_SB_RKfSD_SD_SD_E_sSC_jLin1ELin1ELi4ELi512ELi2EEEvNS0_6detail10TensorInfoIT0_T2_EENSG_IT1_SI_EESI_T_)
        /*062c*/ 	.word	0x0000002a


	//----- nvinfo : EIATTR_FRAME_SIZE
	.align		4
.L_316:
        /*0630*/ 	.byte	0x04, 0x11
        /*0632*/ 	.short	(.L_318 - .L_317)
	.align		4
.L_317:
        /*0634*/ 	.word	index@(_ZN2at4cuda57_GLOBAL__N__cd6b329d_24_DistributionBernoulli_cu_7537a20d21kernelPointwiseApply2IZNS_6native9templates4cuda28bernoulli_tensor_cuda_kernelIsfEEvRKNS_10TensorBaseES9_NS_15PhiloxCudaStateEEUliRsSB_SB_SB_RKfSD_SD_SD_E_sSC_jLin1ELin1ELi4ELi512ELi2EEEvNS0_6detail10TensorInfoIT0_T2_EENSG_IT1_SI_EESI_T_)
        /*0638*/ 	.word	0x00000000


	//----- nvinfo : EIATTR_REGCOUNT
	.align		4
.L_318:
        /*063c*/ 	.byte	0x04, 0x2f
        /*063e*/ 	.short	(.L_320 - .L_319)
	.align		4
.L_319:
        /*0640*/ 	.word	index@(_ZN2at4cuda57_GLOBAL__N__cd6b329d_24_DistributionBernoulli_cu_7537a20d21kernelPointwiseApply2IZNS_6native9templates4cuda28bernoulli_tensor_cuda_kernelIsfEEvRKNS_10TensorBaseES9_NS_15PhiloxCudaStateEEUliRsSB_SB_SB_RKfSD_SD_SD_E_sSC_mLi1ELi1ELi4ELi512ELi2EEEvNS0_6detail10TensorInfoIT0_T2_EENSG_IT1_SI_EESI_T_)
        /*0644*/ 	.word	0x0000002e


	//----- nvinfo : EIATTR_FRAME_SIZE
	.align		4
.L_320:
        /*0648*/ 	.byte	0x04, 0x11
        /*064a*/ 	.short	(.L_322 - .L_321)
	.align		4
.L_321:
        /*064c*/ 	.word	index@(_ZN2at4cuda57_GLOBAL__N__cd6b329d_24_DistributionBernoulli_cu_7537a20d21kernelPointwiseApply2IZNS_6native9templates4cuda28bernoulli_tensor_cuda_kernelIsfEEvRKNS_10TensorBaseES9_NS_15PhiloxCudaStateEEUliRsSB_SB_SB_RKfSD_SD_SD_E_sSC_mLi1ELi1ELi4ELi512ELi2EEEvNS0_6detail10TensorInfoIT0_T2_EENSG_IT1_SI_EESI_T_)
        /*0650*/ 	.word	0x00000000


	//----- nvinfo : EIATTR_REGCOUNT
	.align		4
.L_322:
        /*0654*/ 	.byte	0x04, 0x2f
        /*0656*/ 	.short	(.L_324 - .L_323)
	.align		4
.L_323:
        /*0658*/ 	.word	index@(_ZN2at4cuda57_GLOBAL__N__cd6b329d_24_DistributionBernoulli_cu_7537a20d21kernelPointwiseApply2IZNS_6native9templates4cuda28bernoulli_tensor_cuda_kernelIsfEEvRKNS_10TensorBaseES9_NS_15PhiloxCudaStateEEUliRsSB_SB_SB_RKfSD_SD_SD_E_sSC_mLin1ELin1ELi4ELi512ELi2EEEvNS0_6detail10TensorInfoIT0_T2_EENSG_IT1_SI_EESI_T_)
        /*065c*/ 	.word	0x00000030


	//----- nvinfo : EIATTR_FRAME_SIZE
	.align		4
.L_324:
        /*0660*/ 	.byte	0x04, 0x11
        /*0662*/ 	.short	(.L_326 - .L_325)
	.align		4
.L_325:
        /*0664*/ 	.word	index@($__internal_45_$__cuda_sm20_div_u64)
        /*0668*/ 	.word	0x00000000


	//----- nvinfo : EIATTR_FRAME_SIZE
	.align		4
.L_326:
        /*066c*/ 	.byte	0x04, 0x11
        /*066e*/ 	.short	(.L_328 - .L_327)
	.align		4
.L_327:
        /*0670*/ 	.word	index@(_ZN2at4cuda57_GLOBAL__N__cd6b329d_24_DistributionBernoulli_cu_7537a20d21kernelPointwiseApply2IZNS_6native9templates4cuda28bernoulli_tensor_cuda_kernelIsfEEvRKNS_10TensorBaseES9_NS_15PhiloxCudaStateEEUliRsSB_SB_SB_RKfSD_SD_SD_E_sSC_mLin1ELin1ELi4ELi512ELi2EEEvNS0_6detail10TensorInfoIT0_T2_EENSG_IT1_SI_EESI_T_)
        /*0674*/ 	.word	0x00000000


	//----- nvinfo : EIATTR_REGCOUNT
	.align		4
.L_328:
        /*0678*/ 	.byte	0x04, 0x2f
        /*067a*/ 	.short	(.L_330 - .L_329)
	.align		4
.L_329:
        /*067c*/ 	.word	index@(_ZN2at4cuda57_GLOBAL__N__cd6b329d_24_DistributionBernoulli_cu_7537a20d21kernelPointwiseApply2IZNS_6native9templates4cuda28bernoulli_tensor_cuda_kernelIdfEEvRKNS_10TensorBaseES9_NS_15PhiloxCudaStateEEUliRdSB_SB_SB_RKfSD_SD_SD_E_dSC_jLi1ELi1ELi4ELi512ELi2EEEvNS0_6detail10TensorInfoIT0_T2_EENSG_IT1_SI_EESI_T_)
        /*0680*/ 	.word	0x00000026


	//----- nvinfo : EIATTR_FRAME_SIZE
	.align		4
.L_330:
        /*0684*/ 	.byte	0x04, 0x11
        /*0686*/ 	.short	(.L_332 - .L_331)
	.align		4
.L_331:
        /*0688*/ 	.word	index@(_ZN2at4cuda57_GLOBAL__N__cd6b329d_24_DistributionBernoulli_cu_7537a20d21kernelPointwiseApply2IZNS_6native9templates4cuda28bernoulli_tensor_cuda_kernelIdfEEvRKNS_10TensorBaseES9_NS_15PhiloxCudaStateEEUliRdSB_SB_SB_RKfSD_SD_SD_E_dSC_jLi1ELi1ELi4ELi512ELi2EEEvNS0_6detail10TensorInfoIT0_T2_EENSG_IT1_SI_EESI_T_)
        /*068c*/ 	.word	0x00000000


	//----- nvinfo : EIATTR_REGCOUNT
	.align		4
.L_332:
        /*0690*/ 	.byte	0x04, 0x2f
        /*0692*/ 	.short	(.L_334 - .L_333)
	.align		4
.L_333:
        /*0694*/ 	.word	index@(_ZN2at4cuda57_GLOBAL__N__cd6b329d_24_DistributionBernoulli_cu_7537a20d21kernelPointwiseApply2IZNS_6native9templates4cuda28bernoulli_tensor_cuda_kernelIdfEEvRKNS_10TensorBaseES9_NS_15PhiloxCudaStateEEUliRdSB_SB_SB_RKfSD_SD_SD_E_dSC_jLi1ELi2ELi4ELi512ELi2EEEvNS0_6detail10TensorInfoIT0_T2_EENSG_IT1_SI_EESI_T_)
        /*0698*/ 	.word	0x00000025


	//----- nvinfo : EIATTR_FRAME_SIZE
	.align		4
.L_334:
        /*069c*/ 	.byte	0x04, 0x11
        /*069e*/ 	.short	(.L_336 - .L_335)
	.align		4
.L_335:
        /*06a0*/ 	.word	index@(_ZN2at4cuda57_GLOBAL__N__cd6b329d_24_DistributionBernoulli_cu_7537a20d21kernelPointwiseApply2IZNS_6native9templates4cuda28bernoulli_tensor_cuda_kernelIdfEEvRKNS_10TensorBaseES9_NS_15PhiloxCudaStateEEUliRdSB_SB_SB_RKfSD_SD_SD_E_dSC_jLi1ELi2ELi4ELi512ELi2EEEvNS0_6detail10TensorInfoIT0_T2_EENSG_IT1_SI_EESI_T_)
        /*06a4*/ 	.word	0x00000000


	//----- nvinfo : EIATTR_REGCOUNT
	.align		4
.L_336:
        /*06a8*/ 	.byte	0x04, 0x2f
        /*06aa*/ 	.short	(.L_338 - .L_337)
	.align		4
.L_337:
        /*06ac*/ 	.word	index@(_ZN2at4cuda57_GLOBAL__N__cd6b329d_24_DistributionBernoulli_cu_7537a20d21kernelPointwiseApply2IZNS_6native9templates4cuda28bernoulli_tensor_cuda_kernelIdfEEvRKNS_10TensorBaseES9_NS_15PhiloxCudaStateEEUliRdSB_SB_SB_RKfSD_SD_SD_E_dSC_jLi1ELin1ELi4ELi512ELi2EEEvNS0_6detail10TensorInfoIT0_T2_EENSG_IT1_SI_EESI_T_)
        /*06b0*/ 	.word	0x00000024


	//----- nvinfo : EIATTR_FRAME_SIZE
	.align		4
.L_338:
        /*06b4*/ 	.byte	0x04, 0x11
        /*06b6*/ 	.short	(.L_340 - .L_339)
	.align		4
.L_339:
        /*06b8*/ 	.word	index@(_ZN2at4cuda57_GLOBAL__N__cd6b329d_24_DistributionBernoulli_cu_7537a20d21kernelPointwiseApply2IZNS_6native9templates4cuda28bernoulli_tensor_cuda_kernelIdfEEvRKNS_10TensorBaseES9_NS_15PhiloxCudaStateEEUliRdSB_SB_SB_RKfSD_SD_SD_E_dSC_jLi1ELin1ELi4ELi512ELi2EEEvNS0_6detail10TensorInfoIT0_T2_EENSG_IT1_SI_EESI_T_)
        /*06bc*/ 	.word	0x00000000


	//----- nvinfo : EIATTR_REGCOUNT
	.align		4
.L_340:
        /*06c0*/ 	.byte	0x04, 0x2f
        /*06c2*/ 	.short	(.L_342 - .L_341)
	.align		4
.L_341:
        /*06c4*/ 	.word	index@(_ZN2at4cuda57_GLOBAL__N__cd6b329d_24_DistributionBernoulli_cu_7537a20d21kernelPointwiseApply2IZNS_6native9templates4cuda28bernoulli_tensor_cuda_kernelIdfEEvRKNS_10TensorBaseES9_NS_15PhiloxCudaStateEEUliRdSB_SB_SB_RKfSD_SD_SD_E_dSC_jLi2ELi1ELi4ELi512ELi2EEEvNS0_6detail10TensorInfoIT0_T2_EENSG_IT1_SI_EESI_T_)
        /*06c8*/ 	.word	0x00000029


	//----- nvinfo : EIATTR_FRAME_SIZE
	.align		4
.L_342:
        /*06cc*/ 	.byte	0x04, 0x11
        /*06ce*/ 	.short	(.L_344 - .L_343)
	.align		4
.L_343:
        /*06d0*/ 	.word	index@(_ZN2at4cuda57_GLOBAL__N__cd6b329d_24_DistributionBernoulli_cu_7537a20d21kernelPointwiseApply2IZNS_6native9templates4cuda28bernoulli_tensor_cuda_kernelIdfEEvRKNS_10TensorBaseES9_NS_15PhiloxCudaStateEEUliRdSB_SB_SB_RKfSD_SD_SD_E_dSC_jLi2ELi1ELi4ELi512ELi2EEEvNS0_6detail10TensorInfoIT0_T2_EENSG_IT1_SI_EESI_T_)
        /*06d4*/ 	.word	0x00000000


	//----- nvinfo : EIATTR_REGCOUNT
	.align		4
.L_344:
        /*06d8*/ 	.byte	0x04, 0x2f
        /*06da*/ 	.short	(.L_346 - .L_345)
	.align		4
.L_345:
        /*06dc*/ 	.word	index@(_ZN2at4cuda57_GLOBAL__N__cd6b329d_24_DistributionBernoulli_cu_7537a20d21kernelPointwiseApply2IZNS_6native9templates4cuda28bernoulli_tensor_cuda_kernelIdfEEvRKNS_10TensorBaseES9_NS_15PhiloxCudaStateEEUliRdSB_SB_SB_RKfSD_SD_SD_E_dSC_jLi2ELi2ELi4ELi512ELi2EEEvNS0_6detail10TensorInfoIT0_T2_EENSG_IT1_SI_EESI_T_)
        /*06e0*/ 	.word	0x0000002a


	//----- nvinfo : EIATTR_FRAME_SIZE
	.align		4
.L_346:
        /*06e4*/ 	.byte	0x04, 0x11
        /*06e6*/ 	.short	(.L_348 - .L_347)
	.align		4
.L_347:
        /*06e8*/ 	.word	index@(_ZN2at4cuda57_GLOBAL__N__cd6b329d_24_DistributionBernoulli_cu_7537a20d21kernelPointwiseApply2IZNS_6native9templates4cuda28bernoulli_tensor_cuda_kernelIdfEEvRKNS_10TensorBaseES9_NS_15PhiloxCudaStateEEUliRdSB_SB_SB_RKfSD_SD_SD_E_dSC_jLi2ELi2ELi4ELi512ELi2EEEvNS0_6detail10TensorInfoIT0_T2_EENSG_IT1_SI_EESI_T_)
        /*06ec*/ 	.word	0x00000000


	//----- nvinfo : EIATTR_REGCOUNT
	.align		4
.L_348:
        /*06f0*/ 	.byte	0x04, 0x2f
        /*06f2*/ 	.short	(.L_350 - .L_349)
	.align		4
.L_349:
        /*06f4*/ 	.word	index@(_ZN2at4cuda57_GLOBAL__N__cd6b329d_24_DistributionBernoulli_cu_7537a20d21kernelPointwiseApply2IZNS_6native9templates4cuda28bernoulli_tensor_cuda_kernelIdfEEvRKNS_10TensorBaseES9_NS_15PhiloxCudaStateEEUliRdSB_SB_SB_RKfSD_SD_SD_E_dSC_jLi2ELin1ELi4ELi512ELi2EEEvNS0_6detail10TensorInfoIT0_T2_EENSG_IT1_SI_EESI_T_)
        /*06f8*/ 	.word	0x0000002a


	//----- nvinfo : EIATTR_FRAME_SIZE
	.align		4
.L_350:
        /*06fc*/ 	.byte	0x04, 0x11
        /*06fe*/ 	.short	(.L_352 - .L_351)
	.align		4
.L_351:
        /*0700*/ 	.word	index@(_ZN2at4cuda57_GLOBAL__N__cd6b329d_24_DistributionBernoulli_cu_7537a20d21kernelPointwiseApply2IZNS_6native9templates4cuda28bernoulli_tensor_cuda_kernelIdfEEvRKNS_10TensorBaseES9_NS_15PhiloxCudaStateEEUliRdSB_SB_SB_RKfSD_SD_SD_E_dSC_jLi2ELin1ELi4ELi512ELi2EEEvNS0_6detail10TensorInfoIT0_T2_EENSG_IT1_SI_EESI_T_)
        /*0704*/ 	.word	0x00000000


	//----- nvinfo : EIATTR_REGCOUNT
	.align		4
.L_352:
        /*0708*/ 	.byte	0x04, 0x2f
        /*070a*/ 	.short	(.L_354 - .L_353)
	.align		4
.L_353:
        /*070c*/ 	.word	index@(_ZN2at4cuda57_GLOBAL__N__cd6b329d_24_DistributionBernoulli_cu_7537a20d21kernelPointwiseApply2IZNS_6native9templates4cuda28bernoulli_tensor_cuda_kernelIdfEEvRKNS_10TensorBaseES9_NS_15PhiloxCudaStateEEUliRdSB_SB_SB_RKfSD_SD_SD_E_dSC_jLin1ELi1ELi4ELi512ELi2EEEvNS0_6detail10TensorInfoIT0_T2_EENSG_IT1_SI_EESI_T_)
        /*0710*/ 	.word	0x00000026


	//----- nvinfo : EIATTR_FRAME_SIZE
	.align		4
.L_354:
        /*0714*/ 	.byte	0x04, 0x11
        /*0716*/ 	.short	(.L_356 - .L_355)
	.align		4
.L_355:
        /*0718*/ 	.word	index@(_ZN2at4cuda57_GLOBAL__N__cd6b329d_24_DistributionBernoulli_cu_7537a20d21kernelPointwiseApply2IZNS_6native9templates4cuda28bernoulli_tensor_cuda_kernelIdfEEvRKNS_10TensorBaseES9_NS_15PhiloxCudaStateEEUliRdSB_SB_SB_RKfSD_SD_SD_E_dSC_jLin1ELi1ELi4ELi512ELi2EEEvNS0_6detail10TensorInfoIT0_T2_EENSG_IT1_SI_EESI_T_)
        /*071c*/ 	.word	0x00000000


	//----- nvinfo : EIATTR_REGCOUNT
	.align		4
.L_356:
        /*0720*/ 	.byte	0x04, 0x2f
        /*0722*/ 	.short	(.L_358 - .L_357)
	.align		4
.L_357:
        /*0724*/ 	.word	index@(_ZN2at4cuda57_GLOBAL__N__cd6b329d_24_DistributionBernoulli_cu_7537a20d21kernelPointwiseApply2IZNS_6native9templates4cuda28bernoulli_tensor_cuda_kernelIdfEEvRKNS_10TensorBaseES9_NS_15PhiloxCudaStateEEUliRdSB_SB_SB_RKfSD_SD_SD_E_dSC_jLin1ELi2ELi4ELi512ELi2EEEvNS0_6detail10TensorInfoIT0_T2_EENSG_IT1_SI_EESI_T_)
        /*0728*/ 	.word	0x0000002a


	//----- nvinfo : EIATTR_FRAME_SIZE
	.align		4
.L_358:
        /*072c*/ 	.byte	0x04, 0x11
        /*072e*/ 	.short	(.L_360 - .L_359)
	.align		4
.L_359:
        /*0730*/ 	.word	index@(_ZN2at4cuda57_GLOBAL__N__cd6b329d_24_DistributionBernoulli_cu_7537a20d21kernelPointwiseApply2IZNS_6native9templates4cuda28bernoulli_tensor_cuda_kernelIdfEEvRKNS_10TensorBaseES9_NS_15PhiloxCudaStateEEUliRdSB_SB_SB_RKfSD_SD_SD_E_dSC_jLin1ELi2ELi4ELi512ELi2EEEvNS0_6detail10TensorInfoIT0_T2_EENSG_IT1_SI_EESI_T_)
        /*0734*/ 	.word	0x00000000


	//----- nvinfo : EIATTR_REGCOUNT
	.align		4
.L_360:
        /*0738*/ 	.byte	0x04, 0x2f
        /*073a*/ 	.short	(.L_362 - .L_361)
	.align		4
.L_361:
        /*073c*/ 	.word	index@(_ZN2at4cuda57_GLOBAL__N__cd6b329d_24_DistributionBernoulli_cu_7537a20d21kernelPointwiseApply2IZNS_6native9templates4cuda28bernoulli_tensor_cuda_kernelIdfEEvRKNS_10TensorBaseES9_NS_15PhiloxCudaStateEEUliRdSB_SB_SB_RKfSD_SD_SD_E_dSC_jLin1ELin1ELi4ELi512ELi2EEEvNS0_6detail10TensorInfoIT0_T2_EENSG_IT1_SI_EESI_T_)
        /*0740*/ 	.word	0x0000002a


	//----- nvinfo : EIATTR_FRAME_SIZE
	.align		4
.L_362:
        /*0744*/ 	.byte	0x04, 0x11
        /*0746*/ 	.short	(.L_364 - .L_363)
	.align		4
.L_363:
        /*0748*/ 	.word	index@(_ZN2at4cuda57_GLOBAL__N__cd6b329d_24_DistributionBernoulli_cu_7537a20d21kernelPointwiseApply2IZNS_6native9templates4cuda28bernoulli_tensor_cuda_kernelIdfEEvRKNS_10TensorBaseES9_NS_15PhiloxCudaStateEEUliRdSB_SB_SB_RKfSD_SD_SD_E_dSC_jLin1ELin1ELi4ELi512ELi2EEEvNS0_6detail10TensorInfoIT0_T2_EENSG_IT1_SI_EESI_T_)
        /*074c*/ 	.word	0x00000000


	//----- nvinfo : EIATTR_REGCOUNT
	.align		4
.L_364:
        /*0750*/ 	.byte	0x04, 0x2f
        /*0752*/ 	.short	(.L_366 - .L_365)
	.align		4
.L_365:
        /*0754*/ 	.word	index@(_ZN2at4cuda57_GLOBAL__N__cd6b329d_24_DistributionBernoulli_cu_7537a20d21kernelPointwiseApply2IZNS_6native9templates4cuda28bernoulli_tensor_cuda_kernelIdfEEvRKNS_10TensorBaseES9_NS_15PhiloxCudaStateEEUliRdSB_SB_SB_RKfSD_SD_SD_E_dSC_mLi1ELi1ELi4ELi512ELi2EEEvNS0_6detail10TensorInfoIT0_T2_EENSG_IT1_SI_EESI_T_)
        /*0758*/ 	.word	0x0000002e


	//----- nvinfo : EIATTR_FRAME_SIZE
	.align		4
.L_366:
        /*075c*/ 	.byte	0x04, 0x11
        /*075e*/ 	.short	(.L_368 - .L_367)
	.align		4
.L_367:
        /*0760*/ 	.word	index@(_ZN2at4cuda57_GLOBAL__N__cd6b329d_24_DistributionBernoulli_cu_7537a20d21kernelPointwiseApply2IZNS_6native9templates4cuda28bernoulli_tensor_cuda_kernelIdfEEvRKNS_10TensorBaseES9_NS_15PhiloxCudaStateEEUliRdSB_SB_SB_RKfSD_SD_SD_E_dSC_mLi1ELi1ELi4ELi512ELi2EEEvNS0_6detail10TensorInfoIT0_T2_EENSG_IT1_SI_EESI_T_)
        /*0764*/ 	.word	0x00000000


	//----- nvinfo : EIATTR_REGCOUNT
	.align		4
.L_368:
        /*0768*/ 	.byte	0x04, 0x2f
        /*076a*/ 	.short	(.L_370 - .L_369)
	.align		4
.L_369:
        /*076c*/ 	.word	index@(_ZN2at4cuda57_GLOBAL__N__cd6b329d_24_DistributionBernoulli_cu_7537a20d21kernelPointwiseApply2IZNS_6native9templates4cuda28bernoulli_tensor_cuda_kernelIdfEEvRKNS_10TensorBaseES9_NS_15PhiloxCudaStateEEUliRdSB_SB_SB_RKfSD_SD_SD_E_dSC_mLin1ELin1ELi4ELi512ELi2EEEvNS0_6detail10TensorInfoIT0_T2_EENSG_IT1_SI_EESI_T_)
        /*0770*/ 	.word	0x00000030


	//----- nvinfo : EIATTR_FRAME_SIZE
	.align		4
.L_370:
        /*0774*/ 	.byte	0x04, 0x11
        /*0776*/ 	.short	(.L_372 - .L_371)
	.align		4
.L_371:
        /*0778*/ 	.word	index@($__internal_44_$__cuda_sm20_div_u64)
        /*077c*/ 	.word	0x00000000


	//----- nvinfo : EIATTR_FRAME_SIZE
	.align		4
.L_372:
        /*0780*/ 	.byte	0x04, 0x11
        /*0782*/ 	.short	(.L_374 - .L_373)
	.align		4
.L_373:
        /*0784*/ 	.word	index@(_ZN2at4cuda57_GLOBAL__N__cd6b329d_24_DistributionBernoulli_cu_7537a20d21kernelPointwiseApply2IZNS_6native9templates4cuda28bernoulli_tensor_cuda_kernelIdfEEvRKNS_10TensorBaseES9_NS_15PhiloxCudaStateEEUliRdSB_SB_SB_RKfSD_SD_SD_E_dSC_mLin1ELin1ELi4ELi512ELi2EEEvNS0_6detail10TensorInfoIT0_T2_EENSG_IT1_SI_EESI_T_)
        /*0788*/ 	.word	0x00000000


	//----- nvinfo : EIATTR_REGCOUNT
	.align		4
.L_374:
        /*078c*/ 	.byte	0x04, 0x2f
        /*078e*/ 	.short	(.L_376 - .L_375)
	.align		4
.L_375:
        /*0790*/ 	.word	index@(_ZN2at4cuda57_GLOBAL__N__cd6b329d_24_DistributionBernoulli_cu_7537a20d21kernelPointwiseApply2IZNS_6native9templates4cuda28bernoulli_tensor_cuda_kernelIffEEvRKNS_10TensorBaseES9_NS_15PhiloxCudaStateEEUliRfSB_SB_SB_RKfSD_SD_SD_E_fSC_jLi1ELi1ELi4ELi512ELi2EEEvNS0_6detail10TensorInfoIT0_T2_EENSG_IT1_SI_EESI_T_)
        /*0794*/ 	.word	0x00000026


	//----- nvinfo : EIATTR_FRAME_SIZE
	.align		4
.L_376:
        /*0798*/ 	.byte	0x04, 0x11
        /*079a*/ 	.short	(.L_378 - .L_377)
	.align		4
.L_377:
        /*079c*/ 	.word	index@(_ZN2at4cuda57_GLOBAL__N__cd6b329d_24_DistributionBernoulli_cu_7537a20d21kernelPointwiseApply2IZNS_6native9templates4cuda28bernoulli_tensor_cuda_kernelIffEEvRKNS_10TensorBaseES9_NS_15PhiloxCudaStateEEUliRfSB_SB_SB_RKfSD_SD_SD_E_fSC_jLi1ELi1ELi4ELi512ELi2EEEvNS0_6detail10TensorInfoIT0_T2_EENSG_IT1_SI_EESI_T_)
        /*07a0*/ 	.word	0x00000000


	//----- nvinfo : EIATTR_REGCOUNT
	.align		4
.L_378:
        /*07a4*/ 	.byte	0x04, 0x2f
        /*07a6*/ 	.short	(.L_380 - .L_379)
	.align		4
.L_379:
        /*07a8*/ 	.word	index@(_ZN2at4cuda57_GLOBAL__N__cd6b329d_24_DistributionBernoulli_cu_7537a20d21kernelPointwiseApply2IZNS_6native9templates4cuda28bernoulli_tensor_cuda_kernelIffEEvRKNS_10TensorBaseES9_NS_15PhiloxCudaStateEEUliRfSB_SB_SB_RKfSD_SD_SD_E_fSC_jLi1ELi2ELi4ELi512ELi2EEEvNS0_6detail10TensorInfoIT0_T2_EENSG_IT1_SI_EESI_T_)
        /*07ac*/ 	.word	0x00000025


	//----- nvinfo : EIATTR_FRAME_SIZE
	.align		4
.L_380:
        /*07b0*/ 	.byte	0x04, 0x11
        /*07b2*/ 	.short	(.L_382 - .L_381)
	.align		4
.L_381:
        /*07b4*/ 	.word	index@(_ZN2at4cuda57_GLOBAL__N__cd6b329d_24_DistributionBernoulli_cu_7537a20d21kernelPointwiseApply2IZNS_6native9templates4cuda28bernoulli_tensor_cuda_kernelIffEEvRKNS_10TensorBaseES9_NS_15PhiloxCudaStateEEUliRfSB_SB_SB_RKfSD_SD_SD_E_fSC_jLi1ELi2ELi4ELi512ELi2EEEvNS0_6detail10TensorInfoIT0_T2_EENSG_IT1_SI_EESI_T_)
        /*07b8*/ 	.word	0x00000000


	//----- nvinfo : EIATTR_REGCOUNT
	.align		4
.L_382:
        /*07bc*/ 	.byte	0x04, 0x2f
        /*07be*/ 	.short	(.L_384 - .L_383)
	.align		4
.L_383:
        /*07c0*/ 	.word	index@(_ZN2at4cuda57_GLOBAL__N__cd6b329d_24_DistributionBernoulli_cu_7537a20d21kernelPointwiseApply2IZNS_6native9templates4cuda28bernoulli_tensor_cuda_kernelIffEEvRKNS_10TensorBaseES9_NS_15PhiloxCudaStateEEUliRfSB_SB_SB_RKfSD_SD_SD_E_fSC_jLi1ELin1ELi4ELi512ELi2EEEvNS0_6detail10TensorInfoIT0_T2_EENSG_IT1_SI_EESI_T_)
        /*07c4*/ 	.word	0x00000024


	//----- nvinfo : EIATTR_FRAME_SIZE
	.align		4
.L_384:
        /*07c8*/ 	.byte	0x04, 0x11
        /*07ca*/ 	.short	(.L_386 - .L_385)
	.align		4
.L_385:
        /*07cc*/ 	.word	index@(_ZN2at4cuda57_GLOBAL__N__cd6b329d_24_DistributionBernoulli_cu_7537a20d21kernelPointwiseApply2IZNS_6native9templates4cuda28bernoulli_tensor_cuda_kernelIffEEvRKNS_10TensorBaseES9_NS_15PhiloxCudaStateEEUliRfSB_SB_SB_RKfSD_SD_SD_E_fSC_jLi1ELin1ELi4ELi512ELi2EEEvNS0_6detail10TensorInfoIT0_T2_EENSG_IT1_SI_EESI_T_)
        /*07d0*/ 	.word	0x00000000


	//----- nvinfo : EIATTR_REGCOUNT
	.align		4
.L_386:
        /*07d4*/ 	.byte	0x04, 0x2f
        /*07d6*/ 	.short	(.L_388 - .L_387)
	.align		4
.L_387:
        /*07d8*/ 	.word	index@(_ZN2at4cuda57_GLOBAL__N__cd6b329d_24_DistributionBernoulli_cu_7537a20d21kernelPointwiseApply2IZNS_6native9templates4cuda28bernoulli_tensor_cuda_kernelIffEEvRKNS_10TensorBaseES9_NS_15PhiloxCudaStateEEUliRfSB_SB_SB_RKfSD_SD_SD_E_fSC_jLi2ELi1ELi4ELi512ELi2EEEvNS0_6detail10TensorInfoIT0_T2_EENSG_IT1_SI_EESI_T_)
        /*07dc*/ 	.word	0x00000029


	//----- nvinfo : EIATTR_FRAME_SIZE
	.align		4
.L_388:
        /*07e0*/ 	.byte	0x04, 0x11
        /*07e2*/ 	.short	(.L_390 - .L_389)
	.align		4
.L_389:
        /*07e4*/ 	.word	index@(_ZN2at4cuda57_GLOBAL__N__cd6b329d_24_DistributionBernoulli_cu_7537a20d21kernelPointwiseApply2IZNS_6native9templates4cuda28bernoulli_tensor_cuda_kernelIffEEvRKNS_10TensorBaseES9_NS_15PhiloxCudaStateEEUliRfSB_SB_SB_RKfSD_SD_SD_E_fSC_jLi2ELi1ELi4ELi512ELi2EEEvNS0_6detail10TensorInfoIT0_T2_EENSG_IT1_SI_EESI_T_)
        /*07e8*/ 	.word	0x00000000


	//----- nvinfo : EIATTR_REGCOUNT
	.align		4
.L_390:
        /*07ec*/ 	.byte	0x04, 0x2f
        /*07ee*/ 	.short	(.L_392 - .L_391)
	.align		4
.L_391:
        /*07f0*/ 	.word	index@(_ZN2at4cuda57_GLOBAL__N__cd6b329d_24_DistributionBernoulli_cu_7537a20d21kernelPointwiseApply2IZNS_6native9templates4cuda28bernoulli_tensor_cuda_kernelIffEEvRKNS_10TensorBaseES9_NS_15PhiloxCudaStateEEUliRfSB_SB_SB_RKfSD_SD_SD_E_fSC_jLi2ELi2ELi4ELi512ELi2EEEvNS0_6detail10TensorInfoIT0_T2_EENSG_IT1_SI_EESI_T_)
        /*07f4*/ 	.word	0x0000002a


	//----- nvinfo : EIATTR_FRAME_SIZE
	.align		4
.L_392:
        /*07f8*/ 	.byte	0x04, 0x11
        /*07fa*/ 	.short	(.L_394 - .L_393)
	.align		4
.L_393:
        /*07fc*/ 	.word	index@(_ZN2at4cuda57_GLOBAL__N__cd6b329d_24_DistributionBernoulli_cu_7537a20d21kernelPointwiseApply2IZNS_6native9templates4cuda28bernoulli_tensor_cuda_kernelIffEEvRKNS_10TensorBaseES9_NS_15PhiloxCudaStateEEUliRfSB_SB_SB_RKfSD_SD_SD_E_fSC_jLi2ELi2ELi4ELi512ELi2EEEvNS0_6detail10TensorInfoIT0_T2_EENSG_IT1_SI_EESI_T_)
        /*0800*/ 	.word	0x00000000


	//----- nvinfo : EIATTR_REGCOUNT
	.align		4
.L_394:
        /*0804*/ 	.byte	0x04, 0x2f
        /*0806*/ 	.short	(.L_396 - .L_395)
	.align		4
.L_395:
        /*0808*/ 	.word	index@(_ZN2at4cuda57_GLOBAL__N__cd6b329d_24_DistributionBernoulli_cu_7537a20d21kernelPointwiseApply2IZNS_6native9templates4cuda28bernoulli_tensor_cuda_kernelIffEEvRKNS_10TensorBaseES9_NS_15PhiloxCudaStateEEUliRfSB_SB_SB_RKfSD_SD_SD_E_fSC_jLi2ELin1ELi4ELi512ELi2EEEvNS0_6detail10TensorInfoIT0_T2_EENSG_IT1_SI_EESI_T_)
        /*080c*/ 	.word	0x0000002a


	//----- nvinfo : EIATTR_FRAME_SIZE
	.align		4
.L_396:
        /*0810*/ 	.byte	0x04, 0x11
        /*0812*/ 	.short	(.L_398 - .L_397)
	.align		4
.L_397:
        /*0814*/ 	.word	index@(_ZN2at4cuda57_GLOBAL__N__cd6b329d_24_DistributionBernoulli_cu_7537a20d21kernelPointwiseApply2IZNS_6native9templates4cuda28bernoulli_tensor_cuda_kernelIffEEvRKNS_10TensorBaseES9_NS_15PhiloxCudaStateEEUliRfSB_SB_SB_RKfSD_SD_SD_E_fSC_jLi2ELin1ELi4ELi512ELi2EEEvNS0_6detail10TensorInfoIT0_T2_EENSG_IT1_SI_EESI_T_)
        /*0818*/ 	.word	0x00000000


	//----- nvinfo : EIATTR_REGCOUNT
	.align		4
.L_398:
        /*081c*/ 	.byte	0x04, 0x2f
        /*081e*/ 	.short	(.L_400 - .L_399)
	.align		4
.L_399:
        /*0820*/ 	.word	index@(_ZN2at4cuda57_GLOBAL__N__cd6b329d_24_DistributionBernoulli_cu_7537a20d21kernelPointwiseApply2IZNS_6native9templates4cuda28bernoulli_tensor_cuda_kernelIffEEvRKNS_10TensorBaseES9_NS_15PhiloxCudaStateEEUliRfSB_SB_SB_RKfSD_SD_SD_E_fSC_jLin1ELi1ELi4ELi512ELi2EEEvNS0_6detail10TensorInfoIT0_T2_EENSG_IT1_SI_EESI_T_)
        /*0824*/ 	.word	0x00000026


	//----- nvinfo : EIATTR_FRAME_SIZE
	.align		4
.L_400:
        /*0828*/ 	.byte	0x04, 0x11
        /*082a*/ 	.short	(.L_402 - .L_401)
	.align		4
.L_401:
        /*082c*/ 	.word	index@(_ZN2at4cuda57_GLOBAL__N__cd6b329d_24_DistributionBernoulli_cu_7537a20d21kernelPointwiseApply2IZNS_6native9templates4cuda28bernoulli_tensor_cuda_kernelIffEEvRKNS_10TensorBaseES9_NS_15PhiloxCudaStateEEUliRfSB_SB_SB_RKfSD_SD_SD_E_fSC_jLin1ELi1ELi4ELi512ELi2EEEvNS0_6detail10TensorInfoIT0_T2_EENSG_IT1_SI_EESI_T_)
        /*0830*/ 	.word	0x00000000


	//----- nvinfo : EIATTR_REGCOUNT
	.align		4
.L_402:
        /*0834*/ 	.byte	0x04, 0x2f
        /*0836*/ 	.short	(.L_404 - .L_403)
	.align		4
.L_403:
        /*0838*/ 	.word	index@(_ZN2at4cuda57_GLOBAL__N__cd6b329d_24_DistributionBernoulli_cu_7537a20d21kernelPointwiseApply2IZNS_6native9templates4cuda28bernoulli_tensor_cuda_kernelIffEEvRKNS_10TensorBaseES9_NS_15PhiloxCudaStateEEUliRfSB_SB_SB_RKfSD_SD_SD_E_fSC_jLin1ELi2ELi4ELi512ELi2EEEvNS0_6detail10TensorInfoIT0_T2_EENSG_IT1_SI_EESI_T_)
        /*083c*/ 	.word	0x0000002a


	//----- nvinfo : EIATTR_FRAME_SIZE
	.align		4
.L_404:
        /*0840*/ 	.byte	0x04, 0x11
        /*0842*/ 	.short	(.L_406 - .L_405)
	.align		4
.L_405:
        /*0844*/ 	.word	index@(_ZN2at4cuda57_GLOBAL__N__cd6b329d_24_DistributionBernoulli_cu_7537a20d21kernelPointwiseApply2IZNS_6native9templates4cuda28bernoulli_tensor_cuda_kernelIffEEvRKNS_10TensorBaseES9_NS_15PhiloxCudaStateEEUliRfSB_SB_SB_RKfSD_SD_SD_E_fSC_jLin1ELi2ELi4ELi512ELi2EEEvNS0_6detail10TensorInfoIT0_T2_EENSG_IT1_SI_EESI_T_)
        /*0848*/ 	.word	0x00000000


	//----- nvinfo : EIATTR_REGCOUNT
	.align		4
.L_406:
        /*084c*/ 	.byte	0x04, 0x2f
        /*084e*/ 	.short	(.L_408 - .L_407)
	.align		4
.L_407:
        /*0850*/ 	.word	index@(_ZN2at4cuda57_GLOBAL__N__cd6b329d_24_DistributionBernoulli_cu_7537a20d21kernelPointwiseApply2IZNS_6native9templates4cuda28bernoulli_tensor_cuda_kernelIffEEvRKNS_10TensorBaseES9_NS_15PhiloxCudaStateEEUliRfSB_SB_SB_RKfSD_SD_SD_E_fSC_jLin1ELin1ELi4ELi512ELi2EEEvNS0_6detail10TensorInfoIT0_T2_EENSG_IT1_SI_EESI_T_)
        /*0854*/ 	.word	0x0000002a


	//----- nvinfo : EIATTR_FRAME_SIZE
	.align		4
.L_408:
        /*0858*/ 	.byte	0x04, 0x11
        /*085a*/ 	.short	(.L_410 - .L_409)
	.align		4
.L_409:
        /*085c*/ 	.word	index@(_ZN2at4cuda57_GLOBAL__N__cd6b329d_24_DistributionBernoulli_cu_7537a20d21kernelPointwiseApply2IZNS_6native9templates4cuda28bernoulli_tensor_cuda_kernelIffEEvRKNS_10TensorBaseES9_NS_15PhiloxCudaStateEEUliRfSB_SB_SB_RKfSD_SD_SD_E_fSC_jLin1ELin1ELi4ELi512ELi2EEEvNS0_6detail10TensorInfoIT0_T2_EENSG_IT1_SI_EESI_T_)
        /*0860*/ 	.word	0x00000000


	//----- nvinfo : EIATTR_REGCOUNT
	.align		4
.L_410:
        /*0864*/ 	.byte	0x04, 0x2f
        /*0866*/ 	.short	(.L_412 - .L_411)
	.align		4
.L_411:
        /*0868*/ 	.word	index@(_ZN2at4cuda57_GLOBAL__N__cd6b329d_24_DistributionBernoulli_cu_7537a20d21kernelPointwiseApply2IZNS_6native9templates4cuda28bernoulli_tensor_cuda_kernelIffEEvRKNS_10TensorBaseES9_NS_15PhiloxCudaStateEEUliRfSB_SB_SB_RKfSD_SD_SD_E_fSC_mLi1ELi1ELi4ELi512ELi2EEEvNS0_6detail10TensorInfoIT0_T2_EENSG_IT1_SI_EESI_T_)
        /*086c*/ 	.word	0x0000002e


	//----- nvinfo : EIATTR_FRAME_SIZE
	.align		4
.L_412:
        /*0870*/ 	.byte	0x04, 0x11
        /*0872*/ 	.short	(.L_414 - .L_413)
	.align		4
.L_413:
        /*0874*/ 	.word	index@(_ZN2at4cuda57_GLOBAL__N__cd6b329d_24_DistributionBernoulli_cu_7537a20d21kernelPointwiseApply2IZNS_6native9templates4cuda28bernoulli_tensor_cuda_kernelIffEEvRKNS_10TensorBaseES9_NS_15PhiloxCudaStateEEUliRfSB_SB_SB_RKfSD_SD_SD_E_fSC_mLi1ELi1ELi4ELi512ELi2EEEvNS0_6detail10TensorInfoIT0_T2_EENSG_IT1_SI_EESI_T_)
        /*0878*/ 	.word	0x00000000


	//----- nvinfo : EIATTR_REGCOUNT
	.align		4
.L_414:
        /*087c*/ 	.byte	0x04, 0x2f
        /*087e*/ 	.short	(.L_416 - .L_415)
	.align		4
.L_415:
        /*0880*/ 	.word	index@(_ZN2at4cuda57_GLOBAL__N__cd6b329d_24_DistributionBernoulli_cu_7537a20d21kernelPointwiseApply2IZNS_6native9templates4cuda28bernoulli_tensor_cuda_kernelIffEEvRKNS_10TensorBaseES9_NS_15PhiloxCudaStateEEUliRfSB_SB_SB_RKfSD_SD_SD_E_fSC_mLin1ELin1ELi4ELi512ELi2EEEvNS0_6detail10TensorInfoIT0_T2_EENSG_IT1_SI_EESI_T_)
        /*0884*/ 	.word	0x00000030


	//----- nvinfo : EIATTR_FRAME_SIZE
	.align		4
.L_416:
        /*0888*/ 	.byte	0x04, 0x11
        /*088a*/ 	.short	(.L_418 - .L_417)
	.align		4
.L_417:
        /*088c*/ 	.word	index@($__internal_43_$__cuda_sm20_div_u64)
        /*0890*/ 	.word	0x00000000


	//----- nvinfo : EIATTR_FRAME_SIZE
	.align		4
.L_418:
        /*0894*/ 	.byte	0x04, 0x11
        /*0896*/ 	.short	(.L_420 - .L_419)
	.align		4
.L_419:
        /*0898*/ 	.word	index@(_ZN2at4cuda57_GLOBAL__N__cd6b329d_24_DistributionBernoulli_cu_7537a20d21kernelPointwiseApply2IZNS_6native9templates4cuda28bernoulli_tensor_cuda_kernelIffEEvRKNS_10TensorBaseES9_NS_15PhiloxCudaStateEEUliRfSB_SB_SB_RKfSD_SD_SD_E_fSC_mLin1ELin1ELi4ELi512ELi2EEEvNS0_6detail10TensorInfoIT0_T2_EENSG_IT1_SI_EESI_T_)
        /*089c*/ 	.word	0x00000000


	//----- nvinfo : EIATTR_REGCOUNT
	.align		4
.L_420:
        /*08a0*/ 	.byte	0x04, 0x2f
        /*08a2*/ 	.short	(.L_422 - .L_421)
	.align		4
.L_421:
        /*08a4*/ 	.word	index@(_ZN2at4cuda57_GLOBAL__N__cd6b329d_24_DistributionBernoulli_cu_7537a20d21kernelPointwiseApply2IZNS_6native9templates4cuda28bernoulli_tensor_cuda_kernelIN3c104HalfEfEEvRKNS_10TensorBaseESB_NS_15PhiloxCudaStateEEUliRS8_SD_SD_SD_RKfSF_SF_SF_E_S8_SE_jLi1ELi1ELi4ELi512ELi2EEEvNS0_6detail10TensorInfoIT0_T2_EENSI_IT1_SK_EESK_T_)
        /*08a8*/ 	.word	0x00000023


	//----- nvinfo : EIATTR_FRAME_SIZE
	.align		4
.L_422:
        /*08ac*/ 	.byte	0x04, 0x11
        /*08ae*/ 	.short	(.L_424 - .L_423)
	.align		4
.L_423:
        /*08b0*/ 	.word	index@(_ZN2at4cuda57_GLOBAL__N__cd6b329d_24_DistributionBernoulli_cu_7537a20d21kernelPointwiseApply2IZNS_6native9templates4cuda28bernoulli_tensor_cuda_kernelIN3c104HalfEfEEvRKNS_10TensorBaseESB_NS_15PhiloxCudaStateEEUliRS8_SD_SD_SD_RKfSF_SF_SF_E_S8_SE_jLi1ELi1ELi4ELi512ELi2EEEvNS0_6detail10TensorInfoIT0_T2_EENSI_IT1_SK_EESK_T_)
        /*08b4*/ 	.word	0x00000000


	//----- nvinfo : EIATTR_REGCOUNT
	.align		4
.L_424:
        /*08b8*/ 	.byte	0x04, 0x2f
        /*08ba*/ 	.short	(.L_426 - .L_425)
	.align		4
.L_425:
        /*08bc*/ 	.word	index@(_ZN2at4cuda57_GLOBAL__N__cd6b329d_24_DistributionBernoulli_cu_7537a20d21kernelPointwiseApply2IZNS_6native9templates4cuda28bernoulli_tensor_cuda_kernelIN3c104HalfEfEEvRKNS_10TensorBaseESB_NS_15PhiloxCudaStateEEUliRS8_SD_SD_SD_RKfSF_SF_SF_E_S8_SE_jLi1ELi2ELi4ELi512ELi2EEEvNS0_6detail10TensorInfoIT0_T2_EENSI_IT1_SK_EESK_T_)
        /*08c0*/ 	.word	0x00000025


	//----- nvinfo : EIATTR_FRAME_SIZE
	.align		4
.L_426:
        /*08c4*/ 	.byte	0x04, 0x11
        /*08c6*/ 	.short	(.L_428 - .L_427)
	.align		4
.L_427:
        /*08c8*/ 	.word	index@(_ZN2at4cuda57_GLOBAL__N__cd6b329d_24_DistributionBernoulli_cu_7537a20d21kernelPointwiseApply2IZNS_6native9templates4cuda28bernoulli_tensor_cuda_kernelIN3c104HalfEfEEvRKNS_10TensorBaseESB_NS_15PhiloxCudaStateEEUliRS8_SD_SD_SD_RKfSF_SF_SF_E_S8_SE_jLi1ELi2ELi4ELi512ELi2EEEvNS0_6detail10TensorInfoIT0_T2_EENSI_IT1_SK_EESK_T_)
        /*08cc*/ 	.word	0x00000000


	//----- nvinfo : EIATTR_REGCOUNT
	.align		4
.L_428:
        /*08d0*/ 	.byte	0x04, 0x2f
        /*08d2*/ 	.short	(.L_430 - .L_429)
	.align		4
.L_429:
        /*08d4*/ 	.word	index@(_ZN2at4cuda57_GLOBAL__N__cd6b329d_24_DistributionBernoulli_cu_7537a20d21kernelPointwiseApply2IZNS_6native9templates4cuda28bernoulli_tensor_cuda_kernelIN3c104HalfEfEEvRKNS_10TensorBaseESB_NS_15PhiloxCudaStateEEUliRS8_SD_SD_SD_RKfSF_SF_SF_E_S8_SE_jLi1ELin1ELi4ELi512ELi2EEEvNS0_6detail10TensorInfoIT0_T2_EENSI_IT1_SK_EESK_T_)
        /*08d8*/ 	.word	0x00000026


	//----- nvinfo : EIATTR_FRAME_SIZE
	.align		4
.L_430:
        /*08dc*/ 	.byte	0x04, 0x11
        /*08de*/ 	.short	(.L_432 - .L_431)
	.align		4
.L_431:
        /*08e0*/ 	.word	index@(_ZN2at4cuda57_GLOBAL__N__cd6b329d_24_DistributionBernoulli_cu_7537a20d21kernelPointwiseApply2IZNS_6native9templates4cuda28bernoulli_tensor_cuda_kernelIN3c104HalfEfEEvRKNS_10TensorBaseESB_NS_15PhiloxCudaStateEEUliRS8_SD_SD_SD_RKfSF_SF_SF_E_S8_SE_jLi1ELin1ELi4ELi512ELi2EEEvNS0_6detail10TensorInfoIT0_T2_EENSI_IT1_SK_EESK_T_)
        /*08e4*/ 	.word	0x00000000


	//----- nvinfo : EIATTR_REGCOUNT
	.align		4
.L_432:
        /*08e8*/ 	.byte	0x04, 0x2f
        /*08ea*/ 	.short	(.L_434 - .L_433)
	.align		4
.L_433:
        /*08ec*/ 	.word	index@(_ZN2at4cuda57_GLOBAL__N__cd6b329d_24_DistributionBernoulli_cu_7537a20d21kernelPointwiseApply2IZNS_6native9templates4cuda28bernoulli_tensor_cuda_kernelIN3c104HalfEfEEvRKNS_10TensorBaseESB_NS_15PhiloxCudaStateEEUliRS8_SD_SD_SD_RKfSF_SF_SF_E_S8_SE_jLi2ELi1ELi4ELi512ELi2EEEvNS0_6detail10TensorInfoIT0_T2_EENSI_IT1_SK_EESK_T_)
        /*08f0*/ 	.word	0x00000025


	//----- nvinfo : EIATTR_FRAME_SIZE
	.align		4
.L_434:
        /*08f4*/ 	.byte	0x04, 0x11
        /*08f6*/ 	.short	(.L_436 - .L_435)
	.align		4
.L_435:
        /*08f8*/ 	.word	index@(_ZN2at4cuda57_GLOBAL__N__cd6b329d_24_DistributionBernoulli_cu_7537a20d21kernelPointwiseApply2IZNS_6native9templates4cuda28bernoulli_tensor_cuda_kernelIN3c104HalfEfEEvRKNS_10TensorBaseESB_NS_15PhiloxCudaStateEEUliRS8_SD_SD_SD_RKfSF_SF_SF_E_S8_SE_jLi2ELi1ELi4ELi512ELi2EEEvNS0_6detail10TensorInfoIT0_T2_EENSI_IT1_SK_EESK_T_)
        /*08fc*/ 	.word	0x00000000


	//----- nvinfo : EIATTR_REGCOUNT
	.align		4
.L_436:
        /*0900*/ 	.byte	0x04, 0x2f
        /*0902*/ 	.short	(.L_438 - .L_437)
	.align		4
.L_437:
        /*0904*/ 	.word	index@(_ZN2at4cuda57_GLOBAL__N__cd6b329d_24_DistributionBernoulli_cu_7537a20d21kernelPointwiseApply2IZNS_6native9templates4cuda28bernoulli_tensor_cuda_kernelIN3c104HalfEfEEvRKNS_10TensorBaseESB_NS_15PhiloxCudaStateEEUliRS8_SD_SD_SD_RKfSF_SF_SF_E_S8_SE_jLi2ELi2ELi4ELi512ELi2EEEvNS0_6detail10TensorInfoIT0_T2_EENSI_IT1_SK_EESK_T_)
        /*0908*/ 	.word	0x00000026


	//----- nvinfo : EIATTR_FRAME_SIZE
	.align		4
.L_438:
        /*090c*/ 	.byte	0x04, 0x11
        /*090e*/ 	.short	(.L_440 - .L_439)
	.align		4
.L_439:
        /*0910*/ 	.word	index@(_ZN2at4cuda57_GLOBAL__N__cd6b329d_24_DistributionBernoulli_cu_7537a20d21kernelPointwiseApply2IZNS_6native9templates4cuda28bernoulli_tensor_cuda_kernelIN3c104HalfEfEEvRKNS_10TensorBaseESB_NS_15PhiloxCudaStateEEUliRS8_SD_SD_SD_RKfSF_SF_SF_E_S8_SE_jLi2ELi2ELi4ELi512ELi2EEEvNS0_6detail10TensorInfoIT0_T2_EENSI_IT1_SK_EESK_T_)
        /*0914*/ 	.word	0x00000000


	//----- nvinfo : EIATTR_REGCOUNT
	.align		4
.L_440:
        /*0918*/ 	.byte	0x04, 0x2f
        /*091a*/ 	.short	(.L_442 - .L_441)
	.align		4
.L_441:
        /*091c*/ 	.word	index@(_ZN2at4cuda57_GLOBAL__N__cd6b329d_24_DistributionBernoulli_cu_7537a20d21kernelPointwiseApply2IZNS_6native9templates4cuda28bernoulli_tensor_cuda_kernelIN3c104HalfEfEEvRKNS_10TensorBaseESB_NS_15PhiloxCudaStateEEUliRS8_SD_SD_SD_RKfSF_SF_SF_E_S8_SE_jLi2ELin1ELi4ELi512ELi2EEEvNS0_6detail10TensorInfoIT0_T2_EENSI_IT1_SK_EESK_T_)
        /*0920*/ 	.word	0x00000026


	//----- nvinfo : EIATTR_FRAME_SIZE
	.align		4
.L_442:
        /*0924*/ 	.byte	0x04, 0x11
        /*0926*/ 	.short	(.L_444 - .L_443)
	.align		4
.L_443:
        /*0928*/ 	.word	index@(_ZN2at4cuda57_GLOBAL__N__cd6b329d_24_DistributionBernoulli_cu_7537a20d21kernelPointwiseApply2IZNS_6native9templates4cuda28bernoulli_tensor_cuda_kernelIN3c104HalfEfEEvRKNS_10TensorBaseESB_NS_15PhiloxCudaStateEEUliRS8_SD_SD_SD_RKfSF_SF_SF_E_S8_SE_jLi2ELin1ELi4ELi512ELi2EEEvNS0_6detail10TensorInfoIT0_T2_EENSI_IT1_SK_EESK_T_)
        /*092c*/ 	.word	0x00000000


	//----- nvinfo : EIATTR_REGCOUNT
	.align		4
.L_444:
        /*0930*/ 	.byte	0x04, 0x2f
        /*0932*/ 	.short	(.L_446 - .L_445)
	.align		4
.L_445:
        /*0934*/ 	.word	index@(_ZN2at4cuda57_GLOBAL__N__cd6b329d_24_DistributionBernoulli_cu_7537a20d21kernelPointwiseApply2IZNS_6native9templates4cuda28bernoulli_tensor_cuda_kernelIN3c104HalfEfEEvRKNS_10TensorBaseESB_NS_15PhiloxCudaStateEEUliRS8_SD_SD_SD_RKfSF_SF_SF_E_S8_SE_jLin1ELi1ELi4ELi512ELi2EEEvNS0_6detail10TensorInfoIT0_T2_EENSI_IT1_SK_EESK_T_)
        /*0938*/ 	.word	0x00000028


	//----- nvinfo : EIATTR_FRAME_SIZE
	.align		4
.L_446:
        /*093c*/ 	.byte	0x04, 0x11
        /*093e*/ 	.short	(.L_448 - .L_447)
	.align		4
.L_447:
        /*0940*/ 	.word	index@(_ZN2at4cuda57_GLOBAL__N__cd6b329d_24_DistributionBernoulli_cu_7537a20d21kernelPointwiseApply2IZNS_6native9templates4cuda28bernoulli_tensor_cuda_kernelIN3c104HalfEfEEvRKNS_10TensorBaseESB_NS_15PhiloxCudaStateEEUliRS8_SD_SD_SD_RKfSF_SF_SF_E_S8_SE_jLin1ELi1ELi4ELi512ELi2EEEvNS0_6detail10TensorInfoIT0_T2_EENSI_IT1_SK_EESK_T_)
        /*0944*/ 	.word	0x00000000


	//----- nvinfo : EIATTR_REGCOUNT
	.align		4
.L_448:
        /*0948*/ 	.byte	0x04, 0x2f
        /*094a*/ 	.short	(.L_450 - .L_449)
	.align		4
.L_449:
        /*094c*/ 	.word	index@(_ZN2at4cuda57_GLOBAL__N__cd6b329d_24_DistributionBernoulli_cu_7537a20d21kernelPointwiseApply2IZNS_6native9templates4cuda28bernoulli_tensor_cuda_kernelIN3c104HalfEfEEvRKNS_10TensorBaseESB_NS_15PhiloxCudaStateEEUliRS8_SD_SD_SD_RKfSF_SF_SF_E_S8_SE_jLin1ELi2ELi4ELi512ELi2EEEvNS0_6detail10TensorInfoIT0_T2_EENSI_IT1_SK_EESK_T_)
        /*0950*/ 	.word	0x00000026


	//----- nvinfo : EIATTR_FRAME_SIZE
	.align		4
.L_450:
        /*0954*/ 	.byte	0x04, 0x11
        /*0956*/ 	.short	(.L_452 - .L_451)
	.align		4
.L_451:
        /*0958*/ 	.word	index@(_ZN2at4cuda57_GLOBAL__N__cd6b329d_24_DistributionBernoulli_cu_7537a20d21kernelPointwiseApply2IZNS_6native9templates4cuda28bernoulli_tensor_cuda_kernelIN3c104HalfEfEEvRKNS_10TensorBaseESB_NS_15PhiloxCudaStateEEUliRS8_SD_SD_SD_RKfSF_SF_SF_E_S8_SE_jLin1ELi2ELi4ELi512ELi2EEEvNS0_6detail10TensorInfoIT0_T2_EENSI_IT1_SK_EESK_T_)
        /*095c*/ 	.word	0x00000000


	//----- nvinfo : EIATTR_REGCOUNT
	.align		4
.L_452:
        /*0960*/ 	.byte	0x04, 0x2f
        /*0962*/ 	.short	(.L_454 - .L_453)
	.align		4
.L_453:
        /*0964*/ 	.word	index@(_ZN2at4cuda57_GLOBAL__N__cd6b329d_24_DistributionBernoulli_cu_7537a20d21kernelPointwiseApply2IZNS_6native9templates4cuda28bernoulli_tensor_cuda_kernelIN3c104HalfEfEEvRKNS_10TensorBaseESB_NS_15PhiloxCudaStateEEUliRS8_SD_SD_SD_RKfSF_SF_SF_E_S8_SE_jLin1ELin1ELi4ELi512ELi2EEEvNS0_6detail10TensorInfoIT0_T2_EENSI_IT1_SK_EESK_T_)
        /*0968*/ 	.word	0x00000026


	//----- nvinfo : EIATTR_FRAME_SIZE
	.align		4
.L_454:
        /*096c*/ 	.byte	0x04, 0x11
        /*096e*/ 	.short	(.L_456 - .L_455)
	.align		4
.L_455:
        /*0970*/ 	.word	index@(_ZN2at4cuda57_GLOBAL__N__cd6b329d_24_DistributionBernoulli_cu_7537a20d21kernelPointwiseApply2IZNS_6native9templates4cuda28bernoulli_tensor_cuda_kernelIN3c104HalfEfEEvRKNS_10TensorBaseESB_NS_15PhiloxCudaStateEEUliRS8_SD_SD_SD_RKfSF_SF_SF_E_S8_SE_jLin1ELin1ELi4ELi512ELi2EEEvNS0_6detail10TensorInfoIT0_T2_EENSI_IT1_SK_EESK_T_)
        /*0974*/ 	.word	0x00000000


	//----- nvinfo : EIATTR_REGCOUNT
	.align		4
.L_456:
        /*0978*/ 	.byte	0x04, 0x2f
        /*097a*/ 	.short	(.L_458 - .L_457)
	.align		4
.L_457:
        /*097c*/ 	.word	index@(_ZN2at4cuda57_GLOBAL__N__cd6b329d_24_DistributionBernoulli_cu_7537a20d21kernelPointwiseApply2IZNS_6native9templates4cuda28bernoulli_tensor_cuda_kernelIN3c104HalfEfEEvRKNS_10TensorBaseESB_NS_15PhiloxCudaStateEEUliRS8_SD_SD_SD_RKfSF_SF_SF_E_S8_SE_mLi1ELi1ELi4ELi512ELi2EEEvNS0_6detail10TensorInfoIT0_T2_EENSI_IT1_SK_EESK_T_)
        /*0980*/ 	.word	0x00000030


	//----- nvinfo : EIATTR_FRAME_SIZE
	.align		4
.L_458:
        /*0984*/ 	.byte	0x04, 0x11
        /*0986*/ 	.short	(.L_460 - .L_459)
	.align		4
.L_459:
        /*0988*/ 	.word	index@(_ZN2at4cuda57_GLOBAL__N__cd6b329d_24_DistributionBernoulli_cu_7537a20d21kernelPointwiseApply2IZNS_6native9templates4cuda28bernoulli_tensor_cuda_kernelIN3c104HalfEfEEvRKNS_10TensorBaseESB_NS_15PhiloxCudaStateEEUliRS8_SD_SD_SD_RKfSF_SF_SF_E_S8_SE_mLi1ELi1ELi4ELi512ELi2EEEvNS0_6detail10TensorInfoIT0_T2_EENSI_IT1_SK_EESK_T_)
        /*098c*/ 	.word	0x00000000


	//----- nvinfo : EIATTR_REGCOUNT
	.align		4
.L_460:
        /*0990*/ 	.byte	0x04, 0x2f
        /*0992*/ 	.short	(.L_462 - .L_461)
	.align		4
.L_461:
        /*0994*/ 	.word	index@(_ZN2at4cuda57_GLOBAL__N__cd6b329d_24_DistributionBernoulli_cu_7537a20d21kernelPointwiseApply2IZNS_6native9templates4cuda28bernoulli_tensor_cuda_kernelIN3c104HalfEfEEvRKNS_10TensorBaseESB_NS_15PhiloxCudaStateEEUliRS8_SD_SD_SD_RKfSF_SF_SF_E_S8_SE_mLin1ELin1ELi4ELi512ELi2EEEvNS0_6detail10TensorInfoIT0_T2_EENSI_IT1_SK_EESK_T_)
        /*0998*/ 	.word	0x00000030


	//----- nvinfo : EIATTR_FRAME_SIZE
	.align		4
.L_462:
        /*099c*/ 	.byte	0x04, 0x11
        /*099e*/ 	.short	(.L_464 - .L_463)
	.align		4
.L_463:
        /*09a0*/ 	.word	index@($__internal_42_$__cuda_sm20_div_u64)
        /*09a4*/ 	.word	0x00000000


	//----- nvinfo : EIATTR_FRAME_SIZE
	.align		4
.L_464:
        /*09a8*/ 	.byte	0x04, 0x11
        /*09aa*/ 	.short	(.L_466 - .L_465)
	.align		4
.L_465:
        /*09ac*/ 	.word	index@(_ZN2at4cuda57_GLOBAL__N__cd6b329d_24_DistributionBernoulli_cu_7537a20d21kernelPointwiseApply2IZNS_6native9templates4cuda28bernoulli_tensor_cuda_kernelIN3c104HalfEfEEvRKNS_10TensorBaseESB_NS_15PhiloxCudaStateEEUliRS8_SD_SD_SD_RKfSF_SF_SF_E_S8_SE_mLin1ELin1ELi4ELi512ELi2EEEvNS0_6detail10TensorInfoIT0_T2_EENSI_IT1_SK_EESK_T_)
        /*09b0*/ 	.word	0x00000000


	//----- nvinfo : EIATTR_REGCOUNT
	.align		4
.L_466:
        /*09b4*/ 	.byte	0x04, 0x2f
        /*09b6*/ 	.short	(.L_468 - .L_467)
	.align		4
.L_467:
        /*09b8*/ 	.word	index@(_ZN2at4cuda57_GLOBAL__N__cd6b329d_24_DistributionBernoulli_cu_7537a20d21kernelPointwiseApply2IZNS_6native9templates4cuda28bernoulli_tensor_cuda_kernelIN3c108BFloat16EfEEvRKNS_10TensorBaseESB_NS_15PhiloxCudaStateEEUliRS8_SD_SD_SD_RKfSF_SF_SF_E_S8_SE_jLi1ELi1ELi4ELi512ELi2EEEvNS0_6detail10TensorInfoIT0_T2_EENSI_IT1_SK_EESK_T_)
        /*09bc*/ 	.word	0x00000023


	//----- nvinfo : EIATTR_FRAME_SIZE
	.align		4
.L_468:
        /*09c0*/ 	.byte	0x04, 0x11
        /*09c2*/ 	.short	(.L_470 - .L_469)
	.align		4
.L_469:
        /*09c4*/ 	.word	index@(_ZN2at4cuda57_GLOBAL__N__cd6b329d_24_DistributionBernoulli_cu_7537a20d21kernelPointwiseApply2IZNS_6native9templates4cuda28bernoulli_tensor_cuda_kernelIN3c108BFloat16EfEEvRKNS_10TensorBaseESB_NS_15PhiloxCudaStateEEUliRS8_SD_SD_SD_RKfSF_SF_SF_E_S8_SE_jLi1ELi1ELi4ELi512ELi2EEEvNS0_6detail10TensorInfoIT0_T2_EENSI_IT1_SK_EESK_T_)
        /*09c8*/ 	.word	0x00000000


	//----- nvinfo : EIATTR_REGCOUNT
	.align		4
.L_470:
        /*09cc*/ 	.byte	0x04, 0x2f
        /*09ce*/ 	.short	(.L_472 - .L_471)
	.align		4
.L_471:
        /*09d0*/ 	.word	index@(_ZN2at4cuda57_GLOBAL__N__cd6b329d_24_DistributionBernoulli_cu_7537a20d21kernelPointwiseApply2IZNS_6native9templates4cuda28bernoulli_tensor_cuda_kernelIN3c108BFloat16EfEEvRKNS_10TensorBaseESB_NS_15PhiloxCudaStateEEUliRS8_SD_SD_SD_RKfSF_SF_SF_E_S8_SE_jLi1ELi2ELi4ELi512ELi2EEEvNS0_6detail10TensorInfoIT0_T2_EENSI_IT1_SK_EESK_T_)
        /*09d4*/ 	.word	0x00000025


	//----- nvinfo : EIATTR_FRAME_SIZE
	.align		4
.L_472:
        /*09d8*/ 	.byte	0x04, 0x11
        /*09da*/ 	.short	(.L_474 - .L_473)
	.align		4
.L_473:
        /*09dc*/ 	.word	index@(_ZN2at4cuda57_GLOBAL__N__cd6b329d_24_DistributionBernoulli_cu_7537a20d21kernelPointwiseApply2IZNS_6native9templates4cuda28bernoulli_tensor_cuda_kernelIN3c108BFloat16EfEEvRKNS_10TensorBaseESB_NS_15PhiloxCudaStateEEUliRS8_SD_SD_SD_RKfSF_SF_SF_E_S8_SE_jLi1ELi2ELi4ELi512ELi2EEEvNS0_6detail10TensorInfoIT0_T2_EENSI_IT1_SK_EESK_T_)
        /*09e0*/ 	.word	0x00000000


	//----- nvinfo : EIATTR_REGCOUNT
	.align		4
.L_474:
        /*09e4*/ 	.byte	0x04, 0x2f
        /*09e6*/ 	.short	(.L_476 - .L_475)
	.align		4
.L_475:
        /*09e8*/ 	.word	index@(_ZN2at4cuda57_GLOBAL__N__cd6b329d_24_DistributionBernoulli_cu_7537a20d21kernelPointwiseApply2IZNS_6native9templates4cuda28bernoulli_tensor_cuda_kernelIN3c108BFloat16EfEEvRKNS_10TensorBaseESB_NS_15PhiloxCudaStateEEUliRS8_SD_SD_SD_RKfSF_SF_SF_E_S8_SE_jLi1ELin1ELi4ELi512ELi2EEEvNS0_6detail10TensorInfoIT0_T2_EENSI_IT1_SK_EESK_T_)
        /*09ec*/ 	.word	0x00000026


	//----- nvinfo : EIATTR_FRAME_SIZE
	.align		4
.L_476:
        /*09f0*/ 	.byte	0x04, 0x11
        /*09f2*/ 	.short	(.L_478 - .L_477)
	.align		4
.L_477:
        /*09f4*/ 	.word	index@(_ZN2at4cuda57_GLOBAL__N__cd6b329d_24_DistributionBernoulli_cu_7537a20d21kernelPointwiseApply2IZNS_6native9templates4cuda28bernoulli_tensor_cuda_kernelIN3c108BFloat16EfEEvRKNS_10TensorBaseESB_NS_15PhiloxCudaStateEEUliRS8_SD_SD_SD_RKfSF_SF_SF_E_S8_SE_jLi1ELin1ELi4ELi512ELi2EEEvNS0_6detail10TensorInfoIT0_T2_EENSI_IT1_SK_EESK_T_)
        /*09f8*/ 	.word	0x00000000


	//----- nvinfo : EIATTR_REGCOUNT
	.align		4
.L_478:
        /*09fc*/ 	.byte	0x04, 0x2f
        /*09fe*/ 	.short	(.L_480 - .L_479)
	.align		4
.L_479:
        /*0a00*/ 	.word	index@(_ZN2at4cuda57_GLOBAL__N__cd6b329d_24_DistributionBernoulli_cu_7537a20d21kernelPointwiseApply2IZNS_6native9templates4cuda28bernoulli_tensor_cuda_kernelIN3c108BFloat16EfEEvRKNS_10TensorBaseESB_NS_15PhiloxCudaStateEEUliRS8_SD_SD_SD_RKfSF_SF_SF_E_S8_SE_jLi2ELi1ELi4ELi512ELi2EEEvNS0_6detail10TensorInfoIT0_T2_EENSI_IT1_SK_EESK_T_)
        /*0a04*/ 	.word	0x00000025


	//----- nvinfo : EIATTR_FRAME_SIZE
	.align		4
.L_480:
        /*0a08*/ 	.byte	0x04, 0x11
        /*0a0a*/ 	.short	(.L_482 - .L_481)
	.align		4
.L_481:
        /*0a0c*/ 	.word	index@(_ZN2at4cuda57_GLOBAL__N__cd6b329d_24_DistributionBernoulli_cu_7537a20d21kernelPointwiseApply2IZNS_6native9templates4cuda28bernoulli_tensor_cuda_kernelIN3c108BFloat16EfEEvRKNS_10TensorBaseESB_NS_15PhiloxCudaStateEEUliRS8_SD_SD_SD_RKfSF_SF_SF_E_S8_SE_jLi2ELi1ELi4ELi512ELi2EEEvNS0_6detail10TensorInfoIT0_T2_EENSI_IT1_SK_EESK_T_)
        /*0a10*/ 	.word	0x00000000


	//----- nvinfo : EIATTR_REGCOUNT
	.align		4
.L_482:
        /*0a14*/ 	.byte	0x04, 0x2f
        /*0a16*/ 	.short	(.L_484 - .L_483)
	.align		4
.L_483:
        /*0a18*/ 	.word	index@(_ZN2at4cuda57_GLOBAL__N__cd6b329d_24_DistributionBernoulli_cu_7537a20d21kernelPointwiseApply2IZNS_6native9templates4cuda28bernoulli_tensor_cuda_kernelIN3c108BFloat16EfEEvRKNS_10TensorBaseESB_NS_15PhiloxCudaStateEEUliRS8_SD_SD_SD_RKfSF_SF_SF_E_S8_SE_jLi2ELi2ELi4ELi512ELi2EEEvNS0_6detail10TensorInfoIT0_T2_EENSI_IT1_SK_EESK_T_)
        /*0a1c*/ 	.word	0x00000026


	//----- nvinfo : EIATTR_FRAME_SIZE
	.align		4
.L_484:
        /*0a20*/ 	.byte	0x04, 0x11
        /*0a22*/ 	.short	(.L_486 - .L_485)
	.align		4
.L_485:
        /*0a24*/ 	.word	index@(_ZN2at4cuda57_GLOBAL__N__cd6b329d_24_DistributionBernoulli_cu_7537a20d21kernelPointwiseApply2IZNS_6native9templates4cuda28bernoulli_tensor_cuda_kernelIN3c108BFloat16EfEEvRKNS_10TensorBaseESB_NS_15PhiloxCudaStateEEUliRS8_SD_SD_SD_RKfSF_SF_SF_E_S8_SE_jLi2ELi2ELi4ELi512ELi2EEEvNS0_6detail10TensorInfoIT0_T2_EENSI_IT1_SK_EESK_T_)
        /*0a28*/ 	.word	0x00000000


	//----- nvinfo : EIATTR_REGCOUNT
	.align		4
.L_486:
        /*0a2c*/ 	.byte	0x04, 0x2f
        /*0a2e*/ 	.short	(.L_488 - .L_487)
	.align		4
.L_487:
        /*0a30*/ 	.word	index@(_ZN2at4cuda57_GLOBAL__N__cd6b329d_24_DistributionBernoulli_cu_7537a20d21kernelPointwiseApply2IZNS_6native9templates4cuda28bernoulli_tensor_cuda_kernelIN3c108BFloat16EfEEvRKNS_10TensorBaseESB_NS_15PhiloxCudaStateEEUliRS8_SD_SD_SD_RKfSF_SF_SF_E_S8_SE_jLi2ELin1ELi4ELi512ELi2EEEvNS0_6detail10TensorInfoIT0_T2_EENSI_IT1_SK_EESK_T_)
        /*0a34*/ 	.word	0x00000026


	//----- nvinfo : EIATTR_FRAME_SIZE
	.align		4
.L_488:
        /*0a38*/ 	.byte	0x04, 0x11
        /*0a3a*/ 	.short	(.L_490 - .L_489)
	.align		4
.L_489:
        /*0a3c*/ 	.word	index@(_ZN2at4cuda57_GLOBAL__N__cd6b329d_24_DistributionBernoulli_cu_7537a20d21kernelPointwiseApply2IZNS_6native9templates4cuda28bernoulli_tensor_cuda_kernelIN3c108BFloat16EfEEvRKNS_10TensorBaseESB_NS_15PhiloxCudaStateEEUliRS8_SD_SD_SD_RKfSF_SF_SF_E_S8_SE_jLi2ELin1ELi4ELi512ELi2EEEvNS0_6detail10TensorInfoIT0_T2_EENSI_IT1_SK_EESK_T_)
        /*0a40*/ 	.word	0x00000000


	//----- nvinfo : EIATTR_REGCOUNT
	.align		4
.L_490:
        /*0a44*/ 	.byte	0x04, 0x2f
        /*0a46*/ 	.short	(.L_492 - .L_491)
	.align		4
.L_491:
        /*0a48*/ 	.word	index@(_ZN2at4cuda57_GLOBAL__N__cd6b329d_24_DistributionBernoulli_cu_7537a20d21kernelPointwiseApply2IZNS_6native9templates4cuda28bernoulli_tensor_cuda_kernelIN3c108BFloat16EfEEvRKNS_10TensorBaseESB_NS_15PhiloxCudaStateEEUliRS8_SD_SD_SD_RKfSF_SF_SF_E_S8_SE_jLin1ELi1ELi4ELi512ELi2EEEvNS0_6detail10TensorInfoIT0_T2_EENSI_IT1_SK_EESK_T_)
        /*0a4c*/ 	.word	0x00000028


	//----- nvinfo : EIATTR_FRAME_SIZE
	.align		4
.L_492:
        /*0a50*/ 	.byte	0x04, 0x11
        /*0a52*/ 	.short	(.L_494 - .L_493)
	.align		4
.L_493:
        /*0a54*/ 	.word	index@(_ZN2at4cuda57_GLOBAL__N__cd6b329d_24_DistributionBernoulli_cu_7537a20d21kernelPointwiseApply2IZNS_6native9templates4cuda28bernoulli_tensor_cuda_kernelIN3c108BFloat16EfEEvRKNS_10TensorBaseESB_NS_15PhiloxCudaStateEEUliRS8_SD_SD_SD_RKfSF_SF_SF_E_S8_SE_jLin1ELi1ELi4ELi512ELi2EEEvNS0_6detail10TensorInfoIT0_T2_EENSI_IT1_SK_EESK_T_)
        /*0a58*/ 	.word	0x00000000


	//----- nvinfo : EIATTR_REGCOUNT
	.align		4
.L_494:
        /*0a5c*/ 	.byte	0x04, 0x2f
        /*0a5e*/ 	.short	(.L_496 - .L_495)
	.align		4
.L_495:
        /*0a60*/ 	.word	index@(_ZN2at4cuda57_GLOBAL__N__cd6b329d_24_DistributionBernoulli_cu_7537a20d21kernelPointwiseApply2IZNS_6native9templates4cuda28bernoulli_tensor_cuda_kernelIN3c108BFloat16EfEEvRKNS_10TensorBaseESB_NS_15PhiloxCudaStateEEUliRS8_SD_SD_SD_RKfSF_SF_SF_E_S8_SE_jLin1ELi2ELi4ELi512ELi2EEEvNS0_6detail10TensorInfoIT0_T2_EENSI_IT1_SK_EESK_T_)
        /*0a64*/ 	.word	0x00000026


	//----- nvinfo : EIATTR_FRAME_SIZE
	.align		4
.L_496:
        /*0a68*/ 	.byte	0x04, 0x11
        /*0a6a*/ 	.short	(.L_498 - .L_497)
	.align		4
.L_497:
        /*0a6c*/ 	.word	index@(_ZN2at4cuda57_GLOBAL__N__cd6b329d_24_DistributionBernoulli_cu_7537a20d21kernelPointwiseApply2IZNS_6native9templates4cuda28bernoulli_tensor_cuda_kernelIN3c108BFloat16EfEEvRKNS_10TensorBaseESB_NS_15PhiloxCudaStateEEUliRS8_SD_SD_SD_RKfSF_SF_SF_E_S8_SE_jLin1ELi2ELi4ELi512ELi2EEEvNS0_6detail10TensorInfoIT0_T2_EENSI_IT1_SK_EESK_T_)
        /*0a70*/ 	.word	0x00000000


	//----- nvinfo : EIATTR_REGCOUNT
	.align		4
.L_498:
        /*0a74*/ 	.byte	0x04, 0x2f
        /*0a76*/ 	.short	(.L_500 - .L_499)
	.align		4
.L_499:
        /*0a78*/ 	.word	index@(_ZN2at4cuda57_GLOBAL__N__cd6b329d_24_DistributionBernoulli_cu_7537a20d21kernelPointwiseApply2IZNS_6native9templates4cuda28bernoulli_tensor_cuda_kernelIN3c108BFloat16EfEEvRKNS_10TensorBaseESB_NS_15PhiloxCudaStateEEUliRS8_SD_SD_SD_RKfSF_SF_SF_E_S8_SE_jLin1ELin1ELi4ELi512ELi2EEEvNS0_6detail10TensorInfoIT0_T2_EENSI_IT1_SK_EESK_T_)
        /*0a7c*/ 	.word	0x00000026


	//----- nvinfo : EIATTR_FRAME_SIZE
	.align		4
.L_500:
        /*0a80*/ 	.byte	0x04, 0x11
        /*0a82*/ 	.short	(.L_502 - .L_501)
	.align		4
.L_501:
        /*0a84*/ 	.word	index@(_ZN2at4cuda57_GLOBAL__N__cd6b329d_24_DistributionBernoulli_cu_7537a20d21kernelPointwiseApply2IZNS_6native9templates4cuda28bernoulli_tensor_cuda_kernelIN3c108BFloat16EfEEvRKNS_10TensorBaseESB_NS_15PhiloxCudaStateEEUliRS8_SD_SD_SD_RKfSF_SF_SF_E_S8_SE_jLin1ELin1ELi4ELi512ELi2EEEvNS0_6detail10TensorInfoIT0_T2_EENSI_IT1_SK_EESK_T_)
        /*0a88*/ 	.word	0x00000000


	//----- nvinfo : EIATTR_REGCOUNT
	.align		4
.L_502:
        /*0a8c*/ 	.byte	0x04, 0x2f
        /*0a8e*/ 	.short	(.L_504 - .L_503)
	.align		4
.L_503:
        /*0a90*/ 	.word	index@(_ZN2at4cuda57_GLOBAL__N__cd6b329d_24_DistributionBernoulli_cu_7537a20d21kernelPointwiseApply2IZNS_6native9templates4cuda28bernoulli_tensor_cuda_kernelIN3c108BFloat16EfEEvRKNS_10TensorBaseESB_NS_15PhiloxCudaStateEEUliRS8_SD_SD_SD_RKfSF_SF_SF_E_S8_SE_mLi1ELi1ELi4ELi512ELi2EEEvNS0_6detail10TensorInfoIT0_T2_EENSI_IT1_SK_EESK_T_)
        /*0a94*/ 	.word	0x00000030


	//----- nvinfo : EIATTR_FRAME_SIZE
	.align		4
.L_504:
        /*0a98*/ 	.byte	0x04, 0x11
        /*0a9a*/ 	.short	(.L_506 - .L_505)
	.align		4
.L_505:
        /*0a9c*/ 	.word	index@(_ZN2at4cuda57_GLOBAL__N__cd6b329d_24_DistributionBernoulli_cu_7537a20d21kernelPointwiseApply2IZNS_6native9templates4cuda28bernoulli_tensor_cuda_kernelIN3c108BFloat16EfEEvRKNS_10TensorBaseESB_NS_15PhiloxCudaStateEEUliRS8_SD_SD_SD_RKfSF_SF_SF_E_S8_SE_mLi1ELi1ELi4ELi512ELi2EEEvNS0_6detail10TensorInfoIT0_T2_EENSI_IT1_SK_EESK_T_)
        /*0aa0*/ 	.word	0x00000000


	//----- nvinfo : EIATTR_REGCOUNT
	.align		4
.L_506:
        /*0aa4*/ 	.byte	0x04, 0x2f
        /*0aa6*/ 	.short	(.L_508 - .L_507)
	.align		4
.L_507:
        /*0aa8*/ 	.word	index@(_ZN2at4cuda57_GLOBAL__N__cd6b329d_24_DistributionBernoulli_cu_7537a20d21kernelPointwiseApply2IZNS_6native9templates4cuda28bernoulli_tensor_cuda_kernelIN3c108BFloat16EfEEvRKNS_10TensorBaseESB_NS_15PhiloxCudaStateEEUliRS8_SD_SD_SD_RKfSF_SF_SF_E_S8_SE_mLin1ELin1ELi4ELi512ELi2EEEvNS0_6detail10TensorInfoIT0_T2_EENSI_IT1_SK_EESK_T_)
        /*0aac*/ 	.word	0x00000030


	//----- nvinfo : EIATTR_FRAME_SIZE
	.align		4
.L_508:
        /*0ab0*/ 	.byte	0x04, 0x11
        /*0ab2*/ 	.short	(.L_510 - .L_509)
	.align		4
.L_509:
        /*0ab4*/ 	.word	index@($__internal_41_$__cuda_sm20_div_u64)
        /*0ab8*/ 	.word	0x00000000


	//----- nvinfo : EIATTR_FRAME_SIZE
	.align		4
.L_510:
        /*0abc*/ 	.byte	0x04, 0x11
        /*0abe*/ 	.short	(.L_512 - .L_511)
	.align		4
.L_511:
        /*0ac0*/ 	.word	index@(_ZN2at4cuda57_GLOBAL__N__cd6b329d_24_DistributionBernoulli_cu_7537a20d21kernelPointwiseApply2IZNS_6native9templates4cuda28bernoulli_tensor_cuda_kernelIN3c108BFloat16EfEEvRKNS_10TensorBaseESB_NS_15PhiloxCudaStateEEUliRS8_SD_SD_SD_RKfSF_SF_SF_E_S8_SE_mLin1ELin1ELi4ELi512ELi2EEEvNS0_6detail10TensorInfoIT0_T2_EENSI_IT1_SK_EESK_T_)
        /*0ac4*/ 	.word	0x00000000


	//----- nvinfo : EIATTR_REGCOUNT
	.align		4
.L_512:
        /*0ac8*/ 	.byte	0x04, 0x2f
        /*0aca*/ 	.short	(.L_514 - .L_513)
	.align		4
.L_513:
        /*0acc*/ 	.word	index@(_ZN2at4cuda57_GLOBAL__N__cd6b329d_24_DistributionBernoulli_cu_7537a20d21kernelPointwiseApply2IZNS_6native9templates4cuda28bernoulli_tensor_cuda_kernelIbfEEvRKNS_10TensorBaseES9_NS_15PhiloxCudaStateEEUliRbSB_SB_SB_RKfSD_SD_SD_E_bSC_jLi1ELi1ELi4ELi512ELi2EEEvNS0_6detail10TensorInfoIT0_T2_EENSG_IT1_SI_EESI_T_)
        /*0ad0*/ 	.word	0x00000026


	//----- nvinfo : EIATTR_FRAME_SIZE
	.align		4
.L_514:
        /*0ad4*/ 	.byte	0x04, 0x11
        /*0ad6*/ 	.short	(.L_516 - .L_515)
	.align		4
.L_515:
        /*0ad8*/ 	.word	index@(_ZN2at4cuda57_GLOBAL__N__cd6b329d_24_DistributionBernoulli_cu_7537a20d21kernelPointwiseApply2IZNS_6native9templates4cuda28bernoulli_tensor_cuda_kernelIbfEEvRKNS_10TensorBaseES9_NS_15PhiloxCudaStateEEUliRbSB_SB_SB_RKfSD_SD_SD_E_bSC_jLi1ELi1ELi4ELi512ELi2EEEvNS0_6detail10TensorInfoIT0_T2_EENSG_IT1_SI_EESI_T_)
        /*0adc*/ 	.word	0x00000000


	//----- nvinfo : EIATTR_REGCOUNT
	.align		4
.L_516:
        /*0ae0*/ 	.byte	0x04, 0x2f
        /*0ae2*/ 	.short	(.L_518 - .L_517)
	.align		4
.L_517:
        /*0ae4*/ 	.word	index@(_ZN2at4cuda57_GLOBAL__N__cd6b329d_24_DistributionBernoulli_cu_7537a20d21kernelPointwiseApply2IZNS_6native9templates4cuda28bernoulli_tensor_cuda_kernelIbfEEvRKNS_10TensorBaseES9_NS_15PhiloxCudaStateEEUliRbSB_SB_SB_RKfSD_SD_SD_E_bSC_jLi1ELi2ELi4ELi512ELi2EEEvNS0_6detail10TensorInfoIT0_T2_EENSG_IT1_SI_EESI_T_)
        /*0ae8*/ 	.word	0x00000025


	//----- nvinfo : EIATTR_FRAME_SIZE
	.align		4
.L_518:
        /*0aec*/ 	.byte	0x04, 0x11
        /*0aee*/ 	.short	(.L_520 - .L_519)
	.align		4
.L_519:
        /*0af0*/ 	.word	index@(_ZN2at4cuda57_GLOBAL__N__cd6b329d_24_DistributionBernoulli_cu_7537a20d21kernelPointwiseApply2IZNS_6native9templates4cuda28bernoulli_tensor_cuda_kernelIbfEEvRKNS_10TensorBaseES9_NS_15PhiloxCudaStateEEUliRbSB_SB_SB_RKfSD_SD_SD_E_bSC_jLi1ELi2ELi4ELi512ELi2EEEvNS0_6detail10TensorInfoIT0_T2_EENSG_IT1_SI_EESI_T_)
        /*0af4*/ 	.word	0x00000000


	//----- nvinfo : EIATTR_REGCOUNT
	.align		4
.L_520:
        /*0af8*/ 	.byte	0x04, 0x2f
        /*0afa*/ 	.short	(.L_522 - .L_521)
	.align		4
.L_521:
        /*0afc*/ 	.word	index@(_ZN2at4cuda57_GLOBAL__N__cd6b329d_24_DistributionBernoulli_cu_7537a20d21kernelPointwiseApply2IZNS_6native9templates4cuda28bernoulli_tensor_cuda_kernelIbfEEvRKNS_10TensorBaseES9_NS_15PhiloxCudaStateEEUliRbSB_SB_SB_RKfSD_SD_SD_E_bSC_jLi1ELin1ELi4ELi512ELi2EEEvNS0_6detail10TensorInfoIT0_T2_EENSG_IT1_SI_EESI_T_)
        /*0b00*/ 	.word	0x00000024


	//----- nvinfo : EIATTR_FRAME_SIZE
	.align		4
.L_522:
        /*0b04*/ 	.byte	0x04, 0x11
        /*0b06*/ 	.short	(.L_524 - .L_523)
	.align		4
.L_523:
        /*0b08*/ 	.word	index@(_ZN2at4cuda57_GLOBAL__N__cd6b329d_24_DistributionBernoulli_cu_7537a20d21kernelPointwiseApply2IZNS_6native9templates4cuda28bernoulli_tensor_cuda_kernelIbfEEvRKNS_10TensorBaseES9_NS_15PhiloxCudaStateEEUliRbSB_SB_SB_RKfSD_SD_SD_E_bSC_jLi1ELin1ELi4ELi512ELi2EEEvNS0_6detail10TensorInfoIT0_T2_EENSG_IT1_SI_EESI_T_)
        /*0b0c*/ 	.word	0x00000000


	//----- nvinfo : EIATTR_REGCOUNT
	.align		4
.L_524:
        /*0b10*/ 	.byte	0x04, 0x2f
        /*0b12*/ 	.short	(.L_526 - .L_525)
	.align		4
.L_525:
        /*0b14*/ 	.word	index@(_ZN2at4cuda57_GLOBAL__N__cd6b329d_24_DistributionBernoulli_cu_7537a20d21kernelPointwiseApply2IZNS_6native9templates4cuda28bernoulli_tensor_cuda_kernelIbfEEvRKNS_10TensorBaseES9_NS_15PhiloxCudaStateEEUliRbSB_SB_SB_RKfSD_SD_SD_E_bSC_jLi2ELi1ELi4ELi512ELi2EEEvNS0_6detail10TensorInfoIT0_T2_EENSG_IT1_SI_EESI_T_)
        /*0b18*/ 	.word	0x00000029


	//----- nvinfo : EIATTR_FRAME_SIZE
	.align		4
.L_526:
        /*0b1c*/ 	.byte	0x04, 0x11
        /*0b1e*/ 	.short	(.L_528 - .L_527)
	.align		4
.L_527:
        /*0b20*/ 	.word	index@(_ZN2at4cuda57_GLOBAL__N__cd6b329d_24_DistributionBernoulli_cu_7537a20d21kernelPointwiseApply2IZNS_6native9templates4cuda28bernoulli_tensor_cuda_kernelIbfEEvRKNS_10TensorBaseES9_NS_15PhiloxCudaStateEEUliRbSB_SB_SB_RKfSD_SD_SD_E_bSC_jLi2ELi1ELi4ELi512ELi2EEEvNS0_6detail10TensorInfoIT0_T2_EENSG_IT1_SI_EESI_T_)
        /*0b24*/ 	.word	0x00000000


	//----- nvinfo : EIATTR_REGCOUNT
	.align		4
.L_528:
        /*0b28*/ 	.byte	0x04, 0x2f
        /*0b2a*/ 	.short	(.L_530 - .L_529)
	.align		4
.L_529:
        /*0b2c*/ 	.word	index@(_ZN2at4cuda57_GLOBAL__N__cd6b329d_24_DistributionBernoulli_cu_7537a20d21kernelPointwiseApply2IZNS_6native9templates4cuda28bernoulli_tensor_cuda_kernelIbfEEvRKNS_10TensorBaseES9_NS_15PhiloxCudaStateEEUliRbSB_SB_SB_RKfSD_SD_SD_E_bSC_jLi2ELi2ELi4ELi512ELi2EEEvNS0_6detail10TensorInfoIT0_T2_EENSG_IT1_SI_EESI_T_)
        /*0b30*/ 	.word	0x0000002a


	//----- nvinfo : EIATTR_FRAME_SIZE
	.align		4
.L_530:
        /*0b34*/ 	.byte	0x04, 0x11
        /*0b36*/ 	.short	(.L_532 - .L_531)
	.align		4
.L_531:
        /*0b38*/ 	.word	index@(_ZN2at4cuda57_GLOBAL__N__cd6b329d_24_DistributionBernoulli_cu_7537a20d21kernelPointwiseApply2IZNS_6native9templates4cuda28bernoulli_tensor_cuda_kernelIbfEEvRKNS_10TensorBaseES9_NS_15PhiloxCudaStateEEUliRbSB_SB_SB_RKfSD_SD_SD_E_bSC_jLi2ELi2ELi4ELi512ELi2EEEvNS0_6detail10TensorInfoIT0_T2_EENSG_IT1_SI_EESI_T_)
        /*0b3c*/ 	.word	0x00000000


	//----- nvinfo : EIATTR_REGCOUNT
	.align		4
.L_532:
        /*0b40*/ 	.byte	0x04, 0x2f
        /*0b42*/ 	.short	(.L_534 - .L_533)
	.align		4
.L_533:
        /*0b44*/ 	.word	index@(_ZN2at4cuda57_GLOBAL__N__cd6b329d_24_DistributionBernoulli_cu_7537a20d21kernelPointwiseApply2IZNS_6native9templates4cuda28bernoulli_tensor_cuda_kernelIbfEEvRKNS_10TensorBaseES9_NS_15PhiloxCudaStateEEUliRbSB_SB_SB_RKfSD_SD_SD_E_bSC_jLi2ELin1ELi4ELi512ELi2EEEvNS0_6detail10TensorInfoIT0_T2_EENSG_IT1_SI_EESI_T_)
        /*0b48*/ 	.word	0x0000002a


	//----- nvinfo : EIATTR_FRAME_SIZE
	.align		4
.L_534:
        /*0b4c*/ 	.byte	0x04, 0x11
        /*0b4e*/ 	.short	(.L_536 - .L_535)
	.align		4
.L_535:
        /*0b50*/ 	.word	index@(_ZN2at4cuda57_GLOBAL__N__cd6b329d_24_DistributionBernoulli_cu_7537a20d21kernelPointwiseApply2IZNS_6native9templates4cuda28bernoulli_tensor_cuda_kernelIbfEEvRKNS_10TensorBaseES9_NS_15PhiloxCudaStateEEUliRbSB_SB_SB_RKfSD_SD_SD_E_bSC_jLi2ELin1ELi4ELi512ELi2EEEvNS0_6detail10TensorInfoIT0_T2_EENSG_IT1_SI_EESI_T_)
        /*0b54*/ 	.word	0x00000000


	//----- nvinfo : EIATTR_REGCOUNT
	.align		4
.L_536:
        /*0b58*/ 	.byte	0x04, 0x2f
        /*0b5a*/ 	.short	(.L_538 - .L_537)
	.align		4
.L_537:
        /*0b5c*/ 	.word	index@(_ZN2at4cuda57_GLOBAL__N__cd6b329d_24_DistributionBernoulli_cu_7537a20d21kernelPointwiseApply2IZNS_6native9templates4cuda28bernoulli_tensor_cuda_kernelIbfEEvRKNS_10TensorBaseES9_NS_15PhiloxCudaStateEEUliRbSB_SB_SB_RKfSD_SD_SD_E_bSC_jLin1ELi1ELi4ELi512ELi2EEEvNS0_6detail10TensorInfoIT0_T2_EENSG_IT1_SI_EESI_T_)
        /*0b60*/ 	.word	0x00000026


	//----- nvinfo : EIATTR_FRAME_SIZE
	.align		4
.L_538:
        /*0b64*/ 	.byte	0x04, 0x11
        /*0b66*/ 	.short	(.L_540 - .L_539)
	.align		4
.L_539:
        /*0b68*/ 	.word	index@(_ZN2at4cuda57_GLOBAL__N__cd6b329d_24_DistributionBernoulli_cu_7537a20d21kernelPointwiseApply2IZNS_6native9templates4cuda28bernoulli_tensor_cuda_kernelIbfEEvRKNS_10TensorBaseES9_NS_15PhiloxCudaStateEEUliRbSB_SB_SB_RKfSD_SD_SD_E_bSC_jLin1ELi1ELi4ELi512ELi2EEEvNS0_6detail10TensorInfoIT0_T2_EENSG_IT1_SI_EESI_T_)
        /*0b6c*/ 	.word	0x00000000


	//----- nvinfo : EIATTR_REGCOUNT
	.align		4
.L_540:
        /*0b70*/ 	.byte	0x04, 0x2f
        /*0b72*/ 	.short	(.L_542 - .L_541)
	.align		4
.L_541:
        /*0b74*/ 	.word	index@(_ZN2at4cuda57_GLOBAL__N__cd6b329d_24_DistributionBernoulli_cu_7537a20d21kernelPointwiseApply2IZNS_6native9templates4cuda28bernoulli_tensor_cuda_kernelIbfEEvRKNS_10TensorBaseES9_NS_15PhiloxCudaStateEEUliRbSB_SB_SB_RKfSD_SD_SD_E_bSC_jLin1ELi2ELi4ELi512ELi2EEEvNS0_6detail10TensorInfoIT0_T2_EENSG_IT1_SI_EESI_T_)
        /*0b78*/ 	.word	0x0000002a


	//----- nvinfo : EIATTR_FRAME_SIZE
	.align		4
.L_542:
        /*0b7c*/ 	.byte	0x04, 0x11
        /*0b7e*/ 	.short	(.L_544 - .L_543)
	.align		4
.L_543:
        /*0b80*/ 	.word	index@(_ZN2at4cuda57_GLOBAL__N__cd6b329d_24_DistributionBernoulli_cu_7537a20d21kernelPointwiseApply2IZNS_6native9templates4cuda28bernoulli_tensor_cuda_kernelIbfEEvRKNS_10TensorBaseES9_NS_15PhiloxCudaStateEEUliRbSB_SB_SB_RKfSD_SD_SD_E_bSC_jLin1ELi2ELi4ELi512ELi2EEEvNS0_6detail10TensorInfoIT0_T2_EENSG_IT1_SI_EESI_T_)
        /*0b84*/ 	.word	0x00000000


	//----- nvinfo : EIATTR_REGCOUNT
	.align		4
.L_544:
        /*0b88*/ 	.byte	0x04, 0x2f
        /*0b8a*/ 	.short	(.L_546 - .L_545)
	.align		4
.L_545:
        /*0b8c*/ 	.word	index@(_ZN2at4cuda57_GLOBAL__N__cd6b329d_24_DistributionBernoulli_cu_7537a20d21kernelPointwiseApply2IZNS_6native9templates4cuda28bernoulli_tensor_cuda_kernelIbfEEvRKNS_10TensorBaseES9_NS_15PhiloxCudaStateEEUliRbSB_SB_SB_RKfSD_SD_SD_E_bSC_jLin1ELin1ELi4ELi512ELi2EEEvNS0_6detail10TensorInfoIT0_T2_EENSG_IT1_SI_EESI_T_)
        /*0b90*/ 	.word	0x0000002a


	//----- nvinfo : EIATTR_FRAME_SIZE
	.align		4
.L_546:
        /*0b94*/ 	.byte	0x04, 0x11
        /*0b96*/ 	.short	(.L_548 - .L_547)
	.align		4
.L_547:
        /*0b98*/ 	.word	index@(_ZN2at4cuda57_GLOBAL__N__cd6b329d_24_DistributionBernoulli_cu_7537a20d21kernelPointwiseApply2IZNS_6native9templates4cuda28bernoulli_tensor_cuda_kernelIbfEEvRKNS_10TensorBaseES9_NS_15PhiloxCudaStateEEUliRbSB_SB_SB_RKfSD_SD_SD_E_bSC_jLin1ELin1ELi4ELi512ELi2EEEvNS0_6detail10TensorInfoIT0_T2_EENSG_IT1_SI_EESI_T_)
        /*0b9c*/ 	.word	0x00000000


	//----- nvinfo : EIATTR_REGCOUNT
	.align		4
.L_548:
        /*0ba0*/ 	.byte	0x04, 0x2f
        /*0ba2*/ 	.short	(.L_550 - .L_549)
	.align		4
.L_549:
        /*0ba4*/ 	.word	index@(_ZN2at4cuda57_GLOBAL__N__cd6b329d_24_DistributionBernoulli_cu_7537a20d21kernelPointwiseApply2IZNS_6native9templates4cuda28bernoulli_tensor_cuda_kernelIbfEEvRKNS_10TensorBaseES9_NS_15PhiloxCudaStateEEUliRbSB_SB_SB_RKfSD_SD_SD_E_bSC_mLi1ELi1ELi4ELi512ELi2EEEvNS0_6detail10TensorInfoIT0_T2_EENSG_IT1_SI_EESI_T_)
        /*0ba8*/ 	.word	0x0000002e


	//----- nvinfo : EIATTR_FRAME_SIZE
	.align		4
.L_550:
        /*0bac*/ 	.byte	0x04, 0x11
        /*0bae*/ 	.short	(.L_552 - .L_551)
	.align		4
.L_551:
        /*0bb0*/ 	.word	index@(_ZN2at4cuda57_GLOBAL__N__cd6b329d_24_DistributionBernoulli_cu_7537a20d21kernelPointwiseApply2IZNS_6native9templates4cuda28bernoulli_tensor_cuda_kernelIbfEEvRKNS_10TensorBaseES9_NS_15PhiloxCudaStateEEUliRbSB_SB_SB_RKfSD_SD_SD_E_bSC_mLi1ELi1ELi4ELi512ELi2EEEvNS0_6detail10TensorInfoIT0_T2_EENSG_IT1_SI_EESI_T_)
        /*0bb4*/ 	.word	0x00000000


	//----- nvinfo : EIATTR_REGCOUNT
	.align		4
.L_552:
        /*0bb8*/ 	.byte	0x04, 0x2f
        /*0bba*/ 	.short	(.L_554 - .L_553)
	.align		4
.L_553:
        /*0bbc*/ 	.word	index@(_ZN2at4cuda57_GLOBAL__N__cd6b329d_24_DistributionBernoulli_cu_7537a20d21kernelPointwiseApply2IZNS_6native9templates4cuda28bernoulli_tensor_cuda_kernelIbfEEvRKNS_10TensorBaseES9_NS_15PhiloxCudaStateEEUliRbSB_SB_SB_RKfSD_SD_SD_E_bSC_mLin1ELin1ELi4ELi512ELi2EEEvNS0_6detail10TensorInfoIT0_T2_EENSG_IT1_SI_EESI_T_)
        /*0bc0*/ 	.word	0x00000030


	//----- nvinfo : EIATTR_FRAME_SIZE
	.align		4
.L_554:
        /*0bc4*/ 	.byte	0x04, 0x11
        /*0bc6*/ 	.short	(.L_556 - .L_555)
	.align		4
.L_555:
        /*0bc8*/ 	.word	index@($__internal_40_$__cuda_sm20_div_u64)
        /*0bcc*/ 	.word	0x00000000


	//----- nvinfo : EIATTR_FRAME_SIZE
	.align		4
.L_556:
        /*0bd0*/ 	.byte	0x04, 0x11
        /*0bd2*/ 	.short	(.L_558 - .L_557)
	.align		4
.L_557:
        /*0bd4*/ 	.word	index@(_ZN2at4cuda57_GLOBAL__N__cd6b329d_24_DistributionBernoulli_cu_7537a20d21kernelPointwiseApply2IZNS_6native9templates4cuda28bernoulli_tensor_cuda_kernelIbfEEvRKNS_10TensorBaseES9_NS_15PhiloxCudaStateEEUliRbSB_SB_SB_RKfSD_SD_SD_E_bSC_mLin1ELin1ELi4ELi512ELi2EEEvNS0_6detail10TensorInfoIT0_T2_EENSG_IT1_SI_EESI_T_)
        /*0bd8*/ 	.word	0x00000000


	//----- nvinfo : EIATTR_REGCOUNT
	.align		4
.L_558:
        /*0bdc*/ 	.byte	0x04, 0x2f
        /*0bde*/ 	.short	(.L_560 - .L_559)
	.align		4
.L_559:
        /*0be0*/ 	.word	index@(_ZN2at6native57_GLOBAL__N__cd6b329d_24_DistributionBernoulli_cu_7537a20d43distribution_elementwise_grid_stride_kernelIfLi4EZNS0_9templates4cuda21uniform_and_transformIhfPNS_17CUDAGeneratorImplEZZZNS4_16bernoulli_kernelIS7_EEvRNS_18TensorIteratorBaseEdT_ENKUlvE_clEvENKUlvE_clEvEUlfE_EEvSA_T1_T2_EUlP24curandStatePhilox4_32_10E_ZNS1_27distribution_nullary_kernelIhf7double2S7_SJ_SE_EEvSA_SG_RKT3_T4_EUlifE_EEvlNS_15PhiloxCudaStateESF_SG_)
        /*0be4*/ 	.word	0x00000030


	//----- nvinfo : EIATTR_FRAME_SIZE
	.align		4
.L_560:
        /*0be8*/ 	.byte	0x04, 0x11
        /*0bea*/ 	.short	(.L_562 - .L_561)
	.align		4
.L_561:
        /*0bec*/ 	.word	index@($__internal_39_$__cuda_sm20_div_s64)
        /*0bf0*/ 	.word	0x00000000


	//----- nvinfo : EIATTR_FRAME_SIZE
	.align		4
.L_562:
        /*0bf4*/ 	.byte	0x04, 0x11
        /*0bf6*/ 	.short	(.L_564 - .L_563)
	.align		4
.L_563:
        /*0bf8*/ 	.word	index@(_ZN2at6native57_GLOBAL__N__cd6b329d_24_DistributionBernoulli_cu_7537a20d43distribution_elementwise_grid_stride_kernelIfLi4EZNS0_9templates4cuda21uniform_and_transformIhfPNS_17CUDAGeneratorImplEZZZNS4_16bernoulli_kernelIS7_EEvRNS_18TensorIteratorBaseEdT_ENKUlvE_clEvENKUlvE_clEvEUlfE_EEvSA_T1_T2_EUlP24curandStatePhilox4_32_10E_ZNS1_27distribution_nullary_kernelIhf7double2S7_SJ_SE_EEvSA_SG_RKT3_T4_EUlifE_EEvlNS_15PhiloxCudaStateESF_SG_)
        /*0bfc*/ 	.word	0x00000000


	//----- nvinfo : EIATTR_REGCOUNT
	.align		4
.L_564:
        /*0c00*/ 	.byte	0x04, 0x2f
        /*0c02*/ 	.short	(.L_566 - .L_565)
	.align		4
.L_565:
        /*0c04*/ 	.word	index@(_ZN2at6native57_GLOBAL__N__cd6b329d_24_DistributionBernoulli_cu_7537a20d43distribution_elementwise_grid_stride_kernelIfLi4EZNS0_9templates4cuda21uniform_and_transformIhfPNS_17CUDAGeneratorImplEZZZNS4_16bernoulli_kernelIS7_EEvRNS_18TensorIteratorBaseEdT_ENKUlvE_clEvENKUlvE_clEvEUlfE_EEvSA_T1_T2_EUlP24curandStatePhilox4_32_10E_ZNS1_27distribution_nullary_kernelIhf7double2S7_SJ_SE_EEvSA_SG_RKT3_T4_EUlifE0_EEvlNS_15PhiloxCudaStateESF_SG_)
        /*0c08*/ 	.word	0x00000028


	//----- nvinfo : EIATTR_FRAME_SIZE
	.align		4
.L_566:
        /*0c0c*/ 	.byte	0x04, 0x11
        /*0c0e*/ 	.short	(.L_568 - .L_567)
	.align		4
.L_567:
        /*0c10*/ 	.word	index@($__internal_38_$__cuda_sm20_div_s64)
        /*0c14*/ 	.word	0x00000000


	//----- nvinfo : EIATTR_FRAME_SIZE
	.align		4
.L_568:
        /*0c18*/ 	.byte	0x04, 0x11
        /*0c1a*/ 	.short	(.L_570 - .L_569)
	.align		4
.L_569:
        /*0c1c*/ 	.word	index@(_ZN2at6native57_GLOBAL__N__cd6b329d_24_DistributionBernoulli_cu_7537a20d43distribution_elementwise_grid_stride_kernelIfLi4EZNS0_9templates4cuda21uniform_and_transformIhfPNS_17CUDAGeneratorImplEZZZNS4_16bernoulli_kernelIS7_EEvRNS_18TensorIteratorBaseEdT_ENKUlvE_clEvENKUlvE_clEvEUlfE_EEvSA_T1_T2_EUlP24curandStatePhilox4_32_10E_ZNS1_27distribution_nullary_kernelIhf7double2S7_SJ_SE_EEvSA_SG_RKT3_T4_EUlifE0_EEvlNS_15PhiloxCudaStateESF_SG_)
        /*0c20*/ 	.word	0x00000000


	//----- nvinfo : EIATTR_REGCOUNT
	.align		4
.L_570:
        /*0c24*/ 	.byte	0x04, 0x2f
        /*0c26*/ 	.short	(.L_572 - .L_571)
	.align		4
.L_571:
        /*0c28*/ 	.word	index@(_ZN2at6native57_GLOBAL__N__cd6b329d_24_DistributionBernoulli_cu_7537a20d43distribution_elementwise_grid_stride_kernelIfLi4EZNS0_9templates4cuda21uniform_and_transformIhfPNS_17CUDAGeneratorImplEZZZNS4_16bernoulli_kernelIS7_EEvRNS_18TensorIteratorBaseEdT_ENKUlvE_clEvENKUlvE_clEvEUlfE_EEvSA_T1_T2_EUlP24curandStatePhilox4_32_10E0_ZNS1_27distribution_nullary_kernelIhf6float4S7_SJ_SE_EEvSA_SG_RKT3_T4_EUlifE_EEvlNS_15PhiloxCudaStateESF_SG_)
        /*0c2c*/ 	.word	0x00000030


	//----- nvinfo : EIATTR_FRAME_SIZE
	.align		4
.L_572:
        /*0c30*/ 	.byte	0x04, 0x11
        /*0c32*/ 	.short	(.L_574 - .L_573)
	.align		4
.L_573:
        /*0c34*/ 	.word	index@($__internal_37_$__cuda_sm20_div_s64)
        /*0c38*/ 	.word	0x00000000


	//----- nvinfo : EIATTR_FRAME_SIZE
	.align		4
.L_574:
        /*0c3c*/ 	.byte	0x04, 0x11
        /*0c3e*/ 	.short	(.L_576 - .L_575)
	.align		4
.L_575:
        /*0c40*/ 	.word	index@(_ZN2at6native57_GLOBAL__N__cd6b329d_24_DistributionBernoulli_cu_7537a20d43distribution_elementwise_grid_stride_kernelIfLi4EZNS0_9templates4cuda21uniform_and_transformIhfPNS_17CUDAGeneratorImplEZZZNS4_16bernoulli_kernelIS7_EEvRNS_18TensorIteratorBaseEdT_ENKUlvE_clEvENKUlvE_clEvEUlfE_EEvSA_T1_T2_EUlP24curandStatePhilox4_32_10E0_ZNS1_27distribution_nullary_kernelIhf6float4S7_SJ_SE_EEvSA_SG_RKT3_T4_EUlifE_EEvlNS_15PhiloxCudaStateESF_SG_)
        /*0c44*/ 	.word	0x00000000


	//----- nvinfo : EIATTR_REGCOUNT
	.align		4
.L_576:
        /*0c48*/ 	.byte	0x04, 0x2f
        /*0c4a*/ 	.short	(.L_578 - .L_577)
	.align		4
.L_577:
        /*0c4c*/ 	.word	index@(_ZN2at6native57_GLOBAL__N__cd6b329d_24_DistributionBernoulli_cu_7537a20d43distribution_elementwise_grid_stride_kernelIfLi4EZNS0_9templates4cuda21uniform_and_transformIhfPNS_17CUDAGeneratorImplEZZZNS4_16bernoulli_kernelIS7_EEvRNS_18TensorIteratorBaseEdT_ENKUlvE_clEvENKUlvE_clEvEUlfE_EEvSA_T1_T2_EUlP24curandStatePhilox4_32_10E0_ZNS1_27distribution_nullary_kernelIhf6float4S7_SJ_SE_EEvSA_SG_RKT3_T4_EUlifE0_EEvlNS_15PhiloxCudaStateESF_SG_)
        /*0c50*/ 	.word	0x00000028


	//----- nvinfo : EIATTR_FRAME_SIZE
	.align		4
.L_578:
        /*0c54*/ 	.byte	0x04, 0x11
        /*0c56*/ 	.short	(.L_580 - .L_579)
	.align		4
.L_579:
        /*0c58*/ 	.word	index@($__internal_36_$__cuda_sm20_div_s64)
        /*0c5c*/ 	.word	0x00000000


	//----- nvinfo : EIATTR_FRAME_SIZE
	.align		4
.L_580:
        /*0c60*/ 	.byte	0x04, 0x11
        /*0c62*/ 	.short	(.L_582 - .L_581)
	.align		4
.L_581:
        /*0c64*/ 	.word	index@(_ZN2at6native57_GLOBAL__N__cd6b329d_24_DistributionBernoulli_cu_7537a20d43distribution_elementwise_grid_stride_kernelIfLi4EZNS0_9templates4cuda21uniform_and_transformIhfPNS_17CUDAGeneratorImplEZZZNS4_16bernoulli_kernelIS7_EEvRNS_18TensorIteratorBaseEdT_ENKUlvE_clEvENKUlvE_clEvEUlfE_EEvSA_T1_T2_EUlP24curandStatePhilox4_32_10E0_ZNS1_27distribution_nullary_kernelIhf6float4S7_SJ_SE_EEvSA_SG_RKT3_T4_EUlifE0_EEvlNS_15PhiloxCudaStateESF_SG_)
        /*0c68*/ 	.word	0x00000000


	//----- nvinfo : EIATTR_REGCOUNT
	.align		4
.L_582:
        /*0c6c*/ 	.byte	0x04, 0x2f
        /*0c6e*/ 	.short	(.L_584 - .L_583)
	.align		4
.L_583:
        /*0c70*/ 	.word	index@(_ZN2at6native57_GLOBAL__N__cd6b329d_24_DistributionBernoulli_cu_7537a20d43distribution_elementwise_grid_stride_kernelIfLi4EZNS0_9templates4cuda21uniform_and_transformIafPNS_17CUDAGeneratorImplEZZZNS4_16bernoulli_kernelIS7_EEvRNS_18TensorIteratorBaseEdT_ENKUlvE_clEvENKUlvE0_clEvEUlfE_EEvSA_T1_T2_EUlP24curandStatePhilox4_32_10E_ZNS1_27distribution_nullary_kernelIaf7double2S7_SJ_SE_EEvSA_SG_RKT3_T4_EUlifE_EEvlNS_15PhiloxCudaStateESF_SG_)
        /*0c74*/ 	.word	0x00000030


	//----- nvinfo : EIATTR_FRAME_SIZE
	.align		4
.L_584:
        /*0c78*/ 	.byte	0x04, 0x11
        /*0c7a*/ 	.short	(.L_586 - .L_585)
	.align		4
.L_585:
        /*0c7c*/ 	.word	index@($__internal_35_$__cuda_sm20_div_s64)
        /*0c80*/ 	.word	0x00000000


	//----- nvinfo : EIATTR_FRAME_SIZE
	.align		4
.L_586:
        /*0c84*/ 	.byte	0x04, 0x11
        /*0c86*/ 	.short	(.L_588 - .L_587)
	.align		4
.L_587:
        /*0c88*/ 	.word	index@(_ZN2at6native57_GLOBAL__N__cd6b329d_24_DistributionBernoulli_cu_7537a20d43distribution_elementwise_grid_stride_kernelIfLi4EZNS0_9templates4cuda21uniform_and_transformIafPNS_17CUDAGeneratorImplEZZZNS4_16bernoulli_kernelIS7_EEvRNS_18TensorIteratorBaseEdT_ENKUlvE_clEvENKUlvE0_clEvEUlfE_EEvSA_T1_T2_EUlP24curandStatePhilox4_32_10E_ZNS1_27distribution_nullary_kernelIaf7double2S7_SJ_SE_EEvSA_SG_RKT3_T4_EUlifE_EEvlNS_15PhiloxCudaStateESF_SG_)
        /*0c8c*/ 	.word	0x00000000


	//----- nvinfo : EIATTR_REGCOUNT
	.align		4
.L_588:
        /*0c90*/ 	.byte	0x04, 0x2f
        /*0c92*/ 	.short	(.L_590 - .L_589)
	.align		4
.L_589:
        /*0c94*/ 	.word	index@(_ZN2at6native57_GLOBAL__N__cd6b329d_24_DistributionBernoulli_cu_7537a20d43distribution_elementwise_grid_stride_kernelIfLi4EZNS0_9templates4cuda21uniform_and_transformIafPNS_17CUDAGeneratorImplEZZZNS4_16bernoulli_kernelIS7_EEvRNS_18TensorIteratorBaseEdT_ENKUlvE_clEvENKUlvE0_clEvEUlfE_EEvSA_T1_T2_EUlP24curandStatePhilox4_32_10E_ZNS1_27distribution_nullary_kernelIaf7double2S7_SJ_SE_EEvSA_SG_RKT3_T4_EUlifE0_EEvlNS_15PhiloxCudaStateESF_SG_)
        /*0c98*/ 	.word	0x00000028


	//----- nvinfo : EIATTR_FRAME_SIZE
	.align		4
.L_590:
        /*0c9c*/ 	.byte	0x04, 0x11
        /*0c9e*/ 	.short	(.L_592 - .L_591)
	.align		4
.L_591:
        /*0ca0*/ 	.word	index@($__internal_34_$__cuda_sm20_div_s64)
        /*0ca4*/ 	.word	0x00000000


	//----- nvinfo : EIATTR_FRAME_SIZE
	.align		4
.L_592:
        /*0ca8*/ 	.byte	0x04, 0x11
        /*0caa*/ 	.short	(.L_594 - .L_593)
	.align		4
.L_593:
        /*0cac*/ 	.word	index@(_ZN2at6native57_GLOBAL__N__cd6b329d_24_DistributionBernoulli_cu_7537a20d43distribution_elementwise_grid_stride_kernelIfLi4EZNS0_9templates4cuda21uniform_and_transformIafPNS_17CUDAGeneratorImplEZZZNS4_16bernoulli_kernelIS7_EEvRNS_18TensorIteratorBaseEdT_ENKUlvE_clEvENKUlvE0_clEvEUlfE_EEvSA_T1_T2_EUlP24curandStatePhilox4_32_10E_ZNS1_27distribution_nullary_kernelIaf7double2S7_SJ_SE_EEvSA_SG_RKT3_T4_EUlifE0_EEvlNS_15PhiloxCudaStateESF_SG_)
        /*0cb0*/ 	.word	0x00000000


	//----- nvinfo : EIATTR_REGCOUNT
	.align		4
.L_594:
        /*0cb4*/ 	.byte	0x04, 0x2f
        /*0cb6*/ 	.short	(.L_596 - .L_595)
	.align		4
.L_595:
        /*0cb8*/ 	.word	index@(_ZN2at6native57_GLOBAL__N__cd6b329d_24_DistributionBernoulli_cu_7537a20d43distribution_elementwise_grid_stride_kernelIfLi4EZNS0_9templates4cuda21uniform_and_transformIafPNS_17CUDAGeneratorImplEZZZNS4_16bernoulli_kernelIS7_EEvRNS_18TensorIteratorBaseEdT_ENKUlvE_clEvENKUlvE0_clEvEUlfE_EEvSA_T1_T2_EUlP24curandStatePhilox4_32_10E0_ZNS1_27distribution_nullary_kernelIaf6float4S7_SJ_SE_EEvSA_SG_RKT3_T4_EUlifE_EEvlNS_15PhiloxCudaStateESF_SG_)
        /*0cbc*/ 	.word	0x00000030


	//----- nvinfo : EIATTR_FRAME_SIZE
	.align		4
.L_596:
        /*0cc0*/ 	.byte	0x04, 0x11
        /*0cc2*/ 	.short	(.L_598 - .L_597)
	.align		4
.L_597:
        /*0cc4*/ 	.word	index@($__internal_33_$__cuda_sm20_div_s64)
        /*0cc8*/ 	.word	0x00000000


	//----- nvinfo : EIATTR_FRAME_SIZE
	.align		4
.L_598:
        /*0ccc*/ 	.byte	0x04, 0x11
        /*0cce*/ 	.short	(.L_600 - .L_599)
	.align		4
.L_599:
        /*0cd0*/ 	.word	index@(_ZN2at6native57_GLOBAL__N__cd6b329d_24_DistributionBernoulli_cu_7537a20d43distribution_elementwise_grid_stride_kernelIfLi4EZNS0_9templates4cuda21uniform_and_transformIafPNS_17CUDAGeneratorImplEZZZNS4_16bernoulli_kernelIS7_EEvRNS_18TensorIteratorBaseEdT_ENKUlvE_clEvENKUlvE0_clEvEUlfE_EEvSA_T1_T2_EUlP24curandStatePhilox4_32_10E0_ZNS1_27distribution_nullary_kernelIaf6float4S7_SJ_SE_EEvSA_SG_RKT3_T4_EUlifE_EEvlNS_15PhiloxCudaStateESF_SG_)
        /*0cd4*/ 	.word	0x00000000


	//----- nvinfo : EIATTR_REGCOUNT
	.align		4
.L_600:
        /*0cd8*/ 	.byte	0x04, 0x2f
        /*0cda*/ 	.short	(.L_602 - .L_601)
	.align		4
.L_601:
        /*0cdc*/ 	.word	index@(_ZN2at6native57_GLOBAL__N__cd6b329d_24_DistributionBernoulli_cu_7537a20d43distribution_elementwise_grid_stride_kernelIfLi4EZNS0_9templates4cuda21uniform_and_transformIafPNS_17CUDAGeneratorImplEZZZNS4_16bernoulli_kernelIS7_EEvRNS_18TensorIteratorBaseEdT_ENKUlvE_clEvENKUlvE0_clEvEUlfE_EEvSA_T1_T2_EUlP24curandStatePhilox4_32_10E0_ZNS1_27distribution_nullary_kernelIaf6float4S7_SJ_SE_EEvSA_SG_RKT3_T4_EUlifE0_EEvlNS_15PhiloxCudaStateESF_SG_)
        /*0ce0*/ 	.word	0x00000028


	//----- nvinfo : EIATTR_FRAME_SIZE
	.align		4
.L_602:
        /*0ce4*/ 	.byte	0x04, 0x11
        /*0ce6*/ 	.short	(.L_604 - .L_603)
	.align		4
.L_603:
        /*0ce8*/ 	.word	index@($__internal_32_$__cuda_sm20_div_s64)
        /*0cec*/ 	.word	0x00000000


	//----- nvinfo : EIATTR_FRAME_SIZE
	.align		4
.L_604:
        /*0cf0*/ 	.byte	0x04, 0x11
        /*0cf2*/ 	.short	(.L_606 - .L_605)
	.align		4
.L_605:
        /*0cf4*/ 	.word	index@(_ZN2at6native57_GLOBAL__N__cd6b329d_24_DistributionBernoulli_cu_7537a20d43distribution_elementwise_grid_stride_kernelIfLi4EZNS0_9templates4cuda21uniform_and_transformIafPNS_17CUDAGeneratorImplEZZZNS4_16bernoulli_kernelIS7_EEvRNS_18TensorIteratorBaseEdT_ENKUlvE_clEvENKUlvE0_clEvEUlfE_EEvSA_T1_T2_EUlP24curandStatePhilox4_32_10E0_ZNS1_27distribution_nullary_kernelIaf6float4S7_SJ_SE_EEvSA_SG_RKT3_T4_EUlifE0_EEvlNS_15PhiloxCudaStateESF_SG_)
        /*0cf8*/ 	.word	0x00000000


	//----- nvinfo : EIATTR_REGCOUNT
	.align		4
.L_606:
        /*0cfc*/ 	.byte	0x04, 0x2f
        /*0cfe*/ 	.short	(.L_608 - .L_607)
	.align		4
.L_607:
        /*0d00*/ 	.word	index@(_ZN2at6native57_GLOBAL__N__cd6b329d_24_DistributionBernoulli_cu_7537a20d43distribution_elementwise_grid_stride_kernelIfLi4EZNS0_9templates4cuda21uniform_and_transformIifPNS_17CUDAGeneratorImplEZZZNS4_16bernoulli_kernelIS7_EEvRNS_18TensorIteratorBaseEdT_ENKUlvE_clEvENKUlvE1_clEvEUlfE_EEvSA_T1_T2_EUlP24curandStatePhilox4_32_10E_ZNS1_27distribution_nullary_kernelIif7double2S7_SJ_SE_EEvSA_SG_RKT3_T4_EUlifE_EEvlNS_15PhiloxCudaStateESF_SG_)
        /*0d04*/ 	.word	0x00000030


	//----- nvinfo : EIATTR_FRAME_SIZE
	.align		4
.L_608:
        /*0d08*/ 	.byte	0x04, 0x11
        /*0d0a*/ 	.short	(.L_610 - .L_609)
	.align		4
.L_609:
        /*0d0c*/ 	.word	index@($__internal_31_$__cuda_sm20_div_s64)
        /*0d10*/ 	.word	0x00000000


	//----- nvinfo : EIATTR_FRAME_SIZE
	.align		4
.L_610:
        /*0d14*/ 	.byte	0x04, 0x11
        /*0d16*/ 	.short	(.L_612 - .L_611)
	.align		4
.L_611:
        /*0d18*/ 	.word	index@(_ZN2at6native57_GLOBAL__N__cd6b329d_24_DistributionBernoulli_cu_7537a20d43distribution_elementwise_grid_stride_kernelIfLi4EZNS0_9templates4cuda21uniform_and_transformIifPNS_17CUDAGeneratorImplEZZZNS4_16bernoulli_kernelIS7_EEvRNS_18TensorIteratorBaseEdT_ENKUlvE_clEvENKUlvE1_clEvEUlfE_EEvSA_T1_T2_EUlP24curandStatePhilox4_32_10E_ZNS1_27distribution_nullary_kernelIif7double2S7_SJ_SE_EEvSA_SG_RKT3_T4_EUlifE_EEvlNS_15PhiloxCudaStateESF_SG_)
        /*0d1c*/ 	.word	0x00000000


	//----- nvinfo : EIATTR_REGCOUNT
	.align		4
.L_612:
        /*0d20*/ 	.byte	0x04, 0x2f
        /*0d22*/ 	.short	(.L_614 - .L_613)
	.align		4
.L_613:
        /*0d24*/ 	.word	index@(_ZN2at6native57_GLOBAL__N__cd6b329d_24_DistributionBernoulli_cu_7537a20d43distribution_elementwise_grid_stride_kernelIfLi4EZNS0_9templates4cuda21uniform_and_transformIifPNS_17CUDAGeneratorImplEZZZNS4_16bernoulli_kernelIS7_EEvRNS_18TensorIteratorBaseEdT_ENKUlvE_clEvENKUlvE1_clEvEUlfE_EEvSA_T1_T2_EUlP24curandStatePhilox4_32_10E_ZNS1_27distribution_nullary_kernelIif7double2S7_SJ_SE_EEvSA_SG_RKT3_T4_EUlifE0_EEvlNS_15PhiloxCudaStateESF_SG_)
        /*0d28*/ 	.word	0x00000028


	//----- nvinfo : EIATTR_FRAME_SIZE
	.align		4
.L_614:
        /*0d2c*/ 	.byte	0x04, 0x11
        /*0d2e*/ 	.short	(.L_616 - .L_615)
	.align		4
.L_615:
        /*0d30*/ 	.word	index@($__internal_30_$__cuda_sm20_div_s64)
        /*0d34*/ 	.word	0x00000000


	//----- nvinfo : EIATTR_FRAME_SIZE
	.align		4
.L_616:
        /*0d38*/ 	.byte	0x04, 0x11
        /*0d3a*/ 	.short	(.L_618 - .L_617)
	.align		4
.L_617:
        /*0d3c*/ 	.word	index@(_ZN2at6native57_GLOBAL__N__cd6b329d_24_DistributionBernoulli_cu_7537a20d43distribution_elementwise_grid_stride_kernelIfLi4EZNS0_9templates4cuda21uniform_and_transformIifPNS_17CUDAGeneratorImplEZZZNS4_16bernoulli_kernelIS7_EEvRNS_18TensorIteratorBaseEdT_ENKUlvE_clEvENKUlvE1_clEvEUlfE_EEvSA_T1_T2_EUlP24curandStatePhilox4_32_10E_ZNS1_27distribution_nullary_kernelIif7double2S7_SJ_SE_EEvSA_SG_RKT3_T4_EUlifE0_EEvlNS_15PhiloxCudaStateESF_SG_)
        /*0d40*/ 	.word	0x00000000


	//----- nvinfo : EIATTR_REGCOUNT
	.align		4
.L_618:
        /*0d44*/ 	.byte	0x04, 0x2f
        /*0d46*/ 	.short	(.L_620 - .L_619)
	.align		4
.L_619:
        /*0d48*/ 	.word	index@(_ZN2at6native57_GLOBAL__N__cd6b329d_24_DistributionBernoulli_cu_7537a20d43distribution_elementwise_grid_stride_kernelIfLi4EZNS0_9templates4cuda21uniform_and_transformIifPNS_17CUDAGeneratorImplEZZZNS4_16bernoulli_kernelIS7_EEvRNS_18TensorIteratorBaseEdT_ENKUlvE_clEvENKUlvE1_clEvEUlfE_EEvSA_T1_T2_EUlP24curandStatePhilox4_32_10E0_ZNS1_27distribution_nullary_kernelIif6float4S7_SJ_SE_EEvSA_SG_RKT3_T4_EUlifE_EEvlNS_15PhiloxCudaStateESF_SG_)
        /*0d4c*/ 	.word	0x00000030


	//----- nvinfo : EIATTR_FRAME_SIZE
	.align		4
.L_620:
        /*0d50*/ 	.byte	0x04, 0x11
        /*0d52*/ 	.short	(.L_622 - .L_621)
	.align		4
.L_621:
        /*0d54*/ 	.word	index@($__internal_29_$__cuda_sm20_div_s64)
        /*0d58*/ 	.word	0x00000000


	//----- nvinfo : EIATTR_FRAME_SIZE
	.align		4
.L_622:
        /*0d5c*/ 	.byte	0x04, 0x11
        /*0d5e*/ 	.short	(.L_624 - .L_623)
	.align		4
.L_623:
        /*0d60*/ 	.word	index@(_ZN2at6native57_GLOBAL__N__cd6b329d_24_DistributionBernoulli_cu_7537a20d43distribution_elementwise_grid_stride_kernelIfLi4EZNS0_9templates4cuda21uniform_and_transformIifPNS_17CUDAGeneratorImplEZZZNS4_16bernoulli_kernelIS7_EEvRNS_18TensorIteratorBaseEdT_ENKUlvE_clEvENKUlvE1_clEvEUlfE_EEvSA_T1_T2_EUlP24curandStatePhilox4_32_10E0_ZNS1_27distribution_nullary_kernelIif6float4S7_SJ_SE_EEvSA_SG_RKT3_T4_EUlifE_EEvlNS_15PhiloxCudaStateESF_SG_)
        /*0d64*/ 	.word	0x00000000


	//----- nvinfo : EIATTR_REGCOUNT
	.align		4
.L_624:
        /*0d68*/ 	.byte	0x04, 0x2f
        /*0d6a*/ 	.short	(.L_626 - .L_625)
	.align		4
.L_625:
        /*0d6c*/ 	.word	index@(_ZN2at6native57_GLOBAL__N__cd6b329d_24_DistributionBernoulli_cu_7537a20d43distribution_elementwise_grid_stride_kernelIfLi4EZNS0_9templates4cuda21uniform_and_transformIifPNS_17CUDAGeneratorImplEZZZNS4_16bernoulli_kernelIS7_EEvRNS_18TensorIteratorBaseEdT_ENKUlvE_clEvENKUlvE1_clEvEUlfE_EEvSA_T1_T2_EUlP24curandStatePhilox4_32_10E0_ZNS1_27distribution_nullary_kernelIif6float4S7_SJ_SE_EEvSA_SG_RKT3_T4_EUlifE0_EEvlNS_15PhiloxCudaStateESF_SG_)
        /*0d70*/ 	.word	0x00000028


	//----- nvinfo : EIATTR_FRAME_SIZE
	.align		4
.L_626:
        /*0d74*/ 	.byte	0x04, 0x11
        /*0d76*/ 	.short	(.L_628 - .L_627)
	.align		4
.L_627:
        /*0d78*/ 	.word	index@($__internal_28_$__cuda_sm20_div_s64)
        /*0d7c*/ 	.word	0x00000000


	//----- nvinfo : EIATTR_FRAME_SIZE
	.align		4
.L_628:
        /*0d80*/ 	.byte	0x04, 0x11
        /*0d82*/ 	.short	(.L_630 - .L_629)
	.align		4
.L_629:
        /*0d84*/ 	.word	index@(_ZN2at6native57_GLOBAL__N__cd6b329d_24_DistributionBernoulli_cu_7537a20d43distribution_elementwise_grid_stride_kernelIfLi4EZNS0_9templates4cuda21uniform_and_transformIifPNS_17CUDAGeneratorImplEZZZNS4_16bernoulli_kernelIS7_EEvRNS_18TensorIteratorBaseEdT_ENKUlvE_clEvENKUlvE1_clEvEUlfE_EEvSA_T1_T2_EUlP24curandStatePhilox4_32_10E0_ZNS1_27distribution_nullary_kernelIif6float4S7_SJ_SE_EEvSA_SG_RKT3_T4_EUlifE0_EEvlNS_15PhiloxCudaStateESF_SG_)
        /*0d88*/ 	.word	0x00000000


	//----- nvinfo : EIATTR_REGCOUNT
	.align		4
.L_630:
        /*0d8c*/ 	.byte	0x04, 0x2f
        /*0d8e*/ 	.short	(.L_632 - .L_631)
	.align		4
.L_631:
        /*0d90*/ 	.word	index@(_ZN2at6native57_GLOBAL__N__cd6b329d_24_DistributionBernoulli_cu_7537a20d43distribution_elementwise_grid_stride_kernelIfLi4EZNS0_9templates4cuda21uniform_and_transformIlfPNS_17CUDAGeneratorImplEZZZNS4_16bernoulli_kernelIS7_EEvRNS_18TensorIteratorBaseEdT_ENKUlvE_clEvENKUlvE2_clEvEUlfE_EEvSA_T1_T2_EUlP24curandStatePhilox4_32_10E_ZNS1_27distribution_nullary_kernelIlf7double2S7_SJ_SE_EEvSA_SG_RKT3_T4_EUlifE_EEvlNS_15PhiloxCudaStateESF_SG_)
        /*0d94*/ 	.word	0x00000030


	//----- nvinfo : EIATTR_FRAME_SIZE
	.align		4
.L_632:
        /*0d98*/ 	.byte	0x04, 0x11
        /*0d9a*/ 	.short	(.L_634 - .L_633)
	.align		4
.L_633:
        /*0d9c*/ 	.word	index@($__internal_27_$__cuda_sm20_div_s64)
        /*0da0*/ 	.word	0x00000000


	//----- nvinfo : EIATTR_FRAME_SIZE
	.align		4
.L_634:
        /*0da4*/ 	.byte	0x04, 0x11
        /*0da6*/ 	.short	(.L_636 - .L_635)
	.align		4
.L_635:
        /*0da8*/ 	.word	index@(_ZN2at6native57_GLOBAL__N__cd6b329d_24_DistributionBernoulli_cu_7537a20d43distribution_elementwise_grid_stride_kernelIfLi4EZNS0_9templates4cuda21uniform_and_transformIlfPNS_17CUDAGeneratorImplEZZZNS4_16bernoulli_kernelIS7_EEvRNS_18TensorIteratorBaseEdT_ENKUlvE_clEvENKUlvE2_clEvEUlfE_EEvSA_T1_T2_EUlP24curandStatePhilox4_32_10E_ZNS1_27distribution_nullary_kernelIlf7double2S7_SJ_SE_EEvSA_SG_RKT3_T4_EUlifE_EEvlNS_15PhiloxCudaStateESF_SG_)
        /*0dac*/ 	.word	0x00000000


	//----- nvinfo : EIATTR_REGCOUNT
	.align		4
.L_636:
        /*0db0*/ 	.byte	0x04, 0x2f
        /*0db2*/ 	.short	(.L_638 - .L_637)
	.align		4
.L_637:
        /*0db4*/ 	.word	index@(_ZN2at6native57_GLOBAL__N__cd6b329d_24_DistributionBernoulli_cu_7537a20d43distribution_elementwise_grid_stride_kernelIfLi4EZNS0_9templates4cuda21uniform_and_transformIlfPNS_17CUDAGeneratorImplEZZZNS4_16bernoulli_kernelIS7_EEvRNS_18TensorIteratorBaseEdT_ENKUlvE_clEvENKUlvE2_clEvEUlfE_EEvSA_T1_T2_EUlP24curandStatePhilox4_32_10E_ZNS1_27distribution_nullary_kernelIlf7double2S7_SJ_SE_EEvSA_SG_RKT3_T4_EUlifE0_EEvlNS_15PhiloxCudaStateESF_SG_)
        /*0db8*/ 	.word	0x00000028


	//----- nvinfo : EIATTR_FRAME_SIZE
	.align		4
.L_638:
        /*0dbc*/ 	.byte	0x04, 0x11
        /*0dbe*/ 	.short	(.L_640 - .L_639)
	.align		4
.L_639:
        /*0dc0*/ 	.word	index@($__internal_26_$__cuda_sm20_div_s64)
        /*0dc4*/ 	.word	0x00000000


	//----- nvinfo : EIATTR_FRAME_SIZE
	.align		4
.L_640:
        /*0dc8*/ 	.byte	0x04, 0x11
        /*0dca*/ 	.short	(.L_642 - .L_641)
	.align		4
.L_641:
        /*0dcc*/ 	.word	index@(_ZN2at6native57_GLOBAL__N__cd6b329d_24_DistributionBernoulli_cu_7537a20d43distribution_elementwise_grid_stride_kernelIfLi4EZNS0_9templates4cuda21uniform_and_transformIlfPNS_17CUDAGeneratorImplEZZZNS4_16bernoulli_kernelIS7_EEvRNS_18TensorIteratorBaseEdT_ENKUlvE_clEvENKUlvE2_clEvEUlfE_EEvSA_T1_T2_EUlP24curandStatePhilox4_32_10E_ZNS1_27distribution_nullary_kernelIlf7double2S7_SJ_SE_EEvSA_SG_RKT3_T4_EUlifE0_EEvlNS_15PhiloxCudaStateESF_SG_)
        /*0dd0*/ 	.word	0x00000000


	//----- nvinfo : EIATTR_REGCOUNT
	.align		4
.L_642:
        /*0dd4*/ 	.byte	0x04, 0x2f
        /*0dd6*/ 	.short	(.L_644 - .L_643)
	.align		4
.L_643:
        /*0dd8*/ 	.word	index@(_ZN2at6native57_GLOBAL__N__cd6b329d_24_DistributionBernoulli_cu_7537a20d43distribution_elementwise_grid_stride_kernelIfLi4EZNS0_9templates4cuda21uniform_and_transformIlfPNS_17CUDAGeneratorImplEZZZNS4_16bernoulli_kernelIS7_EEvRNS_18TensorIteratorBaseEdT_ENKUlvE_clEvENKUlvE2_clEvEUlfE_EEvSA_T1_T2_EUlP24curandStatePhilox4_32_10E0_ZNS1_27distribution_nullary_kernelIlf6float4S7_SJ_SE_EEvSA_SG_RKT3_T4_EUlifE_EEvlNS_15PhiloxCudaStateESF_SG_)
        /*0ddc*/ 	.word	0x00000035


	//----- nvinfo : EIATTR_FRAME_SIZE
	.align		4
.L_644:
        /*0de0*/ 	.byte	0x04, 0x11
        /*0de2*/ 	.short	(.L_646 - .L_645)
	.align		4
.L_645:
        /*0de4*/ 	.word	index@($__internal_25_$__cuda_sm20_div_s64)
        /*0de8*/ 	.word	0x00000000


	//----- nvinfo : EIATTR_FRAME_SIZE
	.align		4
.L_646:
        /*0dec*/ 	.byte	0x04, 0x11
        /*0dee*/ 	.short	(.L_648 - .L_647)
	.align		4
.L_647:
        /*0df0*/ 	.word	index@(_ZN2at6native57_GLOBAL__N__cd6b329d_24_DistributionBernoulli_cu_7537a20d43distribution_elementwise_grid_stride_kernelIfLi4EZNS0_9templates4cuda21uniform_and_transformIlfPNS_17CUDAGeneratorImplEZZZNS4_16bernoulli_kernelIS7_EEvRNS_18TensorIteratorBaseEdT_ENKUlvE_clEvENKUlvE2_clEvEUlfE_EEvSA_T1_T2_EUlP24curandStatePhilox4_32_10E0_ZNS1_27distribution_nullary_kernelIlf6float4S7_SJ_SE_EEvSA_SG_RKT3_T4_EUlifE_EEvlNS_15PhiloxCudaStateESF_SG_)
        /*0df4*/ 	.word	0x00000000


	//----- nvinfo : EIATTR_REGCOUNT
	.align		4
.L_648:
        /*0df8*/ 	.byte	0x04, 0x2f
        /*0dfa*/ 	.short	(.L_650 - .L_649)
	.align		4
.L_649:
        /*0dfc*/ 	.word	index@(_ZN2at6native57_GLOBAL__N__cd6b329d_24_DistributionBernoulli_cu_7537a20d43distribution_elementwise_grid_stride_kernelIfLi4EZNS0_9templates4cuda21uniform_and_transformIlfPNS_17CUDAGeneratorImplEZZZNS4_16bernoulli_kernelIS7_EEvRNS_18TensorIteratorBaseEdT_ENKUlvE_clEvENKUlvE2_clEvEUlfE_EEvSA_T1_T2_EUlP24curandStatePhilox4_32_10E0_ZNS1_27distribution_nullary_kernelIlf6float4S7_SJ_SE_EEvSA_SG_RKT3_T4_EUlifE0_EEvlNS_15PhiloxCudaStateESF_SG_)
        /*0e00*/ 	.word	0x00000028


	//----- nvinfo : EIATTR_FRAME_SIZE
	.align		4
.L_650:
        /*0e04*/ 	.byte	0x04, 0x11
        /*0e06*/ 	.short	(.L_652 - .L_651)
	.align		4
.L_651:
        /*0e08*/ 	.word	index@($__internal_24_$__cuda_sm20_div_s64)
        /*0e0c*/ 	.word	0x00000000


	//----- nvinfo : EIATTR_FRAME_SIZE
	.align		4
.L_652:
        /*0e10*/ 	.byte	0x04, 0x11
        /*0e12*/ 	.short	(.L_654 - .L_653)
	.align		4
.L_653:
        /*0e14*/ 	.word	index@(_ZN2at6native57_GLOBAL__N__cd6b329d_24_DistributionBernoulli_cu_7537a20d43distribution_elementwise_grid_stride_kernelIfLi4EZNS0_9templates4cuda21uniform_and_transformIlfPNS_17CUDAGeneratorImplEZZZNS4_16bernoulli_kernelIS7_EEvRNS_18TensorIteratorBaseEdT_ENKUlvE_clEvENKUlvE2_clEvEUlfE_EEvSA_T1_T2_EUlP24curandStatePhilox4_32_10E0_ZNS1_27distribution_nullary_kernelIlf6float4S7_SJ_SE_EEvSA_SG_RKT3_T4_EUlifE0_EEvlNS_15PhiloxCudaStateESF_SG_)
        /*0e18*/ 	.word	0x00000000


	//----- nvinfo : EIATTR_REGCOUNT
	.align		4
.L_654:
        /*0e1c*/ 	.byte	0x04, 0x2f
        /*0e1e*/ 	.short	(.L_656 - .L_655)
	.align		4
.L_655:
        /*0e20*/ 	.word	index@(_ZN2at6native57_GLOBAL__N__cd6b329d_24_DistributionBernoulli_cu_7537a20d43distribution_elementwise_grid_stride_kernelIfLi4EZNS0_9templates4cuda21uniform_and_transformIsfPNS_17CUDAGeneratorImplEZZZNS4_16bernoulli_kernelIS7_EEvRNS_18TensorIteratorBaseEdT_ENKUlvE_clEvENKUlvE3_clEvEUlfE_EEvSA_T1_T2_EUlP24curandStatePhilox4_32_10E_ZNS1_27distribution_nullary_kernelIsf7double2S7_SJ_SE_EEvSA_SG_RKT3_T4_EUlifE_EEvlNS_15PhiloxCudaStateESF_SG_)
        /*0e24*/ 	.word	0x00000030


	//----- nvinfo : EIATTR_FRAME_SIZE
	.align		4
.L_656:
        /*0e28*/ 	.byte	0x04, 0x11
        /*0e2a*/ 	.short	(.L_658 - .L_657)
	.align		4
.L_657:
        /*0e2c*/ 	.word	index@($__internal_23_$__cuda_sm20_div_s64)
        /*0e30*/ 	.word	0x00000000


	//----- nvinfo : EIATTR_FRAME_SIZE
	.align		4
.L_658:
        /*0e34*/ 	.byte	0x04, 0x11
        /*0e36*/ 	.short	(.L_660 - .L_659)
	.align		4
.L_659:
        /*0e38*/ 	.word	index@(_ZN2at6native57_GLOBAL__N__cd6b329d_24_DistributionBernoulli_cu_7537a20d43distribution_elementwise_grid_stride_kernelIfLi4EZNS0_9templates4cuda21uniform_and_transformIsfPNS_17CUDAGeneratorImplEZZZNS4_16bernoulli_kernelIS7_EEvRNS_18TensorIteratorBaseEdT_ENKUlvE_clEvENKUlvE3_clEvEUlfE_EEvSA_T1_T2_EUlP24curandStatePhilox4_32_10E_ZNS1_27distribution_nullary_kernelIsf7double2S7_SJ_SE_EEvSA_SG_RKT3_T4_EUlifE_EEvlNS_15PhiloxCudaStateESF_SG_)
        /*0e3c*/ 	.word	0x00000000


	//----- nvinfo : EIATTR_REGCOUNT
	.align		4
.L_660:
        /*0e40*/ 	.byte	0x04, 0x2f
        /*0e42*/ 	.short	(.L_662 - .L_661)
	.align		4
.L_661:
        /*0e44*/ 	.word	index@(_ZN2at6native57_GLOBAL__N__cd6b329d_24_DistributionBernoulli_cu_7537a20d43distribution_elementwise_grid_stride_kernelIfLi4EZNS0_9templates4cuda21uniform_and_transformIsfPNS_17CUDAGeneratorImplEZZZNS4_16bernoulli_kernelIS7_EEvRNS_18TensorIteratorBaseEdT_ENKUlvE_clEvENKUlvE3_clEvEUlfE_EEvSA_T1_T2_EUlP24curandStatePhilox4_32_10E_ZNS1_27distribution_nullary_kernelIsf7double2S7_SJ_SE_EEvSA_SG_RKT3_T4_EUlifE0_EEvlNS_15PhiloxCudaStateESF_SG_)
        /*0e48*/ 	.word	0x00000028


	//----- nvinfo : EIATTR_FRAME_SIZE
	.align		4
.L_662:
        /*0e4c*/ 	.byte	0x04, 0x11
        /*0e4e*/ 	.short	(.L_664 - .L_663)
	.align		4
.L_663:
        /*0e50*/ 	.word	index@($__internal_22_$__cuda_sm20_div_s64)
        /*0e54*/ 	.word	0x00000000


	//----- nvinfo : EIATTR_FRAME_SIZE
	.align		4
.L_664:
        /*0e58*/ 	.byte	0x04, 0x11
        /*0e5a*/ 	.short	(.L_666 - .L_665)
	.align		4
.L_665:
        /*0e5c*/ 	.word	index@(_ZN2at6native57_GLOBAL__N__cd6b329d_24_DistributionBernoulli_cu_7537a20d43distribution_elementwise_grid_stride_kernelIfLi4EZNS0_9templates4cuda21uniform_and_transformIsfPNS_17CUDAGeneratorImplEZZZNS4_16bernoulli_kernelIS7_EEvRNS_18TensorIteratorBaseEdT_ENKUlvE_clEvENKUlvE3_clEvEUlfE_EEvSA_T1_T2_EUlP24curandStatePhilox4_32_10E_ZNS1_27distribution_nullary_kernelIsf7double2S7_SJ_SE_EEvSA_SG_RKT3_T4_EUlifE0_EEvlNS_15PhiloxCudaStateESF_SG_)
        /*0e60*/ 	.word	0x00000000


	//----- nvinfo : EIATTR_REGCOUNT
	.align		4
.L_666:
        /*0e64*/ 	.byte	0x04, 0x2f
        /*0e66*/ 	.short	(.L_668 - .L_667)
	.align		4
.L_667:
        /*0e68*/ 	.word	index@(_ZN2at6native57_GLOBAL__N__cd6b329d_24_DistributionBernoulli_cu_7537a20d43distribution_elementwise_grid_stride_kernelIfLi4EZNS0_9templates4cuda21uniform_and_transformIsfPNS_17CUDAGeneratorImplEZZZNS4_16bernoulli_kernelIS7_EEvRNS_18TensorIteratorBaseEdT_ENKUlvE_clEvENKUlvE3_clEvEUlfE_EEvSA_T1_T2_EUlP24curandStatePhilox4_32_10E0_ZNS1_27distribution_nullary_kernelIsf6float4S7_SJ_SE_EEvSA_SG_RKT3_T4_EUlifE_EEvlNS_15PhiloxCudaStateESF_SG_)
        /*0e6c*/ 	.word	0x00000030


	//----- nvinfo : EIATTR_FRAME_SIZE
	.align		4
.L_668:
        /*0e70*/ 	.byte	0x04, 0x11
        /*0e72*/ 	.short	(.L_670 - .L_669)
	.align		4
.L_669:
        /*0e74*/ 	.word	index@($__internal_21_$__cuda_sm20_div_s64)
        /*0e78*/ 	.word	0x00000000


	//----- nvinfo : EIATTR_FRAME_SIZE
	.align		4
.L_670:
        /*0e7c*/ 	.byte	0x04, 0x11
        /*0e7e*/ 	.short	(.L_672 - .L_671)
	.align		4
.L_671:
        /*0e80*/ 	.word	index@(_ZN2at6native57_GLOBAL__N__cd6b329d_24_DistributionBernoulli_cu_7537a20d43distribution_elementwise_grid_stride_kernelIfLi4EZNS0_9templates4cuda21uniform_and_transformIsfPNS_17CUDAGeneratorImplEZZZNS4_16bernoulli_kernelIS7_EEvRNS_18TensorIteratorBaseEdT_ENKUlvE_clEvENKUlvE3_clEvEUlfE_EEvSA_T1_T2_EUlP24curandStatePhilox4_32_10E0_ZNS1_27distribution_nullary_kernelIsf6float4S7_SJ_SE_EEvSA_SG_RKT3_T4_EUlifE_EEvlNS_15PhiloxCudaStateESF_SG_)
        /*0e84*/ 	.word	0x00000000


	//----- nvinfo : EIATTR_REGCOUNT
	.align		4
.L_672:
        /*0e88*/ 	.byte	0x04, 0x2f
        /*0e8a*/ 	.short	(.L_674 - .L_673)
	.align		4
.L_673:
        /*0e8c*/ 	.word	index@(_ZN2at6native57_GLOBAL__N__cd6b329d_24_DistributionBernoulli_cu_7537a20d43distribution_elementwise_grid_stride_kernelIfLi4EZNS0_9templates4cuda21uniform_and_transformIsfPNS_17CUDAGeneratorImplEZZZNS4_16bernoulli_kernelIS7_EEvRNS_18TensorIteratorBaseEdT_ENKUlvE_clEvENKUlvE3_clEvEUlfE_EEvSA_T1_T2_EUlP24curandStatePhilox4_32_10E0_ZNS1_27distribution_nullary_kernelIsf6float4S7_SJ_SE_EEvSA_SG_RKT3_T4_EUlifE0_EEvlNS_15PhiloxCudaStateESF_SG_)
        /*0e90*/ 	.word	0x00000028


	//----- nvinfo : EIATTR_FRAME_SIZE
	.align		4
.L_674:
        /*0e94*/ 	.byte	0x04, 0x11
        /*0e96*/ 	.short	(.L_676 - .L_675)
	.align		4
.L_675:
        /*0e98*/ 	.word	index@($__internal_20_$__cuda_sm20_div_s64)
        /*0e9c*/ 	.word	0x00000000


	//----- nvinfo : EIATTR_FRAME_SIZE
	.align		4
.L_676:
        /*0ea0*/ 	.byte	0x04, 0x11
        /*0ea2*/ 	.short	(.L_678 - .L_677)
	.align		4
.L_677:
        /*0ea4*/ 	.word	index@(_ZN2at6native57_GLOBAL__N__cd6b329d_24_DistributionBernoulli_cu_7537a20d43distribution_elementwise_grid_stride_kernelIfLi4EZNS0_9templates4cuda21uniform_and_transformIsfPNS_17CUDAGeneratorImplEZZZNS4_16bernoulli_kernelIS7_EEvRNS_18TensorIteratorBaseEdT_ENKUlvE_clEvENKUlvE3_clEvEUlfE_EEvSA_T1_T2_EUlP24curandStatePhilox4_32_10E0_ZNS1_27distribution_nullary_kernelIsf6float4S7_SJ_SE_EEvSA_SG_RKT3_T4_EUlifE0_EEvlNS_15PhiloxCudaStateESF_SG_)
        /*0ea8*/ 	.word	0x00000000


	//----- nvinfo : EIATTR_REGCOUNT
	.align		4
.L_678:
        /*0eac*/ 	.byte	0x04, 0x2f
        /*0eae*/ 	.short	(.L_680 - .L_679)
	.align		4
.L_679:
        /*0eb0*/ 	.word	index@(_ZN2at6native57_GLOBAL__N__cd6b329d_24_DistributionBernoulli_cu_7537a20d43distribution_elementwise_grid_stride_kernelIdLi2EZNS0_9templates4cuda21uniform_and_transformIddPNS_17CUDAGeneratorImplEZZZNS4_16bernoulli_kernelIS7_EEvRNS_18TensorIteratorBaseEdT_ENKUlvE_clEvENKUlvE4_clEvEUldE_EEvSA_T1_T2_EUlP24curandStatePhilox4_32_10E_ZNS1_27distribution_nullary_kernelIdd7double2S7_SJ_SE_EEvSA_SG_RKT3_T4_EUlidE_EEvlNS_15PhiloxCudaStateESF_SG_)
        /*0eb4*/ 	.word	0x0000002f


	//----- nvinfo : EIATTR_FRAME_SIZE
	.align		4
.L_680:
        /*0eb8*/ 	.byte	0x04, 0x11
        /*0eba*/ 	.short	(.L_682 - .L_681)
	.align		4
.L_681:
        /*0ebc*/ 	.word	index@($__internal_19_$__cuda_sm20_div_s64)
        /*0ec0*/ 	.word	0x00000000


	//----- nvinfo : EIATTR_FRAME_SIZE
	.align		4
.L_682:
        /*0ec4*/ 	.byte	0x04, 0x11
        /*0ec6*/ 	.short	(.L_684 - .L_683)
	.align		4
.L_683:
        /*0ec8*/ 	.word	index@(_ZN2at6native57_GLOBAL__N__cd6b329d_24_DistributionBernoulli_cu_7537a20d43distribution_elementwise_grid_stride_kernelIdLi2EZNS0_9templates4cuda21uniform_and_transformIddPNS_17CUDAGeneratorImplEZZZNS4_16bernoulli_kernelIS7_EEvRNS_18TensorIteratorBaseEdT_ENKUlvE_clEvENKUlvE4_clEvEUldE_EEvSA_T1_T2_EUlP24curandStatePhilox4_32_10E_ZNS1_27distribution_nullary_kernelIdd7double2S7_SJ_SE_EEvSA_SG_RKT3_T4_EUlidE_EEvlNS_15PhiloxCudaStateESF_SG_)
        /*0ecc*/ 	.word	0x00000000


	//----- nvinfo : EIATTR_REGCOUNT
	.align		4
.L_684:
        /*0ed0*/ 	.byte	0x04, 0x2f
        /*0ed2*/ 	.short	(.L_686 - .L_685)
	.align		4
.L_685:
        /*0ed4*/ 	.word	index@(_ZN2at6native57_GLOBAL__N__cd6b329d_24_DistributionBernoulli_cu_7537a20d43distribution_elementwise_grid_stride_kernelIdLi2EZNS0_9templates4cuda21uniform_and_transformIddPNS_17CUDAGeneratorImplEZZZNS4_16bernoulli_kernelIS7_EEvRNS_18TensorIteratorBaseEdT_ENKUlvE_clEvENKUlvE4_clEvEUldE_EEvSA_T1_T2_EUlP24curandStatePhilox4_32_10E_ZNS1_27distribution_nullary_kernelIdd7double2S7_SJ_SE_EEvSA_SG_RKT3_T4_EUlidE0_EEvlNS_15PhiloxCudaStateESF_SG_)
        /*0ed8*/ 	.word	0x00000026


	//----- nvinfo : EIATTR_FRAME_SIZE
	.align		4
.L_686:
        /*0edc*/ 	.byte	0x04, 0x11
        /*0ede*/ 	.short	(.L_688 - .L_687)
	.align		4
.L_687:
        /*0ee0*/ 	.word	index@($__internal_18_$__cuda_sm20_div_s64)
        /*0ee4*/ 	.word	0x00000000


	//----- nvinfo : EIATTR_FRAME_SIZE
	.align		4
.L_688:
        /*0ee8*/ 	.byte	0x04, 0x11
        /*0eea*/ 	.short	(.L_690 - .L_689)
	.align		4
.L_689:
        /*0eec*/ 	.word	index@(_ZN2at6native57_GLOBAL__N__cd6b329d_24_DistributionBernoulli_cu_7537a20d43distribution_elementwise_grid_stride_kernelIdLi2EZNS0_9templates4cuda21uniform_and_transformIddPNS_17CUDAGeneratorImplEZZZNS4_16bernoulli_kernelIS7_EEvRNS_18TensorIteratorBaseEdT_ENKUlvE_clEvENKUlvE4_clEvEUldE_EEvSA_T1_T2_EUlP24curandStatePhilox4_32_10E_ZNS1_27distribution_nullary_kernelIdd7double2S7_SJ_SE_EEvSA_SG_RKT3_T4_EUlidE0_EEvlNS_15PhiloxCudaStateESF_SG_)
        /*0ef0*/ 	.word	0x00000000


	//----- nvinfo : EIATTR_REGCOUNT
	.align		4
.L_690:
        /*0ef4*/ 	.byte	0x04, 0x2f
        /*0ef6*/ 	.short	(.L_692 - .L_691)
	.align		4
.L_691:
        /*0ef8*/ 	.word	index@(_ZN2at6native57_GLOBAL__N__cd6b329d_24_DistributionBernoulli_cu_7537a20d43distribution_elementwise_grid_stride_kernelIdLi2EZNS0_9templates4cuda21uniform_and_transformIddPNS_17CUDAGeneratorImplEZZZNS4_16bernoulli_kernelIS7_EEvRNS_18TensorIteratorBaseEdT_ENKUlvE_clEvENKUlvE4_clEvEUldE_EEvSA_T1_T2_EUlP24curandStatePhilox4_32_10E0_ZNS1_27distribution_nullary_kernelIdd6float4S7_SJ_SE_EEvSA_SG_RKT3_T4_EUlidE_EEvlNS_15PhiloxCudaStateESF_SG_)
        /*0efc*/ 	.word	0x00000030


	//----- nvinfo : EIATTR_FRAME_SIZE
	.align		4
.L_692:
        /*0f00*/ 	.byte	0x04, 0x11
        /*0f02*/ 	.short	(.L_694 - .L_693)
	.align		4
.L_693:
        /*0f04*/ 	.word	index@($__internal_17_$__cuda_sm20_div_s64)
        /*0f08*/ 	.word	0x00000000


	//----- nvinfo : EIATTR_FRAME_SIZE
	.align		4
.L_694:
        /*0f0c*/ 	.byte	0x04, 0x11
        /*0f0e*/ 	.short	(.L_696 - .L_695)
	.align		4
.L_695:
        /*0f10*/ 	.word	index@(_ZN2at6native57_GLOBAL__N__cd6b329d_24_DistributionBernoulli_cu_7537a20d43distribution_elementwise_grid_stride_kernelIdLi2EZNS0_9templates4cuda21uniform_and_transformIddPNS_17CUDAGeneratorImplEZZZNS4_16bernoulli_kernelIS7_EEvRNS_18TensorIteratorBaseEdT_ENKUlvE_clEvENKUlvE4_clEvEUldE_EEvSA_T1_T2_EUlP24curandStatePhilox4_32_10E0_ZNS1_27distribution_nullary_kernelIdd6float4S7_SJ_SE_EEvSA_SG_RKT3_T4_EUlidE_EEvlNS_15PhiloxCudaStateESF_SG_)
        /*0f14*/ 	.word	0x00000000


	//----- nvinfo : EIATTR_REGCOUNT
	.align		4
.L_696:
        /*0f18*/ 	.byte	0x04, 0x2f
        /*0f1a*/ 	.short	(.L_698 - .L_697)
	.align		4
.L_697:
        /*0f1c*/ 	.word	index@(_ZN2at6native57_GLOBAL__N__cd6b329d_24_DistributionBernoulli_cu_7537a20d43distribution_elementwise_grid_stride_kernelIdLi2EZNS0_9templates4cuda21uniform_and_transformIddPNS_17CUDAGeneratorImplEZZZNS4_16bernoulli_kernelIS7_EEvRNS_18TensorIteratorBaseEdT_ENKUlvE_clEvENKUlvE4_clEvEUldE_EEvSA_T1_T2_EUlP24curandStatePhilox4_32_10E0_ZNS1_27distribution_nullary_kernelIdd6float4S7_SJ_SE_EEvSA_SG_RKT3_T4_EUlidE0_EEvlNS_15PhiloxCudaStateESF_SG_)
        /*0f20*/ 	.word	0x00000026


	//----- nvinfo : EIATTR_FRAME_SIZE
	.align		4
.L_698:
        /*0f24*/ 	.byte	0x04, 0x11
        /*0f26*/ 	.short	(.L_700 - .L_699)
	.align		4
.L_699:
        /*0f28*/ 	.word	index@($__internal_16_$__cuda_sm20_div_s64)
        /*0f2c*/ 	.word	0x00000000


	//----- nvinfo : EIATTR_FRAME_SIZE
	.align		4
.L_700:
        /*0f30*/ 	.byte	0x04, 0x11
        /*0f32*/ 	.short	(.L_702 - .L_701)
	.align		4
.L_701:
        /*0f34*/ 	.word	index@(_ZN2at6native57_GLOBAL__N__cd6b329d_24_DistributionBernoulli_cu_7537a20d43distribution_elementwise_grid_stride_kernelIdLi2EZNS0_9templates4cuda21uniform_and_transformIddPNS_17CUDAGeneratorImplEZZZNS4_16bernoulli_kernelIS7_EEvRNS_18TensorIteratorBaseEdT_ENKUlvE_clEvENKUlvE4_clEvEUldE_EEvSA_T1_T2_EUlP24curandStatePhilox4_32_10E0_ZNS1_27distribution_nullary_kernelIdd6float4S7_SJ_SE_EEvSA_SG_RKT3_T4_EUlidE0_EEvlNS_15PhiloxCudaStateESF_SG_)
        /*0f38*/ 	.word	0x00000000


	//----- nvinfo : EIATTR_REGCOUNT
	.align		4
.L_702:
        /*0f3c*/ 	.byte	0x04, 0x2f
        /*0f3e*/ 	.short	(.L_704 - .L_703)
	.align		4
.L_703:
        /*0f40*/ 	.word	index@(_ZN2at6native57_GLOBAL__N__cd6b329d_24_DistributionBernoulli_cu_7537a20d43distribution_elementwise_grid_stride_kernelIfLi4EZNS0_9templates4cuda21uniform_and_transformIffPNS_17CUDAGeneratorImplEZZZNS4_16bernoulli_kernelIS7_EEvRNS_18TensorIteratorBaseEdT_ENKUlvE_clEvENKUlvE5_clEvEUlfE_EEvSA_T1_T2_EUlP24curandStatePhilox4_32_10E_ZNS1_27distribution_nullary_kernelIff7double2S7_SJ_SE_EEvSA_SG_RKT3_T4_EUlifE_EEvlNS_15PhiloxCudaStateESF_SG_)
        /*0f44*/ 	.word	0x00000030


	//----- nvinfo : EIATTR_FRAME_SIZE
	.align		4
.L_704:
        /*0f48*/ 	.byte	0x04, 0x11
        /*0f4a*/ 	.short	(.L_706 - .L_705)
	.align		4
.L_705:
        /*0f4c*/ 	.word	index@($__internal_15_$__cuda_sm20_div_s64)
        /*0f50*/ 	.word	0x00000000


	//----- nvinfo : EIATTR_FRAME_SIZE
	.align		4
.L_706:
        /*0f54*/ 	.byte	0x04, 0x11
        /*0f56*/ 	.short	(.L_708 - .L_707)
	.align		4
.L_707:
        /*0f58*/ 	.word	index@(_ZN2at6native57_GLOBAL__N__cd6b329d_24_DistributionBernoulli_cu_7537a20d43distribution_elementwise_grid_stride_kernelIfLi4EZNS0_9templates4cuda21uniform_and_transformIffPNS_17CUDAGeneratorImplEZZZNS4_16bernoulli_kernelIS7_EEvRNS_18TensorIteratorBaseEdT_ENKUlvE_clEvENKUlvE5_clEvEUlfE_EEvSA_T1_T2_EUlP24curandStatePhilox4_32_10E_ZNS1_27distribution_nullary_kernelIff7double2S7_SJ_SE_EEvSA_SG_RKT3_T4_EUlifE_EEvlNS_15PhiloxCudaStateESF_SG_)
        /*0f5c*/ 	.word	0x00000000


	//----- nvinfo : EIATTR_REGCOUNT
	.align		4
.L_708:
        /*0f60*/ 	.byte	0x04, 0x2f
        /*0f62*/ 	.short	(.L_710 - .L_709)
	.align		4
.L_709:
        /*0f64*/ 	.word	index@(_ZN2at6native57_GLOBAL__N__cd6b329d_24_DistributionBernoulli_cu_7537a20d43distribution_elementwise_grid_stride_kernelIfLi4EZNS0_9templates4cuda21uniform_and_transformIffPNS_17CUDAGeneratorImplEZZZNS4_16bernoulli_kernelIS7_EEvRNS_18TensorIteratorBaseEdT_ENKUlvE_clEvENKUlvE5_clEvEUlfE_EEvSA_T1_T2_EUlP24curandStatePhilox4_32_10E_ZNS1_27distribution_nullary_kernelIff7double2S7_SJ_SE_EEvSA_SG_RKT3_T4_EUlifE0_EEvlNS_15PhiloxCudaStateESF_SG_)
        /*0f68*/ 	.word	0x00000028


	//----- nvinfo : EIATTR_FRAME_SIZE
	.align		4
.L_710:
        /*0f6c*/ 	.byte	0x04, 0x11
        /*0f6e*/ 	.short	(.L_712 - .L_711)
	.align		4
.L_711:
        /*0f70*/ 	.word	index@($__internal_14_$__cuda_sm20_div_s64)
        /*0f74*/ 	.word	0x00000000


	//----- nvinfo : EIATTR_FRAME_SIZE
	.align		4
.L_712:
        /*0f78*/ 	.byte	0x04, 0x11
        /*0f7a*/ 	.short	(.L_714 - .L_713)
	.align		4
.L_713:
        /*0f7c*/ 	.word	index@(_ZN2at6native57_GLOBAL__N__cd6b329d_24_DistributionBernoulli_cu_7537a20d43distribution_elementwise_grid_stride_kernelIfLi4EZNS0_9templates4cuda21uniform_and_transformIffPNS_17CUDAGeneratorImplEZZZNS4_16bernoulli_kernelIS7_EEvRNS_18TensorIteratorBaseEdT_ENKUlvE_clEvENKUlvE5_clEvEUlfE_EEvSA_T1_T2_EUlP24curandStatePhilox4_32_10E_ZNS1_27distribution_nullary_kernelIff7double2S7_SJ_SE_EEvSA_SG_RKT3_T4_EUlifE0_EEvlNS_15PhiloxCudaStateESF_SG_)
        /*0f80*/ 	.word	0x00000000


	//----- nvinfo : EIATTR_REGCOUNT
	.align		4
.L_714:
        /*0f84*/ 	.byte	0x04, 0x2f
        /*0f86*/ 	.short	(.L_716 - .L_715)
	.align		4
.L_715:
        /*0f88*/ 	.word	index@(_ZN2at6native57_GLOBAL__N__cd6b329d_24_DistributionBernoulli_cu_7537a20d43distribution_elementwise_grid_stride_kernelIfLi4EZNS0_9templates4cuda21uniform_and_transformIffPNS_17CUDAGeneratorImplEZZZNS4_16bernoulli_kernelIS7_EEvRNS_18TensorIteratorBaseEdT_ENKUlvE_clEvENKUlvE5_clEvEUlfE_EEvSA_T1_T2_EUlP24curandStatePhilox4_32_10E0_ZNS1_27distribution_nullary_kernelIff6float4S7_SJ_SE_EEvSA_SG_RKT3_T4_EUlifE_EEvlNS_15PhiloxCudaStateESF_SG_)
        /*0f8c*/ 	.word	0x00000036


	//----- nvinfo : EIATTR_FRAME_SIZE
	.align		4
.L_716:
        /*0f90*/ 	.byte	0x04, 0x11
        /*0f92*/ 	.short	(.L_718 - .L_717)
	.align		4
.L_717:
        /*0f94*/ 	.word	index@($__internal_13_$__cuda_sm20_div_s64)
        /*0f98*/ 	.word	0x00000000


	//----- nvinfo : EIATTR_FRAME_SIZE
	.align		4
.L_718:
        /*0f9c*/ 	.byte	0x04, 0x11
        /*0f9e*/ 	.short	(.L_720 - .L_719)
	.align		4
.L_719:
        /*0fa0*/ 	.word	index@(_ZN2at6native57_GLOBAL__N__cd6b329d_24_DistributionBernoulli_cu_7537a20d43distribution_elementwise_grid_stride_kernelIfLi4EZNS0_9templates4cuda21uniform_and_transformIffPNS_17CUDAGeneratorImplEZZZNS4_16bernoulli_kernelIS7_EEvRNS_18TensorIteratorBaseEdT_ENKUlvE_clEvENKUlvE5_clEvEUlfE_EEvSA_T1_T2_EUlP24curandStatePhilox4_32_10E0_ZNS1_27distribution_nullary_kernelIff6float4S7_SJ_SE_EEvSA_SG_RKT3_T4_EUlifE_EEvlNS_15PhiloxCudaStateESF_SG_)
        /*0fa4*/ 	.word	0x00000000


	//----- nvinfo : EIATTR_REGCOUNT
	.align		4
.L_720:
        /*0fa8*/ 	.byte	0x04, 0x2f
        /*0faa*/ 	.short	(.L_722 - .L_721)
	.align		4
.L_721:
        /*0fac*/ 	.word	index@(_ZN2at6native57_GLOBAL__N__cd6b329d_24_DistributionBernoulli_cu_7537a20d43distribution_elementwise_grid_stride_kernelIfLi4EZNS0_9templates4cuda21uniform_and_transformIffPNS_17CUDAGeneratorImplEZZZNS4_16bernoulli_kernelIS7_EEvRNS_18TensorIteratorBaseEdT_ENKUlvE_clEvENKUlvE5_clEvEUlfE_EEvSA_T1_T2_EUlP24curandStatePhilox4_32_10E0_ZNS1_27distribution_nullary_kernelIff6float4S7_SJ_SE_EEvSA_SG_RKT3_T4_EUlifE0_EEvlNS_15PhiloxCudaStateESF_SG_)
        /*0fb0*/ 	.word	0x00000028


	//----- nvinfo : EIATTR_FRAME_SIZE
	.align		4
.L_722:
        /*0fb4*/ 	.byte	0x04, 0x11
        /*0fb6*/ 	.short	(.L_724 - .L_723)
	.align		4
.L_723:
        /*0fb8*/ 	.word	index@($__internal_12_$__cuda_sm20_div_s64)
        /*0fbc*/ 	.word	0x00000000


	//----- nvinfo : EIATTR_FRAME_SIZE
	.align		4
.L_724:
        /*0fc0*/ 	.byte	0x04, 0x11
        /*0fc2*/ 	.short	(.L_726 - .L_725)
	.align		4
.L_725:
        /*0fc4*/ 	.word	index@(_ZN2at6native57_GLOBAL__N__cd6b329d_24_DistributionBernoulli_cu_7537a20d43distribution_elementwise_grid_stride_kernelIfLi4EZNS0_9templates4cuda21uniform_and_transformIffPNS_17CUDAGeneratorImplEZZZNS4_16bernoulli_kernelIS7_EEvRNS_18TensorIteratorBaseEdT_ENKUlvE_clEvENKUlvE5_clEvEUlfE_EEvSA_T1_T2_EUlP24curandStatePhilox4_32_10E0_ZNS1_27distribution_nullary_kernelIff6float4S7_SJ_SE_EEvSA_SG_RKT3_T4_EUlifE0_EEvlNS_15PhiloxCudaStateESF_SG_)
        /*0fc8*/ 	.word	0x00000000


	//----- nvinfo : EIATTR_REGCOUNT
	.align		4
.L_726:
        /*0fcc*/ 	.byte	0x04, 0x2f
        /*0fce*/ 	.short	(.L_728 - .L_727)
	.align		4
.L_727:
        /*0fd0*/ 	.word	index@(_ZN2at6native57_GLOBAL__N__cd6b329d_24_DistributionBernoulli_cu_7537a20d43distribution_elementwise_grid_stride_kernelIfLi4EZNS0_9templates4cuda21uniform_and_transformIN3c104HalfEfPNS_17CUDAGeneratorImplEZZZNS4_16bernoulli_kernelIS9_EEvRNS_18TensorIteratorBaseEdT_ENKUlvE_clEvENKUlvE6_clEvEUlfE_EEvSC_T1_T2_EUlP24curandStatePhilox4_32_10E_ZNS1_27distribution_nullary_kernelIS7_f7double2S9_SL_SG_EEvSC_SI_RKT3_T4_EUlifE_EEvlNS_15PhiloxCudaStateESH_SI_)
        /*0fd4*/ 	.word	0x00000030


	//----- nvinfo : EIATTR_FRAME_SIZE
	.align		4
.L_728:
        /*0fd8*/ 	.byte	0x04, 0x11
        /*0fda*/ 	.short	(.L_730 - .L_729)
	.align		4
.L_729:
        /*0fdc*/ 	.word	index@($__internal_11_$__cuda_sm20_div_s64)
        /*0fe0*/ 	.word	0x00000000


	//----- nvinfo : EIATTR_FRAME_SIZE
	.align		4
.L_730:
        /*0fe4*/ 	.byte	0x04, 0x11
        /*0fe6*/ 	.short	(.L_732 - .L_731)
	.align		4
.L_731:
        /*0fe8*/ 	.word	index@(_ZN2at6native57_GLOBAL__N__cd6b329d_24_DistributionBernoulli_cu_7537a20d43distribution_elementwise_grid_stride_kernelIfLi4EZNS0_9templates4cuda21uniform_and_transformIN3c104HalfEfPNS_17CUDAGeneratorImplEZZZNS4_16bernoulli_kernelIS9_EEvRNS_18TensorIteratorBaseEdT_ENKUlvE_clEvENKUlvE6_clEvEUlfE_EEvSC_T1_T2_EUlP24curandStatePhilox4_32_10E_ZNS1_27distribution_nullary_kernelIS7_f7double2S9_SL_SG_EEvSC_SI_RKT3_T4_EUlifE_EEvlNS_15PhiloxCudaStateESH_SI_)
        /*0fec*/ 	.word	0x00000000


	//----- nvinfo : EIATTR_REGCOUNT
	.align		4
.L_732:
        /*0ff0*/ 	.byte	0x04, 0x2f
        /*0ff2*/ 	.short	(.L_734 - .L_733)
	.align		4
.L_733:
        /*0ff4*/ 	.word	index@(_ZN2at6native57_GLOBAL__N__cd6b329d_24_DistributionBernoulli_cu_7537a20d43distribution_elementwise_grid_stride_kernelIfLi4EZNS0_9templates4cuda21uniform_and_transformIN3c104HalfEfPNS_17CUDAGeneratorImplEZZZNS4_16bernoulli_kernelIS9_EEvRNS_18TensorIteratorBaseEdT_ENKUlvE_clEvENKUlvE6_clEvEUlfE_EEvSC_T1_T2_EUlP24curandStatePhilox4_32_10E_ZNS1_27distribution_nullary_kernelIS7_f7double2S9_SL_SG_EEvSC_SI_RKT3_T4_EUlifE0_EEvlNS_15PhiloxCudaStateESH_SI_)
        /*0ff8*/ 	.word	0x00000028


	//----- nvinfo : EIATTR_FRAME_SIZE
	.align		4
.L_734:
        /*0ffc*/ 	.byte	0x04, 0x11
        /*0ffe*/ 	.short	(.L_736 - .L_735)
	.align		4
.L_735:
        /*1000*/ 	.word	index@($__internal_10_$__cuda_sm20_div_s64)
        /*1004*/ 	.word	0x00000000


	//----- nvinfo : EIATTR_FRAME_SIZE
	.align		4
.L_736:
        /*1008*/ 	.byte	0x04, 0x11
        /*100a*/ 	.short	(.L_738 - .L_737)
	.align		4
.L_737:
        /*100c*/ 	.word	index@(_ZN2at6native57_GLOBAL__N__cd6b329d_24_DistributionBernoulli_cu_7537a20d43distribution_elementwise_grid_stride_kernelIfLi4EZNS0_9templates4cuda21uniform_and_transformIN3c104HalfEfPNS_17CUDAGeneratorImplEZZZNS4_16bernoulli_kernelIS9_EEvRNS_18TensorIteratorBaseEdT_ENKUlvE_clEvENKUlvE6_clEvEUlfE_EEvSC_T1_T2_EUlP24curandStatePhilox4_32_10E_ZNS1_27distribution_nullary_kernelIS7_f7double2S9_SL_SG_EEvSC_SI_RKT3_T4_EUlifE0_EEvlNS_15PhiloxCudaStateESH_SI_)
        /*1010*/ 	.word	0x00000000


	//----- nvinfo : EIATTR_REGCOUNT
	.align		4
.L_738:
        /*1014*/ 	.byte	0x04, 0x2f
        /*1016*/ 	.short	(.L_740 - .L_739)
	.align		4
.L_739:
        /*1018*/ 	.word	index@(_ZN2at6native57_GLOBAL__N__cd6b329d_24_DistributionBernoulli_cu_7537a20d43distribution_elementwise_grid_stride_kernelIfLi4EZNS0_9templates4cuda21uniform_and_transformIN3c104HalfEfPNS_17CUDAGeneratorImplEZZZNS4_16bernoulli_kernelIS9_EEvRNS_18TensorIteratorBaseEdT_ENKUlvE_clEvENKUlvE6_clEvEUlfE_EEvSC_T1_T2_EUlP24curandStatePhilox4_32_10E0_ZNS1_27distribution_nullary_kernelIS7_f6float4S9_SL_SG_EEvSC_SI_RKT3_T4_EUlifE_EEvlNS_15PhiloxCudaStateESH_SI_)
        /*101c*/ 	.word	0x00000032


	//----- nvinfo : EIATTR_FRAME_SIZE
	.align		4
.L_740:
        /*1020*/ 	.byte	0x04, 0x11
        /*1022*/ 	.short	(.L_742 - .L_741)
	.align		4
.L_741:
        /*1024*/ 	.word	index@($__internal_9_$__cuda_sm20_div_s64)
        /*1028*/ 	.word	0x00000000


	//----- nvinfo : EIATTR_FRAME_SIZE
	.align		4
.L_742:
        /*102c*/ 	.byte	0x04, 0x11
        /*102e*/ 	.short	(.L_744 - .L_743)
	.align		4
.L_743:
        /*1030*/ 	.word	index@(_ZN2at6native57_GLOBAL__N__cd6b329d_24_DistributionBernoulli_cu_7537a20d43distribution_elementwise_grid_stride_kernelIfLi4EZNS0_9templates4cuda21uniform_and_transformIN3c104HalfEfPNS_17CUDAGeneratorImplEZZZNS4_16bernoulli_kernelIS9_EEvRNS_18TensorIteratorBaseEdT_ENKUlvE_clEvENKUlvE6_clEvEUlfE_EEvSC_T1_T2_EUlP24curandStatePhilox4_32_10E0_ZNS1_27distribution_nullary_kernelIS7_f6float4S9_SL_SG_EEvSC_SI_RKT3_T4_EUlifE_EEvlNS_15PhiloxCudaStateESH_SI_)
        /*1034*/ 	.word	0x00000000


	//----- nvinfo : EIATTR_REGCOUNT
	.align		4
.L_744:
        /*1038*/ 	.byte	0x04, 0x2f
        /*103a*/ 	.short	(.L_746 - .L_745)
	.align		4
.L_745:
        /*103c*/ 	.word	index@(_ZN2at6native57_GLOBAL__N__cd6b329d_24_DistributionBernoulli_cu_7537a20d43distribution_elementwise_grid_stride_kernelIfLi4EZNS0_9templates4cuda21uniform_and_transformIN3c104HalfEfPNS_17CUDAGeneratorImplEZZZNS4_16bernoulli_kernelIS9_EEvRNS_18TensorIteratorBaseEdT_ENKUlvE_clEvENKUlvE6_clEvEUlfE_EEvSC_T1_T2_EUlP24curandStatePhilox4_32_10E0_ZNS1_27distribution_nullary_kernelIS7_f6float4S9_SL_SG_EEvSC_SI_RKT3_T4_EUlifE0_EEvlNS_15PhiloxCudaStateESH_SI_)
        /*1040*/ 	.word	0x00000028


	//----- nvinfo : EIATTR_FRAME_SIZE
	.align		4
.L_746:
        /*1044*/ 	.byte	0x04, 0x11
        /*1046*/ 	.short	(.L_748 - .L_747)
	.align		4
.L_747:
        /*1048*/ 	.word	index@($__internal_8_$__cuda_sm20_div_s64)
        /*104c*/ 	.word	0x00000000


	//----- nvinfo : EIATTR_FRAME_SIZE
	.align		4
.L_748:
        /*1050*/ 	.byte	0x04, 0x11
        /*1052*/ 	.short	(.L_750 - .L_749)
	.align		4
.L_749:
        /*1054*/ 	.word	index@(_ZN2at6native57_GLOBAL__N__cd6b329d_24_DistributionBernoulli_cu_7537a20d43distribution_elementwise_grid_stride_kernelIfLi4EZNS0_9templates4cuda21uniform_and_transformIN3c104HalfEfPNS_17CUDAGeneratorImplEZZZNS4_16bernoulli_kernelIS9_EEvRNS_18TensorIteratorBaseEdT_ENKUlvE_clEvENKUlvE6_clEvEUlfE_EEvSC_T1_T2_EUlP24curandStatePhilox4_32_10E0_ZNS1_27distribution_nullary_kernelIS7_f6float4S9_SL_SG_EEvSC_SI_RKT3_T4_EUlifE0_EEvlNS_15PhiloxCudaStateESH_SI_)
        /*1058*/ 	.word	0x00000000


	//----- nvinfo : EIATTR_REGCOUNT
	.align		4
.L_750:
        /*105c*/ 	.byte	0x04, 0x2f
        /*105e*/ 	.short	(.L_752 - .L_751)
	.align		4
.L_751:
        /*1060*/ 	.word	index@(_ZN2at6native57_GLOBAL__N__cd6b329d_24_DistributionBernoulli_cu_7537a20d43distribution_elementwise_grid_stride_kernelIfLi4EZNS0_9templates4cuda21uniform_and_transformIN3c108BFloat16EfPNS_17CUDAGeneratorImplEZZZNS4_16bernoulli_kernelIS9_EEvRNS_18TensorIteratorBaseEdT_ENKUlvE_clEvENKUlvE7_clEvEUlfE_EEvSC_T1_T2_EUlP24curandStatePhilox4_32_10E_ZNS1_27distribution_nullary_kernelIS7_f7double2S9_SL_SG_EEvSC_SI_RKT3_T4_EUlifE_EEvlNS_15PhiloxCudaStateESH_SI_)
        /*1064*/ 	.word	0x00000030


	//----- nvinfo : EIATTR_FRAME_SIZE
	.align		4
.L_752:
        /*1068*/ 	.byte	0x04, 0x11
        /*106a*/ 	.short	(.L_754 - .L_753)
	.align		4
.L_753:
        /*106c*/ 	.word	index@($__internal_7_$__cuda_sm20_div_s64)
        /*1070*/ 	.word	0x00000000


	//----- nvinfo : EIATTR_FRAME_SIZE
	.align		4
.L_754:
        /*1074*/ 	.byte	0x04, 0x11
        /*1076*/ 	.short	(.L_756 - .L_755)
	.align		4
.L_755:
        /*1078*/ 	.word	index@(_ZN2at6native57_GLOBAL__N__cd6b329d_24_DistributionBernoulli_cu_7537a20d43distribution_elementwise_grid_stride_kernelIfLi4EZNS0_9templates4cuda21uniform_and_transformIN3c108BFloat16EfPNS_17CUDAGeneratorImplEZZZNS4_16bernoulli_kernelIS9_EEvRNS_18TensorIteratorBaseEdT_ENKUlvE_clEvENKUlvE7_clEvEUlfE_EEvSC_T1_T2_EUlP24curandStatePhilox4_32_10E_ZNS1_27distribution_nullary_kernelIS7_f7double2S9_SL_SG_EEvSC_SI_RKT3_T4_EUlifE_EEvlNS_15PhiloxCudaStateESH_SI_)
        /*107c*/ 	.word	0x00000000


	//----- nvinfo : EIATTR_REGCOUNT
	.align		4
.L_756:
        /*1080*/ 	.byte	0x04, 0x2f
        /*1082*/ 	.short	(.L_758 - .L_757)
	.align		4
.L_757:
        /*1084*/ 	.word	index@(_ZN2at6native57_GLOBAL__N__cd6b329d_24_DistributionBernoulli_cu_7537a20d43distribution_elementwise_grid_stride_kernelIfLi4EZNS0_9templates4cuda21uniform_and_transformIN3c108BFloat16EfPNS_17CUDAGeneratorImplEZZZNS4_16bernoulli_kernelIS9_EEvRNS_18TensorIteratorBaseEdT_ENKUlvE_clEvENKUlvE7_clEvEUlfE_EEvSC_T1_T2_EUlP24curandStatePhilox4_32_10E_ZNS1_27distribution_nullary_kernelIS7_f7double2S9_SL_SG_EEvSC_SI_RKT3_T4_EUlifE0_EEvlNS_15PhiloxCudaStateESH_SI_)
        /*1088*/ 	.word	0x00000028


	//----- nvinfo : EIATTR_FRAME_SIZE
	.align		4
.L_758:
        /*108c*/ 	.byte	0x04, 0x11
        /*108e*/ 	.short	(.L_760 - .L_759)
	.align		4
.L_759:
        /*1090*/ 	.word	index@($__internal_6_$__cuda_sm20_div_s64)
        /*1094*/ 	.word	0x00000000


	//----- nvinfo : EIATTR_FRAME_SIZE
	.align		4
.L_760:
        /*1098*/ 	.byte	0x04, 0x11
        /*109a*/ 	.short	(.L_762 - .L_761)
	.align		4
.L_761:
        /*109c*/ 	.word	index@(_ZN2at6native57_GLOBAL__N__cd6b329d_24_DistributionBernoulli_cu_7537a20d43distribution_elementwise_grid_stride_kernelIfLi4EZNS0_9templates4cuda21uniform_and_transformIN3c108BFloat16EfPNS_17CUDAGeneratorImplEZZZNS4_16bernoulli_kernelIS9_EEvRNS_18TensorIteratorBaseEdT_ENKUlvE_clEvENKUlvE7_clEvEUlfE_EEvSC_T1_T2_EUlP24curandStatePhilox4_32_10E_ZNS1_27distribution_nullary_kernelIS7_f7double2S9_SL_SG_EEvSC_SI_RKT3_T4_EUlifE0_EEvlNS_15PhiloxCudaStateESH_SI_)
        /*10a0*/ 	.word	0x00000000


	//----- nvinfo : EIATTR_REGCOUNT
	.align		4
.L_762:
        /*10a4*/ 	.byte	0x04, 0x2f
        /*10a6*/ 	.short	(.L_764 - .L_763)
	.align		4
.L_763:
        /*10a8*/ 	.word	index@(_ZN2at6native57_GLOBAL__N__cd6b329d_24_DistributionBernoulli_cu_7537a20d43distribution_elementwise_grid_stride_kernelIfLi4EZNS0_9templates4cuda21uniform_and_transformIN3c108BFloat16EfPNS_17CUDAGeneratorImplEZZZNS4_16bernoulli_kernelIS9_EEvRNS_18TensorIteratorBaseEdT_ENKUlvE_clEvENKUlvE7_clEvEUlfE_EEvSC_T1_T2_EUlP24curandStatePhilox4_32_10E0_ZNS1_27distribution_nullary_kernelIS7_f6float4S9_SL_SG_EEvSC_SI_RKT3_T4_EUlifE_EEvlNS_15PhiloxCudaStateESH_SI_)
        /*10ac*/ 	.word	0x00000032


	//----- nvinfo : EIATTR_FRAME_SIZE
	.align		4
.L_764:
        /*10b0*/ 	.byte	0x04, 0x11
        /*10b2*/ 	.short	(.L_766 - .L_765)
	.align		4
.L_765:
        /*10b4*/ 	.word	index@($__internal_5_$__cuda_sm20_div_s64)
        /*10b8*/ 	.word	0x00000000


	//----- nvinfo : EIATTR_FRAME_SIZE
	.align		4
.L_766:
        /*10bc*/ 	.byte	0x04, 0x11
        /*10be*/ 	.short	(.L_768 - .L_767)
	.align		4
.L_767:
        /*10c0*/ 	.word	index@(_ZN2at6native57_GLOBAL__N__cd6b329d_24_DistributionBernoulli_cu_7537a20d43distribution_elementwise_grid_stride_kernelIfLi4EZNS0_9templates4cuda21uniform_and_transformIN3c108BFloat16EfPNS_17CUDAGeneratorImplEZZZNS4_16bernoulli_kernelIS9_EEvRNS_18TensorIteratorBaseEdT_ENKUlvE_clEvENKUlvE7_clEvEUlfE_EEvSC_T1_T2_EUlP24curandStatePhilox4_32_10E0_ZNS1_27distribution_nullary_kernelIS7_f6float4S9_SL_SG_EEvSC_SI_RKT3_T4_EUlifE_EEvlNS_15PhiloxCudaStateESH_SI_)
        /*10c4*/ 	.word	0x00000000


	//----- nvinfo : EIATTR_REGCOUNT
	.align		4
.L_768:
        /*10c8*/ 	.byte	0x04, 0x2f
        /*10ca*/ 	.short	(.L_770 - .L_769)
	.align		4
.L_769:
        /*10cc*/ 	.word	index@(_ZN2at6native57_GLOBAL__N__cd6b329d_24_DistributionBernoulli_cu_7537a20d43distribution_elementwise_grid_stride_kernelIfLi4EZNS0_9templates4cuda21uniform_and_transformIN3c108BFloat16EfPNS_17CUDAGeneratorImplEZZZNS4_16bernoulli_kernelIS9_EEvRNS_18TensorIteratorBaseEdT_ENKUlvE_clEvENKUlvE7_clEvEUlfE_EEvSC_T1_T2_EUlP24curandStatePhilox4_32_10E0_ZNS1_27distribution_nullary_kernelIS7_f6float4S9_SL_SG_EEvSC_SI_RKT3_T4_EUlifE0_EEvlNS_15PhiloxCudaStateESH_SI_)
        /*10d0*/ 	.word	0x00000028


	//----- nvinfo : EIATTR_FRAME_SIZE
	.align		4
.L_770:
        /*10d4*/ 	.byte	0x04, 0x11
        /*10d6*/ 	.short	(.L_772 - .L_771)
	.align		4
.L_771:
        /*10d8*/ 	.word	index@($__internal_4_$__cuda_sm20_div_s64)
        /*10dc*/ 	.word	0x00000000


	//----- nvinfo : EIATTR_FRAME_SIZE
	.align		4
.L_772:
        /*10e0*/ 	.byte	0x04, 0x11
        /*10e2*/ 	.short	(.L_774 - .L_773)
	.align		4
.L_773:
        /*10e4*/ 	.word	index@(_ZN2at6native57_GLOBAL__N__cd6b329d_24_DistributionBernoulli_cu_7537a20d43distribution_elementwise_grid_stride_kernelIfLi4EZNS0_9templates4cuda21uniform_and_transformIN3c108BFloat16EfPNS_17CUDAGeneratorImplEZZZNS4_16bernoulli_kernelIS9_EEvRNS_18TensorIteratorBaseEdT_ENKUlvE_clEvENKUlvE7_clEvEUlfE_EEvSC_T1_T2_EUlP24curandStatePhilox4_32_10E0_ZNS1_27distribution_nullary_kernelIS7_f6float4S9_SL_SG_EEvSC_SI_RKT3_T4_EUlifE0_EEvlNS_15PhiloxCudaStateESH_SI_)
        /*10e8*/ 	.word	0x00000000


	//----- nvinfo : EIATTR_REGCOUNT
	.align		4
.L_774:
        /*10ec*/ 	.byte	0x04, 0x2f
        /*10ee*/ 	.short	(.L_776 - .L_775)
	.align		4
.L_775:
        /*10f0*/ 	.word	index@(_ZN2at6native57_GLOBAL__N__cd6b329d_24_DistributionBernoulli_cu_7537a20d43distribution_elementwise_grid_stride_kernelIfLi4EZNS0_9templates4cuda21uniform_and_transformIbfPNS_17CUDAGeneratorImplEZZZNS4_16bernoulli_kernelIS7_EEvRNS_18TensorIteratorBaseEdT_ENKUlvE_clEvENKUlvE8_clEvEUlfE_EEvSA_T1_T2_EUlP24curandStatePhilox4_32_10E_ZNS1_27distribution_nullary_kernelIbf7double2S7_SJ_SE_EEvSA_SG_RKT3_T4_EUlifE_EEvlNS_15PhiloxCudaStateESF_SG_)
        /*10f4*/ 	.word	0x00000030


	//----- nvinfo : EIATTR_FRAME_SIZE
	.align		4
.L_776:
        /*10f8*/ 	.byte	0x04, 0x11
        /*10fa*/ 	.short	(.L_778 - .L_777)
	.align		4
.L_777:
        /*10fc*/ 	.word	index@($__internal_3_$__cuda_sm20_div_s64)
        /*1100*/ 	.word	0x00000000


	//----- nvinfo : EIATTR_FRAME_SIZE
	.align		4
.L_778:
        /*1104*/ 	.byte	0x04, 0x11
        /*1106*/ 	.short	(.L_780 - .L_779)
	.align		4
.L_779:
        /*1108*/ 	.word	index@(_ZN2at6native57_GLOBAL__N__cd6b329d_24_DistributionBernoulli_cu_7537a20d43distribution_elementwise_grid_stride_kernelIfLi4EZNS0_9templates4cuda21uniform_and_transformIbfPNS_17CUDAGeneratorImplEZZZNS4_16bernoulli_kernelIS7_EEvRNS_18TensorIteratorBaseEdT_ENKUlvE_clEvENKUlvE8_clEvEUlfE_EEvSA_T1_T2_EUlP24curandStatePhilox4_32_10E_ZNS1_27distribution_nullary_kernelIbf7double2S7_SJ_SE_EEvSA_SG_RKT3_T4_EUlifE_EEvlNS_15PhiloxCudaStateESF_SG_)
        /*110c*/ 	.word	0x00000000


	//----- nvinfo : EIATTR_REGCOUNT
	.align		4
.L_780:
        /*1110*/ 	.byte	0x04, 0x2f
        /*1112*/ 	.short	(.L_782 - .L_781)
	.align		4
.L_781:
        /*1114*/ 	.word	index@(_ZN2at6native57_GLOBAL__N__cd6b329d_24_DistributionBernoulli_cu_7537a20d43distribution_elementwise_grid_stride_kernelIfLi4EZNS0_9templates4cuda21uniform_and_transformIbfPNS_17CUDAGeneratorImplEZZZNS4_16bernoulli_kernelIS7_EEvRNS_18TensorIteratorBaseEdT_ENKUlvE_clEvENKUlvE8_clEvEUlfE_EEvSA_T1_T2_EUlP24curandStatePhilox4_32_10E_ZNS1_27distribution_nullary_kernelIbf7double2S7_SJ_SE_EEvSA_SG_RKT3_T4_EUlifE0_EEvlNS_15PhiloxCudaStateESF_SG_)
        /*1118*/ 	.word	0x00000028


	//----- nvinfo : EIATTR_FRAME_SIZE
	.align		4
.L_782:
        /*111c*/ 	.byte	0x04, 0x11
        /*111e*/ 	.short	(.L_784 - .L_783)
	.align		4
.L_783:
        /*1120*/ 	.word	index@($__internal_2_$__cuda_sm20_div_s64)
        /*1124*/ 	.word	0x00000000


	//----- nvinfo : EIATTR_FRAME_SIZE
	.align		4
.L_784:
        /*1128*/ 	.byte	0x04, 0x11
        /*112a*/ 	.short	(.L_786 - .L_785)
	.align		4
.L_785:
        /*112c*/ 	.word	index@(_ZN2at6native57_GLOBAL__N__cd6b329d_24_DistributionBernoulli_cu_7537a20d43distribution_elementwise_grid_stride_kernelIfLi4EZNS0_9templates4cuda21uniform_and_transformIbfPNS_17CUDAGeneratorImplEZZZNS4_16bernoulli_kernelIS7_EEvRNS_18TensorIteratorBaseEdT_ENKUlvE_clEvENKUlvE8_clEvEUlfE_EEvSA_T1_T2_EUlP24curandStatePhilox4_32_10E_ZNS1_27distribution_nullary_kernelIbf7double2S7_SJ_SE_EEvSA_SG_RKT3_T4_EUlifE0_EEvlNS_15PhiloxCudaStateESF_SG_)
        /*1130*/ 	.word	0x00000000


	//----- nvinfo : EIATTR_REGCOUNT
	.align		4
.L_786:
        /*1134*/ 	.byte	0x04, 0x2f
        /*1136*/ 	.short	(.L_788 - .L_787)
	.align		4
.L_787:
        /*1138*/ 	.word	index@(_ZN2at6native57_GLOBAL__N__cd6b329d_24_DistributionBernoulli_cu_7537a20d43distribution_elementwise_grid_stride_kernelIfLi4EZNS0_9templates4cuda21uniform_and_transformIbfPNS_17CUDAGeneratorImplEZZZNS4_16bernoulli_kernelIS7_EEvRNS_18TensorIteratorBaseEdT_ENKUlvE_clEvENKUlvE8_clEvEUlfE_EEvSA_T1_T2_EUlP24curandStatePhilox4_32_10E0_ZNS1_27distribution_nullary_kernelIbf6float4S7_SJ_SE_EEvSA_SG_RKT3_T4_EUlifE_EEvlNS_15PhiloxCudaStateESF_SG_)
        /*113c*/ 	.word	0x00000030


	//----- nvinfo : EIATTR_FRAME_SIZE
	.align		4
.L_788:
        /*1140*/ 	.byte	0x04, 0x11
        /*1142*/ 	.short	(.L_790 - .L_789)
	.align		4
.L_789:
        /*1144*/ 	.word	index@($__internal_1_$__cuda_sm20_div_s64)
        /*1148*/ 	.word	0x00000000


	//----- nvinfo : EIATTR_FRAME_SIZE
	.align		4
.L_790:
        /*114c*/ 	.byte	0x04, 0x11
        /*114e*/ 	.short	(.L_792 - .L_791)
	.align		4
.L_791:
        /*1150*/ 	.word	index@(_ZN2at6native57_GLOBAL__N__cd6b329d_24_DistributionBernoulli_cu_7537a20d43distribution_elementwise_grid_stride_kernelIfLi4EZNS0_9templates4cuda21uniform_and_transformIbfPNS_17CUDAGeneratorImplEZZZNS4_16bernoulli_kernelIS7_EEvRNS_18TensorIteratorBaseEdT_ENKUlvE_clEvENKUlvE8_clEvEUlfE_EEvSA_T1_T2_EUlP24curandStatePhilox4_32_10E0_ZNS1_27distribution_nullary_kernelIbf6float4S7_SJ_SE_EEvSA_SG_RKT3_T4_EUlifE_EEvlNS_15PhiloxCudaStateESF_SG_)
        /*1154*/ 	.word	0x00000000


	//----- nvinfo : EIATTR_REGCOUNT
	.align		4
.L_792:
        /*1158*/ 	.byte	0x04, 0x2f
        /*115a*/ 	.short	(.L_794 - .L_793)
	.align		4
.L_793:
        /*115c*/ 	.word	index@(_ZN2at6native57_GLOBAL__N__cd6b329d_24_DistributionBernoulli_cu_7537a20d43distribution_elementwise_grid_stride_kernelIfLi4EZNS0_9templates4cuda21uniform_and_transformIbfPNS_17CUDAGeneratorImplEZZZNS4_16bernoulli_kernelIS7_EEvRNS_18TensorIteratorBaseEdT_ENKUlvE_clEvENKUlvE8_clEvEUlfE_EEvSA_T1_T2_EUlP24curandStatePhilox4_32_10E0_ZNS1_27distribution_nullary_kernelIbf6float4S7_SJ_SE_EEvSA_SG_RKT3_T4_EUlifE0_EEvlNS_15PhiloxCudaStateESF_SG_)
        /*1160*/ 	.word	0x00000028


	//----- nvinfo : EIATTR_FRAME_SIZE
	.align		4
.L_794:
        /*1164*/ 	.byte	0x04, 0x11
        /*1166*/ 	.short	(.L_796 - .L_795)
	.align		4
.L_795:
        /*1168*/ 	.word	index@($__internal_0_$__cuda_sm20_div_s64)
        /*116c*/ 	.word	0x00000000


	//----- nvinfo : EIATTR_FRAME_SIZE
	.align		4
.L_796:
        /*1170*/ 	.byte	0x04, 0x11
        /*1172*/ 	.short	(.L_798 - .L_797)
	.align		4
.L_797:
        /*1174*/ 	.word	index@(_ZN2at6native57_GLOBAL__N__cd6b329d_24_DistributionBernoulli_cu_7537a20d43distribution_elementwise_grid_stride_kernelIfLi4EZNS0_9templates4cuda21uniform_and_transformIbfPNS_17CUDAGeneratorImplEZZZNS4_16bernoulli_kernelIS7_EEvRNS_18TensorIteratorBaseEdT_ENKUlvE_clEvENKUlvE8_clEvEUlfE_EEvSA_T1_T2_EUlP24curandStatePhilox4_32_10E0_ZNS1_27distribution_nullary_kernelIbf6float4S7_SJ_SE_EEvSA_SG_RKT3_T4_EUlifE0_EEvlNS_15PhiloxCudaStateESF_SG_)
        /*1178*/ 	.word	0x00000000


	//----- nvinfo : EIATTR_MIN_STACK_SIZE
	.align		4
.L_798:
        /*117c*/ 	.byte	0x04, 0x12
        /*117e*/ 	.short	(.L_800 - .L_799)
	.align		4
.L_799:
        /*1180*/ 	.word	index@(_ZN2at6native57_GLOBAL__N__cd6b329d_24_DistributionBernoulli_cu_7537a20d43distribution_elementwise_grid_stride_kernelIfLi4EZNS0_9templates4cuda21uniform_and_transformIbfPNS_17CUDAGeneratorImplEZZZNS4_16bernoulli_kernelIS7_EEvRNS_18TensorIteratorBaseEdT_ENKUlvE_clEvENKUlvE8_clEvEUlfE_EEvSA_T1_T2_EUlP24curandStatePhilox4_32_10E0_ZNS1_27distribution_nullary_kernelIbf6float4S7_SJ_SE_EEvSA_SG_RKT3_T4_EUlifE0_EEvlNS_15PhiloxCudaStateESF_SG_)
        /*1184*/ 	.word	0x00000000


	//----- nvinfo : EIATTR_MIN_STACK_SIZE
	.align		4
.L_800:
        /*1188*/ 	.byte	0x04, 0x12
        /*118a*/ 	.short	(.L_802 - .L_801)
	.align		4
.L_801:
        /*118c*/ 	.word	index@(_ZN2at6native57_GLOBAL__N__cd6b329d_24_DistributionBernoulli_cu_7537a20d43distribution_elementwise_grid_stride_kernelIfLi4EZNS0_9templates4cuda21uniform_and_transformIbfPNS_17CUDAGeneratorImplEZZZNS4_16bernoulli_kernelIS7_EEvRNS_18TensorIteratorBaseEdT_ENKUlvE_clEvENKUlvE8_clEvEUlfE_EEvSA_T1_T2_EUlP24curandStatePhilox4_32_10E0_ZNS1_27distribution_nullary_kernelIbf6float4S7_SJ_SE_EEvSA_SG_RKT3_T4_EUlifE_EEvlNS_15PhiloxCudaStateESF_SG_)
        /*1190*/ 	.word	0x00000000


	//----- nvinfo : EIATTR_MIN_STACK_SIZE
	.align		4
.L_802:
        /*1194*/ 	.byte	0x04, 0x12
        /*1196*/ 	.short	(.L_804 - .L_803)
	.align		4
.L_803:
        /*1198*/ 	.word	index@(_ZN2at6native57_GLOBAL__N__cd6b329d_24_DistributionBernoulli_cu_7537a20d43distribution_elementwise_grid_stride_kernelIfLi4EZNS0_9templates4cuda21uniform_and_transformIbfPNS_17CUDAGeneratorImplEZZZNS4_16bernoulli_kernelIS7_EEvRNS_18TensorIteratorBaseEdT_ENKUlvE_clEvENKUlvE8_clEvEUlfE_EEvSA_T1_T2_EUlP24curandStatePhilox4_32_10E_ZNS1_27distribution_nullary_kernelIbf7double2S7_SJ_SE_EEvSA_SG_RKT3_T4_EUlifE0_EEvlNS_15PhiloxCudaStateESF_SG_)
        /*119c*/ 	.word	0x00000000


	//----- nvinfo : EIATTR_MIN_STACK_SIZE
	.align		4
.L_804:
        /*11a0*/ 	.byte	0x04, 0x12
        /*11a2*/ 	.short	(.L_806 - .L_805)
	.align		4
.L_805:
        /*11a4*/ 	.word	index@(_ZN2at6native57_GLOBAL__N__cd6b329d_24_DistributionBernoulli_cu_7537a20d43distribution_elementwise_grid_stride_kernelIfLi4EZNS0_9templates4cuda21uniform_and_transformIbfPNS_17CUDAGeneratorImplEZZZNS4_16bernoulli_kernelIS7_EEvRNS_18TensorIteratorBaseEdT_ENKUlvE_clEvENKUlvE8_clEvEUlfE_EEvSA_T1_T2_EUlP24curandStatePhilox4_32_10E_ZNS1_27distribution_nullary_kernelIbf7double2S7_SJ_SE_EEvSA_SG_RKT3_T4_EUlifE_EEvlNS_15PhiloxCudaStateESF_SG_)
        /*11a8*/ 	.word	0x00000000


	//----- nvinfo : EIATTR_MIN_STACK_SIZE
	.align		4
.L_806:
        /*11ac*/ 	.byte	0x04, 0x12
        /*11ae*/ 	.short	(.L_808 - .L_807)
	.align		4
.L_807:
        /*11b0*/ 	.word	index@(_ZN2at6native57_GLOBAL__N__cd6b329d_24_DistributionBernoulli_cu_7537a20d43distribution_elementwise_grid_stride_kernelIfLi4EZNS0_9templates4cuda21uniform_and_transformIN3c108BFloat16EfPNS_17CUDAGeneratorImplEZZZNS4_16bernoulli_kernelIS9_EEvRNS_18TensorIteratorBaseEdT_ENKUlvE_clEvENKUlvE7_clEvEUlfE_EEvSC_T1_T2_EUlP24curandStatePhilox4_32_10E0_ZNS1_27distribution_nullary_kernelIS7_f6float4S9_SL_SG_EEvSC_SI_RKT3_T4_EUlifE0_EEvlNS_15PhiloxCudaStateESH_SI_)
        /*11b4*/ 	.word	0x00000000


	//----- nvinfo : EIATTR_MIN_STACK_SIZE
	.align		4
.L_808:
        /*11b8*/ 	.byte	0x04, 0x12
        /*11ba*/ 	.short	(.L_810 - .L_809)
	.align		4
.L_809:
        /*11bc*/ 	.word	index@(_ZN2at6native57_GLOBAL__N__cd6b329d_24_DistributionBernoulli_cu_7537a20d43distribution_elementwise_grid_stride_kernelIfLi4EZNS0_9templates4cuda21uniform_and_transformIN3c108BFloat16EfPNS_17CUDAGeneratorImplEZZZNS4_16bernoulli_kernelIS9_EEvRNS_18TensorIteratorBaseEdT_ENKUlvE_clEvENKUlvE7_clEvEUlfE_EEvSC_T1_T2_EUlP24curandStatePhilox4_32_10E0_ZNS1_27distribution_nullary_kernelIS7_f6float4S9_SL_SG_EEvSC_SI_RKT3_T4_EUlifE_EEvlNS_15PhiloxCudaStateESH_SI_)
        /*11c0*/ 	.word	0x00000000


	//----- nvinfo : EIATTR_MIN_STACK_SIZE
	.align		4
.L_810:
        /*11c4*/ 	.byte	0x04, 0x12
        /*11c6*/ 	.short	(.L_812 - .L_811)
	.align		4
.L_811:
        /*11c8*/ 	.word	index@(_ZN2at6native57_GLOBAL__N__cd6b329d_24_DistributionBernoulli_cu_7537a20d43distribution_elementwise_grid_stride_kernelIfLi4EZNS0_9templates4cuda21uniform_and_transformIN3c108BFloat16EfPNS_17CUDAGeneratorImplEZZZNS4_16bernoulli_kernelIS9_EEvRNS_18TensorIteratorBaseEdT_ENKUlvE_clEvENKUlvE7_clEvEUlfE_EEvSC_T1_T2_EUlP24curandStatePhilox4_32_10E_ZNS1_27distribution_nullary_kernelIS7_f7double2S9_SL_SG_EEvSC_SI_RKT3_T4_EUlifE0_EEvlNS_15PhiloxCudaStateESH_SI_)
        /*11cc*/ 	.word	0x00000000


	//----- nvinfo : EIATTR_MIN_STACK_SIZE
	.align		4
.L_812:
        /*11d0*/ 	.byte	0x04, 0x12
        /*11d2*/ 	.short	(.L_814 - .L_813)
	.align		4
.L_813:
        /*11d4*/ 	.word	index@(_ZN2at6native57_GLOBAL__N__cd6b329d_24_DistributionBernoulli_cu_7537a20d43distribution_elementwise_grid_stride_kernelIfLi4EZNS0_9templates4cuda21uniform_and_transformIN3c108BFloat16EfPNS_17CUDAGeneratorImplEZZZNS4_16bernoulli_kernelIS9_EEvRNS_18TensorIteratorBaseEdT_ENKUlvE_clEvENKUlvE7_clEvEUlfE_EEvSC_T1_T2_EUlP24curandStatePhilox4_32_10E_ZNS1_27distribution_nullary_kernelIS7_f7double2S9_SL_SG_EEvSC_SI_RKT3_T4_EUlifE_EEvlNS_15PhiloxCudaStateESH_SI_)
        /*11d8*/ 	.word	0x00000000


	//----- nvinfo : EIATTR_MIN_STACK_SIZE
	.align		4
.L_814:
        /*11dc*/ 	.byte	0x04, 0x12
        /*11de*/ 	.short	(.L_816 - .L_815)
	.align		4
.L_815:
        /*11e0*/ 	.word	index@(_ZN2at6native57_GLOBAL__N__cd6b329d_24_DistributionBernoulli_cu_7537a20d43distribution_elementwise_grid_stride_kernelIfLi4EZNS0_9templates4cuda21uniform_and_transformIN3c104HalfEfPNS_17CUDAGeneratorImplEZZZNS4_16bernoulli_kernelIS9_EEvRNS_18TensorIteratorBaseEdT_ENKUlvE_clEvENKUlvE6_clEvEUlfE_EEvSC_T1_T2_EUlP24curandStatePhilox4_32_10E0_ZNS1_27distribution_nullary_kernelIS7_f6float4S9_SL_SG_EEvSC_SI_RKT3_T4_EUlifE0_EEvlNS_15PhiloxCudaStateESH_SI_)
        /*11e4*/ 	.word	0x00000000


	//----- nvinfo : EIATTR_MIN_STACK_SIZE
	.align		4
.L_816:
        /*11e8*/ 	.byte	0x04, 0x12
        /*11ea*/ 	.short	(.L_818 - .L_817)
	.align		4
.L_817:
        /*11ec*/ 	.word	index@(_ZN2at6native57_GLOBAL__N__cd6b329d_24_DistributionBernoulli_cu_7537a20d43distribution_elementwise_grid_stride_kernelIfLi4EZNS0_9templates4cuda21uniform_and_transformIN3c104HalfEfPNS_17CUDAGeneratorImplEZZZNS4_16bernoulli_kernelIS9_EEvRNS_18TensorIteratorBaseEdT_ENKUlvE_clEvENKUlvE6_clEvEUlfE_EEvSC_T1_T2_EUlP24curandStatePhilox4_32_10E0_ZNS1_27distribution_nullary_kernelIS7_f6float4S9_SL_SG_EEvSC_SI_RKT3_T4_EUlifE_EEvlNS_15PhiloxCudaStateESH_SI_)
        /*11f0*/ 	.word	0x00000000


	//----- nvinfo : EIATTR_MIN_STACK_SIZE
	.align		4
.L_818:
        /*11f4*/ 	.byte	0x04, 0x12
        /*11f6*/ 	.short	(.L_820 - .L_819)
	.align		4
.L_819:
        /*11f8*/ 	.word	index@(_ZN2at6native57_GLOBAL__N__cd6b329d_24_DistributionBernoulli_cu_7537a20d43distribution_elementwise_grid_stride_kernelIfLi4EZNS0_9templates4cuda21uniform_and_transformIN3c104HalfEfPNS_17CUDAGeneratorImplEZZZNS4_16bernoulli_kernelIS9_EEvRNS_18TensorIteratorBaseEdT_ENKUlvE_clEvENKUlvE6_clEvEUlfE_EEvSC_T1_T2_EUlP24curandStatePhilox4_32_10E_ZNS1_27distribution_nullary_kernelIS7_f7double2S9_SL_SG_EEvSC_SI_RKT3_T4_EUlifE0_EEvlNS_15PhiloxCudaStateESH_SI_)
        /*11fc*/ 	.word	0x00000000


	//----- nvinfo : EIATTR_MIN_STACK_SIZE
	.align		4
.L_820:
        /*1200*/ 	.byte	0x04, 0x12
        /*1202*/ 	.short	(.L_822 - .L_821)
	.align		4
.L_821:
        /*1204*/ 	.word	index@(_ZN2at6native57_GLOBAL__N__cd6b329d_24_DistributionBernoulli_cu_7537a20d43distribution_elementwise_grid_stride_kernelIfLi4EZNS0_9templates4cuda21uniform_and_transformIN3c104HalfEfPNS_17CUDAGeneratorImplEZZZNS4_16bernoulli_kernelIS9_EEvRNS_18TensorIteratorBaseEdT_ENKUlvE_clEvENKUlvE6_clEvEUlfE_EEvSC_T1_T2_EUlP24curandStatePhilox4_32_10E_ZNS1_27distribution_nullary_kernelIS7_f7double2S9_SL_SG_EEvSC_SI_RKT3_T4_EUlifE_EEvlNS_15PhiloxCudaStateESH_SI_)
        /*1208*/ 	.word	0x00000000


	//----- nvinfo : EIATTR_MIN_STACK_SIZE
	.align		4
.L_822:
        /*120c*/ 	.byte	0x04, 0x12
        /*120e*/ 	.short	(.L_824 - .L_823)
	.align		4
.L_823:
        /*1210*/ 	.word	index@(_ZN2at6native57_GLOBAL__N__cd6b329d_24_DistributionBernoulli_cu_7537a20d43distribution_elementwise_grid_stride_kernelIfLi4EZNS0_9templates4cuda21uniform_and_transformIffPNS_17CUDAGeneratorImplEZZZNS4_16bernoulli_kernelIS7_EEvRNS_18TensorIteratorBaseEdT_ENKUlvE_clEvENKUlvE5_clEvEUlfE_EEvSA_T1_T2_EUlP24curandStatePhilox4_32_10E0_ZNS1_27distribution_nullary_kernelIff6float4S7_SJ_SE_EEvSA_SG_RKT3_T4_EUlifE0_EEvlNS_15PhiloxCudaStateESF_SG_)
        /*1214*/ 	.word	0x00000000


	//----- nvinfo : EIATTR_MIN_STACK_SIZE
	.align		4
.L_824:
        /*1218*/ 	.byte	0x04, 0x12
        /*121a*/ 	.short	(.L_826 - .L_825)
	.align		4
.L_825:
        /*121c*/ 	.word	index@(_ZN2at6native57_GLOBAL__N__cd6b329d_24_DistributionBernoulli_cu_7537a20d43distribution_elementwise_grid_stride_kernelIfLi4EZNS0_9templates4cuda21uniform_and_transformIffPNS_17CUDAGeneratorImplEZZZNS4_16bernoulli_kernelIS7_EEvRNS_18TensorIteratorBaseEdT_ENKUlvE_clEvENKUlvE5_clEvEUlfE_EEvSA_T1_T2_EUlP24curandStatePhilox4_32_10E0_ZNS1_27distribution_nullary_kernelIff6float4S7_SJ_SE_EEvSA_SG_RKT3_T4_EUlifE_EEvlNS_15PhiloxCudaStateESF_SG_)
        /*1220*/ 	.word	0x00000000


	//----- nvinfo : EIATTR_MIN_STACK_SIZE
	.align		4
.L_826:
        /*1224*/ 	.byte	0x04, 0x12
        /*1226*/ 	.short	(.L_828 - .L_827)
	.align		4
.L_827:
        /*1228*/ 	.word	index@(_ZN2at6native57_GLOBAL__N__cd6b329d_24_DistributionBernoulli_cu_7537a20d43distribution_elementwise_grid_stride_kernelIfLi4EZNS0_9templates4cuda21uniform_and_transformIffPNS_17CUDAGeneratorImplEZZZNS4_16bernoulli_kernelIS7_EEvRNS_18TensorIteratorBaseEdT_ENKUlvE_clEvENKUlvE5_clEvEUlfE_EEvSA_T1_T2_EUlP24curandStatePhilox4_32_10E_ZNS1_27distribution_nullary_kernelIff7double2S7_SJ_SE_EEvSA_SG_RKT3_T4_EUlifE0_EEvlNS_15PhiloxCudaStateESF_SG_)
        /*122c*/ 	.word	0x00000000


	//----- nvinfo : EIATTR_MIN_STACK_SIZE
	.align		4
.L_828:
        /*1230*/ 	.byte	0x04, 0x12
        /*1232*/ 	.short	(.L_830 - .L_829)
	.align		4
.L_829:
        /*1234*/ 	.word	index@(_ZN2at6native57_GLOBAL__N__cd6b329d_24_DistributionBernoulli_cu_7537a20d43distribution_elementwise_grid_stride_kernelIfLi4EZNS0_9templates4cuda21uniform_and_transformIffPNS_17CUDAGeneratorImplEZZZNS4_16bernoulli_kernelIS7_EEvRNS_18TensorIteratorBaseEdT_ENKUlvE_clEvENKUlvE5_clEvEUlfE_EEvSA_T1_T2_EUlP24curandStatePhilox4_32_10E_ZNS1_27distribution_nullary_kernelIff7double2S7_SJ_SE_EEvSA_SG_RKT3_T4_EUlifE_EEvlNS_15PhiloxCudaStateESF_SG_)
        /*1238*/ 	.word	0x00000000


	//----- nvinfo : EIATTR_MIN_STACK_SIZE
	.align		4
.L_830:
        /*123c*/ 	.byte	0x04, 0x12
        /*123e*/ 	.short	(.L_832 - .L_831)
	.align		4
.L_831:
        /*1240*/ 	.word	index@(_ZN2at6native57_GLOBAL__N__cd6b329d_24_DistributionBernoulli_cu_7537a20d43distribution_elementwise_grid_stride_kernelIdLi2EZNS0_9templates4cuda21uniform_and_transformIddPNS_17CUDAGeneratorImplEZZZNS4_16bernoulli_kernelIS7_EEvRNS_18TensorIteratorBaseEdT_ENKUlvE_clEvENKUlvE4_clEvEUldE_EEvSA_T1_T2_EUlP24curandStatePhilox4_32_10E0_ZNS1_27distribution_nullary_kernelIdd6float4S7_SJ_SE_EEvSA_SG_RKT3_T4_EUlidE0_EEvlNS_15PhiloxCudaStateESF_SG_)
        /*1244*/ 	.word	0x00000000


	//----- nvinfo : EIATTR_MIN_STACK_SIZE
	.align		4
.L_832:
        /*1248*/ 	.byte	0x04, 0x12
        /*124a*/ 	.short	(.L_834 - .L_833)
	.align		4
.L_833:
        /*124c*/ 	.word	index@(_ZN2at6native57_GLOBAL__N__cd6b329d_24_DistributionBernoulli_cu_7537a20d43distribution_elementwise_grid_stride_kernelIdLi2EZNS0_9templates4cuda21uniform_and_transformIddPNS_17CUDAGeneratorImplEZZZNS4_16bernoulli_kernelIS7_EEvRNS_18TensorIteratorBaseEdT_ENKUlvE_clEvENKUlvE4_clEvEUldE_EEvSA_T1_T2_EUlP24curandStatePhilox4_32_10E0_ZNS1_27distribution_nullary_kernelIdd6float4S7_SJ_SE_EEvSA_SG_RKT3_T4_EUlidE_EEvlNS_15PhiloxCudaStateESF_SG_)
        /*1250*/ 	.word	0x00000000


	//----- nvinfo : EIATTR_MIN_STACK_SIZE
	.align		4
.L_834:
        /*1254*/ 	.byte	0x04, 0x12
        /*1256*/ 	.short	(.L_836 - .L_835)
	.align		4
.L_835:
        /*1258*/ 	.word	index@(_ZN2at6native57_GLOBAL__N__cd6b329d_24_DistributionBernoulli_cu_7537a20d43distribution_elementwise_grid_stride_kernelIdLi2EZNS0_9templates4cuda21uniform_and_transformIddPNS_17CUDAGeneratorImplEZZZNS4_16bernoulli_kernelIS7_EEvRNS_18TensorIteratorBaseEdT_ENKUlvE_clEvENKUlvE4_clEvEUldE_EEvSA_T1_T2_EUlP24curandStatePhilox4_32_10E_ZNS1_27distribution_nullary_kernelIdd7double2S7_SJ_SE_EEvSA_SG_RKT3_T4_EUlidE0_EEvlNS_15PhiloxCudaStateESF_SG_)
        /*125c*/ 	.word	0x00000000


	//----- nvinfo : EIATTR_MIN_STACK_SIZE
	.align		4
.L_836:
        /*1260*/ 	.byte	0x04, 0x12
        /*1262*/ 	.short	(.L_838 - .L_837)
	.align		4
.L_837:
        /*1264*/ 	.word	index@(_ZN2at6native57_GLOBAL__N__cd6b329d_24_DistributionBernoulli_cu_7537a20d43distribution_elementwise_grid_stride_kernelIdLi2EZNS0_9templates4cuda21uniform_and_transformIddPNS_17CUDAGeneratorImplEZZZNS4_16bernoulli_kernelIS7_EEvRNS_18TensorIteratorBaseEdT_ENKUlvE_clEvENKUlvE4_clEvEUldE_EEvSA_T1_T2_EUlP24curandStatePhilox4_32_10E_ZNS1_27distribution_nullary_kernelIdd7double2S7_SJ_SE_EEvSA_SG_RKT3_T4_EUlidE_EEvlNS_15PhiloxCudaStateESF_SG_)
        /*1268*/ 	.word	0x00000000


	//----- nvinfo : EIATTR_MIN_STACK_SIZE
	.align		4
.L_838:
        /*126c*/ 	.byte	0x04, 0x12
        /*126e*/ 	.short	(.L_840 - .L_839)
	.align		4
.L_839:
        /*1270*/ 	.word	index@(_ZN2at6native57_GLOBAL__N__cd6b329d_24_DistributionBernoulli_cu_7537a20d43distribution_elementwise_grid_stride_kernelIfLi4EZNS0_9templates4cuda21uniform_and_transformIsfPNS_17CUDAGeneratorImplEZZZNS4_16bernoulli_kernelIS7_EEvRNS_18TensorIteratorBaseEdT_ENKUlvE_clEvENKUlvE3_clEvEUlfE_EEvSA_T1_T2_EUlP24curandStatePhilox4_32_10E0_ZNS1_27distribution_nullary_kernelIsf6float4S7_SJ_SE_EEvSA_SG_RKT3_T4_EUlifE0_EEvlNS_15PhiloxCudaStateESF_SG_)
        /*1274*/ 	.word	0x00000000


	//----- nvinfo : EIATTR_MIN_STACK_SIZE
	.align		4
.L_840:
        /*1278*/ 	.byte	0x04, 0x12
        /*127a*/ 	.short	(.L_842 - .L_841)
	.align		4
.L_841:
        /*127c*/ 	.word	index@(_ZN2at6native57_GLOBAL__N__cd6b329d_24_DistributionBernoulli_cu_7537a20d43distribution_elementwise_grid_stride_kernelIfLi4EZNS0_9templates4cuda21uniform_and_transformIsfPNS_17CUDAGeneratorImplEZZZNS4_16bernoulli_kernelIS7_EEvRNS_18TensorIteratorBaseEdT_ENKUlvE_clEvENKUlvE3_clEvEUlfE_EEvSA_T1_T2_EUlP24curandStatePhilox4_32_10E0_ZNS1_27distribution_nullary_kernelIsf6float4S7_SJ_SE_EEvSA_SG_RKT3_T4_EUlifE_EEvlNS_15PhiloxCudaStateESF_SG_)
        /*1280*/ 	.word	0x00000000


	//----- nvinfo : EIATTR_MIN_STACK_SIZE
	.align		4
.L_842:
        /*1284*/ 	.byte	0x04, 0x12
        /*1286*/ 	.short	(.L_844 - .L_843)
	.align		4
.L_843:
        /*1288*/ 	.word	index@(_ZN2at6native57_GLOBAL__N__cd6b329d_24_DistributionBernoulli_cu_7537a20d43distribution_elementwise_grid_stride_kernelIfLi4EZNS0_9templates4cuda21uniform_and_transformIsfPNS_17CUDAGeneratorImplEZZZNS4_16bernoulli_kernelIS7_EEvRNS_18TensorIteratorBaseEdT_ENKUlvE_clEvENKUlvE3_clEvEUlfE_EEvSA_T1_T2_EUlP24curandStatePhilox4_32_10E_ZNS1_27distribution_nullary_kernelIsf7double2S7_SJ_SE_EEvSA_SG_RKT3_T4_EUlifE0_EEvlNS_15PhiloxCudaStateESF_SG_)
        /*128c*/ 	.word	0x00000000


	//----- nvinfo : EIATTR_MIN_STACK_SIZE
	.align		4
.L_844:
        /*1290*/ 	.byte	0x04, 0x12
        /*1292*/ 	.short	(.L_846 - .L_845)
	.align		4
.L_845:
        /*1294*/ 	.word	index@(_ZN2at6native57_GLOBAL__N__cd6b329d_24_DistributionBernoulli_cu_7537a20d43distribution_elementwise_grid_stride_kernelIfLi4EZNS0_9templates4cuda21uniform_and_transformIsfPNS_17CUDAGeneratorImplEZZZNS4_16bernoulli_kernelIS7_EEvRNS_18TensorIteratorBaseEdT_ENKUlvE_clEvENKUlvE3_clEvEUlfE_EEvSA_T1_T2_EUlP24curandStatePhilox4_32_10E_ZNS1_27distribution_nullary_kernelIsf7double2S7_SJ_SE_EEvSA_SG_RKT3_T4_EUlifE_EEvlNS_15PhiloxCudaStateESF_SG_)
        /*1298*/ 	.word	0x00000000


	//----- nvinfo : EIATTR_MIN_STACK_SIZE
	.align		4
.L_846:
        /*129c*/ 	.byte	0x04, 0x12
        /*129e*/ 	.short	(.L_848 - .L_847)
	.align		4
.L_847:
        /*12a0*/ 	.word	index@(_ZN2at6native57_GLOBAL__N__cd6b329d_24_DistributionBernoulli_cu_7537a20d43distribution_elementwise_grid_stride_kernelIfLi4EZNS0_9templates4cuda21uniform_and_transformIlfPNS_17CUDAGeneratorImplEZZZNS4_16bernoulli_kernelIS7_EEvRNS_18TensorIteratorBaseEdT_ENKUlvE_clEvENKUlvE2_clEvEUlfE_EEvSA_T1_T2_EUlP24curandStatePhilox4_32_10E0_ZNS1_27distribution_nullary_kernelIlf6float4S7_SJ_SE_EEvSA_SG_RKT3_T4_EUlifE0_EEvlNS_15PhiloxCudaStateESF_SG_)
        /*12a4*/ 	.word	0x00000000


	//----- nvinfo : EIATTR_MIN_STACK_SIZE
	.align		4
.L_848:
        /*12a8*/ 	.byte	0x04, 0x12
        /*12aa*/ 	.short	(.L_850 - .L_849)
	.align		4
.L_849:
        /*12ac*/ 	.word	index@(_ZN2at6native57_GLOBAL__N__cd6b329d_24_DistributionBernoulli_cu_7537a20d43distribution_elementwise_grid_stride_kernelIfLi4EZNS0_9templates4cuda21uniform_and_transformIlfPNS_17CUDAGeneratorImplEZZZNS4_16bernoulli_kernelIS7_EEvRNS_18TensorIteratorBaseEdT_ENKUlvE_clEvENKUlvE2_clEvEUlfE_EEvSA_T1_T2_EUlP24curandStatePhilox4_32_10E0_ZNS1_27distribution_nullary_kernelIlf6float4S7_SJ_SE_EEvSA_SG_RKT3_T4_EUlifE_EEvlNS_15PhiloxCudaStateESF_SG_)
        /*12b0*/ 	.word	0x00000000


	//----- nvinfo : EIATTR_MIN_STACK_SIZE
	.align		4
.L_850:
        /*12b4*/ 	.byte	0x04, 0x12
        /*12b6*/ 	.short	(.L_852 - .L_851)
	.align		4
.L_851:
        /*12b8*/ 	.word	index@(_ZN2at6native57_GLOBAL__N__cd6b329d_24_DistributionBernoulli_cu_7537a20d43distribution_elementwise_grid_stride_kernelIfLi4EZNS0_9templates4cuda21uniform_and_transformIlfPNS_17CUDAGeneratorImplEZZZNS4_16bernoulli_kernelIS7_EEvRNS_18TensorIteratorBaseEdT_ENKUlvE_clEvENKUlvE2_clEvEUlfE_EEvSA_T1_T2_EUlP24curandStatePhilox4_32_10E_ZNS1_27distribution_nullary_kernelIlf7double2S7_SJ_SE_EEvSA_SG_RKT3_T4_EUlifE0_EEvlNS_15PhiloxCudaStateESF_SG_)
        /*12bc*/ 	.word	0x00000000


	//----- nvinfo : EIATTR_MIN_STACK_SIZE
	.align		4
.L_852:
        /*12c0*/ 	.byte	0x04, 0x12
        /*12c2*/ 	.short	(.L_854 - .L_853)
	.align		4
.L_853:
        /*12c4*/ 	.word	index@(_ZN2at6native57_GLOBAL__N__cd6b329d_24_DistributionBernoulli_cu_7537a20d43distribution_elementwise_grid_stride_kernelIfLi4EZNS0_9templates4cuda21uniform_and_transformIlfPNS_17CUDAGeneratorImplEZZZNS4_16bernoulli_kernelIS7_EEvRNS_18TensorIteratorBaseEdT_ENKUlvE_clEvENKUlvE2_clEvEUlfE_EEvSA_T1_T2_EUlP24curandStatePhilox4_32_10E_ZNS1_27distribution_nullary_kernelIlf7double2S7_SJ_SE_EEvSA_SG_RKT3_T4_EUlifE_EEvlNS_15PhiloxCudaStateESF_SG_)
        /*12c8*/ 	.word	0x00000000


	//----- nvinfo : EIATTR_MIN_STACK_SIZE
	.align		4
.L_854:
        /*12cc*/ 	.byte	0x04, 0x12
        /*12ce*/ 	.short	(.L_856 - .L_855)
	.align		4
.L_855:
        /*12d0*/ 	.word	index@(_ZN2at6native57_GLOBAL__N__cd6b329d_24_DistributionBernoulli_cu_7537a20d43distribution_elementwise_grid_stride_kernelIfLi4EZNS0_9templates4cuda21uniform_and_transformIifPNS_17CUDAGeneratorImplEZZZNS4_16bernoulli_kernelIS7_EEvRNS_18TensorIteratorBaseEdT_ENKUlvE_clEvENKUlvE1_clEvEUlfE_EEvSA_T1_T2_EUlP24curandStatePhilox4_32_10E0_ZNS1_27distribution_nullary_kernelIif6float4S7_SJ_SE_EEvSA_SG_RKT3_T4_EUlifE0_EEvlNS_15PhiloxCudaStateESF_SG_)
        /*12d4*/ 	.word	0x00000000


	//----- nvinfo : EIATTR_MIN_STACK_SIZE
	.align		4
.L_856:
        /*12d8*/ 	.byte	0x04, 0x12
        /*12da*/ 	.short	(.L_858 - .L_857)
	.align		4
.L_857:
        /*12dc*/ 	.word	index@(_ZN2at6native57_GLOBAL__N__cd6b329d_24_DistributionBernoulli_cu_7537a20d43distribution_elementwise_grid_stride_kernelIfLi4EZNS0_9templates4cuda21uniform_and_transformIifPNS_17CUDAGeneratorImplEZZZNS4_16bernoulli_kernelIS7_EEvRNS_18TensorIteratorBaseEdT_ENKUlvE_clEvENKUlvE1_clEvEUlfE_EEvSA_T1_T2_EUlP24curandStatePhilox4_32_10E0_ZNS1_27distribution_nullary_kernelIif6float4S7_SJ_SE_EEvSA_SG_RKT3_T4_EUlifE_EEvlNS_15PhiloxCudaStateESF_SG_)
        /*12e0*/ 	.word	0x00000000


	//----- nvinfo : EIATTR_MIN_STACK_SIZE
	.align		4
.L_858:
        /*12e4*/ 	.byte	0x04, 0x12
        /*12e6*/ 	.short	(.L_860 - .L_859)
	.align		4
.L_859:
        /*12e8*/ 	.word	index@(_ZN2at6native57_GLOBAL__N__cd6b329d_24_DistributionBernoulli_cu_7537a20d43distribution_elementwise_grid_stride_kernelIfLi4EZNS0_9templates4cuda21uniform_and_transformIifPNS_17CUDAGeneratorImplEZZZNS4_16bernoulli_kernelIS7_EEvRNS_18TensorIteratorBaseEdT_ENKUlvE_clEvENKUlvE1_clEvEUlfE_EEvSA_T1_T2_EUlP24curandStatePhilox4_32_10E_ZNS1_27distribution_nullary_kernelIif7double2S7_SJ_SE_EEvSA_SG_RKT3_T4_EUlifE0_EEvlNS_15PhiloxCudaStateESF_SG_)
        /*12ec*/ 	.word	0x00000000


	//----- nvinfo : EIATTR_MIN_STACK_SIZE
	.align		4
.L_860:
        /*12f0*/ 	.byte	0x04, 0x12
        /*12f2*/ 	.short	(.L_862 - .L_861)
	.align		4
.L_861:
        /*12f4*/ 	.word	index@(_ZN2at6native57_GLOBAL__N__cd6b329d_24_DistributionBernoulli_cu_7537a20d43distribution_elementwise_grid_stride_kernelIfLi4EZNS0_9templates4cuda21uniform_and_transformIifPNS_17CUDAGeneratorImplEZZZNS4_16bernoulli_kernelIS7_EEvRNS_18TensorIteratorBaseEdT_ENKUlvE_clEvENKUlvE1_clEvEUlfE_EEvSA_T1_T2_EUlP24curandStatePhilox4_32_10E_ZNS1_27distribution_nullary_kernelIif7double2S7_SJ_SE_EEvSA_SG_RKT3_T4_EUlifE_EEvlNS_15PhiloxCudaStateESF_SG_)
        /*12f8*/ 	.word	0x00000000


	//----- nvinfo : EIATTR_MIN_STACK_SIZE
	.align		4
.L_862:
        /*12fc*/ 	.byte	0x04, 0x12
        /*12fe*/ 	.short	(.L_864 - .L_863)
	.align		4
.L_863:
        /*1300*/ 	.word	index@(_ZN2at6native57_GLOBAL__N__cd6b329d_24_DistributionBernoulli_cu_7537a20d43distribution_elementwise_grid_stride_kernelIfLi4EZNS0_9templates4cuda21uniform_and_transformIafPNS_17CUDAGeneratorImplEZZZNS4_16bernoulli_kernelIS7_EEvRNS_18TensorIteratorBaseEdT_ENKUlvE_clEvENKUlvE0_clEvEUlfE_EEvSA_T1_T2_EUlP24curandStatePhilox4_32_10E0_ZNS1_27distribution_nullary_kernelIaf6float4S7_SJ_SE_EEvSA_SG_RKT3_T4_EUlifE0_EEvlNS_15PhiloxCudaStateESF_SG_)
        /*1304*/ 	.word	0x00000000


	//----- nvinfo : EIATTR_MIN_STACK_SIZE
	.align		4
.L_864:
        /*1308*/ 	.byte	0x04, 0x12
        /*130a*/ 	.short	(.L_866 - .L_865)
	.align		4
.L_865:
        /*130c*/ 	.word	index@(_ZN2at6native57_GLOBAL__N__cd6b329d_24_DistributionBernoulli_cu_7537a20d43distribution_elementwise_grid_stride_kernelIfLi4EZNS0_9templates4cuda21uniform_and_transformIafPNS_17CUDAGeneratorImplEZZZNS4_16bernoulli_kernelIS7_EEvRNS_18TensorIteratorBaseEdT_ENKUlvE_clEvENKUlvE0_clEvEUlfE_EEvSA_T1_T2_EUlP24curandStatePhilox4_32_10E0_ZNS1_27distribution_nullary_kernelIaf6float4S7_SJ_SE_EEvSA_SG_RKT3_T4_EUlifE_EEvlNS_15PhiloxCudaStateESF_SG_)
        /*1310*/ 	.word	0x00000000


	//----- nvinfo : EIATTR_MIN_STACK_SIZE
	.align		4
.L_866:
        /*1314*/ 	.byte	0x04, 0x12
        /*1316*/ 	.short	(.L_868 - .L_867)
	.align		4
.L_867:
        /*1318*/ 	.word	index@(_ZN2at6native57_GLOBAL__N__cd6b329d_24_DistributionBernoulli_cu_7537a20d43distribution_elementwise_grid_stride_kernelIfLi4EZNS0_9templates4cuda21uniform_and_transformIafPNS_17CUDAGeneratorImplEZZZNS4_16bernoulli_kernelIS7_EEvRNS_18TensorIteratorBaseEdT_ENKUlvE_clEvENKUlvE0_clEvEUlfE_EEvSA_T1_T2_EUlP24curandStatePhilox4_32_10E_ZNS1_27distribution_nullary_kernelIaf7double2S7_SJ_SE_EEvSA_SG_RKT3_T4_EUlifE0_EEvlNS_15PhiloxCudaStateESF_SG_)
        /*131c*/ 	.word	0x00000000


	//----- nvinfo : EIATTR_MIN_STACK_SIZE
	.align		4
.L_868:
        /*1320*/ 	.byte	0x04, 0x12
        /*1322*/ 	.short	(.L_870 - .L_869)
	.align		4
.L_869:
        /*1324*/ 	.word	index@(_ZN2at6native57_GLOBAL__N__cd6b329d_24_DistributionBernoulli_cu_7537a20d43distribution_elementwise_grid_stride_kernelIfLi4EZNS0_9templates4cuda21uniform_and_transformIafPNS_17CUDAGeneratorImplEZZZNS4_16bernoulli_kernelIS7_EEvRNS_18TensorIteratorBaseEdT_ENKUlvE_clEvENKUlvE0_clEvEUlfE_EEvSA_T1_T2_EUlP24curandStatePhilox4_32_10E_ZNS1_27distribution_nullary_kernelIaf7double2S7_SJ_SE_EEvSA_SG_RKT3_T4_EUlifE_EEvlNS_15PhiloxCudaStateESF_SG_)
        /*1328*/ 	.word	0x00000000


	//----- nvinfo : EIATTR_MIN_STACK_SIZE
	.align		4
.L_870:
        /*132c*/ 	.byte	0x04, 0x12
        /*132e*/ 	.short	(.L_872 - .L_871)
	.align		4
.L_871:
        /*1330*/ 	.word	index@(_ZN2at6native57_GLOBAL__N__cd6b329d_24_DistributionBernoulli_cu_7537a20d43distribution_elementwise_grid_stride_kernelIfLi4EZNS0_9templates4cuda21uniform_and_transformIhfPNS_17CUDAGeneratorImplEZZZNS4_16bernoulli_kernelIS7_EEvRNS_18TensorIteratorBaseEdT_ENKUlvE_clEvENKUlvE_clEvEUlfE_EEvSA_T1_T2_EUlP24curandStatePhilox4_32_10E0_ZNS1_27distribution_nullary_kernelIhf6float4S7_SJ_SE_EEvSA_SG_RKT3_T4_EUlifE0_EEvlNS_15PhiloxCudaStateESF_SG_)
        /*1334*/ 	.word	0x00000000


	//----- nvinfo : EIATTR_MIN_STACK_SIZE
	.align		4
.L_872:
        /*1338*/ 	.byte	0x04, 0x12
        /*133a*/ 	.short	(.L_874 - .L_873)
	.align		4
.L_873:
        /*133c*/ 	.word	index@(_ZN2at6native57_GLOBAL__N__cd6b329d_24_DistributionBernoulli_cu_7537a20d43distribution_elementwise_grid_stride_kernelIfLi4EZNS0_9templates4cuda21uniform_and_transformIhfPNS_17CUDAGeneratorImplEZZZNS4_16bernoulli_kernelIS7_EEvRNS_18TensorIteratorBaseEdT_ENKUlvE_clEvENKUlvE_clEvEUlfE_EEvSA_T1_T2_EUlP24curandStatePhilox4_32_10E0_ZNS1_27distribution_nullary_kernelIhf6float4S7_SJ_SE_EEvSA_SG_RKT3_T4_EUlifE_EEvlNS_15PhiloxCudaStateESF_SG_)
        /*1340*/ 	.word	0x00000000


	//----- nvinfo : EIATTR_MIN_STACK_SIZE
	.align		4
.L_874:
        /*1344*/ 	.byte	0x04, 0x12
        /*1346*/ 	.short	(.L_876 - .L_875)
	.align		4
.L_875:
        /*1348*/ 	.word	index@(_ZN2at6native57_GLOBAL__N__cd6b329d_24_DistributionBernoulli_cu_7537a20d43distribution_elementwise_grid_stride_kernelIfLi4EZNS0_9templates4cuda21uniform_and_transformIhfPNS_17CUDAGeneratorImplEZZZNS4_16bernoulli_kernelIS7_EEvRNS_18TensorIteratorBaseEdT_ENKUlvE_clEvENKUlvE_clEvEUlfE_EEvSA_T1_T2_EUlP24curandStatePhilox4_32_10E_ZNS1_27distribution_nullary_kernelIhf7double2S7_SJ_SE_EEvSA_SG_RKT3_T4_EUlifE0_EEvlNS_15PhiloxCudaStateESF_SG_)
        /*134c*/ 	.word	0x00000000


	//----- nvinfo : EIATTR_MIN_STACK_SIZE
	.align		4
.L_876:
        /*1350*/ 	.byte	0x04, 0x12
        /*1352*/ 	.short	(.L_878 - .L_877)
	.align		4
.L_877:
        /*1354*/ 	.word	index@(_ZN2at6native57_GLOBAL__N__cd6b329d_24_DistributionBernoulli_cu_7537a20d43distribution_elementwise_grid_stride_kernelIfLi4EZNS0_9templates4cuda21uniform_and_transformIhfPNS_17CUDAGeneratorImplEZZZNS4_16bernoulli_kernelIS7_EEvRNS_18TensorIteratorBaseEdT_ENKUlvE_clEvENKUlvE_clEvEUlfE_EEvSA_T1_T2_EUlP24curandStatePhilox4_32_10E_ZNS1_27distribution_nullary_kernelIhf7double2S7_SJ_SE_EEvSA_SG_RKT3_T4_EUlifE_EEvlNS_15PhiloxCudaStateESF_SG_)
        /*1358*/ 	.word	0x00000000


	//----- nvinfo : EIATTR_MIN_STACK_SIZE
	.align		4
.L_878:
        /*135c*/ 	.byte	0x04, 0x12
        /*135e*/ 	.short	(.L_880 - .L_879)
	.align		4
.L_879:
        /*1360*/ 	.word	index@(_ZN2at4cuda57_GLOBAL__N__cd6b329d_24_DistributionBernoulli_cu_7537a20d21kernelPointwiseApply2IZNS_6native9templates4cuda28bernoulli_tensor_cuda_kernelIbfEEvRKNS_10TensorBaseES9_NS_15PhiloxCudaStateEEUliRbSB_SB_SB_RKfSD_SD_SD_E_bSC_mLin1ELin1ELi4ELi512ELi2EEEvNS0_6detail10TensorInfoIT0_T2_EENSG_IT1_SI_EESI_T_)
        /*1364*/ 	.word	0x00000000


	//----- nvinfo : EIATTR_MIN_STACK_SIZE
	.align		4
.L_880:
        /*1368*/ 	.byte	0x04, 0x12
        /*136a*/ 	.short	(.L_882 - .L_881)
	.align		4
.L_881:
        /*136c*/ 	.word	index@(_ZN2at4cuda57_GLOBAL__N__cd6b329d_24_DistributionBernoulli_cu_7537a20d21kernelPointwiseApply2IZNS_6native9templates4cuda28bernoulli_tensor_cuda_kernelIbfEEvRKNS_10TensorBaseES9_NS_15PhiloxCudaStateEEUliRbSB_SB_SB_RKfSD_SD_SD_E_bSC_mLi1ELi1ELi4ELi512ELi2EEEvNS0_6detail10TensorInfoIT0_T2_EENSG_IT1_SI_EESI_T_)
        /*1370*/ 	.word	0x00000000


	//----- nvinfo : EIATTR_MIN_STACK_SIZE
	.align		4
.L_882:
        /*1374*/ 	.byte	0x04, 0x12
        /*1376*/ 	.short	(.L_884 - .L_883)
	.align		4
.L_883:
        /*1378*/ 	.word	index@(_ZN2at4cuda57_GLOBAL__N__cd6b329d_24_DistributionBernoulli_cu_7537a20d21kernelPointwiseApply2IZNS_6native9templates4cuda28bernoulli_tensor_cuda_kernelIbfEEvRKNS_10TensorBaseES9_NS_15PhiloxCudaStateEEUliRbSB_SB_SB_RKfSD_SD_SD_E_bSC_jLin1ELin1ELi4ELi512ELi2EEEvNS0_6detail10TensorInfoIT0_T2_EENSG_IT1_SI_EESI_T_)
        /*137c*/ 	.word	0x00000000


	//----- nvinfo : EIATTR_MIN_STACK_SIZE
	.align		4
.L_884:
        /*1380*/ 	.byte	0x04, 0x12
        /*1382*/ 	.short	(.L_886 - .L_885)
	.align		4
.L_885:
        /*1384*/ 	.word	index@(_ZN2at4cuda57_GLOBAL__N__cd6b329d_24_DistributionBernoulli_cu_7537a20d21kernelPointwiseApply2IZNS_6native9templates4cuda28bernoulli_tensor_cuda_kernelIbfEEvRKNS_10TensorBaseES9_NS_15PhiloxCudaStateEEUliRbSB_SB_SB_RKfSD_SD_SD_E_bSC_jLin1ELi2ELi4ELi512ELi2EEEvNS0_6detail10TensorInfoIT0_T2_EENSG_IT1_SI_EESI_T_)
        /*1388*/ 	.word	0x00000000


	//----- nvinfo : EIATTR_MIN_STACK_SIZE
	.align		4
.L_886:
        /*138c*/ 	.byte	0x04, 0x12
        /*138e*/ 	.short	(.L_888 - .L_887)
	.align		4
.L_887:
        /*1390*/ 	.word	index@(_ZN2at4cuda57_GLOBAL__N__cd6b329d_24_DistributionBernoulli_cu_7537a20d21kernelPointwiseApply2IZNS_6native9templates4cuda28bernoulli_tensor_cuda_kernelIbfEEvRKNS_10TensorBaseES9_NS_15PhiloxCudaStateEEUliRbSB_SB_SB_RKfSD_SD_SD_E_bSC_jLin1ELi1ELi4ELi512ELi2EEEvNS0_6detail10TensorInfoIT0_T2_EENSG_IT1_SI_EESI_T_)
        /*1394*/ 	.word	0x00000000


	//----- nvinfo : EIATTR_MIN_STACK_SIZE
	.align		4
.L_888:
        /*1398*/ 	.byte	0x04, 0x12
        /*139a*/ 	.short	(.L_890 - .L_889)
	.align		4
.L_889:
        /*139c*/ 	.word	index@(_ZN2at4cuda57_GLOBAL__N__cd6b329d_24_DistributionBernoulli_cu_7537a20d21kernelPointwiseApply2IZNS_6native9templates4cuda28bernoulli_tensor_cuda_kernelIbfEEvRKNS_10TensorBaseES9_NS_15PhiloxCudaStateEEUliRbSB_SB_SB_RKfSD_SD_SD_E_bSC_jLi2ELin1ELi4ELi512ELi2EEEvNS0_6detail10TensorInfoIT0_T2_EENSG_IT1_SI_EESI_T_)
        /*13a0*/ 	.word	0x00000000


	//----- nvinfo : EIATTR_MIN_STACK_SIZE
	.align		4
.L_890:
        /*13a4*/ 	.byte	0x04, 0x12
        /*13a6*/ 	.short	(.L_892 - .L_891)
	.align		4
.L_891:
        /*13a8*/ 	.word	index@(_ZN2at4cuda57_GLOBAL__N__cd6b329d_24_DistributionBernoulli_cu_7537a20d21kernelPointwiseApply2IZNS_6native9templates4cuda28bernoulli_tensor_cuda_kernelIbfEEvRKNS_10TensorBaseES9_NS_15PhiloxCudaStateEEUliRbSB_SB_SB_RKfSD_SD_SD_E_bSC_jLi2ELi2ELi4ELi512ELi2EEEvNS0_6detail10TensorInfoIT0_T2_EENSG_IT1_SI_EESI_T_)
        /*13ac*/ 	.word	0x00000000


	//----- nvinfo : EIATTR_MIN_STACK_SIZE
	.align		4
.L_892:
        /*13b0*/ 	.byte	0x04, 0x12
        /*13b2*/ 	.short	(.L_894 - .L_893)
	.align		4
.L_893:
        /*13b4*/ 	.word	index@(_ZN2at4cuda57_GLOBAL__N__cd6b329d_24_DistributionBernoulli_cu_7537a20d21kernelPointwiseApply2IZNS_6native9templates4cuda28bernoulli_tensor_cuda_kernelIbfEEvRKNS_10TensorBaseES9_NS_15PhiloxCudaStateEEUliRbSB_SB_SB_RKfSD_SD_SD_E_bSC_jLi2ELi1ELi4ELi512ELi2EEEvNS0_6detail10TensorInfoIT0_T2_EENSG_IT1_SI_EESI_T_)
        /*13b8*/ 	.word	0x00000000


	//----- nvinfo : EIATTR_MIN_STACK_SIZE
	.align		4
.L_894:
        /*13bc*/ 	.byte	0x04, 0x12
        /*13be*/ 	.short	(.L_896 - .L_895)
	.align		4
.L_895:
        /*13c0*/ 	.word	index@(_ZN2at4cuda57_GLOBAL__N__cd6b329d_24_DistributionBernoulli_cu_7537a20d21kernelPointwiseApply2IZNS_6native9templates4cuda28bernoulli_tensor_cuda_kernelIbfEEvRKNS_10TensorBaseES9_NS_15PhiloxCudaStateEEUliRbSB_SB_SB_RKfSD_SD_SD_E_bSC_jLi1ELin1ELi4ELi512ELi2EEEvNS0_6detail10TensorInfoIT0_T2_EENSG_IT1_SI_EESI_T_)
        /*13c4*/ 	.word	0x00000000


	//----- nvinfo : EIATTR_MIN_STACK_SIZE
	.align		4
.L_896:
        /*13c8*/ 	.byte	0x04, 0x12
        /*13ca*/ 	.short	(.L_898 - .L_897)
	.align		4
.L_897:
        /*13cc*/ 	.word	index@(_ZN2at4cuda57_GLOBAL__N__cd6b329d_24_DistributionBernoulli_cu_7537a20d21kernelPointwiseApply2IZNS_6native9templates4cuda28bernoulli_tensor_cuda_kernelIbfEEvRKNS_10TensorBaseES9_NS_15PhiloxCudaStateEEUliRbSB_SB_SB_RKfSD_SD_SD_E_bSC_jLi1ELi2ELi4ELi512ELi2EEEvNS0_6detail10TensorInfoIT0_T2_EENSG_IT1_SI_EESI_T_)
        /*13d0*/ 	.word	0x00000000


	//----- nvinfo : EIATTR_MIN_STACK_SIZE
	.align		4
.L_898:
        /*13d4*/ 	.byte	0x04, 0x12
        /*13d6*/ 	.short	(.L_900 - .L_899)
	.align		4
.L_899:
        /*13d8*/ 	.word	index@(_ZN2at4cuda57_GLOBAL__N__cd6b329d_24_DistributionBernoulli_cu_7537a20d21kernelPointwiseApply2IZNS_6native9templates4cuda28bernoulli_tensor_cuda_kernelIbfEEvRKNS_10TensorBaseES9_NS_15PhiloxCudaStateEEUliRbSB_SB_SB_RKfSD_SD_SD_E_bSC_jLi1ELi1ELi4ELi512ELi2EEEvNS0_6detail10TensorInfoIT0_T2_EENSG_IT1_SI_EESI_T_)
        /*13dc*/ 	.word	0x00000000


	//----- nvinfo : EIATTR_MIN_STACK_SIZE
	.align		4
.L_900:
        /*13e0*/ 	.byte	0x04, 0x12
        /*13e2*/ 	.short	(.L_902 - .L_901)
	.align		4
.L_901:
        /*13e4*/ 	.word	index@(_ZN2at4cuda57_GLOBAL__N__cd6b329d_24_DistributionBernoulli_cu_7537a20d21kernelPointwiseApply2IZNS_6native9templates4cuda28bernoulli_tensor_cuda_kernelIN3c108BFloat16EfEEvRKNS_10TensorBaseESB_NS_15PhiloxCudaStateEEUliRS8_SD_SD_SD_RKfSF_SF_SF_E_S8_SE_mLin1ELin1ELi4ELi512ELi2EEEvNS0_6detail10TensorInfoIT0_T2_EENSI_IT1_SK_EESK_T_)
        /*13e8*/ 	.word	0x00000000


	//----- nvinfo : EIATTR_MIN_STACK_SIZE
	.align		4
.L_902:
        /*13ec*/ 	.byte	0x04, 0x12
        /*13ee*/ 	.short	(.L_904 - .L_903)
	.align		4
.L_903:
        /*13f0*/ 	.word	index@(_ZN2at4cuda57_GLOBAL__N__cd6b329d_24_DistributionBernoulli_cu_7537a20d21kernelPointwiseApply2IZNS_6native9templates4cuda28bernoulli_tensor_cuda_kernelIN3c108BFloat16EfEEvRKNS_10TensorBaseESB_NS_15PhiloxCudaStateEEUliRS8_SD_SD_SD_RKfSF_SF_SF_E_S8_SE_mLi1ELi1ELi4ELi512ELi2EEEvNS0_6detail10TensorInfoIT0_T2_EENSI_IT1_SK_EESK_T_)
        /*13f4*/ 	.word	0x00000000


	//----- nvinfo : EIATTR_MIN_STACK_SIZE
	.align		4
.L_904:
        /*13f8*/ 	.byte	0x04, 0x12
        /*13fa*/ 	.short	(.L_906 - .L_905)
	.align		4
.L_905:
        /*13fc*/ 	.word	index@(_ZN2at4cuda57_GLOBAL__N__cd6b329d_24_DistributionBernoulli_cu_7537a20d21kernelPointwiseApply2IZNS_6native9templates4cuda28bernoulli_tensor_cuda_kernelIN3c108BFloat16EfEEvRKNS_10TensorBaseESB_NS_15PhiloxCudaStateEEUliRS8_SD_SD_SD_RKfSF_SF_SF_E_S8_SE_jLin1ELin1ELi4ELi512ELi2EEEvNS0_6detail10TensorInfoIT0_T2_EENSI_IT1_SK_EESK_T_)
        /*1400*/ 	.word	0x00000000


	//----- nvinfo : EIATTR_MIN_STACK_SIZE
	.align		4
.L_906:
        /*1404*/ 	.byte	0x04, 0x12
        /*1406*/ 	.short	(.L_908 - .L_907)
	.align		4
.L_907:
        /*1408*/ 	.word	index@(_ZN2at4cuda57_GLOBAL__N__cd6b329d_24_DistributionBernoulli_cu_7537a20d21kernelPointwiseApply2IZNS_6native9templates4cuda28bernoulli_tensor_cuda_kernelIN3c108BFloat16EfEEvRKNS_10TensorBaseESB_NS_15PhiloxCudaStateEEUliRS8_SD_SD_SD_RKfSF_SF_SF_E_S8_SE_jLin1ELi2ELi4ELi512ELi2EEEvNS0_6detail10TensorInfoIT0_T2_EENSI_IT1_SK_EESK_T_)
        /*140c*/ 	.word	0x00000000


	//----- nvinfo : EIATTR_MIN_STACK_SIZE
	.align		4
.L_908:
        /*1410*/ 	.byte	0x04, 0x12
        /*1412*/ 	.short	(.L_910 - .L_909)
	.align		4
.L_909:
        /*1414*/ 	.word	index@(_ZN2at4cuda57_GLOBAL__N__cd6b329d_24_DistributionBernoulli_cu_7537a20d21kernelPointwiseApply2IZNS_6native9templates4cuda28bernoulli_tensor_cuda_kernelIN3c108BFloat16EfEEvRKNS_10TensorBaseESB_NS_15PhiloxCudaStateEEUliRS8_SD_SD_SD_RKfSF_SF_SF_E_S8_SE_jLin1ELi1ELi4ELi512ELi2EEEvNS0_6detail10TensorInfoIT0_T2_EENSI_IT1_SK_EESK_T_)
        /*1418*/ 	.word	0x00000000


	//----- nvinfo : EIATTR_MIN_STACK_SIZE
	.align		4
.L_910:
        /*141c*/ 	.byte	0x04, 0x12
        /*141e*/ 	.short	(.L_912 - .L_911)
	.align		4
.L_911:
        /*1420*/ 	.word	index@(_ZN2at4cuda57_GLOBAL__N__cd6b329d_24_DistributionBernoulli_cu_7537a20d21kernelPointwiseApply2IZNS_6native9templates4cuda28bernoulli_tensor_cuda_kernelIN3c108BFloat16EfEEvRKNS_10TensorBaseESB_NS_15PhiloxCudaStateEEUliRS8_SD_SD_SD_RKfSF_SF_SF_E_S8_SE_jLi2ELin1ELi4ELi512ELi2EEEvNS0_6detail10TensorInfoIT0_T2_EENSI_IT1_SK_EESK_T_)
        /*1424*/ 	.word	0x00000000


	//----- nvinfo : EIATTR_MIN_STACK_SIZE
	.align		4
.L_912:
        /*1428*/ 	.byte	0x04, 0x12
        /*142a*/ 	.short	(.L_914 - .L_913)
	.align		4
.L_913:
        /*142c*/ 	.word	index@(_ZN2at4cuda57_GLOBAL__N__cd6b329d_24_DistributionBernoulli_cu_7537a20d21kernelPointwiseApply2IZNS_6native9templates4cuda28bernoulli_tensor_cuda_kernelIN3c108BFloat16EfEEvRKNS_10TensorBaseESB_NS_15PhiloxCudaStateEEUliRS8_SD_SD_SD_RKfSF_SF_SF_E_S8_SE_jLi2ELi2ELi4ELi512ELi2EEEvNS0_6detail10TensorInfoIT0_T2_EENSI_IT1_SK_EESK_T_)
        /*1430*/ 	.word	0x00000000


	//----- nvinfo : EIATTR_MIN_STACK_SIZE
	.align		4
.L_914:
        /*1434*/ 	.byte	0x04, 0x12
        /*1436*/ 	.short	(.L_916 - .L_915)
	.align		4
.L_915:
        /*1438*/ 	.word	index@(_ZN2at4cuda57_GLOBAL__N__cd6b329d_24_DistributionBernoulli_cu_7537a20d21kernelPointwiseApply2IZNS_6native9templates4cuda28bernoulli_tensor_cuda_kernelIN3c108BFloat16EfEEvRKNS_10TensorBaseESB_NS_15PhiloxCudaStateEEUliRS8_SD_SD_SD_RKfSF_SF_SF_E_S8_SE_jLi2ELi1ELi4ELi512ELi2EEEvNS0_6detail10TensorInfoIT0_T2_EENSI_IT1_SK_EESK_T_)
        /*143c*/ 	.word	0x00000000


	//----- nvinfo : EIATTR_MIN_STACK_SIZE
	.align		4
.L_916:
        /*1440*/ 	.byte	0x04, 0x12
        /*1442*/ 	.short	(.L_918 - .L_917)
	.align		4
.L_917:
        /*1444*/ 	.word	index@(_ZN2at4cuda57_GLOBAL__N__cd6b329d_24_DistributionBernoulli_cu_7537a20d21kernelPointwiseApply2IZNS_6native9templates4cuda28bernoulli_tensor_cuda_kernelIN3c108BFloat16EfEEvRKNS_10TensorBaseESB_NS_15PhiloxCudaStateEEUliRS8_SD_SD_SD_RKfSF_SF_SF_E_S8_SE_jLi1ELin1ELi4ELi512ELi2EEEvNS0_6detail10TensorInfoIT0_T2_EENSI_IT1_SK_EESK_T_)
        /*1448*/ 	.word	0x00000000


	//----- nvinfo : EIATTR_MIN_STACK_SIZE
	.align		4
.L_918:
        /*144c*/ 	.byte	0x04, 0x12
        /*144e*/ 	.short	(.L_920 - .L_919)
	.align		4
.L_919:
        /*1450*/ 	.word	index@(_ZN2at4cuda57_GLOBAL__N__cd6b329d_24_DistributionBernoulli_cu_7537a20d21kernelPointwiseApply2IZNS_6native9templates4cuda28bernoulli_tensor_cuda_kernelIN3c108BFloat16EfEEvRKNS_10TensorBaseESB_NS_15PhiloxCudaStateEEUliRS8_SD_SD_SD_RKfSF_SF_SF_E_S8_SE_jLi1ELi2ELi4ELi512ELi2EEEvNS0_6detail10TensorInfoIT0_T2_EENSI_IT1_SK_EESK_T_)
        /*1454*/ 	.word	0x00000000


	//----- nvinfo : EIATTR_MIN_STACK_SIZE
	.align		4
.L_920:
        /*1458*/ 	.byte	0x04, 0x12
        /*145a*/ 	.short	(.L_922 - .L_921)
	.align		4
.L_921:
        /*145c*/ 	.word	index@(_ZN2at4cuda57_GLOBAL__N__cd6b329d_24_DistributionBernoulli_cu_7537a20d21kernelPointwiseApply2IZNS_6native9templates4cuda28bernoulli_tensor_cuda_kernelIN3c108BFloat16EfEEvRKNS_10TensorBaseESB_NS_15PhiloxCudaStateEEUliRS8_SD_SD_SD_RKfSF_SF_SF_E_S8_SE_jLi1ELi1ELi4ELi512ELi2EEEvNS0_6detail10TensorInfoIT0_T2_EENSI_IT1_SK_EESK_T_)
        /*1460*/ 	.word	0x00000000


	//----- nvinfo : EIATTR_MIN_STACK_SIZE
	.align		4
.L_922:
        /*1464*/ 	.byte	0x04, 0x12
        /*1466*/ 	.short	(.L_924 - .L_923)
	.align		4
.L_923:
        /*1468*/ 	.word	index@(_ZN2at4cuda57_GLOBAL__N__cd6b329d_24_DistributionBernoulli_cu_7537a20d21kernelPointwiseApply2IZNS_6native9templates4cuda28bernoulli_tensor_cuda_kernelIN3c104HalfEfEEvRKNS_10TensorBaseESB_NS_15PhiloxCudaStateEEUliRS8_SD_SD_SD_RKfSF_SF_SF_E_S8_SE_mLin1ELin1ELi4ELi512ELi2EEEvNS0_6detail10TensorInfoIT0_T2_EENSI_IT1_SK_EESK_T_)
        /*146c*/ 	.word	0x00000000


	//----- nvinfo : EIATTR_MIN_STACK_SIZE
	.align		4
.L_924:
        /*1470*/ 	.byte	0x04, 0x12
        /*1472*/ 	.short	(.L_926 - .L_925)
	.align		4
.L_925:
        /*1474*/ 	.word	index@(_ZN2at4cuda57_GLOBAL__N__cd6b329d_24_DistributionBernoulli_cu_7537a20d21kernelPointwiseApply2IZNS_6native9templates4cuda28bernoulli_tensor_cuda_kernelIN3c104HalfEfEEvRKNS_10TensorBaseESB_NS_15PhiloxCudaStateEEUliRS8_SD_SD_SD_RKfSF_SF_SF_E_S8_SE_mLi1ELi1ELi4ELi512ELi2EEEvNS0_6detail10TensorInfoIT0_T2_EENSI_IT1_SK_EESK_T_)
        /*1478*/ 	.word	0x00000000


	//----- nvinfo : EIATTR_MIN_STACK_SIZE
	.align		4
.L_926:
        /*147c*/ 	.byte	0x04, 0x12
        /*147e*/ 	.short	(.L_928 - .L_927)
	.align		4
.L_927:
        /*1480*/ 	.word	index@(_ZN2at4cuda57_GLOBAL__N__cd6b329d_24_DistributionBernoulli_cu_7537a20d21kernelPointwiseApply2IZNS_6native9templates4cuda28bernoulli_tensor_cuda_kernelIN3c104HalfEfEEvRKNS_10TensorBaseESB_NS_15PhiloxCudaStateEEUliRS8_SD_SD_SD_RKfSF_SF_SF_E_S8_SE_jLin1ELin1ELi4ELi512ELi2EEEvNS0_6detail10TensorInfoIT0_T2_EENSI_IT1_SK_EESK_T_)
        /*1484*/ 	.word	0x00000000


	//----- nvinfo : EIATTR_MIN_STACK_SIZE
	.align		4
.L_928:
        /*1488*/ 	.byte	0x04, 0x12
        /*148a*/ 	.short	(.L_930 - .L_929)
	.align		4
.L_929:
        /*148c*/ 	.word	index@(_ZN2at4cuda57_GLOBAL__N__cd6b329d_24_DistributionBernoulli_cu_7537a20d21kernelPointwiseApply2IZNS_6native9templates4cuda28bernoulli_tensor_cuda_kernelIN3c104HalfEfEEvRKNS_10TensorBaseESB_NS_15PhiloxCudaStateEEUliRS8_SD_SD_SD_RKfSF_SF_SF_E_S8_SE_jLin1ELi2ELi4ELi512ELi2EEEvNS0_6detail10TensorInfoIT0_T2_EENSI_IT1_SK_EESK_T_)
        /*1490*/ 	.word	0x00000000


	//----- nvinfo : EIATTR_MIN_STACK_SIZE
	.align		4
.L_930:
        /*1494*/ 	.byte	0x04, 0x12
        /*1496*/ 	.short	(.L_932 - .L_931)
	.align		4
.L_931:
        /*1498*/ 	.word	index@(_ZN2at4cuda57_GLOBAL__N__cd6b329d_24_DistributionBernoulli_cu_7537a20d21kernelPointwiseApply2IZNS_6native9templates4cuda28bernoulli_tensor_cuda_kernelIN3c104HalfEfEEvRKNS_10TensorBaseESB_NS_15PhiloxCudaStateEEUliRS8_SD_SD_SD_RKfSF_SF_SF_E_S8_SE_jLin1ELi1ELi4ELi512ELi2EEEvNS0_6detail10TensorInfoIT0_T2_EENSI_IT1_SK_EESK_T_)
        /*149c*/ 	.word	0x00000000


	//----- nvinfo : EIATTR_MIN_STACK_SIZE
	.align		4
.L_932:
        /*14a0*/ 	.byte	0x04, 0x12
        /*14a2*/ 	.short	(.L_934 - .L_933)
	.align		4
.L_933:
        /*14a4*/ 	.word	index@(_ZN2at4cuda57_GLOBAL__N__cd6b329d_24_DistributionBernoulli_cu_7537a20d21kernelPointwiseApply2IZNS_6native9templates4cuda28bernoulli_tensor_cuda_kernelIN3c104HalfEfEEvRKNS_10TensorBaseESB_NS_15PhiloxCudaStateEEUliRS8_SD_SD_SD_RKfSF_SF_SF_E_S8_SE_jLi2ELin1ELi4ELi512ELi2EEEvNS0_6detail10TensorInfoIT0_T2_EENSI_IT1_SK_EESK_T_)
        /*14a8*/ 	.word	0x00000000


	//----- nvinfo : EIATTR_MIN_STACK_SIZE
	.align		4
.L_934:
        /*14ac*/ 	.byte	0x04, 0x12
        /*14ae*/ 	.short	(.L_936 - .L_935)
	.align		4
.L_935:
        /*14b0*/ 	.word	index@(_ZN2at4cuda57_GLOBAL__N__cd6b329d_24_DistributionBernoulli_cu_7537a20d21kernelPointwiseApply2IZNS_6native9templates4cuda28bernoulli_tensor_cuda_kernelIN3c104HalfEfEEvRKNS_10TensorBaseESB_NS_15PhiloxCudaStateEEUliRS8_SD_SD_SD_RKfSF_SF_SF_E_S8_SE_jLi2ELi2ELi4ELi512ELi2EEEvNS0_6detail10TensorInfoIT0_T2_EENSI_IT1_SK_EESK_T_)
        /*14b4*/ 	.word	0x00000000


	//----- nvinfo : EIATTR_MIN_STACK_SIZE
	.align		4
.L_936:
        /*14b8*/ 	.byte	0x04, 0x12
        /*14ba*/ 	.short	(.L_938 - .L_937)
	.align		4
.L_937:
        /*14bc*/ 	.word	index@(_ZN2at4cuda57_GLOBAL__N__cd6b329d_24_DistributionBernoulli_cu_7537a20d21kernelPointwiseApply2IZNS_6native9templates4cuda28bernoulli_tensor_cuda_kernelIN3c104HalfEfEEvRKNS_10TensorBaseESB_NS_15PhiloxCudaStateEEUliRS8_SD_SD_SD_RKfSF_SF_SF_E_S8_SE_jLi2ELi1ELi4ELi512ELi2EEEvNS0_6detail10TensorInfoIT0_T2_EENSI_IT1_SK_EESK_T_)
        /*14c0*/ 	.word	0x00000000


	//----- nvinfo : EIATTR_MIN_STACK_SIZE
	.align		4
.L_938:
        /*14c4*/ 	.byte	0x04, 0x12
        /*14c6*/ 	.short	(.L_940 - .L_939)
	.align		4
.L_939:
        /*14c8*/ 	.word	index@(_ZN2at4cuda57_GLOBAL__N__cd6b329d_24_DistributionBernoulli_cu_7537a20d21kernelPointwiseApply2IZNS_6native9templates4cuda28bernoulli_tensor_cuda_kernelIN3c104HalfEfEEvRKNS_10TensorBaseESB_NS_15PhiloxCudaStateEEUliRS8_SD_SD_SD_RKfSF_SF_SF_E_S8_SE_jLi1ELin1ELi4ELi512ELi2EEEvNS0_6detail10TensorInfoIT0_T2_EENSI_IT1_SK_EESK_T_)
        /*14cc*/ 	.word	0x00000000


	//----- nvinfo : EIATTR_MIN_STACK_SIZE
	.align		4
.L_940:
        /*14d0*/ 	.byte	0x04, 0x12
        /*14d2*/ 	.short	(.L_942 - .L_941)
	.align		4
.L_941:
        /*14d4*/ 	.word	index@(_ZN2at4cuda57_GLOBAL__N__cd6b329d_24_DistributionBernoulli_cu_7537a20d21kernelPointwiseApply2IZNS_6native9templates4cuda28bernoulli_tensor_cuda_kernelIN3c104HalfEfEEvRKNS_10TensorBaseESB_NS_15PhiloxCudaStateEEUliRS8_SD_SD_SD_RKfSF_SF_SF_E_S8_SE_jLi1ELi2ELi4ELi512ELi2EEEvNS0_6detail10TensorInfoIT0_T2_EENSI_IT1_SK_EESK_T_)
        /*14d8*/ 	.word	0x00000000


	//----- nvinfo : EIATTR_MIN_STACK_SIZE
	.align		4
.L_942:
        /*14dc*/ 	.byte	0x04, 0x12
        /*14de*/ 	.short	(.L_944 - .L_943)
	.align		4
.L_943:
        /*14e0*/ 	.word	index@(_ZN2at4cuda57_GLOBAL__N__cd6b329d_24_DistributionBernoulli_cu_7537a20d21kernelPointwiseApply2IZNS_6native9templates4cuda28bernoulli_tensor_cuda_kernelIN3c104HalfEfEEvRKNS_10TensorBaseESB_NS_15PhiloxCudaStateEEUliRS8_SD_SD_SD_RKfSF_SF_SF_E_S8_SE_jLi1ELi1ELi4ELi512ELi2EEEvNS0_6detail10TensorInfoIT0_T2_EENSI_IT1_SK_EESK_T_)
        /*14e4*/ 	.word	0x00000000


	//----- nvinfo : EIATTR_MIN_STACK_SIZE
	.align		4
.L_944:
        /*14e8*/ 	.byte	0x04, 0x12
        /*14ea*/ 	.short	(.L_946 - .L_945)
	.align		4
.L_945:
        /*14ec*/ 	.word	index@(_ZN2at4cuda57_GLOBAL__N__cd6b329d_24_DistributionBernoulli_cu_7537a20d21kernelPointwiseApply2IZNS_6native9templates4cuda28bernoulli_tensor_cuda_kernelIffEEvRKNS_10TensorBaseES9_NS_15PhiloxCudaStateEEUliRfSB_SB_SB_RKfSD_SD_SD_E_fSC_mLin1ELin1ELi4ELi512ELi2EEEvNS0_6detail10TensorInfoIT0_T2_EENSG_IT1_SI_EESI_T_)
        /*14f0*/ 	.word	0x00000000


	//----- nvinfo : EIATTR_MIN_STACK_SIZE
	.align		4
.L_946:
        /*14f4*/ 	.byte	0x04, 0x12
        /*14f6*/ 	.short	(.L_948 - .L_947)
	.align		4
.L_947:
        /*14f8*/ 	.word	index@(_ZN2at4cuda57_GLOBAL__N__cd6b329d_24_DistributionBernoulli_cu_7537a20d21kernelPointwiseApply2IZNS_6native9templates4cuda28bernoulli_tensor_cuda_kernelIffEEvRKNS_10TensorBaseES9_NS_15PhiloxCudaStateEEUliRfSB_SB_SB_RKfSD_SD_SD_E_fSC_mLi1ELi1ELi4ELi512ELi2EEEvNS0_6detail10TensorInfoIT0_T2_EENSG_IT1_SI_EESI_T_)
        /*14fc*/ 	.word	0x00000000


	//----- nvinfo : EIATTR_MIN_STACK_SIZE
	.align		4
.L_948:
        /*1500*/ 	.byte	0x04, 0x12
        /*1502*/ 	.short	(.L_950 - .L_949)
	.align		4
.L_949:
        /*1504*/ 	.word	index@(_ZN2at4cuda57_GLOBAL__N__cd6b329d_24_DistributionBernoulli_cu_7537a20d21kernelPointwiseApply2IZNS_6native9templates4cuda28bernoulli_tensor_cuda_kernelIffEEvRKNS_10TensorBaseES9_NS_15PhiloxCudaStateEEUliRfSB_SB_SB_RKfSD_SD_SD_E_fSC_jLin1ELin1ELi4ELi512ELi2EEEvNS0_6detail10TensorInfoIT0_T2_EENSG_IT1_SI_EESI_T_)
        /*1508*/ 	.word	0x00000000


	//----- nvinfo : EIATTR_MIN_STACK_SIZE
	.align		4
.L_950:
        /*150c*/ 	.byte	0x04, 0x12
        /*150e*/ 	.short	(.L_952 - .L_951)
	.align		4
.L_951:
        /*1510*/ 	.word	index@(_ZN2at4cuda57_GLOBAL__N__cd6b329d_24_DistributionBernoulli_cu_7537a20d21kernelPointwiseApply2IZNS_6native9templates4cuda28bernoulli_tensor_cuda_kernelIffEEvRKNS_10TensorBaseES9_NS_15PhiloxCudaStateEEUliRfSB_SB_SB_RKfSD_SD_SD_E_fSC_jLin1ELi2ELi4ELi512ELi2EEEvNS0_6detail10TensorInfoIT0_T2_EENSG_IT1_SI_EESI_T_)
        /*1514*/ 	.word	0x00000000


	//----- nvinfo : EIATTR_MIN_STACK_SIZE
	.align		4
.L_952:
        /*1518*/ 	.byte	0x04, 0x12
        /*151a*/ 	.short	(.L_954 - .L_953)
	.align		4
.L_953:
        /*151c*/ 	.word	index@(_ZN2at4cuda57_GLOBAL__N__cd6b329d_24_DistributionBernoulli_cu_7537a20d21kernelPointwiseApply2IZNS_6native9templates4cuda28bernoulli_tensor_cuda_kernelIffEEvRKNS_10TensorBaseES9_NS_15PhiloxCudaStateEEUliRfSB_SB_SB_RKfSD_SD_SD_E_fSC_jLin1ELi1ELi4ELi512ELi2EEEvNS0_6detail10TensorInfoIT0_T2_EENSG_IT1_SI_EESI_T_)
        /*1520*/ 	.word	0x00000000


	//----- nvinfo : EIATTR_MIN_STACK_SIZE
	.align		4
.L_954:
        /*1524*/ 	.byte	0x04, 0x12
        /*1526*/ 	.short	(.L_956 - .L_955)
	.align		4
.L_955:
        /*1528*/ 	.word	index@(_ZN2at4cuda57_GLOBAL__N__cd6b329d_24_DistributionBernoulli_cu_7537a20d21kernelPointwiseApply2IZNS_6native9templates4cuda28bernoulli_tensor_cuda_kernelIffEEvRKNS_10TensorBaseES9_NS_15PhiloxCudaStateEEUliRfSB_SB_SB_RKfSD_SD_SD_E_fSC_jLi2ELin1ELi4ELi512ELi2EEEvNS0_6detail10TensorInfoIT0_T2_EENSG_IT1_SI_EESI_T_)
        /*152c*/ 	.word	0x00000000


	//----- nvinfo : EIATTR_MIN_STACK_SIZE
	.align		4
.L_956:
        /*1530*/ 	.byte	0x04, 0x12
        /*1532*/ 	.short	(.L_958 - .L_957)
	.align		4
.L_957:
        /*1534*/ 	.word	index@(_ZN2at4cuda57_GLOBAL__N__cd6b329d_24_DistributionBernoulli_cu_7537a20d21kernelPointwiseApply2IZNS_6native9templates4cuda28bernoulli_tensor_cuda_kernelIffEEvRKNS_10TensorBaseES9_NS_15PhiloxCudaStateEEUliRfSB_SB_SB_RKfSD_SD_SD_E_fSC_jLi2ELi2ELi4ELi512ELi2EEEvNS0_6detail10TensorInfoIT0_T2_EENSG_IT1_SI_EESI_T_)
        /*1538*/ 	.word	0x00000000


	//----- nvinfo : EIATTR_MIN_STACK_SIZE
	.align		4
.L_958:
        /*153c*/ 	.byte	0x04, 0x12
        /*153e*/ 	.short	(.L_960 - .L_959)
	.align		4
.L_959:
        /*1540*/ 	.word	index@(_ZN2at4cuda57_GLOBAL__N__cd6b329d_24_DistributionBernoulli_cu_7537a20d21kernelPointwiseApply2IZNS_6native9templates4cuda28bernoulli_tensor_cuda_kernelIffEEvRKNS_10TensorBaseES9_NS_15PhiloxCudaStateEEUliRfSB_SB_SB_RKfSD_SD_SD_E_fSC_jLi2ELi1ELi4ELi512ELi2EEEvNS0_6detail10TensorInfoIT0_T2_EENSG_IT1_SI_EESI_T_)
        /*1544*/ 	.word	0x00000000


	//----- nvinfo : EIATTR_MIN_STACK_SIZE
	.align		4
.L_960:
        /*1548*/ 	.byte	0x04, 0x12
        /*154a*/ 	.short	(.L_962 - .L_961)
	.align		4
.L_961:
        /*154c*/ 	.word	index@(_ZN2at4cuda57_GLOBAL__N__cd6b329d_24_DistributionBernoulli_cu_7537a20d21kernelPointwiseApply2IZNS_6native9templates4cuda28bernoulli_tensor_cuda_kernelIffEEvRKNS_10TensorBaseES9_NS_15PhiloxCudaStateEEUliRfSB_SB_SB_RKfSD_SD_SD_E_fSC_jLi1ELin1ELi4ELi512ELi2EEEvNS0_6detail10TensorInfoIT0_T2_EENSG_IT1_SI_EESI_T_)
        /*1550*/ 	.word	0x00000000


	//----- nvinfo : EIATTR_MIN_STACK_SIZE
	.align		4
.L_962:
        /*1554*/ 	.byte	0x04, 0x12
        /*1556*/ 	.short	(.L_964 - .L_963)
	.align		4
.L_963:
        /*1558*/ 	.word	index@(_ZN2at4cuda57_GLOBAL__N__cd6b329d_24_DistributionBernoulli_cu_7537a20d21kernelPointwiseApply2IZNS_6native9templates4cuda28bernoulli_tensor_cuda_kernelIffEEvRKNS_10TensorBaseES9_NS_15PhiloxCudaStateEEUliRfSB_SB_SB_RKfSD_SD_SD_E_fSC_jLi1ELi2ELi4ELi512ELi2EEEvNS0_6detail10TensorInfoIT0_T2_EENSG_IT1_SI_EESI_T_)
        /*155c*/ 	.word	0x00000000


	//----- nvinfo : EIATTR_MIN_STACK_SIZE
	.align		4
.L_964:
        /*1560*/ 	.byte	0x04, 0x12
        /*1562*/ 	.short	(.L_966 - .L_965)
	.align		4
.L_965:
        /*1564*/ 	.word	index@(_ZN2at4cuda57_GLOBAL__N__cd6b329d_24_DistributionBernoulli_cu_7537a20d21kernelPointwiseApply2IZNS_6native9templates4cuda28bernoulli_tensor_cuda_kernelIffEEvRKNS_10TensorBaseES9_NS_15PhiloxCudaStateEEUliRfSB_SB_SB_RKfSD_SD_SD_E_fSC_jLi1ELi1ELi4ELi512ELi2EEEvNS0_6detail10TensorInfoIT0_T2_EENSG_IT1_SI_EESI_T_)
        /*1568*/ 	.word	0x00000000


	//----- nvinfo : EIATTR_MIN_STACK_SIZE
	.align		4
.L_966:
        /*156c*/ 	.byte	0x04, 0x12
        /*156e*/ 	.short	(.L_968 - .L_967)
	.align		4
.L_967:
        /*1570*/ 	.word	index@(_ZN2at4cuda57_GLOBAL__N__cd6b329d_24_DistributionBernoulli_cu_7537a20d21kernelPointwiseApply2IZNS_6native9templates4cuda28bernoulli_tensor_cuda_kernelIdfEEvRKNS_10TensorBaseES9_NS_15PhiloxCudaStateEEUliRdSB_SB_SB_RKfSD_SD_SD_E_dSC_mLin1ELin1ELi4ELi512ELi2EEEvNS0_6detail10TensorInfoIT0_T2_EENSG_IT1_SI_EESI_T_)
        /*1574*/ 	.word	0x00000000


	//----- nvinfo : EIATTR_MIN_STACK_SIZE
	.align		4
.L_968:
        /*1578*/ 	.byte	0x04, 0x12
        /*157a*/ 	.short	(.L_970 - .L_969)
	.align		4
.L_969:
        /*157c*/ 	.word	index@(_ZN2at4cuda57_GLOBAL__N__cd6b329d_24_DistributionBernoulli_cu_7537a20d21kernelPointwiseApply2IZNS_6native9templates4cuda28bernoulli_tensor_cuda_kernelIdfEEvRKNS_10TensorBaseES9_NS_15PhiloxCudaStateEEUliRdSB_SB_SB_RKfSD_SD_SD_E_dSC_mLi1ELi1ELi4ELi512ELi2EEEvNS0_6detail10TensorInfoIT0_T2_EENSG_IT1_SI_EESI_T_)
        /*1580*/ 	.word	0x00000000


	//----- nvinfo : EIATTR_MIN_STACK_SIZE
	.align		4
.L_970:
        /*1584*/ 	.byte	0x04, 0x12
        /*1586*/ 	.short	(.L_972 - .L_971)
	.align		4
.L_971:
        /*1588*/ 	.word	index@(_ZN2at4cuda57_GLOBAL__N__cd6b329d_24_DistributionBernoulli_cu_7537a20d21kernelPointwiseApply2IZNS_6native9templates4cuda28bernoulli_tensor_cuda_kernelIdfEEvRKNS_10TensorBaseES9_NS_15PhiloxCudaStateEEUliRdSB_SB_SB_RKfSD_SD_SD_E_dSC_jLin1ELin1ELi4ELi512ELi2EEEvNS0_6detail10TensorInfoIT0_T2_EENSG_IT1_SI_EESI_T_)
        /*158c*/ 	.word	0x00000000


	//----- nvinfo : EIATTR_MIN_STACK_SIZE
	.align		4
.L_972:
        /*1590*/ 	.byte	0x04, 0x12
        /*1592*/ 	.short	(.L_974 - .L_973)
	.align		4
.L_973:
        /*1594*/ 	.word	index@(_ZN2at4cuda57_GLOBAL__N__cd6b329d_24_DistributionBernoulli_cu_7537a20d21kernelPointwiseApply2IZNS_6native9templates4cuda28bernoulli_tensor_cuda_kernelIdfEEvRKNS_10TensorBaseES9_NS_15PhiloxCudaStateEEUliRdSB_SB_SB_RKfSD_SD_SD_E_dSC_jLin1ELi2ELi4ELi512ELi2EEEvNS0_6detail10TensorInfoIT0_T2_EENSG_IT1_SI_EESI_T_)
        /*1598*/ 	.word	0x00000000


	//----- nvinfo : EIATTR_MIN_STACK_SIZE
	.align		4
.L_974:
        /*159c*/ 	.byte	0x04, 0x12
        /*159e*/ 	.short	(.L_976 - .L_975)
	.align		4
.L_975:
        /*15a0*/ 	.word	index@(_ZN2at4cuda57_GLOBAL__N__cd6b329d_24_DistributionBernoulli_cu_7537a20d21kernelPointwiseApply2IZNS_6native9templates4cuda28bernoulli_tensor_cuda_kernelIdfEEvRKNS_10TensorBaseES9_NS_15PhiloxCudaStateEEUliRdSB_SB_SB_RKfSD_SD_SD_E_dSC_jLin1ELi1ELi4ELi512ELi2EEEvNS0_6detail10TensorInfoIT0_T2_EENSG_IT1_SI_EESI_T_)
        /*15a4*/ 	.word	0x00000000


	//----- nvinfo : EIATTR_MIN_STACK_SIZE
	.align		4
.L_976:
        /*15a8*/ 	.byte	0x04, 0x12
        /*15aa*/ 	.short	(.L_978 - .L_977)
	.align		4
.L_977:
        /*15ac*/ 	.word	index@(_ZN2at4cuda57_GLOBAL__N__cd6b329d_24_DistributionBernoulli_cu_7537a20d21kernelPointwiseApply2IZNS_6native9templates4cuda28bernoulli_tensor_cuda_kernelIdfEEvRKNS_10TensorBaseES9_NS_15PhiloxCudaStateEEUliRdSB_SB_SB_RKfSD_SD_SD_E_dSC_jLi2ELin1ELi4ELi512ELi2EEEvNS0_6detail10TensorInfoIT0_T2_EENSG_IT1_SI_EESI_T_)
        /*15b0*/ 	.word	0x00000000


	//----- nvinfo : EIATTR_MIN_STACK_SIZE
	.align		4
.L_978:
        /*15b4*/ 	.byte	0x04, 0x12
        /*15b6*/ 	.short	(.L_980 - .L_979)
	.align		4
.L_979:
        /*15b8*/ 	.word	index@(_ZN2at4cuda57_GLOBAL__N__cd6b329d_24_DistributionBernoulli_cu_7537a20d21kernelPointwiseApply2IZNS_6native9templates4cuda28bernoulli_tensor_cuda_kernelIdfEEvRKNS_10TensorBaseES9_NS_15PhiloxCudaStateEEUliRdSB_SB_SB_RKfSD_SD_SD_E_dSC_jLi2ELi2ELi4ELi512ELi2EEEvNS0_6detail10TensorInfoIT0_T2_EENSG_IT1_SI_EESI_T_)
        /*15bc*/ 	.word	0x00000000


	//----- nvinfo : EIATTR_MIN_STACK_SIZE
	.align		4
.L_980:
        /*15c0*/ 	.byte	0x04, 0x12
        /*15c2*/ 	.short	(.L_982 - .L_981)
	.align		4
.L_981:
        /*15c4*/ 	.word	index@(_ZN2at4cuda57_GLOBAL__N__cd6b329d_24_DistributionBernoulli_cu_7537a20d21kernelPointwiseApply2IZNS_6native9templates4cuda28bernoulli_tensor_cuda_kernelIdfEEvRKNS_10TensorBaseES9_NS_15PhiloxCudaStateEEUliRdSB_SB_SB_RKfSD_SD_SD_E_dSC_jLi2ELi1ELi4ELi512ELi2EEEvNS0_6detail10TensorInfoIT0_T2_EENSG_IT1_SI_EESI_T_)
        /*15c8*/ 	.word	0x00000000


	//----- nvinfo : EIATTR_MIN_STACK_SIZE
	.align		4
.L_982:
        /*15cc*/ 	.byte	0x04, 0x12
        /*15ce*/ 	.short	(.L_984 - .L_983)
	.align		4
.L_983:
        /*15d0*/ 	.word	index@(_ZN2at4cuda57_GLOBAL__N__cd6b329d_24_DistributionBernoulli_cu_7537a20d21kernelPointwiseApply2IZNS_6native9templates4cuda28bernoulli_tensor_cuda_kernelIdfEEvRKNS_10TensorBaseES9_NS_15PhiloxCudaStateEEUliRdSB_SB_SB_RKfSD_SD_SD_E_dSC_jLi1ELin1ELi4ELi512ELi2EEEvNS0_6detail10TensorInfoIT0_T2_EENSG_IT1_SI_EESI_T_)
        /*15d4*/ 	.word	0x00000000


	//----- nvinfo : EIATTR_MIN_STACK_SIZE
	.align		4
.L_984:
        /*15d8*/ 	.byte	0x04, 0x12
        /*15da*/ 	.short	(.L_986 - .L_985)
	.align		4
.L_985:
        /*15dc*/ 	.word	index@(_ZN2at4cuda57_GLOBAL__N__cd6b329d_24_DistributionBernoulli_cu_7537a20d21kernelPointwiseApply2IZNS_6native9templates4cuda28bernoulli_tensor_cuda_kernelIdfEEvRKNS_10TensorBaseES9_NS_15PhiloxCudaStateEEUliRdSB_SB_SB_RKfSD_SD_SD_E_dSC_jLi1ELi2ELi4ELi512ELi2EEEvNS0_6detail10TensorInfoIT0_T2_EENSG_IT1_SI_EESI_T_)
        /*15e0*/ 	.word	0x00000000


	//----- nvinfo : EIATTR_MIN_STACK_SIZE
	.align		4
.L_986:
        /*15e4*/ 	.byte	0x04, 0x12
        /*15e6*/ 	.short	(.L_988 - .L_987)
	.align		4
.L_987:
        /*15e8*/ 	.word	index@(_ZN2at4cuda57_GLOBAL__N__cd6b329d_24_DistributionBernoulli_cu_7537a20d21kernelPointwiseApply2IZNS_6native9templates4cuda28bernoulli_tensor_cuda_kernelIdfEEvRKNS_10TensorBaseES9_NS_15PhiloxCudaStateEEUliRdSB_SB_SB_RKfSD_SD_SD_E_dSC_jLi1ELi1ELi4ELi512ELi2EEEvNS0_6detail10TensorInfoIT0_T2_EENSG_IT1_SI_EESI_T_)
        /*15ec*/ 	.word	0x00000000


	//----- nvinfo : EIATTR_MIN_STACK_SIZE
	.align		4
.L_988:
        /*15f0*/ 	.byte	0x04, 0x12
        /*15f2*/ 	.short	(.L_990 - .L_989)
	.align		4
.L_989:
        /*15f4*/ 	.word	index@(_ZN2at4cuda57_GLOBAL__N__cd6b329d_24_DistributionBernoulli_cu_7537a20d21kernelPointwiseApply2IZNS_6native9templates4cuda28bernoulli_tensor_cuda_kernelIsfEEvRKNS_10TensorBaseES9_NS_15PhiloxCudaStateEEUliRsSB_SB_SB_RKfSD_SD_SD_E_sSC_mLin1ELin1ELi4ELi512ELi2EEEvNS0_6detail10TensorInfoIT0_T2_EENSG_IT1_SI_EESI_T_)
        /*15f8*/ 	.word	0x00000000


	//----- nvinfo : EIATTR_MIN_STACK_SIZE
	.align		4
.L_990:
        /*15fc*/ 	.byte	0x04, 0x12
        /*15fe*/ 	.short	(.L_992 - .L_991)
	.align		4
.L_991:
        /*1600*/ 	.word	index@(_ZN2at4cuda57_GLOBAL__N__cd6b329d_24_DistributionBernoulli_cu_7537a20d21kernelPointwiseApply2IZNS_6native9templates4cuda28bernoulli_tensor_cuda_kernelIsfEEvRKNS_10TensorBaseES9_NS_15PhiloxCudaStateEEUliRsSB_SB_SB_RKfSD_SD_SD_E_sSC_mLi1ELi1ELi4ELi512ELi2EEEvNS0_6detail10TensorInfoIT0_T2_EENSG_IT1_SI_EESI_T_)
        /*1604*/ 	.word	0x00000000


	//----- nvinfo : EIATTR_MIN_STACK_SIZE
	.align		4
.L_992:
        /*1608*/ 	.byte	0x04, 0x12
        /*160a*/ 	.short	(.L_994 - .L_993)
	.align		4
.L_993:
        /*160c*/ 	.word	index@(_ZN2at4cuda57_GLOBAL__N__cd6b329d_24_DistributionBernoulli_cu_7537a20d21kernelPointwiseApply2IZNS_6native9templates4cuda28bernoulli_tensor_cuda_kernelIsfEEvRKNS_10TensorBaseES9_NS_15PhiloxCudaStateEEUliRsSB_SB_SB_RKfSD_SD_SD_E_sSC_jLin1ELin1ELi4ELi512ELi2EEEvNS0_6detail10TensorInfoIT0_T2_EENSG_IT1_SI_EESI_T_)
        /*1610*/ 	.word	0x00000000


	//----- nvinfo : EIATTR_MIN_STACK_SIZE
	.align		4
.L_994:
        /*1614*/ 	.byte	0x04, 0x12
        /*1616*/ 	.short	(.L_996 - .L_995)
	.align		4
.L_995:
        /*1618*/ 	.word	index@(_ZN2at4cuda57_GLOBAL__N__cd6b329d_24_DistributionBernoulli_cu_7537a20d21kernelPointwiseApply2IZNS_6native9templates4cuda28bernoulli_tensor_cuda_kernelIsfEEvRKNS_10TensorBaseES9_NS_15PhiloxCudaStateEEUliRsSB_SB_SB_RKfSD_SD_SD_E_sSC_jLin1ELi2ELi4ELi512ELi2EEEvNS0_6detail10TensorInfoIT0_T2_EENSG_IT1_SI_EESI_T_)
        /*161c*/ 	.word	0x00000000


	//----- nvinfo : EIATTR_MIN_STACK_SIZE
	.align		4
.L_996:
        /*1620*/ 	.byte	0x04, 0x12
        /*1622*/ 	.short	(.L_998 - .L_997)
	.align		4
.L_997:
        /*1624*/ 	.word	index@(_ZN2at4cuda57_GLOBAL__N__cd6b329d_24_DistributionBernoulli_cu_7537a20d21kernelPointwiseApply2IZNS_6native9templates4cuda28bernoulli_tensor_cuda_kernelIsfEEvRKNS_10TensorBaseES9_NS_15PhiloxCudaStateEEUliRsSB_SB_SB_RKfSD_SD_SD_E_sSC_jLin1ELi1ELi4ELi512ELi2EEEvNS0_6detail10TensorInfoIT0_T2_EENSG_IT1_SI_EESI_T_)
        /*1628*/ 	.word	0x00000000


	//----- nvinfo : EIATTR_MIN_STACK_SIZE
	.align		4
.L_998:
        /*162c*/ 	.byte	0x04, 0x12
        /*162e*/ 	.short	(.L_1000 - .L_999)
	.align		4
.L_999:
        /*1630*/ 	.word	index@(_ZN2at4cuda57_GLOBAL__N__cd6b329d_24_DistributionBernoulli_cu_7537a20d21kernelPointwiseApply2IZNS_6native9templates4cuda28bernoulli_tensor_cuda_kernelIsfEEvRKNS_10TensorBaseES9_NS_15PhiloxCudaStateEEUliRsSB_SB_SB_RKfSD_SD_SD_E_sSC_jLi2ELin1ELi4ELi512ELi2EEEvNS0_6detail10TensorInfoIT0_T2_EENSG_IT1_SI_EESI_T_)
        /*1634*/ 	.word	0x00000000


	//----- nvinfo : EIATTR_MIN_STACK_SIZE
	.align		4
.L_1000:
        /*1638*/ 	.byte	0x04, 0x12
        /*163a*/ 	.short	(.L_1002 - .L_1001)
	.align		4
.L_1001:
        /*163c*/ 	.word	index@(_ZN2at4cuda57_GLOBAL__N__cd6b329d_24_DistributionBernoulli_cu_7537a20d21kernelPointwiseApply2IZNS_6native9templates4cuda28bernoulli_tensor_cuda_kernelIsfEEvRKNS_10TensorBaseES9_NS_15PhiloxCudaStateEEUliRsSB_SB_SB_RKfSD_SD_SD_E_sSC_jLi2ELi2ELi4ELi512ELi2EEEvNS0_6detail10TensorInfoIT0_T2_EENSG_IT1_SI_EESI_T_)
        /*1640*/ 	.word	0x00000000


	//----- nvinfo : EIATTR_MIN_STACK_SIZE
	.align		4
.L_1002:
        /*1644*/ 	.byte	0x04, 0x12
        /*1646*/ 	.short	(.L_1004 - .L_1003)
	.align		4
.L_1003:
        /*1648*/ 	.word	index@(_ZN2at4cuda57_GLOBAL__N__cd6b329d_24_DistributionBernoulli_cu_7537a20d21kernelPointwiseApply2IZNS_6native9templates4cuda28bernoulli_tensor_cuda_kernelIsfEEvRKNS_10TensorBaseES9_NS_15PhiloxCudaStateEEUliRsSB_SB_SB_RKfSD_SD_SD_E_sSC_jLi2ELi1ELi4ELi512ELi2EEEvNS0_6detail10TensorInfoIT0_T2_EENSG_IT1_SI_EESI_T_)
        /*164c*/ 	.word	0x00000000


	//----- nvinfo : EIATTR_MIN_STACK_SIZE
	.align		4
.L_1004:
        /*1650*/ 	.byte	0x04, 0x12
        /*1652*/ 	.short	(.L_1006 - .L_1005)
	.align		4
.L_1005:
        /*1654*/ 	.word	index@(_ZN2at4cuda57_GLOBAL__N__cd6b329d_24_DistributionBernoulli_cu_7537a20d21kernelPointwiseApply2IZNS_6native9templates4cuda28bernoulli_tensor_cuda_kernelIsfEEvRKNS_10TensorBaseES9_NS_15PhiloxCudaStateEEUliRsSB_SB_SB_RKfSD_SD_SD_E_sSC_jLi1ELin1ELi4ELi512ELi2EEEvNS0_6detail10TensorInfoIT0_T2_EENSG_IT1_SI_EESI_T_)
        /*1658*/ 	.word	0x00000000


	//----- nvinfo : EIATTR_MIN_STACK_SIZE
	.align		4
.L_1006:
        /*165c*/ 	.byte	0x04, 0x12
        /*165e*/ 	.short	(.L_1008 - .L_1007)
	.align		4
.L_1007:
        /*1660*/ 	.word	index@(_ZN2at4cuda57_GLOBAL__N__cd6b329d_24_DistributionBernoulli_cu_7537a20d21kernelPointwiseApply2IZNS_6native9templates4cuda28bernoulli_tensor_cuda_kernelIsfEEvRKNS_10TensorBaseES9_NS_15PhiloxCudaStateEEUliRsSB_SB_SB_RKfSD_SD_SD_E_sSC_jLi1ELi2ELi4ELi512ELi2EEEvNS0_6detail10TensorInfoIT0_T2_EENSG_IT1_SI_EESI_T_)
        /*1664*/ 	.word	0x00000000


	//----- nvinfo : EIATTR_MIN_STACK_SIZE
	.align		4
.L_1008:
        /*1668*/ 	.byte	0x04, 0x12
        /*166a*/ 	.short	(.L_1010 - .L_1009)
	.align		4
.L_1009:
        /*166c*/ 	.word	index@(_ZN2at4cuda57_GLOBAL__N__cd6b329d_24_DistributionBernoulli_cu_7537a20d21kernelPointwiseApply2IZNS_6native9templates4cuda28bernoulli_tensor_cuda_kernelIsfEEvRKNS_10TensorBaseES9_NS_15PhiloxCudaStateEEUliRsSB_SB_SB_RKfSD_SD_SD_E_sSC_jLi1ELi1ELi4ELi512ELi2EEEvNS0_6detail10TensorInfoIT0_T2_EENSG_IT1_SI_EESI_T_)
        /*1670*/ 	.word	0x00000000


	//----- nvinfo : EIATTR_MIN_STACK_SIZE
	.align		4
.L_1010:
        /*1674*/ 	.byte	0x04, 0x12
        /*1676*/ 	.short	(.L_1012 - .L_1011)
	.align		4
.L_1011:
        /*1678*/ 	.word	index@(_ZN2at4cuda57_GLOBAL__N__cd6b329d_24_DistributionBernoulli_cu_7537a20d21kernelPointwiseApply2IZNS_6native9templates4cuda28bernoulli_tensor_cuda_kernelIlfEEvRKNS_10TensorBaseES9_NS_15PhiloxCudaStateEEUliRlSB_SB_SB_RKfSD_SD_SD_E_lSC_mLin1ELin1ELi4ELi512ELi2EEEvNS0_6detail10TensorInfoIT0_T2_EENSG_IT1_SI_EESI_T_)
        /*167c*/ 	.word	0x00000000


	//----- nvinfo : EIATTR_MIN_STACK_SIZE
	.align		4
.L_1012:
        /*1680*/ 	.byte	0x04, 0x12
        /*1682*/ 	.short	(.L_1014 - .L_1013)
	.align		4
.L_1013:
        /*1684*/ 	.word	index@(_ZN2at4cuda57_GLOBAL__N__cd6b329d_24_DistributionBernoulli_cu_7537a20d21kernelPointwiseApply2IZNS_6native9templates4cuda28bernoulli_tensor_cuda_kernelIlfEEvRKNS_10TensorBaseES9_NS_15PhiloxCudaStateEEUliRlSB_SB_SB_RKfSD_SD_SD_E_lSC_mLi1ELi1ELi4ELi512ELi2EEEvNS0_6detail10TensorInfoIT0_T2_EENSG_IT1_SI_EESI_T_)
        /*1688*/ 	.word	0x00000000


	//----- nvinfo : EIATTR_MIN_STACK_SIZE
	.align		4
.L_1014:
        /*168c*/ 	.byte	0x04, 0x12
        /*168e*/ 	.short	(.L_1016 - .L_1015)
	.align		4
.L_1015:
        /*1690*/ 	.word	index@(_ZN2at4cuda57_GLOBAL__N__cd6b329d_24_DistributionBernoulli_cu_7537a20d21kernelPointwiseApply2IZNS_6native9templates4cuda28bernoulli_tensor_cuda_kernelIlfEEvRKNS_10TensorBaseES9_NS_15PhiloxCudaStateEEUliRlSB_SB_SB_RKfSD_SD_SD_E_lSC_jLin1ELin1ELi4ELi512ELi2EEEvNS0_6detail10TensorInfoIT0_T2_EENSG_IT1_SI_EESI_T_)
        /*1694*/ 	.word	0x00000000


	//----- nvinfo : EIATTR_MIN_STACK_SIZE
	.align		4
.L_1016:
        /*1698*/ 	.byte	0x04, 0x12
        /*169a*/ 	.short	(.L_1018 - .L_1017)
	.align		4
.L_1017:
        /*169c*/ 	.word	index@(_ZN2at4cuda57_GLOBAL__N__cd6b329d_24_DistributionBernoulli_cu_7537a20d21kernelPointwiseApply2IZNS_6native9templates4cuda28bernoulli_tensor_cuda_kernelIlfEEvRKNS_10TensorBaseES9_NS_15PhiloxCudaStateEEUliRlSB_SB_SB_RKfSD_SD_SD_E_lSC_jLin1ELi2ELi4ELi512ELi2EEEvNS0_6detail10TensorInfoIT0_T2_EENSG_IT1_SI_EESI_T_)
        /*16a0*/ 	.word	0x00000000


	//----- nvinfo : EIATTR_MIN_STACK_SIZE
	.align		4
.L_1018:
        /*16a4*/ 	.byte	0x04, 0x12
        /*16a6*/ 	.short	(.L_1020 - .L_1019)
	.align		4
.L_1019:
        /*16a8*/ 	.word	index@(_ZN2at4cuda57_GLOBAL__N__cd6b329d_24_DistributionBernoulli_cu_7537a20d21kernelPointwiseApply2IZNS_6native9templates4cuda28bernoulli_tensor_cuda_kernelIlfEEvRKNS_10TensorBaseES9_NS_15PhiloxCudaStateEEUliRlSB_SB_SB_RKfSD_SD_SD_E_lSC_jLin1ELi1ELi4ELi512ELi2EEEvNS0_6detail10TensorInfoIT0_T2_EENSG_IT1_SI_EESI_T_)
        /*16ac*/ 	.word	0x00000000


	//----- nvinfo : EIATTR_MIN_STACK_SIZE
	.align		4
.L_1020:
        /*16b0*/ 	.byte	0x04, 0x12
        /*16b2*/ 	.short	(.L_1022 - .L_1021)
	.align		4
.L_1021:
        /*16b4*/ 	.word	index@(_ZN2at4cuda57_GLOBAL__N__cd6b329d_24_DistributionBernoulli_cu_7537a20d21kernelPointwiseApply2IZNS_6native9templates4cuda28bernoulli_tensor_cuda_kernelIlfEEvRKNS_10TensorBaseES9_NS_15PhiloxCudaStateEEUliRlSB_SB_SB_RKfSD_SD_SD_E_lSC_jLi2ELin1ELi4ELi512ELi2EEEvNS0_6detail10TensorInfoIT0_T2_EENSG_IT1_SI_EESI_T_)
        /*16b8*/ 	.word	0x00000000


	//----- nvinfo : EIATTR_MIN_STACK_SIZE
	.align		4
.L_1022:
        /*16bc*/ 	.byte	0x04, 0x12
        /*16be*/ 	.short	(.L_1024 - .L_1023)
	.align		4
.L_1023:
        /*16c0*/ 	.word	index@(_ZN2at4cuda57_GLOBAL__N__cd6b329d_24_DistributionBernoulli_cu_7537a20d21kernelPointwiseApply2IZNS_6native9templates4cuda28bernoulli_tensor_cuda_kernelIlfEEvRKNS_10TensorBaseES9_NS_15PhiloxCudaStateEEUliRlSB_SB_SB_RKfSD_SD_SD_E_lSC_jLi2ELi2ELi4ELi512ELi2EEEvNS0_6detail10TensorInfoIT0_T2_EENSG_IT1_SI_EESI_T_)
        /*16c4*/ 	.word	0x00000000


	//----- nvinfo : EIATTR_MIN_STACK_SIZE
	.align		4
.L_1024:
        /*16c8*/ 	.byte	0x04, 0x12
        /*16ca*/ 	.short	(.L_1026 - .L_1025)
	.align		4
.L_1025:
        /*16cc*/ 	.word	index@(_ZN2at4cuda57_GLOBAL__N__cd6b329d_24_DistributionBernoulli_cu_7537a20d21kernelPointwiseApply2IZNS_6native9templates4cuda28bernoulli_tensor_cuda_kernelIlfEEvRKNS_10TensorBaseES9_NS_15PhiloxCudaStateEEUliRlSB_SB_SB_RKfSD_SD_SD_E_lSC_jLi2ELi1ELi4ELi512ELi2EEEvNS0_6detail10TensorInfoIT0_T2_EENSG_IT1_SI_EESI_T_)
        /*16d0*/ 	.word	0x00000000


	//----- nvinfo : EIATTR_MIN_STACK_SIZE
	.align		4
.L_1026:
        /*16d4*/ 	.byte	0x04, 0x12
        /*16d6*/ 	.short	(.L_1028 - .L_1027)
	.align		4
.L_1027:
        /*16d8*/ 	.word	index@(_ZN2at4cuda57_GLOBAL__N__cd6b329d_24_DistributionBernoulli_cu_7537a20d21kernelPointwiseApply2IZNS_6native9templates4cuda28bernoulli_tensor_cuda_kernelIlfEEvRKNS_10TensorBaseES9_NS_15PhiloxCudaStateEEUliRlSB_SB_SB_RKfSD_SD_SD_E_lSC_jLi1ELin1ELi4ELi512ELi2EEEvNS0_6detail10TensorInfoIT0_T2_EENSG_IT1_SI_EESI_T_)
        /*16dc*/ 	.word	0x00000000


	//----- nvinfo : EIATTR_MIN_STACK_SIZE
	.align		4
.L_1028:
        /*16e0*/ 	.byte	0x04, 0x12
        /*16e2*/ 	.short	(.L_1030 - .L_1029)
	.align		4
.L_1029:
        /*16e4*/ 	.word	index@(_ZN2at4cuda57_GLOBAL__N__cd6b329d_24_DistributionBernoulli_cu_7537a20d21kernelPointwiseApply2IZNS_6native9templates4cuda28bernoulli_tensor_cuda_kernelIlfEEvRKNS_10TensorBaseES9_NS_15PhiloxCudaStateEEUliRlSB_SB_SB_RKfSD_SD_SD_E_lSC_jLi1ELi2ELi4ELi512ELi2EEEvNS0_6detail10TensorInfoIT0_T2_EENSG_IT1_SI_EESI_T_)
        /*16e8*/ 	.word	0x00000000


	//----- nvinfo : EIATTR_MIN_STACK_SIZE
	.align		4
.L_1030:
        /*16ec*/ 	.byte	0x04, 0x12
        /*16ee*/ 	.short	(.L_1032 - .L_1031)
	.align		4
.L_1031:
        /*16f0*/ 	.word	index@(_ZN2at4cuda57_GLOBAL__N__cd6b329d_24_DistributionBernoulli_cu_7537a20d21kernelPointwiseApply2IZNS_6native9templates4cuda28bernoulli_tensor_cuda_kernelIlfEEvRKNS_10TensorBaseES9_NS_15PhiloxCudaStateEEUliRlSB_SB_SB_RKfSD_SD_SD_E_lSC_jLi1ELi1ELi4ELi512ELi2EEEvNS0_6detail10TensorInfoIT0_T2_EENSG_IT1_SI_EESI_T_)
        /*16f4*/ 	.word	0x00000000


	//----- nvinfo : EIATTR_MIN_STACK_SIZE
	.align		4
.L_1032:
        /*16f8*/ 	.byte	0x04, 0x12
        /*16fa*/ 	.short	(.L_1034 - .L_1033)
	.align		4
.L_1033:
        /*16fc*/ 	.word	index@(_ZN2at4cuda57_GLOBAL__N__cd6b329d_24_DistributionBernoulli_cu_7537a20d21kernelPointwiseApply2IZNS_6native9templates4cuda28bernoulli_tensor_cuda_kernelIifEEvRKNS_10TensorBaseES9_NS_15PhiloxCudaStateEEUliRiSB_SB_SB_RKfSD_SD_SD_E_iSC_mLin1ELin1ELi4ELi512ELi2EEEvNS0_6detail10TensorInfoIT0_T2_EENSG_IT1_SI_EESI_T_)
        /*1700*/ 	.word	0x00000000


	//----- nvinfo : EIATTR_MIN_STACK_SIZE
	.align		4
.L_1034:
        /*1704*/ 	.byte	0x04, 0x12
        /*1706*/ 	.short	(.L_1036 - .L_1035)
	.align		4
.L_1035:
        /*1708*/ 	.word	index@(_ZN2at4cuda57_GLOBAL__N__cd6b329d_24_DistributionBernoulli_cu_7537a20d21kernelPointwiseApply2IZNS_6native9templates4cuda28bernoulli_tensor_cuda_kernelIifEEvRKNS_10TensorBaseES9_NS_15PhiloxCudaStateEEUliRiSB_SB_SB_RKfSD_SD_SD_E_iSC_mLi1ELi1ELi4ELi512ELi2EEEvNS0_6detail10TensorInfoIT0_T2_EENSG_IT1_SI_EESI_T_)
        /*170c*/ 	.word	0x00000000


	//----- nvinfo : EIATTR_MIN_STACK_SIZE
	.align		4
.L_1036:
        /*1710*/ 	.byte	0x04, 0x12
        /*1712*/ 	.short	(.L_1038 - .L_1037)
	.align		4
.L_1037:
        /*1714*/ 	.word	index@(_ZN2at4cuda57_GLOBAL__N__cd6b329d_24_DistributionBernoulli_cu_7537a20d21kernelPointwiseApply2IZNS_6native9templates4cuda28bernoulli_tensor_cuda_kernelIifEEvRKNS_10TensorBaseES9_NS_15PhiloxCudaStateEEUliRiSB_SB_SB_RKfSD_SD_SD_E_iSC_jLin1ELin1ELi4ELi512ELi2EEEvNS0_6detail10TensorInfoIT0_T2_EENSG_IT1_SI_EESI_T_)
        /*1718*/ 	.word	0x00000000


	//----- nvinfo : EIATTR_MIN_STACK_SIZE
	.align		4
.L_1038:
        /*171c*/ 	.byte	0x04, 0x12
        /*171e*/ 	.short	(.L_1040 - .L_1039)
	.align		4
.L_1039:
        /*1720*/ 	.word	index@(_ZN2at4cuda57_GLOBAL__N__cd6b329d_24_DistributionBernoulli_cu_7537a20d21kernelPointwiseApply2IZNS_6native9templates4cuda28bernoulli_tensor_cuda_kernelIifEEvRKNS_10TensorBaseES9_NS_15PhiloxCudaStateEEUliRiSB_SB_SB_RKfSD_SD_SD_E_iSC_jLin1ELi2ELi4ELi512ELi2EEEvNS0_6detail10TensorInfoIT0_T2_EENSG_IT1_SI_EESI_T_)
        /*1724*/ 	.word	0x00000000


	//----- nvinfo : EIATTR_MIN_STACK_SIZE
	.align		4
.L_1040:
        /*1728*/ 	.byte	0x04, 0x12
        /*172a*/ 	.short	(.L_1042 - .L_1041)
	.align		4
.L_1041:
        /*172c*/ 	.word	index@(_ZN2at4cuda57_GLOBAL__N__cd6b329d_24_DistributionBernoulli_cu_7537a20d21kernelPointwiseApply2IZNS_6native9templates4cuda28bernoulli_tensor_cuda_kernelIifEEvRKNS_10TensorBaseES9_NS_15PhiloxCudaStateEEUliRiSB_SB_SB_RKfSD_SD_SD_E_iSC_jLin1ELi1ELi4ELi512ELi2EEEvNS0_6detail10TensorInfoIT0_T2_EENSG_IT1_SI_EESI_T_)
        /*1730*/ 	.word	0x00000000


	//----- nvinfo : EIATTR_MIN_STACK_SIZE
	.align		4
.L_1042:
        /*1734*/ 	.byte	0x04, 0x12
        /*1736*/ 	.short	(.L_1044 - .L_1043)
	.align		4
.L_1043:
        /*1738*/ 	.word	index@(_ZN2at4cuda57_GLOBAL__N__cd6b329d_24_DistributionBernoulli_cu_7537a20d21kernelPointwiseApply2IZNS_6native9templates4cuda28bernoulli_tensor_cuda_kernelIifEEvRKNS_10TensorBaseES9_NS_15PhiloxCudaStateEEUliRiSB_SB_SB_RKfSD_SD_SD_E_iSC_jLi2ELin1ELi4ELi512ELi2EEEvNS0_6detail10TensorInfoIT0_T2_EENSG_IT1_SI_EESI_T_)
        /*173c*/ 	.word	0x00000000


	//----- nvinfo : EIATTR_MIN_STACK_SIZE
	.align		4
.L_1044:
        /*1740*/ 	.byte	0x04, 0x12
        /*1742*/ 	.short	(.L_1046 - .L_1045)
	.align		4
.L_1045:
        /*1744*/ 	.word	index@(_ZN2at4cuda57_GLOBAL__N__cd6b329d_24_DistributionBernoulli_cu_7537a20d21kernelPointwiseApply2IZNS_6native9templates4cuda28bernoulli_tensor_cuda_kernelIifEEvRKNS_10TensorBaseES9_NS_15PhiloxCudaStateEEUliRiSB_SB_SB_RKfSD_SD_SD_E_iSC_jLi2ELi2ELi4ELi512ELi2EEEvNS0_6detail10TensorInfoIT0_T2_EENSG_IT1_SI_EESI_T_)
        /*1748*/ 	.word	0x00000000


	//----- nvinfo : EIATTR_MIN_STACK_SIZE
	.align		4
.L_1046:
        /*174c*/ 	.byte	0x04, 0x12
        /*174e*/ 	.short	(.L_1048 - .L_1047)
	.align		4
.L_1047:
        /*1750*/ 	.word	index@(_ZN2at4cuda57_GLOBAL__N__cd6b329d_24_DistributionBernoulli_cu_7537a20d21kernelPointwiseApply2IZNS_6native9templates4cuda28bernoulli_tensor_cuda_kernelIifEEvRKNS_10TensorBaseES9_NS_15PhiloxCudaStateEEUliRiSB_SB_SB_RKfSD_SD_SD_E_iSC_jLi2ELi1ELi4ELi512ELi2EEEvNS0_6detail10TensorInfoIT0_T2_EENSG_IT1_SI_EESI_T_)
        /*1754*/ 	.word	0x00000000


	//----- nvinfo : EIATTR_MIN_STACK_SIZE
	.align		4
.L_1048:
        /*1758*/ 	.byte	0x04, 0x12
        /*175a*/ 	.short	(.L_1050 - .L_1049)
	.align		4
.L_1049:
        /*175c*/ 	.word	index@(_ZN2at4cuda57_GLOBAL__N__cd6b329d_24_DistributionBernoulli_cu_7537a20d21kernelPointwiseApply2IZNS_6native9templates4cuda28bernoulli_tensor_cuda_kernelIifEEvRKNS_10TensorBaseES9_NS_15PhiloxCudaStateEEUliRiSB_SB_SB_RKfSD_SD_SD_E_iSC_jLi1ELin1ELi4ELi512ELi2EEEvNS0_6detail10TensorInfoIT0_T2_EENSG_IT1_SI_EESI_T_)
        /*1760*/ 	.word	0x00000000


	//----- nvinfo : EIATTR_MIN_STACK_SIZE
	.align		4
.L_1050:
        /*1764*/ 	.byte	0x04, 0x12
        /*1766*/ 	.short	(.L_1052 - .L_1051)
	.align		4
.L_1051:
        /*1768*/ 	.word	index@(_ZN2at4cuda57_GLOBAL__N__cd6b329d_24_DistributionBernoulli_cu_7537a20d21kernelPointwiseApply2IZNS_6native9templates4cuda28bernoulli_tensor_cuda_kernelIifEEvRKNS_10TensorBaseES9_NS_15PhiloxCudaStateEEUliRiSB_SB_SB_RKfSD_SD_SD_E_iSC_jLi1ELi2ELi4ELi512ELi2EEEvNS0_6detail10TensorInfoIT0_T2_EENSG_IT1_SI_EESI_T_)
        /*176c*/ 	.word	0x00000000


	//----- nvinfo : EIATTR_MIN_STACK_SIZE
	.align		4
.L_1052:
        /*1770*/ 	.byte	0x04, 0x12
        /*1772*/ 	.short	(.L_1054 - .L_1053)
	.align		4
.L_1053:
        /*1774*/ 	.word	index@(_ZN2at4cuda57_GLOBAL__N__cd6b329d_24_DistributionBernoulli_cu_7537a20d21kernelPointwiseApply2IZNS_6native9templates4cuda28bernoulli_tensor_cuda_kernelIifEEvRKNS_10TensorBaseES9_NS_15PhiloxCudaStateEEUliRiSB_SB_SB_RKfSD_SD_SD_E_iSC_jLi1ELi1ELi4ELi512ELi2EEEvNS0_6detail10TensorInfoIT0_T2_EENSG_IT1_SI_EESI_T_)
        /*1778*/ 	.word	0x00000000


	//----- nvinfo : EIATTR_MIN_STACK_SIZE
	.align		4
.L_1054:
        /*177c*/ 	.byte	0x04, 0x12
        /*177e*/ 	.short	(.L_1056 - .L_1055)
	.align		4
.L_1055:
        /*1780*/ 	.word	index@(_ZN2at4cuda57_GLOBAL__N__cd6b329d_24_DistributionBernoulli_cu_7537a20d21kernelPointwiseApply2IZNS_6native9templates4cuda28bernoulli_tensor_cuda_kernelIafEEvRKNS_10TensorBaseES9_NS_15PhiloxCudaStateEEUliRaSB_SB_SB_RKfSD_SD_SD_E_aSC_mLin1ELin1ELi4ELi512ELi2EEEvNS0_6detail10TensorInfoIT0_T2_EENSG_IT1_SI_EESI_T_)
        /*1784*/ 	.word	0x00000000


	//----- nvinfo : EIATTR_MIN_STACK_SIZE
	.align		4
.L_1056:
        /*1788*/ 	.byte	0x04, 0x12
        /*178a*/ 	.short	(.L_1058 - .L_1057)
	.align		4
.L_1057:
        /*178c*/ 	.word	index@(_ZN2at4cuda57_GLOBAL__N__cd6b329d_24_DistributionBernoulli_cu_7537a20d21kernelPointwiseApply2IZNS_6native9templates4cuda28bernoulli_tensor_cuda_kernelIafEEvRKNS_10TensorBaseES9_NS_15PhiloxCudaStateEEUliRaSB_SB_SB_RKfSD_SD_SD_E_aSC_mLi1ELi1ELi4ELi512ELi2EEEvNS0_6detail10TensorInfoIT0_T2_EENSG_IT1_SI_EESI_T_)
        /*1790*/ 	.word	0x00000000


	//----- nvinfo : EIATTR_MIN_STACK_SIZE
	.align		4
.L_1058:
        /*1794*/ 	.byte	0x04, 0x12
        /*1796*/ 	.short	(.L_1060 - .L_1059)
	.align		4
.L_1059:
        /*1798*/ 	.word	index@(_ZN2at4cuda57_GLOBAL__N__cd6b329d_24_DistributionBernoulli_cu_7537a20d21kernelPointwiseApply2IZNS_6native9templates4cuda28bernoulli_tensor_cuda_kernelIafEEvRKNS_10TensorBaseES9_NS_15PhiloxCudaStateEEUliRaSB_SB_SB_RKfSD_SD_SD_E_aSC_jLin1ELin1ELi4ELi512ELi2EEEvNS0_6detail10TensorInfoIT0_T2_EENSG_IT1_SI_EESI_T_)
        /*179c*/ 	.word	0x00000000


	//----- nvinfo : EIATTR_MIN_STACK_SIZE
	.align		4
.L_1060:
        /*17a0*/ 	.byte	0x04, 0x12
        /*17a2*/ 	.short	(.L_1062 - .L_1061)
	.align		4
.L_1061:
        /*17a4*/ 	.word	index@(_ZN2at4cuda57_GLOBAL__N__cd6b329d_24_DistributionBernoulli_cu_7537a20d21kernelPointwiseApply2IZNS_6native9templates4cuda28bernoulli_tensor_cuda_kernelIafEEvRKNS_10TensorBaseES9_NS_15PhiloxCudaStateEEUliRaSB_SB_SB_RKfSD_SD_SD_E_aSC_jLin1ELi2ELi4ELi512ELi2EEEvNS0_6detail10TensorInfoIT0_T2_EENSG_IT1_SI_EESI_T_)
        /*17a8*/ 	.word	0x00000000


	//----- nvinfo : EIATTR_MIN_STACK_SIZE
	.align		4
.L_1062:
        /*17ac*/ 	.byte	0x04, 0x12
        /*17ae*/ 	.short	(.L_1064 - .L_1063)
	.align		4
.L_1063:
        /*17b0*/ 	.word	index@(_ZN2at4cuda57_GLOBAL__N__cd6b329d_24_DistributionBernoulli_cu_7537a20d21kernelPointwiseApply2IZNS_6native9templates4cuda28bernoulli_tensor_cuda_kernelIafEEvRKNS_10TensorBaseES9_NS_15PhiloxCudaStateEEUliRaSB_SB_SB_RKfSD_SD_SD_E_aSC_jLin1ELi1ELi4ELi512ELi2EEEvNS0_6detail10TensorInfoIT0_T2_EENSG_IT1_SI_EESI_T_)
        /*17b4*/ 	.word	0x00000000


	//----- nvinfo : EIATTR_MIN_STACK_SIZE
	.align		4
.L_1064:
        /*17b8*/ 	.byte	0x04, 0x12
        /*17ba*/ 	.short	(.L_1066 - .L_1065)
	.align		4
.L_1065:
        /*17bc*/ 	.word	index@(_ZN2at4cuda57_GLOBAL__N__cd6b329d_24_DistributionBernoulli_cu_7537a20d21kernelPointwiseApply2IZNS_6native9templates4cuda28bernoulli_tensor_cuda_kernelIafEEvRKNS_10TensorBaseES9_NS_15PhiloxCudaStateEEUliRaSB_SB_SB_RKfSD_SD_SD_E_aSC_jLi2ELin1ELi4ELi512ELi2EEEvNS0_6detail10TensorInfoIT0_T2_EENSG_IT1_SI_EESI_T_)
        /*17c0*/ 	.word	0x00000000


	//----- nvinfo : EIATTR_MIN_STACK_SIZE
	.align		4
.L_1066:
        /*17c4*/ 	.byte	0x04, 0x12
        /*17c6*/ 	.short	(.L_1068 - .L_1067)
	.align		4
.L_1067:
        /*17c8*/ 	.word	index@(_ZN2at4cuda57_GLOBAL__N__cd6b329d_24_DistributionBernoulli_cu_7537a20d21kernelPointwiseApply2IZNS_6native9templates4cuda28bernoulli_tensor_cuda_kernelIafEEvRKNS_10TensorBaseES9_NS_15PhiloxCudaStateEEUliRaSB_SB_SB_RKfSD_SD_SD_E_aSC_jLi2ELi2ELi4ELi512ELi2EEEvNS0_6detail10TensorInfoIT0_T2_EENSG_IT1_SI_EESI_T_)
        /*17cc*/ 	.word	0x00000000


	//----- nvinfo : EIATTR_MIN_STACK_SIZE
	.align		4
.L_1068:
        /*17d0*/ 	.byte	0x04, 0x12
        /*17d2*/ 	.short	(.L_1070 - .L_1069)
	.align		4
.L_1069:
        /*17d4*/ 	.word	index@(_ZN2at4cuda57_GLOBAL__N__cd6b329d_24_DistributionBernoulli_cu_7537a20d21kernelPointwiseApply2IZNS_6native9templates4cuda28bernoulli_tensor_cuda_kernelIafEEvRKNS_10TensorBaseES9_NS_15PhiloxCudaStateEEUliRaSB_SB_SB_RKfSD_SD_SD_E_aSC_jLi2ELi1ELi4ELi512ELi2EEEvNS0_6detail10TensorInfoIT0_T2_EENSG_IT1_SI_EESI_T_)
        /*17d8*/ 	.word	0x00000000


	//----- nvinfo : EIATTR_MIN_STACK_SIZE
	.align		4
.L_1070:
        /*17dc*/ 	.byte	0x04, 0x12
        /*17de*/ 	.short	(.L_1072 - .L_1071)
	.align		4
.L_1071:
        /*17e0*/ 	.word	index@(_ZN2at4cuda57_GLOBAL__N__cd6b329d_24_DistributionBernoulli_cu_7537a20d21kernelPointwiseApply2IZNS_6native9templates4cuda28bernoulli_tensor_cuda_kernelIafEEvRKNS_10TensorBaseES9_NS_15PhiloxCudaStateEEUliRaSB_SB_SB_RKfSD_SD_SD_E_aSC_jLi1ELin1ELi4ELi512ELi2EEEvNS0_6detail10TensorInfoIT0_T2_EENSG_IT1_SI_EESI_T_)
        /*17e4*/ 	.word	0x00000000


	//----- nvinfo : EIATTR_MIN_STACK_SIZE
	.align		4
.L_1072:
        /*17e8*/ 	.byte	0x04, 0x12
        /*17ea*/ 	.short	(.L_1074 - .L_1073)
	.align		4
.L_1073:
        /*17ec*/ 	.word	index@(_ZN2at4cuda57_GLOBAL__N__cd6b329d_24_DistributionBernoulli_cu_7537a20d21kernelPointwiseApply2IZNS_6native9templates4cuda28bernoulli_tensor_cuda_kernelIafEEvRKNS_10TensorBaseES9_NS_15PhiloxCudaStateEEUliRaSB_SB_SB_RKfSD_SD_SD_E_aSC_jLi1ELi2ELi4ELi512ELi2EEEvNS0_6detail10TensorInfoIT0_T2_EENSG_IT1_SI_EESI_T_)
        /*17f0*/ 	.word	0x00000000


	//----- nvinfo : EIATTR_MIN_STACK_SIZE
	.align		4
.L_1074:
        /*17f4*/ 	.byte	0x04, 0x12
        /*17f6*/ 	.short	(.L_1076 - .L_1075)
	.align		4
.L_1075:
        /*17f8*/ 	.word	index@(_ZN2at4cuda57_GLOBAL__N__cd6b329d_24_DistributionBernoulli_cu_7537a20d21kernelPointwiseApply2IZNS_6native9templates4cuda28bernoulli_tensor_cuda_kernelIafEEvRKNS_10TensorBaseES9_NS_15PhiloxCudaStateEEUliRaSB_SB_SB_RKfSD_SD_SD_E_aSC_jLi1ELi1ELi4ELi512ELi2EEEvNS0_6detail10TensorInfoIT0_T2_EENSG_IT1_SI_EESI_T_)
        /*17fc*/ 	.word	0x00000000


	//----- nvinfo : EIATTR_MIN_STACK_SIZE
	.align		4
.L_1076:
        /*1800*/ 	.byte	0x04, 0x12
        /*1802*/ 	.short	(.L_1078 - .L_1077)
	.align		4
.L_1077:
        /*1804*/ 	.word	index@(_ZN2at4cuda57_GLOBAL__N__cd6b329d_24_DistributionBernoulli_cu_7537a20d21kernelPointwiseApply2IZNS_6native9templates4cuda28bernoulli_tensor_cuda_kernelIhfEEvRKNS_10TensorBaseES9_NS_15PhiloxCudaStateEEUliRhSB_SB_SB_RKfSD_SD_SD_E_hSC_mLin1ELin1ELi4ELi512ELi2EEEvNS0_6detail10TensorInfoIT0_T2_EENSG_IT1_SI_EESI_T_)
        /*1808*/ 	.word	0x00000000


	//----- nvinfo : EIATTR_MIN_STACK_SIZE
	.align		4
.L_1078:
        /*180c*/ 	.byte	0x04, 0x12
        /*180e*/ 	.short	(.L_1080 - .L_1079)
	.align		4
.L_1079:
        /*1810*/ 	.word	index@(_ZN2at4cuda57_GLOBAL__N__cd6b329d_24_DistributionBernoulli_cu_7537a20d21kernelPointwiseApply2IZNS_6native9templates4cuda28bernoulli_tensor_cuda_kernelIhfEEvRKNS_10TensorBaseES9_NS_15PhiloxCudaStateEEUliRhSB_SB_SB_RKfSD_SD_SD_E_hSC_mLi1ELi1ELi4ELi512ELi2EEEvNS0_6detail10TensorInfoIT0_T2_EENSG_IT1_SI_EESI_T_)
        /*1814*/ 	.word	0x00000000


	//----- nvinfo : EIATTR_MIN_STACK_SIZE
	.align		4
.L_1080:
        /*1818*/ 	.byte	0x04, 0x12
        /*181a*/ 	.short	(.L_1082 - .L_1081)
	.align		4
.L_1081:
        /*181c*/ 	.word	index@(_ZN2at4cuda57_GLOBAL__N__cd6b329d_24_DistributionBernoulli_cu_7537a20d21kernelPointwiseApply2IZNS_6native9templates4cuda28bernoulli_tensor_cuda_kernelIhfEEvRKNS_10TensorBaseES9_NS_15PhiloxCudaStateEEUliRhSB_SB_SB_RKfSD_SD_SD_E_hSC_jLin1ELin1ELi4ELi512ELi2EEEvNS0_6detail10TensorInfoIT0_T2_EENSG_IT1_SI_EESI_T_)
        /*1820*/ 	.word	0x00000000


	//----- nvinfo : EIATTR_MIN_STACK_SIZE
	.align		4
.L_1082:
        /*1824*/ 	.byte	0x04, 0x12
        /*1826*/ 	.short	(.L_1084 - .L_1083)
	.align		4
.L_1083:
        /*1828*/ 	.word	index@(_ZN2at4cuda57_GLOBAL__N__cd6b329d_24_DistributionBernoulli_cu_7537a20d21kernelPointwiseApply2IZNS_6native9templates4cuda28bernoulli_tensor_cuda_kernelIhfEEvRKNS_10TensorBaseES9_NS_15PhiloxCudaStateEEUliRhSB_SB_SB_RKfSD_SD_SD_E_hSC_jLin1ELi2ELi4ELi512ELi2EEEvNS0_6detail10TensorInfoIT0_T2_EENSG_IT1_SI_EESI_T_)
        /*182c*/ 	.word	0x00000000


	//----- nvinfo : EIATTR_MIN_STACK_SIZE
	.align		4
.L_1084:
        /*1830*/ 	.byte	0x04, 0x12
        /*1832*/ 	.short	(.L_1086 - .L_1085)
	.align		4
.L_1085:
        /*1834*/ 	.word	index@(_ZN2at4cuda57_GLOBAL__N__cd6b329d_24_DistributionBernoulli_cu_7537a20d21kernelPointwiseApply2IZNS_6native9templates4cuda28bernoulli_tensor_cuda_kernelIhfEEvRKNS_10TensorBaseES9_NS_15PhiloxCudaStateEEUliRhSB_SB_SB_RKfSD_SD_SD_E_hSC_jLin1ELi1ELi4ELi512ELi2EEEvNS0_6detail10TensorInfoIT0_T2_EENSG_IT1_SI_EESI_T_)
        /*1838*/ 	.word	0x00000000


	//----- nvinfo : EIATTR_MIN_STACK_SIZE
	.align		4
.L_1086:
        /*183c*/ 	.byte	0x04, 0x12
        /*183e*/ 	.short	(.L_1088 - .L_1087)
	.align		4
.L_1087:
        /*1840*/ 	.word	index@(_ZN2at4cuda57_GLOBAL__N__cd6b329d_24_DistributionBernoulli_cu_7537a20d21kernelPointwiseApply2IZNS_6native9templates4cuda28bernoulli_tensor_cuda_kernelIhfEEvRKNS_10TensorBaseES9_NS_15PhiloxCudaStateEEUliRhSB_SB_SB_RKfSD_SD_SD_E_hSC_jLi2ELin1ELi4ELi512ELi2EEEvNS0_6detail10TensorInfoIT0_T2_EENSG_IT1_SI_EESI_T_)
        /*1844*/ 	.word	0x00000000


	//----- nvinfo : EIATTR_MIN_STACK_SIZE
	.align		4
.L_1088:
        /*1848*/ 	.byte	0x04, 0x12
        /*184a*/ 	.short	(.L_1090 - .L_1089)
	.align		4
.L_1089:
        /*184c*/ 	.word	index@(_ZN2at4cuda57_GLOBAL__N__cd6b329d_24_DistributionBernoulli_cu_7537a20d21kernelPointwiseApply2IZNS_6native9templates4cuda28bernoulli_tensor_cuda_kernelIhfEEvRKNS_10TensorBaseES9_NS_15PhiloxCudaStateEEUliRhSB_SB_SB_RKfSD_SD_SD_E_hSC_jLi2ELi2ELi4ELi512ELi2EEEvNS0_6detail10TensorInfoIT0_T2_EENSG_IT1_SI_EESI_T_)
        /*1850*/ 	.word	0x00000000


	//----- nvinfo : EIATTR_MIN_STACK_SIZE
	.align		4
.L_1090:
        /*1854*/ 	.byte	0x04, 0x12
        /*1856*/ 	.short	(.L_1092 - .L_1091)
	.align		4
.L_1091:
        /*1858*/ 	.word	index@(_ZN2at4cuda57_GLOBAL__N__cd6b329d_24_DistributionBernoulli_cu_7537a20d21kernelPointwiseApply2IZNS_6native9templates4cuda28bernoulli_tensor_cuda_kernelIhfEEvRKNS_10TensorBaseES9_NS_15PhiloxCudaStateEEUliRhSB_SB_SB_RKfSD_SD_SD_E_hSC_jLi2ELi1ELi4ELi512ELi2EEEvNS0_6detail10TensorInfoIT0_T2_EENSG_IT1_SI_EESI_T_)
        /*185c*/ 	.word	0x00000000


	//----- nvinfo : EIATTR_MIN_STACK_SIZE
	.align		4
.L_1092:
        /*1860*/ 	.byte	0x04, 0x12
        /*1862*/ 	.short	(.L_1094 - .L_1093)
	.align		4
.L_1093:
        /*1864*/ 	.word	index@(_ZN2at4cuda57_GLOBAL__N__cd6b329d_24_DistributionBernoulli_cu_7537a20d21kernelPointwiseApply2IZNS_6native9templates4cuda28bernoulli_tensor_cuda_kernelIhfEEvRKNS_10TensorBaseES9_NS_15PhiloxCudaStateEEUliRhSB_SB_SB_RKfSD_SD_SD_E_hSC_jLi1ELin1ELi4ELi512ELi2EEEvNS0_6detail10TensorInfoIT0_T2_EENSG_IT1_SI_EESI_T_)
        /*1868*/ 	.word	0x00000000


	//----- nvinfo : EIATTR_MIN_STACK_SIZE
	.align		4
.L_1094:
        /*186c*/ 	.byte	0x04, 0x12
        /*186e*/ 	.short	(.L_1096 - .L_1095)
	.align		4
.L_1095:
        /*1870*/ 	.word	index@(_ZN2at4cuda57_GLOBAL__N__cd6b329d_24_DistributionBernoulli_cu_7537a20d21kernelPointwiseApply2IZNS_6native9templates4cuda28bernoulli_tensor_cuda_kernelIhfEEvRKNS_10TensorBaseES9_NS_15PhiloxCudaStateEEUliRhSB_SB_SB_RKfSD_SD_SD_E_hSC_jLi1ELi2ELi4ELi512ELi2EEEvNS0_6detail10TensorInfoIT0_T2_EENSG_IT1_SI_EESI_T_)
        /*1874*/ 	.word	0x00000000


	//----- nvinfo : EIATTR_MIN_STACK_SIZE
	.align		4
.L_1096:
        /*1878*/ 	.byte	0x04, 0x12
        /*187a*/ 	.short	(.L_1098 - .L_1097)
	.align		4
.L_1097:
        /*187c*/ 	.word	index@(_ZN2at4cuda57_GLOBAL__N__cd6b329d_24_DistributionBernoulli_cu_7537a20d21kernelPointwiseApply2IZNS_6native9templates4cuda28bernoulli_tensor_cuda_kernelIhfEEvRKNS_10TensorBaseES9_NS_15PhiloxCudaStateEEUliRhSB_SB_SB_RKfSD_SD_SD_E_hSC_jLi1ELi1ELi4ELi512ELi2EEEvNS0_6detail10TensorInfoIT0_T2_EENSG_IT1_SI_EESI_T_)
        /*1880*/ 	.word	0x00000000


	//----- nvinfo : EIATTR_MIN_STACK_SIZE
	.align		4
.L_1098:
        /*1884*/ 	.byte	0x04, 0x12
        /*1886*/ 	.short	(.L_1100 - .L_1099)
	.align		4
.L_1099:
        /*1888*/ 	.word	index@(_ZN2at4cuda57_GLOBAL__N__cd6b329d_24_DistributionBernoulli_cu_7537a20d21kernelPointwiseApply2IZNS_6native9templates4cuda28bernoulli_tensor_cuda_kernelIddEEvRKNS_10TensorBaseES9_NS_15PhiloxCudaStateEEUliRdSB_SB_SB_RKdSD_SD_SD_E_dSC_mLin1ELin1ELi4ELi512ELi2EEEvNS0_6detail10TensorInfoIT0_T2_EENSG_IT1_SI_EESI_T_)
        /*188c*/ 	.word	0x00000000


	//----- nvinfo : EIATTR_MIN_STACK_SIZE
	.align		4
.L_1100:
        /*1890*/ 	.byte	0x04, 0x12
        /*1892*/ 	.short	(.L_1102 - .L_1101)
	.align		4
.L_1101:
        /*1894*/ 	.word	index@(_ZN2at4cuda57_GLOBAL__N__cd6b329d_24_DistributionBernoulli_cu_7537a20d21kernelPointwiseApply2IZNS_6native9templates4cuda28bernoulli_tensor_cuda_kernelIddEEvRKNS_10TensorBaseES9_NS_15PhiloxCudaStateEEUliRdSB_SB_SB_RKdSD_SD_SD_E_dSC_mLi1ELi1ELi4ELi512ELi2EEEvNS0_6detail10TensorInfoIT0_T2_EENSG_IT1_SI_EESI_T_)
        /*1898*/ 	.word	0x00000000


	//----- nvinfo : EIATTR_MIN_STACK_SIZE
	.align		4
.L_1102:
        /*189c*/ 	.byte	0x04, 0x12
        /*189e*/ 	.short	(.L_1104 - .L_1103)
	.align		4
.L_1103:
        /*18a0*/ 	.word	index@(_ZN2at4cuda57_GLOBAL__N__cd6b329d_24_DistributionBernoulli_cu_7537a20d21kernelPointwiseApply2IZNS_6native9templates4cuda28bernoulli_tensor_cuda_kernelIddEEvRKNS_10TensorBaseES9_NS_15PhiloxCudaStateEEUliRdSB_SB_SB_RKdSD_SD_SD_E_dSC_jLin1ELin1ELi4ELi512ELi2EEEvNS0_6detail10TensorInfoIT0_T2_EENSG_IT1_SI_EESI_T_)
        /*18a4*/ 	.word	0x00000000


	//----- nvinfo : EIATTR_MIN_STACK_SIZE
	.align		4
.L_1104:
        /*18a8*/ 	.byte	0x04, 0x12
        /*18aa*/ 	.short	(.L_1106 - .L_1105)
	.align		4
.L_1105:
        /*18ac*/ 	.word	index@(_ZN2at4cuda57_GLOBAL__N__cd6b329d_24_DistributionBernoulli_cu_7537a20d21kernelPointwiseApply2IZNS_6native9templates4cuda28bernoulli_tensor_cuda_kernelIddEEvRKNS_10TensorBaseES9_NS_15PhiloxCudaStateEEUliRdSB_SB_SB_RKdSD_SD_SD_E_dSC_jLin1ELi2ELi4ELi512ELi2EEEvNS0_6detail10TensorInfoIT0_T2_EENSG_IT1_SI_EESI_T_)
        /*18b0*/ 	.word	0x00000000


	//----- nvinfo : EIATTR_MIN_STACK_SIZE
	.align		4
.L_1106:
        /*18b4*/ 	.byte	0x04, 0x12
        /*18b6*/ 	.short	(.L_1108 - .L_1107)
	.align		4
.L_1107:
        /*18b8*/ 	.word	index@(_ZN2at4cuda57_GLOBAL__N__cd6b329d_24_DistributionBernoulli_cu_7537a20d21kernelPointwiseApply2IZNS_6native9templates4cuda28bernoulli_tensor_cuda_kernelIddEEvRKNS_10TensorBaseES9_NS_15PhiloxCudaStateEEUliRdSB_SB_SB_RKdSD_SD_SD_E_dSC_jLin1ELi1ELi4ELi512ELi2EEEvNS0_6detail10TensorInfoIT0_T2_EENSG_IT1_SI_EESI_T_)
        /*18bc*/ 	.word	0x00000000


	//----- nvinfo : EIATTR_MIN_STACK_SIZE
	.align		4
.L_1108:
        /*18c0*/ 	.byte	0x04, 0x12
        /*18c2*/ 	.short	(.L_1110 - .L_1109)
	.align		4
.L_1109:
        /*18c4*/ 	.word	index@(_ZN2at4cuda57_GLOBAL__N__cd6b329d_24_DistributionBernoulli_cu_7537a20d21kernelPointwiseApply2IZNS_6native9templates4cuda28bernoulli_tensor_cuda_kernelIddEEvRKNS_10TensorBaseES9_NS_15PhiloxCudaStateEEUliRdSB_SB_SB_RKdSD_SD_SD_E_dSC_jLi2ELin1ELi4ELi512ELi2EEEvNS0_6detail10TensorInfoIT0_T2_EENSG_IT1_SI_EESI_T_)
        /*18c8*/ 	.word	0x00000000


	//----- nvinfo : EIATTR_MIN_STACK_SIZE
	.align		4
.L_1110:
        /*18cc*/ 	.byte	0x04, 0x12
        /*18ce*/ 	.short	(.L_1112 - .L_1111)
	.align		4
.L_1111:
        /*18d0*/ 	.word	index@(_ZN2at4cuda57_GLOBAL__N__cd6b329d_24_DistributionBernoulli_cu_7537a20d21kernelPointwiseApply2IZNS_6native9templates4cuda28bernoulli_tensor_cuda_kernelIddEEvRKNS_10TensorBaseES9_NS_15PhiloxCudaStateEEUliRdSB_SB_SB_RKdSD_SD_SD_E_dSC_jLi2ELi2ELi4ELi512ELi2EEEvNS0_6detail10TensorInfoIT0_T2_EENSG_IT1_SI_EESI_T_)
        /*18d4*/ 	.word	0x00000000


	//----- nvinfo : EIATTR_MIN_STACK_SIZE
	.align		4
.L_1112:
        /*18d8*/ 	.byte	0x04, 0x12
        /*18da*/ 	.short	(.L_1114 - .L_1113)
	.align		4
.L_1113:
        /*18dc*/ 	.word	index@(_ZN2at4cuda57_GLOBAL__N__cd6b329d_24_DistributionBernoulli_cu_7537a20d21kernelPointwiseApply2IZNS_6native9templates4cuda28bernoulli_tensor_cuda_kernelIddEEvRKNS_10TensorBaseES9_NS_15PhiloxCudaStateEEUliRdSB_SB_SB_RKdSD_SD_SD_E_dSC_jLi2ELi1ELi4ELi512ELi2EEEvNS0_6detail10TensorInfoIT0_T2_EENSG_IT1_SI_EESI_T_)
        /*18e0*/ 	.word	0x00000000


	//----- nvinfo : EIATTR_MIN_STACK_SIZE
	.align		4
.L_1114:
        /*18e4*/ 	.byte	0x04, 0x12
        /*18e6*/ 	.short	(.L_1116 - .L_1115)
	.align		4
.L_1115:
        /*18e8*/ 	.word	index@(_ZN2at4cuda57_GLOBAL__N__cd6b329d_24_DistributionBernoulli_cu_7537a20d21kernelPointwiseApply2IZNS_6native9templates4cuda28bernoulli_tensor_cuda_kernelIddEEvRKNS_10TensorBaseES9_NS_15PhiloxCudaStateEEUliRdSB_SB_SB_RKdSD_SD_SD_E_dSC_jLi1ELin1ELi4ELi512ELi2EEEvNS0_6detail10TensorInfoIT0_T2_EENSG_IT1_SI_EESI_T_)
        /*18ec*/ 	.word	0x00000000


	//----- nvinfo : EIATTR_MIN_STACK_SIZE
	.align		4
.L_1116:
        /*18f0*/ 	.byte	0x04, 0x12
        /*18f2*/ 	.short	(.L_1118 - .L_1117)
	.align		4
.L_1117:
        /*18f4*/ 	.word	index@(_ZN2at4cuda57_GLOBAL__N__cd6b329d_24_DistributionBernoulli_cu_7537a20d21kernelPointwiseApply2IZNS_6native9templates4cuda28bernoulli_tensor_cuda_kernelIddEEvRKNS_10TensorBaseES9_NS_15PhiloxCudaStateEEUliRdSB_SB_SB_RKdSD_SD_SD_E_dSC_jLi1ELi2ELi4ELi512ELi2EEEvNS0_6detail10TensorInfoIT0_T2_EENSG_IT1_SI_EESI_T_)
        /*18f8*/ 	.word	0x00000000


	//----- nvinfo : EIATTR_MIN_STACK_SIZE
	.align		4
.L_1118:
        /*18fc*/ 	.byte	0x04, 0x12
        /*18fe*/ 	.short	(.L_1120 - .L_1119)
	.align		4
.L_1119:
        /*1900*/ 	.word	index@(_ZN2at4cuda57_GLOBAL__N__cd6b329d_24_DistributionBernoulli_cu_7537a20d21kernelPointwiseApply2IZNS_6native9templates4cuda28bernoulli_tensor_cuda_kernelIddEEvRKNS_10TensorBaseES9_NS_15PhiloxCudaStateEEUliRdSB_SB_SB_RKdSD_SD_SD_E_dSC_jLi1ELi1ELi4ELi512ELi2EEEvNS0_6detail10TensorInfoIT0_T2_EENSG_IT1_SI_EESI_T_)
        /*1904*/ 	.word	0x00000000
.L_1120:


//--------------------- .nv.info._ZN2at6native57_GLOBAL__N__cd6b329d_24_DistributionBernoulli_cu_7537a20d43distribution_elementwise_grid_stride_kernelIfLi4EZNS0_9templates4cuda21uniform_and_transformIbfPNS_17CUDAGeneratorImplEZZZNS4_16bernoulli_kernelIS7_EEvRNS_18TensorIteratorBaseEdT_ENKUlvE_clEvENKUlvE8_clEvEUlfE_EEvSA_T1_T2_EUlP24curandStatePhilox4_32_10E0_ZNS1_27distribution_nullary_kernelIbf6float4S7_SJ_SE_EEvSA_SG_RKT3_T4_EUlifE0_EEvlNS_15PhiloxCudaStateESF_SG_ --------------------------
	.section	.nv.info._ZN2at6native57_GLOBAL__N__cd6b329d_24_DistributionBernoulli_cu_7537a20d43distribution_elementwise_grid_stride_kernelIfLi4EZNS0_9templates4cuda21uniform_and_transformIbfPNS_17CUDAGeneratorImplEZZZNS4_16bernoulli_kernelIS7_EEvRNS_18TensorIteratorBaseEdT_ENKUlvE_clEvENKUlvE8_clEvEUlfE_EEvSA_T1_T2_EUlP24curandStatePhilox4_32_10E0_ZNS1_27distribution_nullary_kernelIbf6float4S7_SJ_SE_EEvSA_SG_RKT3_T4_EUlifE0_EEvlNS_15PhiloxCudaStateESF_SG_,"",@"SHT_CUDA_INFO"
	.sectionflags	@""
	.align	4


	//----- nvinfo : EIATTR_CUDA_API_VERSION
	.align		4
        /*0000*/ 	.byte	0x04, 0x37
        /*0002*/ 	.short	(.L_1122 - .L_1121)
.L_1121:
        /*0004*/ 	.word	0x00000082


	//----- nvinfo : EIATTR_SW2861232_WAR
	.align		4
.L_1122:
        /*0008*/ 	.byte	0x01, 0x35
	.zero		2


	//----- nvinfo : EIATTR_PARAM_CBANK
	.align		4
        /*000c*/ 	.byte	0x04, 0x0a
        /*000e*/ 	.short	(.L_1124 - .L_1123)
	.align		4
.L_1123:
        /*0010*/ 	.word	index@(.nv.constant0._ZN2at6native57_GLOBAL__N__cd6b329d_24_DistributionBernoulli_cu_7537a20d43distribution_elementwise_grid_stride_kernelIfLi4EZNS0_9templates4cuda21uniform_and_transformIbfPNS_17CUDAGeneratorImplEZZZNS4_16bernoulli_kernelIS7_EEvRNS_18TensorIteratorBaseEdT_ENKUlvE_clEvENKUlvE8_clEvEUlfE_EEvSA_T1_T2_EUlP24curandStatePhilox4_32_10E0_ZNS1_27distribution_nullary_kernelIbf6float4S7_SJ_SE_EEvSA_SG_RKT3_T4_EUlifE0_EEvlNS_15PhiloxCudaStateESF_SG_)
        /*0014*/ 	.short	0x0160
        /*0016*/ 	.short	0x01d0


	//----- nvinfo : EIATTR_CBANK_PARAM_SIZE
	.align		4
.L_1124:
        /*0018*/ 	.byte	0x03, 0x19
        /*001a*/ 	.short	0x01d0


	//----- nvinfo : EIATTR_KPARAM_INFO
	.align		4
        /*001c*/ 	.byte	0x04, 0x17
        /*001e*/ 	.short	(.L_1126 - .L_1125)
.L_1125:
        /*0020*/ 	.word	0x00000000
        /*0024*/ 	.short	0x0003
        /*0026*/ 	.short	0x0028
        /*0028*/ 	.byte	0x00, 0xf0, 0xa1, 0x06


	//----- nvinfo : EIATTR_KPARAM_INFO
	.align		4
.L_1126:
        /*002c*/ 	.byte	0x04, 0x17
        /*002e*/ 	.short	(.L_1128 - .L_1127)
.L_1127:
        /*0030*/ 	.word	0x00000000
        /*0034*/ 	.short	0x0002
        /*0036*/ 	.short	0x0020
        /*0038*/ 	.byte	0x00, 0xf0, 0x05, 0x00


	//----- nvinfo : EIATTR_KPARAM_INFO
	.align		4
.L_1128:
        /*003c*/ 	.byte	0x04, 0x17
        /*003e*/ 	.short	(.L_1130 - .L_1129)
.L_1129:
        /*0040*/ 	.word	0x00000000
        /*0044*/ 	.short	0x0001
        /*0046*/ 	.short	0x0008
        /*0048*/ 	.byte	0x00, 0xf0, 0x61, 0x00


	//----- nvinfo : EIATTR_KPARAM_INFO
	.align		4
.L_1130:
        /*004c*/ 	.byte	0x04, 0x17
        /*004e*/ 	.short	(.L_1132 - .L_1131)
.L_1131:
        /*0050*/ 	.word	0x00000000
        /*0054*/ 	.short	0x0000
        /*0056*/ 	.short	0x0000
        /*0058*/ 	.byte	0x00, 0xf0, 0x21, 0x00


	//----- nvinfo : EIATTR_MAXREG_COUNT
	.align		4
.L_1132:
        /*005c*/ 	.byte	0x03, 0x1b
        /*005e*/ 	.short	0x0040


	//----- nvinfo : EIATTR_NUM_BARRIERS
	.align		4
        /*0060*/ 	.byte	0x02, 0x4c
        /*0062*/ 	.byte	0x01
	.zero		1


	//----- nvinfo : EIATTR_MERCURY_ISA_VERSION
	.align		4
        /*0064*/ 	.byte	0x03, 0x5f
        /*0066*/ 	.short	0x0000


	//----- nvinfo : EIATTR_EXIT_INSTR_OFFSETS
	.align		4
        /*0068*/ 	.byte	0x04, 0x1c
        /*006a*/ 	.short	(.L_1134 - .L_1133)


	//   ....[0]....
.L_1133:
        /*006c*/ 	.word	0x00000810


	//   ....[1]....
        /*0070*/ 	.word	0x000047a0


	//----- nvinfo : EIATTR_MAX_THREADS
	.align		4
.L_1134:
        /*0074*/ 	.byte	0x04, 0x05
        /*0076*/ 	.short	(.L_1136 - .L_1135)
.L_1135:
        /*0078*/ 	.word	0x00000100
        /*007c*/ 	.word	0x00000001
        /*0080*/ 	.word	0x00000001


	//----- nvinfo : EIATTR_CRS_STACK_SIZE
	.align		4
.L_1136:
        /*0084*/ 	.byte	0x04, 0x1e
        /*0086*/ 	.short	(.L_1138 - .L_1137)
.L_1137:
        /*0088*/ 	.word	0x00000000
.L_1138:


//--------------------- .nv.info._ZN2at6native57_GLOBAL__N__cd6b329d_24_DistributionBernoulli_cu_7537a20d43distribution_elementwise_grid_stride_kernelIfLi4EZNS0_9templates4cuda21uniform_and_transformIbfPNS_17CUDAGeneratorImplEZZZNS4_16bernoulli_kernelIS7_EEvRNS_18TensorIteratorBaseEdT_ENKUlvE_clEvENKUlvE8_clEvEUlfE_EEvSA_T1_T2_EUlP24curandStatePhilox4_32_10E0_ZNS1_27distribution_nullary_kernelIbf6float4S7_SJ_SE_EEvSA_SG_RKT3_T4_EUlifE_EEvlNS_15PhiloxCudaStateESF_SG_ --------------------------
	.section	.nv.info._ZN2at6native57_GLOBAL__N__cd6b329d_24_DistributionBernoulli_cu_7537a20d43distribution_elementwise_grid_stride_kernelIfLi4EZNS0_9templates4cuda21uniform_and_transformIbfPNS_17CUDAGeneratorImplEZZZNS4_16bernoulli_kernelIS7_EEvRNS_18TensorIteratorBaseEdT_ENKUlvE_clEvENKUlvE8_clEvEUlfE_EEvSA_T1_T2_EUlP24curandStatePhilox4_32_10E0_ZNS1_27distribution_nullary_kernelIbf6float4S7_SJ_SE_EEvSA_SG_RKT3_T4_EUlifE_EEvlNS_15PhiloxCudaStateESF_SG_,"",@"SHT_CUDA_INFO"
	.sectionflags	@""
	.align	4


	//----- nvinfo : EIATTR_CUDA_API_VERSION
	.align		4
        /*0000*/ 	.byte	0x04, 0x37
        /*0002*/ 	.short	(.L_1140 - .L_1139)
.L_1139:
        /*0004*/ 	.word	0x00000082


	//----- nvinfo : EIATTR_SW2861232_WAR
	.align		4
.L_1140:
        /*0008*/ 	.byte	0x01, 0x35
	.zero		2


	//----- nvinfo : EIATTR_PARAM_CBANK
	.align		4
        /*000c*/ 	.byte	0x04, 0x0a
        /*000e*/ 	.short	(.L_1142 - .L_1141)
	.align		4
.L_1141:
        /*0010*/ 	.word	index@(.nv.constant0._ZN2at6native57_GLOBAL__N__cd6b329d_24_DistributionBernoulli_cu_7537a20d43distribution_elementwise_grid_stride_kernelIfLi4EZNS0_9templates4cuda21uniform_and_transformIbfPNS_17CUDAGeneratorImplEZZZNS4_16bernoulli_kernelIS7_EEvRNS_18TensorIteratorBaseEdT_ENKUlvE_clEvENKUlvE8_clEvEUlfE_EEvSA_T1_T2_EUlP24curandStatePhilox4_32_10E0_ZNS1_27distribution_nullary_kernelIbf6float4S7_SJ_SE_EEvSA_SG_RKT3_T4_EUlifE_EEvlNS_15PhiloxCudaStateESF_SG_)
        /*0014*/ 	.short	0x0160
        /*0016*/ 	.short	0x0040


	//----- nvinfo : EIATTR_CBANK_PARAM_SIZE
	.align		4
.L_1142:
        /*0018*/ 	.byte	0x03, 0x19
        /*001a*/ 	.short	0x0040


	//----- nvinfo : EIATTR_KPARAM_INFO
	.align		4
        /*001c*/ 	.byte	0x04, 0x17
        /*001e*/ 	.short	(.L_1144 - .L_1143)
.L_1143:
        /*0020*/ 	.word	0x00000000
        /*0024*/ 	.short	0x0003
        /*0026*/ 	.short	0x0028
        /*0028*/ 	.byte	0x00, 0xf0, 0x61, 0x00


	//----- nvinfo : EIATTR_KPARAM_INFO
	.align		4
.L_1144:
        /*002c*/ 	.byte	0x04, 0x17
        /*002e*/ 	.short	(.L_1146 - .L_1145)
.L_1145:
        /*0030*/ 	.word	0x00000000
        /*0034*/ 	.short	0x0002
        /*0036*/ 	.short	0x0020
        /*0038*/ 	.byte	0x00, 0xf0, 0x05, 0x00


	//----- nvinfo : EIATTR_KPARAM_INFO
	.align		4
.L_1146:
        /*003c*/ 	.byte	0x04, 0x17
        /*003e*/ 	.short	(.L_1148 - .L_1147)
.L_1147:
        /*0040*/ 	.word	0x00000000
        /*0044*/ 	.short	0x0001
        /*0046*/ 	.short	0x0008
        /*0048*/ 	.byte	0x00, 0xf0, 0x61, 0x00


	//----- nvinfo : EIATTR_KPARAM_INFO
	.align		4
.L_1148:
        /*004c*/ 	.byte	0x04, 0x17
        /*004e*/ 	.short	(.L_1150 - .L_1149)
.L_1149:
        /*0050*/ 	.word	0x00000000
        /*0054*/ 	.short	0x0000
        /*0056*/ 	.short	0x0000
        /*0058*/ 	.byte	0x00, 0xf0, 0x21, 0x00


	//----- nvinfo : EIATTR_MAXREG_COUNT
	.align		4
.L_1150:
        /*005c*/ 	.byte	0x03, 0x1b
        /*005e*/ 	.short	0x0040


	//----- nvinfo : EIATTR_NUM_BARRIERS
	.align		4
        /*0060*/ 	.byte	0x02, 0x4c
        /*0062*/ 	.byte	0x01
	.zero		1


	//----- nvinfo : EIATTR_MERCURY_ISA_VERSION
	.align		4
        /*0064*/ 	.byte	0x03, 0x5f
        /*0066*/ 	.short	0x0000


	//----- nvinfo : EIATTR_EXIT_INSTR_OFFSETS
	.align		4
        /*0068*/ 	.byte	0x04, 0x1c
        /*006a*/ 	.short	(.L_1152 - .L_1151)


	//   ....[0]....
.L_1151:
        /*006c*/ 	.word	0x00000820


	//   ....[1]....
        /*0070*/ 	.word	0x00001190


	//----- nvinfo : EIATTR_MAX_THREADS
	.align		4
.L_1152:
        /*0074*/ 	.byte	0x04, 0x05
        /*0076*/ 	.short	(.L_1154 - .L_1153)
.L_1153:
        /*0078*/ 	.word	0x00000100
        /*007c*/ 	.word	0x00000001
        /*0080*/ 	.word	0x00000001


	//----- nvinfo : EIATTR_CRS_STACK_SIZE
	.align		4
.L_1154:
        /*0084*/ 	.byte	0x04, 0x1e
        /*0086*/ 	.short	(.L_1156 - .L_1155)
.L_1155:
        /*0088*/ 	.word	0x00000000
.L_1156:


//--------------------- .nv.info._ZN2at6native57_GLOBAL__N__cd6b329d_24_DistributionBernoulli_cu_7537a20d43distribution_elementwise_grid_stride_kernelIfLi4EZNS0_9templates4cuda21uniform_and_transformIbfPNS_17CUDAGeneratorImplEZZZNS4_16bernoulli_kernelIS7_EEvRNS_18TensorIteratorBaseEdT_ENKUlvE_clEvENKUlvE8_clEvEUlfE_EEvSA_T1_T2_EUlP24curandStatePhilox4_32_10E_ZNS1_27distribution_nullary_kernelIbf7double2S7_SJ_SE_EEvSA_SG_RKT3_T4_EUlifE0_EEvlNS_15PhiloxCudaStateESF_SG_ --------------------------
	.section	.nv.info._ZN2at6native57_GLOBAL__N__cd6b329d_24_DistributionBernoulli_cu_7537a20d43distribution_elementwise_grid_stride_kernelIfLi4EZNS0_9templates4cuda21uniform_and_transformIbfPNS_17CUDAGeneratorImplEZZZNS4_16bernoulli_kernelIS7_EEvRNS_18TensorIteratorBaseEdT_ENKUlvE_clEvENKUlvE8_clEvEUlfE_EEvSA_T1_T2_EUlP24curandStatePhilox4_32_10E_ZNS1_27distribution_nullary_kernelIbf7double2S7_SJ_SE_EEvSA_SG_RKT3_T4_EUlifE0_EEvlNS_15PhiloxCudaStateESF_SG_,"",@"SHT_CUDA_INFO"
	.sectionflags	@""
	.align	4


	//----- nvinfo : EIATTR_CUDA_API_VERSION
	.align		4
        /*0000*/ 	.byte	0x04, 0x37
        /*0002*/ 	.short	(.L_1158 - .L_1157)
.L_1157:
        /*0004*/ 	.word	0x00000082


	//----- nvinfo : EIATTR_SW2861232_WAR
	.align		4
.L_1158:
        /*0008*/ 	.byte	0x01, 0x35
	.zero		2


	//----- nvinfo : EIATTR_PARAM_CBANK
	.align		4
        /*000c*/ 	.byte	0x04, 0x0a
        /*000e*/ 	.short	(.L_1160 - .L_1159)
	.align		4
.L_1159:
        /*0010*/ 	.word	index@(.nv.constant0._ZN2at6native57_GLOBAL__N__cd6b329d_24_DistributionBernoulli_cu_7537a20d43distribution_elementwise_grid_stride_kernelIfLi4EZNS0_9templates4cuda21uniform_and_transformIbfPNS_17CUDAGeneratorImplEZZZNS4_16bernoulli_kernelIS7_EEvRNS_18TensorIteratorBaseEdT_ENKUlvE_clEvENKUlvE8_clEvEUlfE_EEvSA_T1_T2_EUlP24curandStatePhilox4_32_10E_ZNS1_27distribution_nullary_kernelIbf7double2S7_SJ_SE_EEvSA_SG_RKT3_T4_EUlifE0_EEvlNS_15PhiloxCudaStateESF_SG_)
        /*0014*/ 	.short	0x0160
        /*0016*/ 	.short	0x01d0


	//----- nvinfo : EIATTR_CBANK_PARAM_SIZE
	.align		4
.L_1160:
        /*0018*/ 	.byte	0x03, 0x19
        /*001a*/ 	.short	0x01d0


	//----- nvinfo : EIATTR_KPARAM_INFO
	.align		4
        /*001c*/ 	.byte	0x04, 0x17
        /*001e*/ 	.short	(.L_1162 - .L_1161)
.L_1161:
        /*0020*/ 	.word	0x00000000
        /*0024*/ 	.short	0x0003
        /*0026*/ 	.short	0x0028
        /*0028*/ 	.byte	0x00, 0xf0, 0xa1, 0x06


	//----- nvinfo : EIATTR_KPARAM_INFO
	.align		4
.L_1162:
        /*002c*/ 	.byte	0x04, 0x17
        /*002e*/ 	.short	(.L_1164 - .L_1163)
.L_1163:
        /*0030*/ 	.word	0x00000000
        /*0034*/ 	.short	0x0002
        /*0036*/ 	.short	0x0020
        /*0038*/ 	.byte	0x00, 0xf0, 0x05, 0x00


	//----- nvinfo : EIATTR_KPARAM_INFO
	.align		4
.L_1164:
        /*003c*/ 	.byte	0x04, 0x17
        /*003e*/ 	.short	(.L_1166 - .L_1165)
.L_1165:
        /*0040*/ 	.word	0x00000000
        /*0044*/ 	.short	0x0001
        /*0046*/ 	.short	0x0008
        /*0048*/ 	.byte	0x00, 0xf0, 0x61, 0x00


	//----- nvinfo : EIATTR_KPARAM_INFO
	.align		4
.L_1166:
        /*004c*/ 	.byte	0x04, 0x17
        /*004e*/ 	.short	(.L_1168 - .L_1167)
.L_1167:
        /*0050*/ 	.word	0x00000000
        /*0054*/ 	.short	0x0000
        /*0056*/ 	.short	0x0000
        /*0058*/ 	.byte	0x00, 0xf0, 0x21, 0x00


	//----- nvinfo : EIATTR_MAXREG_COUNT
	.align		4
.L_1168:
        /*005c*/ 	.byte	0x03, 0x1b
        /*005e*/ 	.short	0x0040


	//----- nvinfo : EIATTR_NUM_BARRIERS
	.align		4
        /*0060*/ 	.byte	0x02, 0x4c
        /*0062*/ 	.byte	0x01
	.zero		1


	//----- nvinfo : EIATTR_MERCURY_ISA_VERSION
	.align		4
        /*0064*/ 	.byte	0x03, 0x5f
        /*0066*/ 	.short	0x0000


	//----- nvinfo : EIATTR_EXIT_INSTR_OFFSETS
	.align		4
        /*0068*/ 	.byte	0x04, 0x1c
        /*006a*/ 	.short	(.L_1170 - .L_1169)


	//   ....[0]....
.L_1169:
        /*006c*/ 	.word	0x00000810


	//   ....[1]....
        /*0070*/ 	.word	0x000047c0


	//----- nvinfo : EIATTR_MAX_THREADS
	.align		4
.L_1170:
        /*0074*/ 	.byte	0x04, 0x05
        /*0076*/ 	.short	(.L_1172 - .L_1171)
.L_1171:
        /*0078*/ 	.word	0x00000100
        /*007c*/ 	.word	0x00000001
        /*0080*/ 	.word	0x00000001


	//----- nvinfo : EIATTR_CRS_STACK_SIZE
	.align		4
.L_1172:
        /*0084*/ 	.byte	0x04, 0x1e
        /*0086*/ 	.short	(.L_1174 - .L_1173)
.L_1173:
        /*0088*/ 	.word	0x00000000
.L_1174:


//--------------------- .nv.info._ZN2at6native57_GLOBAL__N__cd6b329d_24_DistributionBernoulli_cu_7537a20d43distribution_elementwise_grid_stride_kernelIfLi4EZNS0_9templates4cuda21uniform_and_transformIbfPNS_17CUDAGeneratorImplEZZZNS4_16bernoulli_kernelIS7_EEvRNS_18TensorIteratorBaseEdT_ENKUlvE_clEvENKUlvE8_clEvEUlfE_EEvSA_T1_T2_EUlP24curandStatePhilox4_32_10E_ZNS1_27distribution_nullary_kernelIbf7double2S7_SJ_SE_EEvSA_SG_RKT3_T4_EUlifE_EEvlNS_15PhiloxCudaStateESF_SG_ --------------------------
	.section	.nv.info._ZN2at6native57_GLOBAL__N__cd6b329d_24_DistributionBernoulli_cu_7537a20d43distribution_elementwise_grid_stride_kernelIfLi4EZNS0_9templates4cuda21uniform_and_transformIbfPNS_17CUDAGeneratorImplEZZZNS4_16bernoulli_kernelIS7_EEvRNS_18TensorIteratorBaseEdT_ENKUlvE_clEvENKUlvE8_clEvEUlfE_EEvSA_T1_T2_EUlP24curandStatePhilox4_32_10E_ZNS1_27distribution_nullary_kernelIbf7double2S7_SJ_SE_EEvSA_SG_RKT3_T4_EUlifE_EEvlNS_15PhiloxCudaStateESF_SG_,"",@"SHT_CUDA_INFO"
	.sectionflags	@""
	.align	4


	//----- nvinfo : EIATTR_CUDA_API_VERSION
	.align		4
        /*0000*/ 	.byte	0x04, 0x37
        /*0002*/ 	.short	(.L_1176 - .L_1175)
.L_1175:
        /*0004*/ 	.word	0x00000082


	//----- nvinfo : EIATTR_SW2861232_WAR
	.align		4
.L_1176:
        /*0008*/ 	.byte	0x01, 0x35
	.zero		2


	//----- nvinfo : EIATTR_PARAM_CBANK
	.align		4
        /*000c*/ 	.byte	0x04, 0x0a
        /*000e*/ 	.short	(.L_1178 - .L_1177)
	.align		4
.L_1177:
        /*0010*/ 	.word	index@(.nv.constant0._ZN2at6native57_GLOBAL__N__cd6b329d_24_DistributionBernoulli_cu_7537a20d43distribution_elementwise_grid_stride_kernelIfLi4EZNS0_9templates4cuda21uniform_and_transformIbfPNS_17CUDAGeneratorImplEZZZNS4_16bernoulli_kernelIS7_EEvRNS_18TensorIteratorBaseEdT_ENKUlvE_clEvENKUlvE8_clEvEUlfE_EEvSA_T1_T2_EUlP24curandStatePhilox4_32_10E_ZNS1_27distribution_nullary_kernelIbf7double2S7_SJ_SE_EEvSA_SG_RKT3_T4_EUlifE_EEvlNS_15PhiloxCudaStateESF_SG_)
        /*0014*/ 	.short	0x0160
        /*0016*/ 	.short	0x0040


	//----- nvinfo : EIATTR_CBANK_PARAM_SIZE
	.align		4
.L_1178:
        /*0018*/ 	.byte	0x03, 0x19
        /*001a*/ 	.short	0x0040


	//----- nvinfo : EIATTR_KPARAM_INFO
	.align		4
        /*001c*/ 	.byte	0x04, 0x17
        /*001e*/ 	.short	(.L_1180 - .L_1179)
.L_1179:
        /*0020*/ 	.word	0x00000000
        /*0024*/ 	.short	0x0003
        /*0026*/ 	.short	0x0028
        /*0028*/ 	.byte	0x00, 0xf0, 0x61, 0x00


	//----- nvinfo : EIATTR_KPARAM_INFO
	.align		4
.L_1180:
        /*002c*/ 	.byte	0x04, 0x17
        /*002e*/ 	.short	(.L_1182 - .L_1181)
.L_1181:
        /*0030*/ 	.word	0x00000000
        /*0034*/ 	.short	0x0002
        /*0036*/ 	.short	0x0020
        /*0038*/ 	.byte	0x00, 0xf0, 0x05, 0x00


	//----- nvinfo : EIATTR_KPARAM_INFO
	.align		4
.L_1182:
        /*003c*/ 	.byte	0x04, 0x17
        /*003e*/ 	.short	(.L_1184 - .L_1183)
.L_1183:
        /*0040*/ 	.word	0x00000000
        /*0044*/ 	.short	0x0001
        /*0046*/ 	.short	0x0008
        /*0048*/ 	.byte	0x00, 0xf0, 0x61, 0x00


	//----- nvinfo : EIATTR_KPARAM_INFO
	.align		4
.L_1184:
        /*004c*/ 	.byte	0x04, 0x17
        /*004e*/ 	.short	(.L_1186 - .L_1185)
.L_1185:
        /*0050*/ 	.word	0x00000000
        /*0054*/ 	.short	0x0000
        /*0056*/ 	.short	0x0000
        /*0058*/ 	.byte	0x00, 0xf0, 0x21, 0x00


	//----- nvinfo : EIATTR_MAXREG_COUNT
	.align		4
.L_1186:
        /*005c*/ 	.byte	0x03, 0x1b
        /*005e*/ 	.short	0x0040


	//----- nvinfo : EIATTR_NUM_BARRIERS
	.align		4
        /*0060*/ 	.byte	0x02, 0x4c
        /*0062*/ 	.byte	0x01
	.zero		1


	//----- nvinfo : EIATTR_MERCURY_ISA_VERSION
	.align		4
        /*0064*/ 	.byte	0x03, 0x5f
        /*0066*/ 	.short	0x0000


	//----- nvinfo : EIATTR_EXIT_INSTR_OFFSETS
	.align		4
        /*0068*/ 	.byte	0x04, 0x1c
        /*006a*/ 	.short	(.L_1188 - .L_1187)


	//   ....[0]....
.L_1187:
        /*006c*/ 	.word	0x00000830


	//   ....[1]....
        /*0070*/ 	.word	0x00001200


	//----- nvinfo : EIATTR_MAX_THREADS
	.align		4
.L_1188:
        /*0074*/ 	.byte	0x04, 0x05
        /*0076*/ 	.short	(.L_1190 - .L_1189)
.L_1189:
        /*0078*/ 	.word	0x00000100
        /*007c*/ 	.word	0x00000001
        /*0080*/ 	.word	0x00000001


	//----- nvinfo : EIATTR_CRS_STACK_SIZE
	.align		4
.L_1190:
        /*0084*/ 	.byte	0x04, 0x1e
        /*0086*/ 	.short	(.L_1192 - .L_1191)
.L_1191:
        /*0088*/ 	.word	0x00000000
.L_1192:


//--------------------- .nv.info._ZN2at6native57_GLOBAL__N__cd6b329d_24_DistributionBernoulli_cu_7537a20d43distribution_elementwise_grid_stride_kernelIfLi4EZNS0_9templates4cuda21uniform_and_transformIN3c108BFloat16EfPNS_17CUDAGeneratorImplEZZZNS4_16bernoulli_kernelIS9_EEvRNS_18TensorIteratorBaseEdT_ENKUlvE_clEvENKUlvE7_clEvEUlfE_EEvSC_T1_T2_EUlP24curandStatePhilox4_32_10E0_ZNS1_27distribution_nullary_kernelIS7_f6float4S9_SL_SG_EEvSC_SI_RKT3_T4_EUlifE0_EEvlNS_15PhiloxCudaStateESH_SI_ --------------------------
	.section	.nv.info._ZN2at6native57_GLOBAL__N__cd6b329d_24_DistributionBernoulli_cu_7537a20d43distribution_elementwise_grid_stride_kernelIfLi4EZNS0_9templates4cuda21uniform_and_transformIN3c108BFloat16EfPNS_17CUDAGeneratorImplEZZZNS4_16bernoulli_kernelIS9_EEvRNS_18TensorIteratorBaseEdT_ENKUlvE_clEvENKUlvE7_clEvEUlfE_EEvSC_T1_T2_EUlP24curandStatePhilox4_32_10E0_ZNS1_27distribution_nullary_kernelIS7_f6float4S9_SL_SG_EEvSC_SI_RKT3_T4_EUlifE0_EEvlNS_15PhiloxCudaStateESH_SI_,"",@"SHT_CUDA_INFO"
	.sectionflags	@""
	.align	4


	//----- nvinfo : EIATTR_CUDA_API_VERSION
	.align		4
        /*0000*/ 	.byte	0x04, 0x37
        /*0002*/ 	.short	(.L_1194 - .L_1193)
.L_1193:
        /*0004*/ 	.word	0x00000082


	//----- nvinfo : EIATTR_SW2861232_WAR
	.align		4
.L_1194:
        /*0008*/ 	.byte	0x01, 0x35
	.zero		2


	//----- nvinfo : EIATTR_PARAM_CBANK
	.align		4
        /*000c*/ 	.byte	0x04, 0x0a
        /*000e*/ 	.short	(.L_1196 - .L_1195)
	.align		4
.L_1195:
        /*0010*/ 	.word	index@(.nv.constant0._ZN2at6native57_GLOBAL__N__cd6b329d_24_DistributionBernoulli_cu_7537a20d43distribution_elementwise_grid_stride_kernelIfLi4EZNS0_9templates4cuda21uniform_and_transformIN3c108BFloat16EfPNS_17CUDAGeneratorImplEZZZNS4_16bernoulli_kernelIS9_EEvRNS_18TensorIteratorBaseEdT_ENKUlvE_clEvENKUlvE7_clEvEUlfE_EEvSC_T1_T2_EUlP24curandStatePhilox4_32_10E0_ZNS1_27distribution_nullary_kernelIS7_f6float4S9_SL_SG_EEvSC_SI_RKT3_T4_EUlifE0_EEvlNS_15PhiloxCudaStateESH_SI_)
        /*0014*/ 	.short	0x0160
        /*0016*/ 	.short	0x01d0


	//----- nvinfo : EIATTR_CBANK_PARAM_SIZE
	.align		4
.L_1196:
        /*0018*/ 	.byte	0x03, 0x19
        /*001a*/ 	.short	0x01d0


	//----- nvinfo : EIATTR_KPARAM_INFO
	.align		4
        /*001c*/ 	.byte	0x04, 0x17
        /*001e*/ 	.short	(.L_1198 - .L_1197)
.L_1197:
        /*0020*/ 	.word	0x00000000
        /*0024*/ 	.short	0x0003
        /*0026*/ 	.short	0x0028
        /*0028*/ 	.byte	0x00, 0xf0, 0xa1, 0x06


	//----- nvinfo : EIATTR_KPARAM_INFO
	.align		4
.L_1198:
        /*002c*/ 	.byte	0x04, 0x17
        /*002e*/ 	.short	(.L_1200 - .L_1199)
.L_1199:
        /*0030*/ 	.word	0x00000000
        /*0034*/ 	.short	0x0002
        /*0036*/ 	.short	0x0020
        /*0038*/ 	.byte	0x00, 0xf0, 0x05, 0x00


	//----- nvinfo : EIATTR_KPARAM_INFO
	.align		4
.L_1200:
        /*003c*/ 	.byte	0x04, 0x17
        /*003e*/ 	.short	(.L_1202 - .L_1201)
.L_1201:
        /*0040*/ 	.word	0x00000000
        /*0044*/ 	.short	0x0001
        /*0046*/ 	.short	0x0008
        /*0048*/ 	.byte	0x00, 0xf0, 0x61, 0x00


	//----- nvinfo : EIATTR_KPARAM_INFO
	.align		4
.L_1202:
        /*004c*/ 	.byte	0x04, 0x17
        /*004e*/ 	.short	(.L_1204 - .L_1203)
.L_1203:
        /*0050*/ 	.word	0x00000000
        /*0054*/ 	.short	0x0000
        /*0056*/ 	.short	0x0000
        /*0058*/ 	.byte	0x00, 0xf0, 0x21, 0x00


	//----- nvinfo : EIATTR_MAXREG_COUNT
	.align		4
.L_1204:
        /*005c*/ 	.byte	0x03, 0x1b
        /*005e*/ 	.short	0x0040


	//----- nvinfo : EIATTR_NUM_BARRIERS
	.align		4
        /*0060*/ 	.byte	0x02, 0x4c
        /*0062*/ 	.byte	0x01
	.zero		1


	//----- nvinfo : EIATTR_MERCURY_ISA_VERSION
	.align		4
        /*0064*/ 	.byte	0x03, 0x5f
        /*0066*/ 	.short	0x0000


	//----- nvinfo : EIATTR_EXIT_INSTR_OFFSETS
	.align		4
        /*0068*/ 	.byte	0x04, 0x1c
        /*006a*/ 	.short	(.L_1206 - .L_1205)


	//   ....[0]....
.L_1205:
        /*006c*/ 	.word	0x00000810


	//   ....[1]....
        /*0070*/ 	.word	0x00004890


	//----- nvinfo : EIATTR_MAX_THREADS
	.align		4
.L_1206:
        /*0074*/ 	.byte	0x04, 0x05
        /*0076*/ 	.short	(.L_1208 - .L_1207)
.L_1207:
        /*0078*/ 	.word	0x00000100
        /*007c*/ 	.word	0x00000001
        /*0080*/ 	.word	0x00000001


	//----- nvinfo : EIATTR_CRS_STACK_SIZE
	.align		4
.L_1208:
        /*0084*/ 	.byte	0x04, 0x1e
        /*0086*/ 	.short	(.L_1210 - .L_1209)
.L_1209:
        /*0088*/ 	.word	0x00000000
.L_1210:


//--------------------- .nv.info._ZN2at6native57_GLOBAL__N__cd6b329d_24_DistributionBernoulli_cu_7537a20d43distribution_elementwise_grid_stride_kernelIfLi4EZNS0_9templates4cuda21uniform_and_transformIN3c108BFloat16EfPNS_17CUDAGeneratorImplEZZZNS4_16bernoulli_kernelIS9_EEvRNS_18TensorIteratorBaseEdT_ENKUlvE_clEvENKUlvE7_clEvEUlfE_EEvSC_T1_T2_EUlP24curandStatePhilox4_32_10E0_ZNS1_27distribution_nullary_kernelIS7_f6float4S9_SL_SG_EEvSC_SI_RKT3_T4_EUlifE_EEvlNS_15PhiloxCudaStateESH_SI_ --------------------------
	.section	.nv.info._ZN2at6native57_GLOBAL__N__cd6b329d_24_DistributionBernoulli_cu_7537a20d43distribution_elementwise_grid_stride_kernelIfLi4EZNS0_9templates4cuda21uniform_and_transformIN3c108BFloat16EfPNS_17CUDAGeneratorImplEZZZNS4_16bernoulli_kernelIS9_EEvRNS_18TensorIteratorBaseEdT_ENKUlvE_clEvENKUlvE7_clEvEUlfE_EEvSC_T1_T2_EUlP24curandStatePhilox4_32_10E0_ZNS1_27distribution_nullary_kernelIS7_f6float4S9_SL_SG_EEvSC_SI_RKT3_T4_EUlifE_EEvlNS_15PhiloxCudaStateESH_SI_,"",@"SHT_CUDA_INFO"
	.sectionflags	@""
	.align	4


	//----- nvinfo : EIATTR_CUDA_API_VERSION
	.align		4
        /*0000*/ 	.byte	0x04, 0x37
        /*0002*/ 	.short	(.L_1212 - .L_1211)
.L_1211:
        /*0004*/ 	.word	0x00000082


	//----- nvinfo : EIATTR_SW2861232_WAR
	.align		4
.L_1212:
        /*0008*/ 	.byte	0x01, 0x35
	.zero		2


	//----- nvinfo : EIATTR_PARAM_CBANK
	.align		4
        /*000c*/ 	.byte	0x04, 0x0a
        /*000e*/ 	.short	(.L_1214 - .L_1213)
	.align		4
.L_1213:
        /*0010*/ 	.word	index@(.nv.constant0._ZN2at6native57_GLOBAL__N__cd6b329d_24_DistributionBernoulli_cu_7537a20d43distribution_elementwise_grid_stride_kernelIfLi4EZNS0_9templates4cuda21uniform_and_transformIN3c108BFloat16EfPNS_17CUDAGeneratorImplEZZZNS4_16bernoulli_kernelIS9_EEvRNS_18TensorIteratorBaseEdT_ENKUlvE_clEvENKUlvE7_clEvEUlfE_EEvSC_T1_T2_EUlP24curandStatePhilox4_32_10E0_ZNS1_27distribution_nullary_kernelIS7_f6float4S9_SL_SG_EEvSC_SI_RKT3_T4_EUlifE_EEvlNS_15PhiloxCudaStateESH_SI_)
        /*0014*/ 	.short	0x0160
        /*0016*/ 	.short	0x0040


	//----- nvinfo : EIATTR_CBANK_PARAM_SIZE
	.align		4
.L_1214:
        /*0018*/ 	.byte	0x03, 0x19
        /*001a*/ 	.short	0x0040


	//----- nvinfo : EIATTR_KPARAM_INFO
	.align		4
        /*001c*/ 	.byte	0x04, 0x17
        /*001e*/ 	.short	(.L_1216 - .L_1215)
.L_1215:
        /*0020*/ 	.word	0x00000000
        /*0024*/ 	.short	0x0003
        /*0026*/ 	.short	0x0028
        /*0028*/ 	.byte	0x00, 0xf0, 0x61, 0x00


	//----- nvinfo : EIATTR_KPARAM_INFO
	.align		4
.L_1216:
        /*002c*/ 	.byte	0x04, 0x17
        /*002e*/ 	.short	(.L_1218 - .L_1217)
.L_1217:
        /*0030*/ 	.word	0x00000000
        /*0034*/ 	.short	0x0002
        /*0036*/ 	.short	0x0020
        /*0038*/ 	.byte	0x00, 0xf0, 0x05, 0x00


	//----- nvinfo : EIATTR_KPARAM_INFO
	.align		4
.L_1218:
        /*003c*/ 	.byte	0x04, 0x17
        /*003e*/ 	.short	(.L_1220 - .L_1219)
.L_1219:
        /*0040*/ 	.word	0x00000000
        /*0044*/ 	.short	0x0001
        /*0046*/ 	.short	0x0008
        /*0048*/ 	.byte	0x00, 0xf0, 0x61, 0x00


	//----- nvinfo : EIATTR_KPARAM_INFO
	.align		4
.L_1220:
        /*004c*/ 	.byte	0x04, 0x17
        /*004e*/ 	.short	(.L_1222 - .L_1221)
.L_1221:
        /*0050*/ 	.word	0x00000000
        /*0054*/ 	.short	0x0000
        /*0056*/ 	.short	0x0000
        /*0058*/ 	.byte	0x00, 0xf0, 0x21, 0x00


	//----- nvinfo : EIATTR_MAXREG_COUNT
	.align		4
.L_1222:
        /*005c*/ 	.byte	0x03, 0x1b
        /*005e*/ 	.short	0x0040


	//----- nvinfo : EIATTR_NUM_BARRIERS
	.align		4
        /*0060*/ 	.byte	0x02, 0x4c
        /*0062*/ 	.byte	0x01
	.zero		1


	//----- nvinfo : EIATTR_MERCURY_ISA_VERSION
	.align		4
        /*0064*/ 	.byte	0x03, 0x5f
        /*0066*/ 	.short	0x0000


	//----- nvinfo : EIATTR_EXIT_INSTR_OFFSETS
	.align		4
        /*0068*/ 	.byte	0x04, 0x1c
        /*006a*/ 	.short	(.L_1224 - .L_1223)


	//   ....[0]....
.L_1223:
        /*006c*/ 	.word	0x00000820


	//   ....[1]....
        /*0070*/ 	.word	0x000011b0


	//----- nvinfo : EIATTR_MAX_THREADS
	.align		4
.L_1224:
        /*0074*/ 	.byte	0x04, 0x05
        /*0076*/ 	.short	(.L_1226 - .L_1225)
.L_1225:
        /*0078*/ 	.word	0x00000100
        /*007c*/ 	.word	0x00000001
        /*0080*/ 	.word	0x00000001


	//----- nvinfo : EIATTR_CRS_STACK_SIZE
	.align		4
.L_1226:
        /*0084*/ 	.byte	0x04, 0x1e
        /*0086*/ 	.short	(.L_1228 - .L_1227)
.L_1227:
        /*0088*/ 	.word	0x00000000
.L_1228:


//--------------------- .nv.info._ZN2at6native57_GLOBAL__N__cd6b329d_24_DistributionBernoulli_cu_7537a20d43distribution_elementwise_grid_stride_kernelIfLi4EZNS0_9templates4cuda21uniform_and_transformIN3c108BFloat16EfPNS_17CUDAGeneratorImplEZZZNS4_16bernoulli_kernelIS9_EEvRNS_18TensorIteratorBaseEdT_ENKUlvE_clEvENKUlvE7_clEvEUlfE_EEvSC_T1_T2_EUlP24curandStatePhilox4_32_10E_ZNS1_27distribution_nullary_kernelIS7_f7double2S9_SL_SG_EEvSC_SI_RKT3_T4_EUlifE0_EEvlNS_15PhiloxCudaStateESH_SI_ --------------------------
	.section	.nv.info._ZN2at6native57_GLOBAL__N__cd6b329d_24_DistributionBernoulli_cu_7537a20d43distribution_elementwise_grid_stride_kernelIfLi4EZNS0_9templates4cuda21uniform_and_transformIN3c108BFloat16EfPNS_17CUDAGeneratorImplEZZZNS4_16bernoulli_kernelIS9_EEvRNS_18TensorIteratorBaseEdT_ENKUlvE_clEvENKUlvE7_clEvEUlfE_EEvSC_T1_T2_EUlP24curandStatePhilox4_32_10E_ZNS1_27distribution_nullary_kernelIS7_f7double2S9_SL_SG_EEvSC_SI_RKT3_T4_EUlifE0_EEvlNS_15PhiloxCudaStateESH_SI_,"",@"SHT_CUDA_INFO"
	.sectionflags	@""
	.align	4


	//----- nvinfo : EIATTR_CUDA_API_VERSION
	.align		4
        /*0000*/ 	.byte	0x04, 0x37
        /*0002*/ 	.short	(.L_1230 - .L_1229)
.L_1229:
        /*0004*/ 	.word	0x00000082


	//----- nvinfo : EIATTR_SW2861232_WAR
	.align		4
.L_1230:
        /*0008*/ 	.byte	0x01, 0x35
	.zero		2


	//----- nvinfo : EIATTR_PARAM_CBANK
	.align		4
        /*000c*/ 	.byte	0x04, 0x0a
        /*000e*/ 	.short	(.L_1232 - .L_1231)
	.align		4
.L_1231:
        /*0010*/ 	.word	index@(.nv.constant0._ZN2at6native57_GLOBAL__N__cd6b329d_24_DistributionBernoulli_cu_7537a20d43distribution_elementwise_grid_stride_kernelIfLi4EZNS0_9templates4cuda21uniform_and_transformIN3c108BFloat16EfPNS_17CUDAGeneratorImplEZZZNS4_16bernoulli_kernelIS9_EEvRNS_18TensorIteratorBaseEdT_ENKUlvE_clEvENKUlvE7_clEvEUlfE_EEvSC_T1_T2_EUlP24curandStatePhilox4_32_10E_ZNS1_27distribution_nullary_kernelIS7_f7double2S9_SL_SG_EEvSC_SI_RKT3_T4_EUlifE0_EEvlNS_15PhiloxCudaStateESH_SI_)
        /*0014*/ 	.short	0x0160
        /*0016*/ 	.short	0x01d0


	//----- nvinfo : EIATTR_CBANK_PARAM_SIZE
	.align		4
.L_1232:
        /*0018*/ 	.byte	0x03, 0x19
        /*001a*/ 	.short	0x01d0


	//----- nvinfo : EIATTR_KPARAM_INFO
	.align		4
        /*001c*/ 	.byte	0x04, 0x17
        /*001e*/ 	.short	(.L_1234 - .L_1233)
.L_1233:
        /*0020*/ 	.word	0x00000000
        /*0024*/ 	.short	0x0003
        /*0026*/ 	.short	0x0028
        /*0028*/ 	.byte	0x00, 0xf0, 0xa1, 0x06


	//----- nvinfo : EIATTR_KPARAM_INFO
	.align		4
.L_1234:
        /*002c*/ 	.byte	0x04, 0x17
        /*002e*/ 	.short	(.L_1236 - .L_1235)
.L_1235:
        /*0030*/ 	.word	0x00000000
        /*0034*/ 	.short	0x0002
        /*0036*/ 	.short	0x0020
        /*0038*/ 	.byte	0x00, 0xf0, 0x05, 0x00


	//----- nvinfo : EIATTR_KPARAM_INFO
	.align		4
.L_1236:
        /*003c*/ 	.byte	0x04, 0x17
        /*003e*/ 	.short	(.L_1238 - .L_1237)
.L_1237:
        /*0040*/ 	.word	0x00000000
        /*0044*/ 	.short	0x0001
        /*0046*/ 	.short	0x0008
        /*0048*/ 	.byte	0x00, 0xf0, 0x61, 0x00


	//----- nvinfo : EIATTR_KPARAM_INFO
	.align		4
.L_1238:
        /*004c*/ 	.byte	0x04, 0x17
        /*004e*/ 	.short	(.L_1240 - .L_1239)
.L_1239:
        /*0050*/ 	.word	0x00000000
        /*0054*/ 	.short	0x0000
        /*0056*/ 	.short	0x0000
        /*0058*/ 	.byte	0x00, 0xf0, 0x21, 0x00


	//----- nvinfo : EIATTR_MAXREG_COUNT
	.align		4
.L_1240:
        /*005c*/ 	.byte	0x03, 0x1b
        /*005e*/ 	.short	0x0040


	//----- nvinfo : EIATTR_NUM_BARRIERS
	.align		4
        /*0060*/ 	.byte	0x02, 0x4c
        /*0062*/ 	.byte	0x01
	.zero		1


	//----- nvinfo : EIATTR_MERCURY_ISA_VERSION
	.align		4
        /*0064*/ 	.byte	0x03, 0x5f
        /*0066*/ 	.short	0x0000


	//----- nvinfo : EIATTR_EXIT_INSTR_OFFSETS
	.align		4
        /*0068*/ 	.byte	0x04, 0x1c
        /*006a*/ 	.short	(.L_1242 - .L_1241)


	//   ....[0]....
.L_1241:
        /*006c*/ 	.word	0x00000810


	//   ....[1]....
        /*0070*/ 	.word	0x000047c0


	//----- nvinfo : EIATTR_MAX_THREADS
	.align		4
.L_1242:
        /*0074*/ 	.byte	0x04, 0x05
        /*0076*/ 	.short	(.L_1244 - .L_1243)
.L_1243:
        /*0078*/ 	.word	0x00000100
        /*007c*/ 	.word	0x00000001
        /*0080*/ 	.word	0x00000001


	//----- nvinfo : EIATTR_CRS_STACK_SIZE
	.align		4
.L_1244:
        /*0084*/ 	.byte	0x04, 0x1e
        /*0086*/ 	.short	(.L_1246 - .L_1245)
.L_1245:
        /*0088*/ 	.word	0x00000000
.L_1246:


//--------------------- .nv.info._ZN2at6native57_GLOBAL__N__cd6b329d_24_DistributionBernoulli_cu_7537a20d43distribution_elementwise_grid_stride_kernelIfLi4EZNS0_9templates4cuda21uniform_and_transformIN3c108BFloat16EfPNS_17CUDAGeneratorImplEZZZNS4_16bernoulli_kernelIS9_EEvRNS_18TensorIteratorBaseEdT_ENKUlvE_clEvENKUlvE7_clEvEUlfE_EEvSC_T1_T2_EUlP24curandStatePhilox4_32_10E_ZNS1_27distribution_nullary_kernelIS7_f7double2S9_SL_SG_EEvSC_SI_RKT3_T4_EUlifE_EEvlNS_15PhiloxCudaStateESH_SI_ --------------------------
	.section	.nv.info._ZN2at6native57_GLOBAL__N__cd6b329d_24_DistributionBernoulli_cu_7537a20d43distribution_elementwise_grid_stride_kernelIfLi4EZNS0_9templates4cuda21uniform_and_transformIN3c108BFloat16EfPNS_17CUDAGeneratorImplEZZZNS4_16bernoulli_kernelIS9_EEvRNS_18TensorIteratorBaseEdT_ENKUlvE_clEvENKUlvE7_clEvEUlfE_EEvSC_T1_T2_EUlP24curandStatePhilox4_32_10E_ZNS1_27distribution_nullary_kernelIS7_f7double2S9_SL_SG_EEvSC_SI_RKT3_T4_EUlifE_EEvlNS_15PhiloxCudaStateESH_SI_,"",@"SHT_CUDA_INFO"
	.sectionflags	@""
	.align	4


	//----- nvinfo : EIATTR_CUDA_API_VERSION
	.align		4
        /*0000*/ 	.byte	0x04, 0x37
        /*0002*/ 	.short	(.L_1248 - .L_1247)
.L_1247:
        /*0004*/ 	.word	0x00000082


	//----- nvinfo : EIATTR_SW2861232_WAR
	.align		4
.L_1248:
        /*0008*/ 	.byte	0x01, 0x35
	.zero		2


	//----- nvinfo : EIATTR_PARAM_CBANK
	.align		4
        /*000c*/ 	.byte	0x04, 0x0a
        /*000e*/ 	.short	(.L_1250 - .L_1249)
	.align		4
.L_1249:
        /*0010*/ 	.word	index@(.nv.constant0._ZN2at6native57_GLOBAL__N__cd6b329d_24_DistributionBernoulli_cu_7537a20d43distribution_elementwise_grid_stride_kernelIfLi4EZNS0_9templates4cuda21uniform_and_transformIN3c108BFloat16EfPNS_17CUDAGeneratorImplEZZZNS4_16bernoulli_kernelIS9_EEvRNS_18TensorIteratorBaseEdT_ENKUlvE_clEvENKUlvE7_clEvEUlfE_EEvSC_T1_T2_EUlP24curandStatePhilox4_32_10E_ZNS1_27distribution_nullary_kernelIS7_f7double2S9_SL_SG_EEvSC_SI_RKT3_T4_EUlifE_EEvlNS_15PhiloxCudaStateESH_SI_)
        /*0014*/ 	.short	0x0160
        /*0016*/ 	.short	0x0040


	//----- nvinfo : EIATTR_CBANK_PARAM_SIZE
	.align		4
.L_1250:
        /*0018*/ 	.byte	0x03, 0x19
        /*001a*/ 	.short	0x0040


	//----- nvinfo : EIATTR_KPARAM_INFO
	.align		4
        /*001c*/ 	.byte	0x04, 0x17
        /*001e*/ 	.short	(.L_1252 - .L_1251)
.L_1251:
        /*0020*/ 	.word	0x00000000
        /*0024*/ 	.short	0x0003
        /*0026*/ 	.short	0x0028
        /*0028*/ 	.byte	0x00, 0xf0, 0x61, 0x00


	//----- nvinfo : EIATTR_KPARAM_INFO
	.align		4
.L_1252:
        /*002c*/ 	.byte	0x04, 0x17
        /*002e*/ 	.short	(.L_1254 - .L_1253)
.L_1253:
        /*0030*/ 	.word	0x00000000
        /*0034*/ 	.short	0x0002
        /*0036*/ 	.short	0x0020
        /*0038*/ 	.byte	0x00, 0xf0, 0x05, 0x00


	//----- nvinfo : EIATTR_KPARAM_INFO
	.align		4
.L_1254:
        /*003c*/ 	.byte	0x04, 0x17
        /*003e*/ 	.short	(.L_1256 - .L_1255)
.L_1255:
        /*0040*/ 	.word	0x00000000
        /*0044*/ 	.short	0x0001
        /*0046*/ 	.short	0x0008
        /*0048*/ 	.byte	0x00, 0xf0, 0x61, 0x00


	//----- nvinfo : EIATTR_KPARAM_INFO
	.align		4
.L_1256:
        /*004c*/ 	.byte	0x04, 0x17
        /*004e*/ 	.short	(.L_1258 - .L_1257)
.L_1257:
        /*0050*/ 	.word	0x00000000
        /*0054*/ 	.short	0x0000
        /*0056*/ 	.short	0x0000
        /*0058*/ 	.byte	0x00, 0xf0, 0x21, 0x00


	//----- nvinfo : EIATTR_MAXREG_COUNT
	.align		4
.L_1258:
        /*005c*/ 	.byte	0x03, 0x1b
        /*005e*/ 	.short	0x0040


	//----- nvinfo : EIATTR_NUM_BARRIERS
	.align		4
        /*0060*/ 	.byte	0x02, 0x4c
        /*0062*/ 	.byte	0x01
	.zero		1


	//----- nvinfo : EIATTR_MERCURY_ISA_VERSION
	.align		4
        /*0064*/ 	.byte	0x03, 0x5f
        /*0066*/ 	.short	0x0000


	//----- nvinfo : EIATTR_EXIT_INSTR_OFFSETS
	.align		4
        /*0068*/ 	.byte	0x04, 0x1c
        /*006a*/ 	.short	(.L_1260 - .L_1259)


	//   ....[0]....
.L_1259:
        /*006c*/ 	.word	0x00000830


	//   ....[1]....
        /*0070*/ 	.word	0x00001200


	//----- nvinfo : EIATTR_MAX_THREADS
	.align		4
.L_1260:
        /*0074*/ 	.byte	0x04, 0x05
        /*0076*/ 	.short	(.L_1262 - .L_1261)
.L_1261:
        /*0078*/ 	.word	0x00000100
        /*007c*/ 	.word	0x00000001
        /*0080*/ 	.word	0x00000001


	//----- nvinfo : EIATTR_CRS_STACK_SIZE
	.align		4
.L_1262:
        /*0084*/ 	.byte	0x04, 0x1e
        /*0086*/ 	.short	(.L_1264 - .L_1263)
.L_1263:
        /*0088*/ 	.word	0x00000000
.L_1264:


//--------------------- .nv.info._ZN2at6native57_GLOBAL__N__cd6b329d_24_DistributionBernoulli_cu_7537a20d43distribution_elementwise_grid_stride_kernelIfLi4EZNS0_9templates4cuda21uniform_and_transformIN3c104HalfEfPNS_17CUDAGeneratorImplEZZZNS4_16bernoulli_kernelIS9_EEvRNS_18TensorIteratorBaseEdT_ENKUlvE_clEvENKUlvE6_clEvEUlfE_EEvSC_T1_T2_EUlP24curandStatePhilox4_32_10E0_ZNS1_27distribution_nullary_kernelIS7_f6float4S9_SL_SG_EEvSC_SI_RKT3_T4_EUlifE0_EEvlNS_15PhiloxCudaStateESH_SI_ --------------------------
	.section	.nv.info._ZN2at6native57_GLOBAL__N__cd6b329d_24_DistributionBernoulli_cu_7537a20d43distribution_elementwise_grid_stride_kernelIfLi4EZNS0_9templates4cuda21uniform_and_transformIN3c104HalfEfPNS_17CUDAGeneratorImplEZZZNS4_16bernoulli_kernelIS9_EEvRNS_18TensorIteratorBaseEdT_ENKUlvE_clEvENKUlvE6_clEvEUlfE_EEvSC_T1_T2_EUlP24curandStatePhilox4_32_10E0_ZNS1_27distribution_nullary_kernelIS7_f6float4S9_SL_SG_EEvSC_SI_RKT3_T4_EUlifE0_EEvlNS_15PhiloxCudaStateESH_SI_,"",@"SHT_CUDA_INFO"
	.sectionflags	@""
	.align	4


	//----- nvinfo : EIATTR_CUDA_API_VERSION
	.align		4
        /*0000*/ 	.byte	0x04, 0x37
        /*0002*/ 	.short	(.L_1266 - .L_1265)
.L_1265:
        /*0004*/ 	.word	0x00000082


	//----- nvinfo : EIATTR_SW2861232_WAR
	.align		4
.L_1266:
        /*0008*/ 	.byte	0x01, 0x35
	.zero		2


	//----- nvinfo : EIATTR_PARAM_CBANK
	.align		4
        /*000c*/ 	.byte	0x04, 0x0a
        /*000e*/ 	.short	(.L_1268 - .L_1267)
	.align		4
.L_1267:
        /*0010*/ 	.word	index@(.nv.constant0._ZN2at6native57_GLOBAL__N__cd6b329d_24_DistributionBernoulli_cu_7537a20d43distribution_elementwise_grid_stride_kernelIfLi4EZNS0_9templates4cuda21uniform_and_transformIN3c104HalfEfPNS_17CUDAGeneratorImplEZZZNS4_16bernoulli_kernelIS9_EEvRNS_18TensorIteratorBaseEdT_ENKUlvE_clEvENKUlvE6_clEvEUlfE_EEvSC_T1_T2_EUlP24curandStatePhilox4_32_10E0_ZNS1_27distribution_nullary_kernelIS7_f6float4S9_SL_SG_EEvSC_SI_RKT3_T4_EUlifE0_EEvlNS_15PhiloxCudaStateESH_SI_)
        /*0014*/ 	.short	0x0160
        /*0016*/ 	.short	0x01d0


	//----- nvinfo : EIATTR_CBANK_PARAM_SIZE
	.align		4
.L_1268:
        /*0018*/ 	.byte	0x03, 0x19
        /*001a*/ 	.short	0x01d0


	//----- nvinfo : EIATTR_KPARAM_INFO
	.align		4
        /*001c*/ 	.byte	0x04, 0x17
        /*001e*/ 	.short	(.L_1270 - .L_1269)
.L_1269:
        /*0020*/ 	.word	0x00000000
        /*0024*/ 	.short	0x0003
        /*0026*/ 	.short	0x0028
        /*0028*/ 	.byte	0x00, 0xf0, 0xa1, 0x06


	//----- nvinfo : EIATTR_KPARAM_INFO
	.align		4
.L_1270:
        /*002c*/ 	.byte	0x04, 0x17
        /*002e*/ 	.short	(.L_1272 - .L_1271)
.L_1271:
        /*0030*/ 	.word	0x00000000
        /*0034*/ 	.short	0x0002
        /*0036*/ 	.short	0x0020
        /*0038*/ 	.byte	0x00, 0xf0, 0x05, 0x00


	//----- nvinfo : EIATTR_KPARAM_INFO
	.align		4
.L_1272:
        /*003c*/ 	.byte	0x04, 0x17
        /*003e*/ 	.short	(.L_1274 - .L_1273)
.L_1273:
        /*0040*/ 	.word	0x00000000
        /*0044*/ 	.short	0x0001
        /*0046*/ 	.short	0x0008
        /*0048*/ 	.byte	0x00, 0xf0, 0x61, 0x00


	//----- nvinfo : EIATTR_KPARAM_INFO
	.align		4
.L_1274:
        /*004c*/ 	.byte	0x04, 0x17
        /*004e*/ 	.short	(.L_1276 - .L_1275)
.L_1275:
        /*0050*/ 	.word	0x00000000
        /*0054*/ 	.short	0x0000
        /*0056*/ 	.short	0x0000
        /*0058*/ 	.byte	0x00, 0xf0, 0x21, 0x00


	//----- nvinfo : EIATTR_MAXREG_COUNT
	.align		4
.L_1276:
        /*005c*/ 	.byte	0x03, 0x1b
        /*005e*/ 	.short	0x0040


	//----- nvinfo : EIATTR_NUM_BARRIERS
	.align		4
        /*0060*/ 	.byte	0x02, 0x4c
        /*0062*/ 	.byte	0x01
	.zero		1


	//----- nvinfo : EIATTR_MERCURY_ISA_VERSION
	.align		4
        /*0064*/ 	.byte	0x03, 0x5f
        /*0066*/ 	.short	0x0000


	//----- nvinfo : EIATTR_EXIT_INSTR_OFFSETS
	.align		4
        /*0068*/ 	.byte	0x04, 0x1c
        /*006a*/ 	.short	(.L_1278 - .L_1277)


	//   ....[0]....
.L_1277:
        /*006c*/ 	.word	0x00000810


	//   ....[1]....
        /*0070*/ 	.word	0x00004890


	//----- nvinfo : EIATTR_MAX_THREADS
	.align		4
.L_1278:
        /*0074*/ 	.byte	0x04, 0x05
        /*0076*/ 	.short	(.L_1280 - .L_1279)
.L_1279:
        /*0078*/ 	.word	0x00000100
        /*007c*/ 	.word	0x00000001
        /*0080*/ 	.word	0x00000001


	//----- nvinfo : EIATTR_CRS_STACK_SIZE
	.align		4
.L_1280:
        /*0084*/ 	.byte	0x04, 0x1e
        /*0086*/ 	.short	(.L_1282 - .L_1281)
.L_1281:
        /*0088*/ 	.word	0x00000000
.L_1282:


//--------------------- .nv.info._ZN2at6native57_GLOBAL__N__cd6b329d_24_DistributionBernoulli_cu_7537a20d43distribution_elementwise_grid_stride_kernelIfLi4EZNS0_9templates4cuda21uniform_and_transformIN3c104HalfEfPNS_17CUDAGeneratorImplEZZZNS4_16bernoulli_kernelIS9_EEvRNS_18TensorIteratorBaseEdT_ENKUlvE_clEvENKUlvE6_clEvEUlfE_EEvSC_T1_T2_EUlP24curandStatePhilox4_32_10E0_ZNS1_27distribution_nullary_kernelIS7_f6float4S9_SL_SG_EEvSC_SI_RKT3_T4_EUlifE_EEvlNS_15PhiloxCudaStateESH_SI_ --------------------------
	.section	.nv.info._ZN2at6native57_GLOBAL__N__cd6b329d_24_DistributionBernoulli_cu_7537a20d43distribution_elementwise_grid_stride_kernelIfLi4EZNS0_9templates4cuda21uniform_and_transformIN3c104HalfEfPNS_17CUDAGeneratorImplEZZZNS4_16bernoulli_kernelIS9_EEvRNS_18TensorIteratorBaseEdT_ENKUlvE_clEvENKUlvE6_clEvEUlfE_EEvSC_T1_T2_EUlP24curandStatePhilox4_32_10E0_ZNS1_27distribution_nullary_kernelIS7_f6float4S9_SL_SG_EEvSC_SI_RKT3_T4_EUlifE_EEvlNS_15PhiloxCudaStateESH_SI_,"",@"SHT_CUDA_INFO"
	.sectionflags	@""
	.align	4


	//----- nvinfo : EIATTR_CUDA_API_VERSION
	.align		4
        /*0000*/ 	.byte	0x04, 0x37
        /*0002*/ 	.short	(.L_1284 - .L_1283)
.L_1283:
        /*0004*/ 	.word	0x00000082


	//----- nvinfo : EIATTR_SW2861232_WAR
	.align		4
.L_1284:
        /*0008*/ 	.byte	0x01, 0x35
	.zero		2


	//----- nvinfo : EIATTR_PARAM_CBANK
	.align		4
        /*000c*/ 	.byte	0x04, 0x0a
        /*000e*/ 	.short	(.L_1286 - .L_1285)
	.align		4
.L_1285:
        /*0010*/ 	.word	index@(.nv.constant0._ZN2at6native57_GLOBAL__N__cd6b329d_24_DistributionBernoulli_cu_7537a20d43distribution_elementwise_grid_stride_kernelIfLi4EZNS0_9templates4cuda21uniform_and_transformIN3c104HalfEfPNS_17CUDAGeneratorImplEZZZNS4_16bernoulli_kernelIS9_EEvRNS_18TensorIteratorBaseEdT_ENKUlvE_clEvENKUlvE6_clEvEUlfE_EEvSC_T1_T2_EUlP24curandStatePhilox4_32_10E0_ZNS1_27distribution_nullary_kernelIS7_f6float4S9_SL_SG_EEvSC_SI_RKT3_T4_EUlifE_EEvlNS_15PhiloxCudaStateESH_SI_)
        /*0014*/ 	.short	0x0160
        /*0016*/ 	.short	0x0040


	//----- nvinfo : EIATTR_CBANK_PARAM_SIZE
	.align		4
.L_1286:
        /*0018*/ 	.byte	0x03, 0x19
        /*001a*/ 	.short	0x0040


	//----- nvinfo : EIATTR_KPARAM_INFO
	.align		4
        /*001c*/ 	.byte	0x04, 0x17
        /*001e*/ 	.short	(.L_1288 - .L_1287)
.L_1287:
        /*0020*/ 	.word	0x00000000
        /*0024*/ 	.short	0x0003
        /*0026*/ 	.short	0x0028
        /*0028*/ 	.byte	0x00, 0xf0, 0x61, 0x00


	//----- nvinfo : EIATTR_KPARAM_INFO
	.align		4
.L_1288:
        /*002c*/ 	.byte	0x04, 0x17
        /*002e*/ 	.short	(.L_1290 - .L_1289)
.L_1289:
        /*0030*/ 	.word	0x00000000
        /*0034*/ 	.short	0x0002
        /*0036*/ 	.short	0x0020
        /*0038*/ 	.byte	0x00, 0xf0, 0x05, 0x00


	//----- nvinfo : EIATTR_KPARAM_INFO
	.align		4
.L_1290:
        /*003c*/ 	.byte	0x04, 0x17
        /*003e*/ 	.short	(.L_1292 - .L_1291)
.L_1291:
        /*0040*/ 	.word	0x00000000
        /*0044*/ 	.short	0x0001
        /*0046*/ 	.short	0x0008
        /*0048*/ 	.byte	0x00, 0xf0, 0x61, 0x00


	//----- nvinfo : EIATTR_KPARAM_INFO
	.align		4
.L_1292:
        /*004c*/ 	.byte	0x04, 0x17
        /*004e*/ 	.short	(.L_1294 - .L_1293)
.L_1293:
        /*0050*/ 	.word	0x00000000
        /*0054*/ 	.short	0x0000
        /*0056*/ 	.short	0x0000
        /*0058*/ 	.byte	0x00, 0xf0, 0x21, 0x00


	//----- nvinfo : EIATTR_MAXREG_COUNT
	.align		4
.L_1294:
        /*005c*/ 	.byte	0x03, 0x1b
        /*005e*/ 	.short	0x0040


	//----- nvinfo : EIATTR_NUM_BARRIERS
	.align		4
        /*0060*/ 	.byte	0x02, 0x4c
        /*0062*/ 	.byte	0x01
	.zero		1


	//----- nvinfo : EIATTR_MERCURY_ISA_VERSION
	.align		4
        /*0064*/ 	.byte	0x03, 0x5f
        /*0066*/ 	.short	0x0000


	//----- nvinfo : EIATTR_EXIT_INSTR_OFFSETS
	.align		4
        /*0068*/ 	.byte	0x04, 0x1c
        /*006a*/ 	.short	(.L_1296 - .L_1295)


	//   ....[0]....
.L_1295:
        /*006c*/ 	.word	0x00000820


	//   ....[1]....
        /*0070*/ 	.word	0x000011b0


	//----- nvinfo : EIATTR_MAX_THREADS
	.align		4
.L_1296:
        /*0074*/ 	.byte	0x04, 0x05
        /*0076*/ 	.short	(.L_1298 - .L_1297)
.L_1297:
        /*0078*/ 	.word	0x00000100
        /*007c*/ 	.word	0x00000001
        /*0080*/ 	.word	0x00000001


	//----- nvinfo : EIATTR_CRS_STACK_SIZE
	.align		4
.L_1298:
        /*0084*/ 	.byte	0x04, 0x1e
        /*0086*/ 	.short	(.L_1300 - .L_1299)
.L_1299:
        /*0088*/ 	.word	0x00000000
.L_1300:


//--------------------- .nv.info._ZN2at6native57_GLOBAL__N__cd6b329d_24_DistributionBernoulli_cu_7537a20d43distribution_elementwise_grid_stride_kernelIfLi4EZNS0_9templates4cuda21uniform_and_transformIN3c104HalfEfPNS_17CUDAGeneratorImplEZZZNS4_16bernoulli_kernelIS9_EEvRNS_18TensorIteratorBaseEdT_ENKUlvE_clEvENKUlvE6_clEvEUlfE_EEvSC_T1_T2_EUlP24curandStatePhilox4_32_10E_ZNS1_27distribution_nullary_kernelIS7_f7double2S9_SL_SG_EEvSC_SI_RKT3_T4_EUlifE0_EEvlNS_15PhiloxCudaStateESH_SI_ --------------------------
	.section	.nv.info._ZN2at6native57_GLOBAL__N__cd6b329d_24_DistributionBernoulli_cu_7537a20d43distribution_elementwise_grid_stride_kernelIfLi4EZNS0_9templates4cuda21uniform_and_transformIN3c104HalfEfPNS_17CUDAGeneratorImplEZZZNS4_16bernoulli_kernelIS9_EEvRNS_18TensorIteratorBaseEdT_ENKUlvE_clEvENKUlvE6_clEvEUlfE_EEvSC_T1_T2_EUlP24curandStatePhilox4_32_10E_ZNS1_27distribution_nullary_kernelIS7_f7double2S9_SL_SG_EEvSC_SI_RKT3_T4_EUlifE0_EEvlNS_15PhiloxCudaStateESH_SI_,"",@"SHT_CUDA_INFO"
	.sectionflags	@""
	.align	4


	//----- nvinfo : EIATTR_CUDA_API_VERSION
	.align		4
        /*0000*/ 	.byte	0x04, 0x37
        /*0002*/ 	.short	(.L_1302 - .L_1301)
.L_1301:
        /*0004*/ 	.word	0x00000082


	//----- nvinfo : EIATTR_SW2861232_WAR
	.align		4
.L_1302:
        /*0008*/ 	.byte	0x01, 0x35
	.zero		2


	//----- nvinfo : EIATTR_PARAM_CBANK
	.align		4
        /*000c*/ 	.byte	0x04, 0x0a
        /*000e*/ 	.short	(.L_1304 - .L_1303)
	.align		4
.L_1303:
        /*0010*/ 	.word	index@(.nv.constant0._ZN2at6native57_GLOBAL__N__cd6b329d_24_DistributionBernoulli_cu_7537a20d43distribution_elementwise_grid_stride_kernelIfLi4EZNS0_9templates4cuda21uniform_and_transformIN3c104HalfEfPNS_17CUDAGeneratorImplEZZZNS4_16bernoulli_kernelIS9_EEvRNS_18TensorIteratorBaseEdT_ENKUlvE_clEvENKUlvE6_clEvEUlfE_EEvSC_T1_T2_EUlP24curandStatePhilox4_32_10E_ZNS1_27distribution_nullary_kernelIS7_f7double2S9_SL_SG_EEvSC_SI_RKT3_T4_EUlifE0_EEvlNS_15PhiloxCudaStateESH_SI_)
        /*0014*/ 	.short	0x0160
        /*0016*/ 	.short	0x01d0


	//----- nvinfo : EIATTR_CBANK_PARAM_SIZE
	.align		4
.L_1304:
        /*0018*/ 	.byte	0x03, 0x19
        /*001a*/ 	.short	0x01d0


	//----- nvinfo : EIATTR_KPARAM_INFO
	.align		4
        /*001c*/ 	.byte	0x04, 0x17
        /*001e*/ 	.short	(.L_1306 - .L_1305)
.L_1305:
        /*0020*/ 	.word	0x00000000
        /*0024*/ 	.short	0x0003
        /*0026*/ 	.short	0x0028
        /*0028*/ 	.byte	0x00, 0xf0, 0xa1, 0x06


	//----- nvinfo : EIATTR_KPARAM_INFO
	.align		4
.L_1306:
        /*002c*/ 	.byte	0x04, 0x17
        /*002e*/ 	.short	(.L_1308 - .L_1307)
.L_1307:
        /*0030*/ 	.word	0x00000000
        /*0034*/ 	.short	0x0002
        /*0036*/ 	.short	0x0020
        /*0038*/ 	.byte	0x00, 0xf0, 0x05, 0x00


	//----- nvinfo : EIATTR_KPARAM_INFO
	.align		4
.L_1308:
        /*003c*/ 	.byte	0x04, 0x17
        /*003e*/ 	.short	(.L_1310 - .L_1309)
.L_1309:
        /*0040*/ 	.word	0x00000000
        /*0044*/ 	.short	0x0001
        /*0046*/ 	.short	0x0008
        /*0048*/ 	.byte	0x00, 0xf0, 0x61, 0x00


	//----- nvinfo : EIATTR_KPARAM_INFO
	.align		4
.L_1310:
        /*004c*/ 	.byte	0x04, 0x17
        /*004e*/ 	.short	(.L_1312 - .L_1311)
.L_1311:
        /*0050*/ 	.word	0x00000000
        /*0054*/ 	.short	0x0000
        /*0056*/ 	.short	0x0000
        /*0058*/ 	.byte	0x00, 0xf0, 0x21, 0x00


	//----- nvinfo : EIATTR_MAXREG_COUNT
	.align		4
.L_1312:
        /*005c*/ 	.byte	0x03, 0x1b
        /*005e*/ 	.short	0x0040


	//----- nvinfo : EIATTR_NUM_BARRIERS
	.align		4
        /*0060*/ 	.byte	0x02, 0x4c
        /*0062*/ 	.byte	0x01
	.zero		1


	//----- nvinfo : EIATTR_MERCURY_ISA_VERSION
	.align		4
        /*0064*/ 	.byte	0x03, 0x5f
        /*0066*/ 	.short	0x0000


	//----- nvinfo : EIATTR_EXIT_INSTR_OFFSETS
	.align		4
        /*0068*/ 	.byte	0x04, 0x1c
        /*006a*/ 	.short	(.L_1314 - .L_1313)


	//   ....[0]....
.L_1313:
        /*006c*/ 	.word	0x00000810


	//   ....[1]....
        /*0070*/ 	.word	0x000047c0


	//----- nvinfo : EIATTR_MAX_THREADS
	.align		4
.L_1314:
        /*0074*/ 	.byte	0x04, 0x05
        /*0076*/ 	.short	(.L_1316 - .L_1315)
.L_1315:
        /*0078*/ 	.word	0x00000100
        /*007c*/ 	.word	0x00000001
        /*0080*/ 	.word	0x00000001


	//----- nvinfo : EIATTR_CRS_STACK_SIZE
	.align		4
.L_1316:
        /*0084*/ 	.byte	0x04, 0x1e
        /*0086*/ 	.short	(.L_1318 - .L_1317)
.L_1317:
        /*0088*/ 	.word	0x00000000
.L_1318:


//--------------------- .nv.info._ZN2at6native57_GLOBAL__N__cd6b329d_24_DistributionBernoulli_cu_7537a20d43distribution_elementwise_grid_stride_kernelIfLi4EZNS0_9templates4cuda21uniform_and_transformIN3c104HalfEfPNS_17CUDAGeneratorImplEZZZNS4_16bernoulli_kernelIS9_EEvRNS_18TensorIteratorBaseEdT_ENKUlvE_clEvENKUlvE6_clEvEUlfE_EEvSC_T1_T2_EUlP24curandStatePhilox4_32_10E_ZNS1_27distribution_nullary_kernelIS7_f7double2S9_SL_SG_EEvSC_SI_RKT3_T4_EUlifE_EEvlNS_15PhiloxCudaStateESH_SI_ --------------------------
	.section	.nv.info._ZN2at6native57_GLOBAL__N__cd6b329d_24_DistributionBernoulli_cu_7537a20d43distribution_elementwise_grid_stride_kernelIfLi4EZNS0_9templates4cuda21uniform_and_transformIN3c104HalfEfPNS_17CUDAGeneratorImplEZZZNS4_16bernoulli_kernelIS9_EEvRNS_18TensorIteratorBaseEdT_ENKUlvE_clEvENKUlvE6_clEvEUlfE_EEvSC_T1_T2_EUlP24curandStatePhilox4_32_10E_ZNS1_27distribution_nullary_kernelIS7_f7double2S9_SL_SG_EEvSC_SI_RKT3_T4_EUlifE_EEvlNS_15PhiloxCudaStateESH_SI_,"",@"SHT_CUDA_INFO"
	.sectionflags	@""
	.align	4


	//----- nvinfo : EIATTR_CUDA_API_VERSION
	.align		4
        /*0000*/ 	.byte	0x04, 0x37
        /*0002*/ 	.short	(.L_1320 - .L_1319)
.L_1319:
        /*0004*/ 	.word	0x00000082


	//----- nvinfo : EIATTR_SW2861232_WAR
	.align		4
.L_1320:
        /*0008*/ 	.byte	0x01, 0x35
	.zero		2


	//----- nvinfo : EIATTR_PARAM_CBANK
	.align		4
        /*000c*/ 	.byte	0x04, 0x0a
        /*000e*/ 	.short	(.L_1322 - .L_1321)
	.align		4
.L_1321:
        /*0010*/ 	.word	index@(.nv.constant0._ZN2at6native57_GLOBAL__N__cd6b329d_24_DistributionBernoulli_cu_7537a20d43distribution_elementwise_grid_stride_kernelIfLi4EZNS0_9templates4cuda21uniform_and_transformIN3c104HalfEfPNS_17CUDAGeneratorImplEZZZNS4_16bernoulli_kernelIS9_EEvRNS_18TensorIteratorBaseEdT_ENKUlvE_clEvENKUlvE6_clEvEUlfE_EEvSC_T1_T2_EUlP24curandStatePhilox4_32_10E_ZNS1_27distribution_nullary_kernelIS7_f7double2S9_SL_SG_EEvSC_SI_RKT3_T4_EUlifE_EEvlNS_15PhiloxCudaStateESH_SI_)
        /*0014*/ 	.short	0x0160
        /*0016*/ 	.short	0x0040


	//----- nvinfo : EIATTR_CBANK_PARAM_SIZE
	.align		4
.L_1322:
        /*0018*/ 	.byte	0x03, 0x19
        /*001a*/ 	.short	0x0040


	//----- nvinfo : EIATTR_KPARAM_INFO
	.align		4
        /*001c*/ 	.byte	0x04, 0x17
        /*001e*/ 	.short	(.L_1324 - .L_1323)
.L_1323:
        /*0020*/ 	.word	0x00000000
        /*0024*/ 	.short	0x0003
        /*0026*/ 	.short	0x0028
        /*0028*/ 	.byte	0x00, 0xf0, 0x61, 0x00


	//----- nvinfo : EIATTR_KPARAM_INFO
	.align		4
.L_1324:
        /*002c*/ 	.byte	0x04, 0x17
        /*002e*/ 	.short	(.L_1326 - .L_1325)
.L_1325:
        /*0030*/ 	.word	0x00000000
        /*0034*/ 	.short	0x0002
        /*0036*/ 	.short	0x0020
        /*0038*/ 	.byte	0x00, 0xf0, 0x05, 0x00


	//----- nvinfo : EIATTR_KPARAM_INFO
	.align		4
.L_1326:
        /*003c*/ 	.byte	0x04, 0x17
        /*003e*/ 	.short	(.L_1328 - .L_1327)
.L_1327:
        /*0040*/ 	.word	0x00000000
        /*0044*/ 	.short	0x0001
        /*0046*/ 	.short	0x0008
        /*0048*/ 	.byte	0x00, 0xf0, 0x61, 0x00


	//----- nvinfo : EIATTR_KPARAM_INFO
	.align		4
.L_1328:
        /*004c*/ 	.byte	0x04, 0x17
        /*004e*/ 	.short	(.L_1330 - .L_1329)
.L_1329:
        /*0050*/ 	.word	0x00000000
        /*0054*/ 	.short	0x0000
        /*0056*/ 	.short	0x0000
        /*0058*/ 	.byte	0x00, 0xf0, 0x21, 0x00


	//----- nvinfo : EIATTR_MAXREG_COUNT
	.align		4
.L_1330:
        /*005c*/ 	.byte	0x03, 0x1b
        /*005e*/ 	.short	0x0040


	//----- nvinfo : EIATTR_NUM_BARRIERS
	.align		4
        /*0060*/ 	.byte	0x02, 0x4c
        /*0062*/ 	.byte	0x01
	.zero		1


	//----- nvinfo : EIATTR_MERCURY_ISA_VERSION
	.align		4
        /*0064*/ 	.byte	0x03, 0x5f
        /*0066*/ 	.short	0x0000


	//----- nvinfo : EIATTR_EXIT_INSTR_OFFSETS
	.align		4
        /*0068*/ 	.byte	0x04, 0x1c
        /*006a*/ 	.short	(.L_1332 - .L_1331)


	//   ....[0]....
.L_1331:
        /*006c*/ 	.word	0x00000830


	//   ....[1]....
        /*0070*/ 	.word	0x00001200


	//----- nvinfo : EIATTR_MAX_THREADS
	.align		4
.L_1332:
        /*0074*/ 	.byte	0x04, 0x05
        /*0076*/ 	.short	(.L_1334 - .L_1333)
.L_1333:
        /*0078*/ 	.word	0x00000100
        /*007c*/ 	.word	0x00000001
        /*0080*/ 	.word	0x00000001


	//----- nvinfo : EIATTR_CRS_STACK_SIZE
	.align		4
.L_1334:
        /*0084*/ 	.byte	0x04, 0x1e
        /*0086*/ 	.short	(.L_1336 - .L_1335)
.L_1335:
        /*0088*/ 	.word	0x00000000
.L_1336:


//--------------------- .nv.info._ZN2at6native57_GLOBAL__N__cd6b329d_24_DistributionBernoulli_cu_7537a20d43distribution_elementwise_grid_stride_kernelIfLi4EZNS0_9templates4cuda21uniform_and_transformIffPNS_17CUDAGeneratorImplEZZZNS4_16bernoulli_kernelIS7_EEvRNS_18TensorIteratorBaseEdT_ENKUlvE_clEvENKUlvE5_clEvEUlfE_EEvSA_T1_T2_EUlP24curandStatePhilox4_32_10E0_ZNS1_27distribution_nullary_kernelIff6float4S7_SJ_SE_EEvSA_SG_RKT3_T4_EUlifE0_EEvlNS_15PhiloxCudaStateESF_SG_ --------------------------
	.section	.nv.info._ZN2at6native57_GLOBAL__N__cd6b329d_24_DistributionBernoulli_cu_7537a20d43distribution_elementwise_grid_stride_kernelIfLi4EZNS0_9templates4cuda21uniform_and_transformIffPNS_17CUDAGeneratorImplEZZZNS4_16bernoulli_kernelIS7_EEvRNS_18TensorIteratorBaseEdT_ENKUlvE_clEvENKUlvE5_clEvEUlfE_EEvSA_T1_T2_EUlP24curandStatePhilox4_32_10E0_ZNS1_27distribution_nullary_kernelIff6float4S7_SJ_SE_EEvSA_SG_RKT3_T4_EUlifE0_EEvlNS_15PhiloxCudaStateESF_SG_,"",@"SHT_CUDA_INFO"
	.sectionflags	@""
	.align	4


	//----- nvinfo : EIATTR_CUDA_API_VERSION
	.align		4
        /*0000*/ 	.byte	0x04, 0x37
        /*0002*/ 	.short	(.L_1338 - .L_1337)
.L_1337:
        /*0004*/ 	.word	0x00000082


	//----- nvinfo : EIATTR_SW2861232_WAR
	.align		4
.L_1338:
        /*0008*/ 	.byte	0x01, 0x35
	.zero		2


	//----- nvinfo : EIATTR_PARAM_CBANK
	.align		4
        /*000c*/ 	.byte	0x04, 0x0a
        /*000e*/ 	.short	(.L_1340 - .L_1339)
	.align		4
.L_1339:
        /*0010*/ 	.word	index@(.nv.constant0._ZN2at6native57_GLOBAL__N__cd6b329d_24_DistributionBernoulli_cu_7537a20d43distribution_elementwise_grid_stride_kernelIfLi4EZNS0_9templates4cuda21uniform_and_transformIffPNS_17CUDAGeneratorImplEZZZNS4_16bernoulli_kernelIS7_EEvRNS_18TensorIteratorBaseEdT_ENKUlvE_clEvENKUlvE5_clEvEUlfE_EEvSA_T1_T2_EUlP24curandStatePhilox4_32_10E0_ZNS1_27distribution_nullary_kernelIff6float4S7_SJ_SE_EEvSA_SG_RKT3_T4_EUlifE0_EEvlNS_15PhiloxCudaStateESF_SG_)
        /*0014*/ 	.short	0x0160
        /*0016*/ 	.short	0x01d0


	//----- nvinfo : EIATTR_CBANK_PARAM_SIZE
	.align		4
.L_1340:
        /*0018*/ 	.byte	0x03, 0x19
        /*001a*/ 	.short	0x01d0


	//----- nvinfo : EIATTR_KPARAM_INFO
	.align		4
        /*001c*/ 	.byte	0x04, 0x17
        /*001e*/ 	.short	(.L_1342 - .L_1341)
.L_1341:
        /*0020*/ 	.word	0x00000000
        /*0024*/ 	.short	0x0003
        /*0026*/ 	.short	0x0028
        /*0028*/ 	.byte	0x00, 0xf0, 0xa1, 0x06


	//----- nvinfo : EIATTR_KPARAM_INFO
	.align		4
.L_1342:
        /*002c*/ 	.byte	0x04, 0x17
        /*002e*/ 	.short	(.L_1344 - .L_1343)
.L_1343:
        /*0030*/ 	.word	0x00000000
        /*0034*/ 	.short	0x0002
        /*0036*/ 	.short	0x0020
        /*0038*/ 	.byte	0x00, 0xf0, 0x05, 0x00


	//----- nvinfo : EIATTR_KPARAM_INFO
	.align		4
.L_1344:
        /*003c*/ 	.byte	0x04, 0x17
        /*003e*/ 	.short	(.L_1346 - .L_1345)
.L_1345:
        /*0040*/ 	.word	0x00000000
        /*0044*/ 	.short	0x0001
        /*0046*/ 	.short	0x0008
        /*0048*/ 	.byte	0x00, 0xf0, 0x61, 0x00


	//----- nvinfo : EIATTR_KPARAM_INFO
	.align		4
.L_1346:
        /*004c*/ 	.byte	0x04, 0x17
        /*004e*/ 	.short	(.L_1348 - .L_1347)
.L_1347:
        /*0050*/ 	.word	0x00000000
        /*0054*/ 	.short	0x0000
        /*0056*/ 	.short	0x0000
        /*0058*/ 	.byte	0x00, 0xf0, 0x21, 0x00


	//----- nvinfo : EIATTR_MAXREG_COUNT
	.align		4
.L_1348:
        /*005c*/ 	.byte	0x03, 0x1b
        /*005e*/ 	.short	0x0040


	//----- nvinfo : EIATTR_NUM_BARRIERS
	.align		4
        /*0060*/ 	.byte	0x02, 0x4c
        /*0062*/ 	.byte	0x01
	.zero		1


	//----- nvinfo : EIATTR_MERCURY_ISA_VERSION
	.align		4
        /*0064*/ 	.byte	0x03, 0x5f
        /*0066*/ 	.short	0x0000


	//----- nvinfo : EIATTR_EXIT_INSTR_OFFSETS
	.align		4
        /*0068*/ 	.byte	0x04, 0x1c
        /*006a*/ 	.short	(.L_1350 - .L_1349)


	//   ....[0]....
.L_1349:
        /*006c*/ 	.word	0x00000810


	//   ....[1]....
        /*0070*/ 	.word	0x00004760


	//----- nvinfo : EIATTR_MAX_THREADS
	.align		4
.L_1350:
        /*0074*/ 	.byte	0x04, 0x05
        /*0076*/ 	.short	(.L_1352 - .L_1351)
.L_1351:
        /*0078*/ 	.word	0x00000100
        /*007c*/ 	.word	0x00000001
        /*0080*/ 	.word	0x00000001


	//----- nvinfo : EIATTR_CRS_STACK_SIZE
	.align		4
.L_1352:
        /*0084*/ 	.byte	0x04, 0x1e
        /*0086*/ 	.short	(.L_1354 - .L_1353)
.L_1353:
        /*0088*/ 	.word	0x00000000
.L_1354:


//--------------------- .nv.info._ZN2at6native57_GLOBAL__N__cd6b329d_24_DistributionBernoulli_cu_7537a20d43distribution_elementwise_grid_stride_kernelIfLi4EZNS0_9templates4cuda21uniform_and_transformIffPNS_17CUDAGeneratorImplEZZZNS4_16bernoulli_kernelIS7_EEvRNS_18TensorIteratorBaseEdT_ENKUlvE_clEvENKUlvE5_clEvEUlfE_EEvSA_T1_T2_EUlP24curandStatePhilox4_32_10E0_ZNS1_27distribution_nullary_kernelIff6float4S7_SJ_SE_EEvSA_SG_RKT3_T4_EUlifE_EEvlNS_15PhiloxCudaStateESF_SG_ --------------------------
	.section	.nv.info._ZN2at6native57_GLOBAL__N__cd6b329d_24_DistributionBernoulli_cu_7537a20d43distribution_elementwise_grid_stride_kernelIfLi4EZNS0_9templates4cuda21uniform_and_transformIffPNS_17CUDAGeneratorImplEZZZNS4_16bernoulli_kernelIS7_EEvRNS_18TensorIteratorBaseEdT_ENKUlvE_clEvENKUlvE5_clEvEUlfE_EEvSA_T1_T2_EUlP24curandStatePhilox4_32_10E0_ZNS1_27distribution_nullary_kernelIff6float4S7_SJ_SE_EEvSA_SG_RKT3_T4_EUlifE_EEvlNS_15PhiloxCudaStateESF_SG_,"",@"SHT_CUDA_INFO"
	.sectionflags	@""
	.align	4


	//----- nvinfo : EIATTR_CUDA_API_VERSION
	.align		4
        /*0000*/ 	.byte	0x04, 0x37
        /*0002*/ 	.short	(.L_1356 - .L_1355)
.L_1355:
        /*0004*/ 	.word	0x00000082


	//----- nvinfo : EIATTR_SW2861232_WAR
	.align		4
.L_1356:
        /*0008*/ 	.byte	0x01, 0x35
	.zero		2


	//----- nvinfo : EIATTR_PARAM_CBANK
	.align		4
        /*000c*/ 	.byte	0x04, 0x0a
        /*000e*/ 	.short	(.L_1358 - .L_1357)
	.align		4
.L_1357:
        /*0010*/ 	.word	index@(.nv.constant0._ZN2at6native57_GLOBAL__N__cd6b329d_24_DistributionBernoulli_cu_7537a20d43distribution_elementwise_grid_stride_kernelIfLi4EZNS0_9templates4cuda21uniform_and_transformIffPNS_17CUDAGeneratorImplEZZZNS4_16bernoulli_kernelIS7_EEvRNS_18TensorIteratorBaseEdT_ENKUlvE_clEvENKUlvE5_clEvEUlfE_EEvSA_T1_T2_EUlP24curandStatePhilox4_32_10E0_ZNS1_27distribution_nullary_kernelIff6float4S7_SJ_SE_EEvSA_SG_RKT3_T4_EUlifE_EEvlNS_15PhiloxCudaStateESF_SG_)
        /*0014*/ 	.short	0x0160
        /*0016*/ 	.short	0x0040


	//----- nvinfo : EIATTR_CBANK_PARAM_SIZE
	.align		4
.L_1358:
        /*0018*/ 	.byte	0x03, 0x19
        /*001a*/ 	.short	0x0040


	//----- nvinfo : EIATTR_KPARAM_INFO
	.align		4
        /*001c*/ 	.byte	0x04, 0x17
        /*001e*/ 	.short	(.L_1360 - .L_1359)
.L_1359:
        /*0020*/ 	.word	0x00000000
        /*0024*/ 	.short	0x0003
        /*0026*/ 	.short	0x0028
        /*0028*/ 	.byte	0x00, 0xf0, 0x61, 0x00


	//----- nvinfo : EIATTR_KPARAM_INFO
	.align		4
.L_1360:
        /*002c*/ 	.byte	0x04, 0x17
        /*002e*/ 	.short	(.L_1362 - .L_1361)
.L_1361:
        /*0030*/ 	.word	0x00000000
        /*0034*/ 	.short	0x0002
        /*0036*/ 	.short	0x0020
        /*0038*/ 	.byte	0x00, 0xf0, 0x05, 0x00


	//----- nvinfo : EIATTR_KPARAM_INFO
	.align		4
.L_1362:
        /*003c*/ 	.byte	0x04, 0x17
        /*003e*/ 	.short	(.L_1364 - .L_1363)
.L_1363:
        /*0040*/ 	.word	0x00000000
        /*0044*/ 	.short	0x0001
        /*0046*/ 	.short	0x0008
        /*0048*/ 	.byte	0x00, 0xf0, 0x61, 0x00


	//----- nvinfo : EIATTR_KPARAM_INFO
	.align		4
.L_1364:
        /*004c*/ 	.byte	0x04, 0x17
        /*004e*/ 	.short	(.L_1366 - .L_1365)
.L_1365:
        /*0050*/ 	.word	0x00000000
        /*0054*/ 	.short	0x0000
        /*0056*/ 	.short	0x0000
        /*0058*/ 	.byte	0x00, 0xf0, 0x21, 0x00


	//----- nvinfo : EIATTR_MAXREG_COUNT
	.align		4
.L_1366:
        /*005c*/ 	.byte	0x03, 0x1b
        /*005e*/ 	.short	0x0040


	//----- nvinfo : EIATTR_NUM_BARRIERS
	.align		4
        /*0060*/ 	.byte	0x02, 0x4c
        /*0062*/ 	.byte	0x01
	.zero		1


	//----- nvinfo : EIATTR_MERCURY_ISA_VERSION
	.align		4
        /*0064*/ 	.byte	0x03, 0x5f
        /*0066*/ 	.short	0x0000


	//----- nvinfo : EIATTR_EXIT_INSTR_OFFSETS
	.align		4
        /*0068*/ 	.byte	0x04, 0x1c
        /*006a*/ 	.short	(.L_1368 - .L_1367)


	//   ....[0]....
.L_1367:
        /*006c*/ 	.word	0x00000840


	//   ....[1]....
        /*0070*/ 	.word	0x00001140


	//----- nvinfo : EIATTR_MAX_THREADS
	.align		4
.L_1368:
        /*0074*/ 	.byte	0x04, 0x05
        /*0076*/ 	.short	(.L_1370 - .L_1369)
.L_1369:
        /*0078*/ 	.word	0x00000100
        /*007c*/ 	.word	0x00000001
        /*0080*/ 	.word	0x00000001


	//----- nvinfo : EIATTR_CRS_STACK_SIZE
	.align		4
.L_1370:
        /*0084*/ 	.byte	0x04, 0x1e
        /*0086*/ 	.short	(.L_1372 - .L_1371)
.L_1371:
        /*0088*/ 	.word	0x00000000
.L_1372:


//--------------------- .nv.info._ZN2at6native57_GLOBAL__N__cd6b329d_24_DistributionBernoulli_cu_7537a20d43distribution_elementwise_grid_stride_kernelIfLi4EZNS0_9templates4cuda21uniform_and_transformIffPNS_17CUDAGeneratorImplEZZZNS4_16bernoulli_kernelIS7_EEvRNS_18TensorIteratorBaseEdT_ENKUlvE_clEvENKUlvE5_clEvEUlfE_EEvSA_T1_T2_EUlP24curandStatePhilox4_32_10E_ZNS1_27distribution_nullary_kernelIff7double2S7_SJ_SE_EEvSA_SG_RKT3_T4_EUlifE0_EEvlNS_15PhiloxCudaStateESF_SG_ --------------------------
	.section	.nv.info._ZN2at6native57_GLOBAL__N__cd6b329d_24_DistributionBernoulli_cu_7537a20d43distribution_elementwise_grid_stride_kernelIfLi4EZNS0_9templates4cuda21uniform_and_transformIffPNS_17CUDAGeneratorImplEZZZNS4_16bernoulli_kernelIS7_EEvRNS_18TensorIteratorBaseEdT_ENKUlvE_clEvENKUlvE5_clEvEUlfE_EEvSA_T1_T2_EUlP24curandStatePhilox4_32_10E_ZNS1_27distribution_nullary_kernelIff7double2S7_SJ_SE_EEvSA_SG_RKT3_T4_EUlifE0_EEvlNS_15PhiloxCudaStateESF_SG_,"",@"SHT_CUDA_INFO"
	.sectionflags	@""
	.align	4


	//----- nvinfo : EIATTR_CUDA_API_VERSION
	.align		4
        /*0000*/ 	.byte	0x04, 0x37
        /*0002*/ 	.short	(.L_1374 - .L_1373)
.L_1373:
        /*0004*/ 	.word	0x00000082


	//----- nvinfo : EIATTR_SW2861232_WAR
	.align		4
.L_1374:
        /*0008*/ 	.byte	0x01, 0x35
	.zero		2


	//----- nvinfo : EIATTR_PARAM_CBANK
	.align		4
        /*000c*/ 	.byte	0x04, 0x0a
        /*000e*/ 	.short	(.L_1376 - .L_1375)
	.align		4
.L_1375:
        /*0010*/ 	.word	index@(.nv.constant0._ZN2at6native57_GLOBAL__N__cd6b329d_24_DistributionBernoulli_cu_7537a20d43distribution_elementwise_grid_stride_kernelIfLi4EZNS0_9templates4cuda21uniform_and_transformIffPNS_17CUDAGeneratorImplEZZZNS4_16bernoulli_kernelIS7_EEvRNS_18TensorIteratorBaseEdT_ENKUlvE_clEvENKUlvE5_clEvEUlfE_EEvSA_T1_T2_EUlP24curandStatePhilox4_32_10E_ZNS1_27distribution_nullary_kernelIff7double2S7_SJ_SE_EEvSA_SG_RKT3_T4_EUlifE0_EEvlNS_15PhiloxCudaStateESF_SG_)
        /*0014*/ 	.short	0x0160
        /*0016*/ 	.short	0x01d0


	//----- nvinfo : EIATTR_CBANK_PARAM_SIZE
	.align		4
.L_1376:
        /*0018*/ 	.byte	0x03, 0x19
        /*001a*/ 	.short	0x01d0


	//----- nvinfo : EIATTR_KPARAM_INFO
	.align		4
        /*001c*/ 	.byte	0x04, 0x17
        /*001e*/ 	.short	(.L_1378 - .L_1377)
.L_1377:
        /*0020*/ 	.word	0x00000000
        /*0024*/ 	.short	0x0003
        /*0026*/ 	.short	0x0028
        /*0028*/ 	.byte	0x00, 0xf0, 0xa1, 0x06


	//----- nvinfo : EIATTR_KPARAM_INFO
	.align		4
.L_1378:
        /*002c*/ 	.byte	0x04, 0x17
        /*002e*/ 	.short	(.L_1380 - .L_1379)
.L_1379:
        /*0030*/ 	.word	0x00000000
        /*0034*/ 	.short	0x0002
        /*0036*/ 	.short	0x0020
        /*0038*/ 	.byte	0x00, 0xf0, 0x05, 0x00


	//----- nvinfo : EIATTR_KPARAM_INFO
	.align		4
.L_1380:
        /*003c*/ 	.byte	0x04, 0x17
        /*003e*/ 	.short	(.L_1382 - .L_1381)
.L_1381:
        /*0040*/ 	.word	0x00000000
        /*0044*/ 	.short	0x0001
        /*0046*/ 	.short	0x0008
        /*0048*/ 	.byte	0x00, 0xf0, 0x61, 0x00


	//----- nvinfo : EIATTR_KPARAM_INFO
	.align		4
.L_1382:
        /*004c*/ 	.byte	0x04, 0x17
        /*004e*/ 	.short	(.L_1384 - .L_1383)
.L_1383:
        /*0050*/ 	.word	0x00000000
        /*0054*/ 	.short	0x0000
        /*0056*/ 	.short	0x0000
        /*0058*/ 	.byte	0x00, 0xf0, 0x21, 0x00


	//----- nvinfo : EIATTR_MAXREG_COUNT
	.align		4
.L_1384:
        /*005c*/ 	.byte	0x03, 0x1b
        /*005e*/ 	.short	0x0040


	//----- nvinfo : EIATTR_NUM_BARRIERS
	.align		4
        /*0060*/ 	.byte	0x02, 0x4c
        /*0062*/ 	.byte	0x01
	.zero		1


	//----- nvinfo : EIATTR_MERCURY_ISA_VERSION
	.align		4
        /*0064*/ 	.byte	0x03, 0x5f
        /*0066*/ 	.short	0x0000


	//----- nvinfo : EIATTR_EXIT_INSTR_OFFSETS
	.align		4
        /*0068*/ 	.byte	0x04, 0x1c
        /*006a*/ 	.short	(.L_1386 - .L_1385)


	//   ....[0]....
.L_1385:
        /*006c*/ 	.word	0x00000810


	//   ....[1]....
        /*0070*/ 	.word	0x000047a0


	//----- nvinfo : EIATTR_MAX_THREADS
	.align		4
.L_1386:
        /*0074*/ 	.byte	0x04, 0x05
        /*0076*/ 	.short	(.L_1388 - .L_1387)
.L_1387:
        /*0078*/ 	.word	0x00000100
        /*007c*/ 	.word	0x00000001
        /*0080*/ 	.word	0x00000001


	//----- nvinfo : EIATTR_CRS_STACK_SIZE
	.align		4
.L_1388:
        /*0084*/ 	.byte	0x04, 0x1e
        /*0086*/ 	.short	(.L_1390 - .L_1389)
.L_1389:
        /*0088*/ 	.word	0x00000000
.L_1390:


//--------------------- .nv.info._ZN2at6native57_GLOBAL__N__cd6b329d_24_DistributionBernoulli_cu_7537a20d43distribution_elementwise_grid_stride_kernelIfLi4EZNS0_9templates4cuda21uniform_and_transformIffPNS_17CUDAGeneratorImplEZZZNS4_16bernoulli_kernelIS7_EEvRNS_18TensorIteratorBaseEdT_ENKUlvE_clEvENKUlvE5_clEvEUlfE_EEvSA_T1_T2_EUlP24curandStatePhilox4_32_10E_ZNS1_27distribution_nullary_kernelIff7double2S7_SJ_SE_EEvSA_SG_RKT3_T4_EUlifE_EEvlNS_15PhiloxCudaStateESF_SG_ --------------------------
	.section	.nv.info._ZN2at6native57_GLOBAL__N__cd6b329d_24_DistributionBernoulli_cu_7537a20d43distribution_elementwise_grid_stride_kernelIfLi4EZNS0_9templates4cuda21uniform_and_transformIffPNS_17CUDAGeneratorImplEZZZNS4_16bernoulli_kernelIS7_EEvRNS_18TensorIteratorBaseEdT_ENKUlvE_clEvENKUlvE5_clEvEUlfE_EEvSA_T1_T2_EUlP24curandStatePhilox4_32_10E_ZNS1_27distribution_nullary_kernelIff7double2S7_SJ_SE_EEvSA_SG_RKT3_T4_EUlifE_EEvlNS_15PhiloxCudaStateESF_SG_,"",@"SHT_CUDA_INFO"
	.sectionflags	@""
	.align	4


	//----- nvinfo : EIATTR_CUDA_API_VERSION
	.align		4
        /*0000*/ 	.byte	0x04, 0x37
        /*0002*/ 	.short	(.L_1392 - .L_1391)
.L_1391:
        /*0004*/ 	.word	0x00000082


	//----- nvinfo : EIATTR_SW2861232_WAR
	.align		4
.L_1392:
        /*0008*/ 	.byte	0x01, 0x35
	.zero		2


	//----- nvinfo : EIATTR_PARAM_CBANK
	.align		4
        /*000c*/ 	.byte	0x04, 0x0a
        /*000e*/ 	.short	(.L_1394 - .L_1393)
	.align		4
.L_1393:
        /*0010*/ 	.word	index@(.nv.constant0._ZN2at6native57_GLOBAL__N__cd6b329d_24_DistributionBernoulli_cu_7537a20d43distribution_elementwise_grid_stride_kernelIfLi4EZNS0_9templates4cuda21uniform_and_transformIffPNS_17CUDAGeneratorImplEZZZNS4_16bernoulli_kernelIS7_EEvRNS_18TensorIteratorBaseEdT_ENKUlvE_clEvENKUlvE5_clEvEUlfE_EEvSA_T1_T2_EUlP24curandStatePhilox4_32_10E_ZNS1_27distribution_nullary_kernelIff7double2S7_SJ_SE_EEvSA_SG_RKT3_T4_EUlifE_EEvlNS_15PhiloxCudaStateESF_SG_)
        /*0014*/ 	.short	0x0160
        /*0016*/ 	.short	0x0040


	//----- nvinfo : EIATTR_CBANK_PARAM_SIZE
	.align		4
.L_1394:
        /*0018*/ 	.byte	0x03, 0x19
        /*001a*/ 	.short	0x0040


	//----- nvinfo : EIATTR_KPARAM_INFO
	.align		4
        /*001c*/ 	.byte	0x04, 0x17
        /*001e*/ 	.short	(.L_1396 - .L_1395)
.L_1395:
        /*0020*/ 	.word	0x00000000
        /*0024*/ 	.short	0x0003
        /*0026*/ 	.short	0x0028
        /*0028*/ 	.byte	0x00, 0xf0, 0x61, 0x00


	//----- nvinfo : EIATTR_KPARAM_INFO
	.align		4
.L_1396:
        /*002c*/ 	.byte	0x04, 0x17
        /*002e*/ 	.short	(.L_1398 - .L_1397)
.L_1397:
        /*0030*/ 	.word	0x00000000
        /*0034*/ 	.short	0x0002
        /*0036*/ 	.short	0x0020
        /*0038*/ 	.byte	0x00, 0xf0, 0x05, 0x00


	//----- nvinfo : EIATTR_KPARAM_INFO
	.align		4
.L_1398:
        /*003c*/ 	.byte	0x04, 0x17
        /*003e*/ 	.short	(.L_1400 - .L_1399)
.L_1399:
        /*0040*/ 	.word	0x00000000
        /*0044*/ 	.short	0x0001
        /*0046*/ 	.short	0x0008
        /*0048*/ 	.byte	0x00, 0xf0, 0x61, 0x00


	//----- nvinfo : EIATTR_KPARAM_INFO
	.align		4
.L_1400:
        /*004c*/ 	.byte	0x04, 0x17
        /*004e*/ 	.short	(.L_1402 - .L_1401)
.L_1401:
        /*0050*/ 	.word	0x00000000
        /*0054*/ 	.short	0x0000
        /*0056*/ 	.short	0x0000
        /*0058*/ 	.byte	0x00, 0xf0, 0x21, 0x00


	//----- nvinfo : EIATTR_MAXREG_COUNT
	.align		4
.L_1402:
        /*005c*/ 	.byte	0x03, 0x1b
        /*005e*/ 	.short	0x0040


	//----- nvinfo : EIATTR_NUM_BARRIERS
	.align		4
        /*0060*/ 	.byte	0x02, 0x4c
        /*0062*/ 	.byte	0x01
	.zero		1


	//----- nvinfo : EIATTR_MERCURY_ISA_VERSION
	.align		4
        /*0064*/ 	.byte	0x03, 0x5f
        /*0066*/ 	.short	0x0000


	//----- nvinfo : EIATTR_EXIT_INSTR_OFFSETS
	.align		4
        /*0068*/ 	.byte	0x04, 0x1c
        /*006a*/ 	.short	(.L_1404 - .L_1403)


	//   ....[0]....
.L_1403:
        /*006c*/ 	.word	0x00000830


	//   ....[1]....
        /*0070*/ 	.word	0x000011e0


	//----- nvinfo : EIATTR_MAX_THREADS
	.align		4
.L_1404:
        /*0074*/ 	.byte	0x04, 0x05
        /*0076*/ 	.short	(.L_1406 - .L_1405)
.L_1405:
        /*0078*/ 	.word	0x00000100
        /*007c*/ 	.word	0x00000001
        /*0080*/ 	.word	0x00000001


	//----- nvinfo : EIATTR_CRS_STACK_SIZE
	.align		4
.L_1406:
        /*0084*/ 	.byte	0x04, 0x1e
        /*0086*/ 	.short	(.L_1408 - .L_1407)
.L_1407:
        /*0088*/ 	.word	0x00000000
.L_1408:


//--------------------- .nv.info._ZN2at6native57_GLOBAL__N__cd6b329d_24_DistributionBernoulli_cu_7537a20d43distribution_elementwise_grid_stride_kernelIdLi2EZNS0_9templates4cuda21uniform_and_transformIddPNS_17CUDAGeneratorImplEZZZNS4_16bernoulli_kernelIS7_EEvRNS_18TensorIteratorBaseEdT_ENKUlvE_clEvENKUlvE4_clEvEUldE_EEvSA_T1_T2_EUlP24curandStatePhilox4_32_10E0_ZNS1_27distribution_nullary_kernelIdd6float4S7_SJ_SE_EEvSA_SG_RKT3_T4_EUlidE0_EEvlNS_15PhiloxCudaStateESF_SG_ --------------------------
	.section	.nv.info._ZN2at6native57_GLOBAL__N__cd6b329d_24_DistributionBernoulli_cu_7537a20d43distribution_elementwise_grid_stride_kernelIdLi2EZNS0_9templates4cuda21uniform_and_transformIddPNS_17CUDAGeneratorImplEZZZNS4_16bernoulli_kernelIS7_EEvRNS_18TensorIteratorBaseEdT_ENKUlvE_clEvENKUlvE4_clEvEUldE_EEvSA_T1_T2_EUlP24curandStatePhilox4_32_10E0_ZNS1_27distribution_nullary_kernelIdd6float4S7_SJ_SE_EEvSA_SG_RKT3_T4_EUlidE0_EEvlNS_15PhiloxCudaStateESF_SG_,"",@"SHT_CUDA_INFO"
	.sectionflags	@""
	.align	4


	//----- nvinfo : EIATTR_CUDA_API_VERSION
	.align		4
        /*0000*/ 	.byte	0x04, 0x37
        /*0002*/ 	.short	(.L_1410 - .L_1409)
.L_1409:
        /*0004*/ 	.word	0x00000082


	//----- nvinfo : EIATTR_SW2861232_WAR
	.align		4
.L_1410:
        /*0008*/ 	.byte	0x01, 0x35
	.zero		2


	//----- nvinfo : EIATTR_PARAM_CBANK
	.align		4
        /*000c*/ 	.byte	0x04, 0x0a
        /*000e*/ 	.short	(.L_1412 - .L_1411)
	.align		4
.L_1411:
        /*0010*/ 	.word	index@(.nv.constant0._ZN2at6native57_GLOBAL__N__cd6b329d_24_DistributionBernoulli_cu_7537a20d43distribution_elementwise_grid_stride_kernelIdLi2EZNS0_9templates4cuda21uniform_and_transformIddPNS_17CUDAGeneratorImplEZZZNS4_16bernoulli_kernelIS7_EEvRNS_18TensorIteratorBaseEdT_ENKUlvE_clEvENKUlvE4_clEvEUldE_EEvSA_T1_T2_EUlP24curandStatePhilox4_32_10E0_ZNS1_27distribution_nullary_kernelIdd6float4S7_SJ_SE_EEvSA_SG_RKT3_T4_EUlidE0_EEvlNS_15PhiloxCudaStateESF_SG_)
        /*0014*/ 	.short	0x0160
        /*0016*/ 	.short	0x01d0


	//----- nvinfo : EIATTR_CBANK_PARAM_SIZE
	.align		4
.L_1412:
        /*0018*/ 	.byte	0x03, 0x19
        /*001a*/ 	.short	0x01d0


	//----- nvinfo : EIATTR_KPARAM_INFO
	.align		4
        /*001c*/ 	.byte	0x04, 0x17
        /*001e*/ 	.short	(.L_1414 - .L_1413)
.L_1413:
        /*0020*/ 	.word	0x00000000
        /*0024*/ 	.short	0x0003
        /*0026*/ 	.short	0x0028
        /*0028*/ 	.byte	0x00, 0xf0, 0xa1, 0x06


	//----- nvinfo : EIATTR_KPARAM_INFO
	.align		4
.L_1414:
        /*002c*/ 	.byte	0x04, 0x17
        /*002e*/ 	.short	(.L_1416 - .L_1415)
.L_1415:
        /*0030*/ 	.word	0x00000000
        /*0034*/ 	.short	0x0002
        /*0036*/ 	.short	0x0020
        /*0038*/ 	.byte	0x00, 0xf0, 0x05, 0x00


	//----- nvinfo : EIATTR_KPARAM_INFO
	.align		4
.L_1416:
        /*003c*/ 	.byte	0x04, 0x17
        /*003e*/ 	.short	(.L_1418 - .L_1417)
.L_1417:
        /*0040*/ 	.word	0x00000000
        /*0044*/ 	.short	0x0001
        /*0046*/ 	.short	0x0008
        /*0048*/ 	.byte	0x00, 0xf0, 0x61, 0x00


	//----- nvinfo : EIATTR_KPARAM_INFO
	.align		4
.L_1418:
        /*004c*/ 	.byte	0x04, 0x17
        /*004e*/ 	.short	(.L_1420 - .L_1419)
.L_1419:
        /*0050*/ 	.word	0x00000000
        /*0054*/ 	.short	0x0000
        /*0056*/ 	.short	0x0000
        /*0058*/ 	.byte	0x00, 0xf0, 0x21, 0x00


	//----- nvinfo : EIATTR_MAXREG_COUNT
	.align		4
.L_1420:
        /*005c*/ 	.byte	0x03, 0x1b
        /*005e*/ 	.short	0x0040


	//----- nvinfo : EIATTR_NUM_BARRIERS
	.align		4
        /*0060*/ 	.byte	0x02, 0x4c
        /*0062*/ 	.byte	0x01
	.zero		1


	//----- nvinfo : EIATTR_MERCURY_ISA_VERSION
	.align		4
        /*0064*/ 	.byte	0x03, 0x5f
        /*0066*/ 	.short	0x0000


	//----- nvinfo : EIATTR_EXIT_INSTR_OFFSETS
	.align		4
        /*0068*/ 	.byte	0x04, 0x1c
        /*006a*/ 	.short	(.L_1422 - .L_1421)


	//   ....[0]....
.L_1421:
        /*006c*/ 	.word	0x00000810


	//   ....[1]....
        /*0070*/ 	.word	0x00002ab0


	//----- nvinfo : EIATTR_MAX_THREADS
	.align		4
.L_1422:
        /*0074*/ 	.byte	0x04, 0x05
        /*0076*/ 	.short	(.L_1424 - .L_1423)
.L_1423:
        /*0078*/ 	.word	0x00000100
        /*007c*/ 	.word	0x00000001
        /*0080*/ 	.word	0x00000001


	//----- nvinfo : EIATTR_CRS_STACK_SIZE
	.align		4
.L_1424:
        /*0084*/ 	.byte	0x04, 0x1e
        /*0086*/ 	.short	(.L_1426 - .L_1425)
.L_1425:
        /*0088*/ 	.word	0x00000000
.L_1426:


//--------------------- .nv.info._ZN2at6native57_GLOBAL__N__cd6b329d_24_DistributionBernoulli_cu_7537a20d43distribution_elementwise_grid_stride_kernelIdLi2EZNS0_9templates4cuda21uniform_and_transformIddPNS_17CUDAGeneratorImplEZZZNS4_16bernoulli_kernelIS7_EEvRNS_18TensorIteratorBaseEdT_ENKUlvE_clEvENKUlvE4_clEvEUldE_EEvSA_T1_T2_EUlP24curandStatePhilox4_32_10E0_ZNS1_27distribution_nullary_kernelIdd6float4S7_SJ_SE_EEvSA_SG_RKT3_T4_EUlidE_EEvlNS_15PhiloxCudaStateESF_SG_ --------------------------
	.section	.nv.info._ZN2at6native57_GLOBAL__N__cd6b329d_24_DistributionBernoulli_cu_7537a20d43distribution_elementwise_grid_stride_kernelIdLi2EZNS0_9templates4cuda21uniform_and_transformIddPNS_17CUDAGeneratorImplEZZZNS4_16bernoulli_kernelIS7_EEvRNS_18TensorIteratorBaseEdT_ENKUlvE_clEvENKUlvE4_clEvEUldE_EEvSA_T1_T2_EUlP24curandStatePhilox4_32_10E0_ZNS1_27distribution_nullary_kernelIdd6float4S7_SJ_SE_EEvSA_SG_RKT3_T4_EUlidE_EEvlNS_15PhiloxCudaStateESF_SG_,"",@"SHT_CUDA_INFO"
	.sectionflags	@""
	.align	4


	//----- nvinfo : EIATTR_CUDA_API_VERSION
	.align		4
        /*0000*/ 	.byte	0x04, 0x37
        /*0002*/ 	.short	(.L_1428 - .L_1427)
.L_1427:
        /*0004*/ 	.word	0x00000082


	//----- nvinfo : EIATTR_SW2861232_WAR
	.align		4
.L_1428:
        /*0008*/ 	.byte	0x01, 0x35
	.zero		2


	//----- nvinfo : EIATTR_PARAM_CBANK
	.align		4
        /*000c*/ 	.byte	0x04, 0x0a
        /*000e*/ 	.short	(.L_1430 - .L_1429)
	.align		4
.L_1429:
        /*0010*/ 	.word	index@(.nv.constant0._ZN2at6native57_GLOBAL__N__cd6b329d_24_DistributionBernoulli_cu_7537a20d43distribution_elementwise_grid_stride_kernelIdLi2EZNS0_9templates4cuda21uniform_and_transformIddPNS_17CUDAGeneratorImplEZZZNS4_16bernoulli_kernelIS7_EEvRNS_18TensorIteratorBaseEdT_ENKUlvE_clEvENKUlvE4_clEvEUldE_EEvSA_T1_T2_EUlP24curandStatePhilox4_32_10E0_ZNS1_27distribution_nullary_kernelIdd6float4S7_SJ_SE_EEvSA_SG_RKT3_T4_EUlidE_EEvlNS_15PhiloxCudaStateESF_SG_)
        /*0014*/ 	.short	0x0160
        /*0016*/ 	.short	0x0040


	//----- nvinfo : EIATTR_CBANK_PARAM_SIZE
	.align		4
.L_1430:
        /*0018*/ 	.byte	0x03, 0x19
        /*001a*/ 	.short	0x0040


	//----- nvinfo : EIATTR_KPARAM_INFO
	.align		4
        /*001c*/ 	.byte	0x04, 0x17
        /*001e*/ 	.short	(.L_1432 - .L_1431)
.L_1431:
        /*0020*/ 	.word	0x00000000
        /*0024*/ 	.short	0x0003
        /*0026*/ 	.short	0x0028
        /*0028*/ 	.byte	0x00, 0xf0, 0x61, 0x00


	//----- nvinfo : EIATTR_KPARAM_INFO
	.align		4
.L_1432:
        /*002c*/ 	.byte	0x04, 0x17
        /*002e*/ 	.short	(.L_1434 - .L_1433)
.L_1433:
        /*0030*/ 	.word	0x00000000
        /*0034*/ 	.short	0x0002
        /*0036*/ 	.short	0x0020
        /*0038*/ 	.byte	0x00, 0xf0, 0x05, 0x00


	//----- nvinfo : EIATTR_KPARAM_INFO
	.align		4
.L_1434:
        /*003c*/ 	.byte	0x04, 0x17
        /*003e*/ 	.short	(.L_1436 - .L_1435)
.L_1435:
        /*0040*/ 	.word	0x00000000
        /*0044*/ 	.short	0x0001
        /*0046*/ 	.short	0x0008
        /*0048*/ 	.byte	0x00, 0xf0, 0x61, 0x00


	//----- nvinfo : EIATTR_KPARAM_INFO
	.align		4
.L_1436:
        /*004c*/ 	.byte	0x04, 0x17
        /*004e*/ 	.short	(.L_1438 - .L_1437)
.L_1437:
        /*0050*/ 	.word	0x00000000
        /*0054*/ 	.short	0x0000
        /*0056*/ 	.short	0x0000
        /*0058*/ 	.byte	0x00, 0xf0, 0x21, 0x00


	//----- nvinfo : EIATTR_MAXREG_COUNT
	.align		4
.L_1438:
        /*005c*/ 	.byte	0x03, 0x1b
        /*005e*/ 	.short	0x0040


	//----- nvinfo : EIATTR_NUM_BARRIERS
	.align		4
        /*0060*/ 	.byte	0x02, 0x4c
        /*0062*/ 	.byte	0x01
	.zero		1


	//----- nvinfo : EIATTR_MERCURY_ISA_VERSION
	.align		4
        /*0064*/ 	.byte	0x03, 0x5f
        /*0066*/ 	.short	0x0000


	//----- nvinfo : EIATTR_EXIT_INSTR_OFFSETS
	.align		4
        /*0068*/ 	.byte	0x04, 0x1c
        /*006a*/ 	.short	(.L_1440 - .L_1439)


	//   ....[0]....
.L_1439:
        /*006c*/ 	.word	0x00000840


	//   ....[1]....
        /*0070*/ 	.word	0x00000fb0


	//----- nvinfo : EIATTR_MAX_THREADS
	.align		4
.L_1440:
        /*0074*/ 	.byte	0x04, 0x05
        /*0076*/ 	.short	(.L_1442 - .L_1441)
.L_1441:
        /*0078*/ 	.word	0x00000100
        /*007c*/ 	.word	0x00000001
        /*0080*/ 	.word	0x00000001


	//----- nvinfo : EIATTR_CRS_STACK_SIZE
	.align		4
.L_1442:
        /*0084*/ 	.byte	0x04, 0x1e
        /*0086*/ 	.short	(.L_1444 - .L_1443)
.L_1443:
        /*0088*/ 	.word	0x00000000
.L_1444:


//--------------------- .nv.info._ZN2at6native57_GLOBAL__N__cd6b329d_24_DistributionBernoulli_cu_7537a20d43distribution_elementwise_grid_stride_kernelIdLi2EZNS0_9templates4cuda21uniform_and_transformIddPNS_17CUDAGeneratorImplEZZZNS4_16bernoulli_kernelIS7_EEvRNS_18TensorIteratorBaseEdT_ENKUlvE_clEvENKUlvE4_clEvEUldE_EEvSA_T1_T2_EUlP24curandStatePhilox4_32_10E_ZNS1_27distribution_nullary_kernelIdd7double2S7_SJ_SE_EEvSA_SG_RKT3_T4_EUlidE0_EEvlNS_15PhiloxCudaStateESF_SG_ --------------------------
	.section	.nv.info._ZN2at6native57_GLOBAL__N__cd6b329d_24_DistributionBernoulli_cu_7537a20d43distribution_elementwise_grid_stride_kernelIdLi2EZNS0_9templates4cuda21uniform_and_transformIddPNS_17CUDAGeneratorImplEZZZNS4_16bernoulli_kernelIS7_EEvRNS_18TensorIteratorBaseEdT_ENKUlvE_clEvENKUlvE4_clEvEUldE_EEvSA_T1_T2_EUlP24curandStatePhilox4_32_10E_ZNS1_27distribution_nullary_kernelIdd7double2S7_SJ_SE_EEvSA_SG_RKT3_T4_EUlidE0_EEvlNS_15PhiloxCudaStateESF_SG_,"",@"SHT_CUDA_INFO"
	.sectionflags	@""
	.align	4


	//----- nvinfo : EIATTR_CUDA_API_VERSION
	.align		4
        /*0000*/ 	.byte	0x04, 0x37
        /*0002*/ 	.short	(.L_1446 - .L_1445)
.L_1445:
        /*0004*/ 	.word	0x00000082


	//----- nvinfo : EIATTR_SW2861232_WAR
	.align		4
.L_1446:
        /*0008*/ 	.byte	0x01, 0x35
	.zero		2


	//----- nvinfo : EIATTR_PARAM_CBANK
	.align		4
        /*000c*/ 	.byte	0x04, 0x0a
        /*000e*/ 	.short	(.L_1448 - .L_1447)
	.align		4
.L_1447:
        /*0010*/ 	.word	index@(.nv.constant0._ZN2at6native57_GLOBAL__N__cd6b329d_24_DistributionBernoulli_cu_7537a20d43distribution_elementwise_grid_stride_kernelIdLi2EZNS0_9templates4cuda21uniform_and_transformIddPNS_17CUDAGeneratorImplEZZZNS4_16bernoulli_kernelIS7_EEvRNS_18TensorIteratorBaseEdT_ENKUlvE_clEvENKUlvE4_clEvEUldE_EEvSA_T1_T2_EUlP24curandStatePhilox4_32_10E_ZNS1_27distribution_nullary_kernelIdd7double2S7_SJ_SE_EEvSA_SG_RKT3_T4_EUlidE0_EEvlNS_15PhiloxCudaStateESF_SG_)
        /*0014*/ 	.short	0x0160
        /*0016*/ 	.short	0x01d0


	//----- nvinfo : EIATTR_CBANK_PARAM_SIZE
	.align		4
.L_1448:
        /*0018*/ 	.byte	0x03, 0x19
        /*001a*/ 	.short	0x01d0


	//----- nvinfo : EIATTR_KPARAM_INFO
	.align		4
        /*001c*/ 	.byte	0x04, 0x17
        /*001e*/ 	.short	(.L_1450 - .L_1449)
.L_1449:
        /*0020*/ 	.word	0x00000000
        /*0024*/ 	.short	0x0003
        /*0026*/ 	.short	0x0028
        /*0028*/ 	.byte	0x00, 0xf0, 0xa1, 0x06


	//----- nvinfo : EIATTR_KPARAM_INFO
	.align		4
.L_1450:
        /*002c*/ 	.byte	0x04, 0x17
        /*002e*/ 	.short	(.L_1452 - .L_1451)
.L_1451:
        /*0030*/ 	.word	0x00000000
        /*0034*/ 	.short	0x0002
        /*0036*/ 	.short	0x0020
        /*0038*/ 	.byte	0x00, 0xf0, 0x05, 0x00


	//----- nvinfo : EIATTR_KPARAM_INFO
	.align		4
.L_1452:
        /*003c*/ 	.byte	0x04, 0x17
        /*003e*/ 	.short	(.L_1454 - .L_1453)
.L_1453:
        /*0040*/ 	.word	0x00000000
        /*0044*/ 	.short	0x0001
        /*0046*/ 	.short	0x0008
        /*0048*/ 	.byte	0x00, 0xf0, 0x61, 0x00


	//----- nvinfo : EIATTR_KPARAM_INFO
	.align		4
.L_1454:
        /*004c*/ 	.byte	0x04, 0x17
        /*004e*/ 	.short	(.L_1456 - .L_1455)
.L_1455:
        /*0050*/ 	.word	0x00000000
        /*0054*/ 	.short	0x0000
        /*0056*/ 	.short	0x0000
        /*0058*/ 	.byte	0x00, 0xf0, 0x21, 0x00


	//----- nvinfo : EIATTR_MAXREG_COUNT
	.align		4
.L_1456:
        /*005c*/ 	.byte	0x03, 0x1b
        /*005e*/ 	.short	0x0040


	//----- nvinfo : EIATTR_NUM_BARRIERS
	.align		4
        /*0060*/ 	.byte	0x02, 0x4c
        /*0062*/ 	.byte	0x01
	.zero		1


	//----- nvinfo : EIATTR_MERCURY_ISA_VERSION
	.align		4
        /*0064*/ 	.byte	0x03, 0x5f
        /*0066*/ 	.short	0x0000


	//----- nvinfo : EIATTR_EXIT_INSTR_OFFSETS
	.align		4
        /*0068*/ 	.byte	0x04, 0x1c
        /*006a*/ 	.short	(.L_1458 - .L_1457)


	//   ....[0]....
.L_1457:
        /*006c*/ 	.word	0x00000810


	//   ....[1]....
        /*0070*/ 	.word	0x00002b50


	//----- nvinfo : EIATTR_MAX_THREADS
	.align		4
.L_1458:
        /*0074*/ 	.byte	0x04, 0x05
        /*0076*/ 	.short	(.L_1460 - .L_1459)
.L_1459:
        /*0078*/ 	.word	0x00000100
        /*007c*/ 	.word	0x00000001
        /*0080*/ 	.word	0x00000001


	//----- nvinfo : EIATTR_CRS_STACK_SIZE
	.align		4
.L_1460:
        /*0084*/ 	.byte	0x04, 0x1e
        /*0086*/ 	.short	(.L_1462 - .L_1461)
.L_1461:
        /*0088*/ 	.word	0x00000000
.L_1462:


//--------------------- .nv.info._ZN2at6native57_GLOBAL__N__cd6b329d_24_DistributionBernoulli_cu_7537a20d43distribution_elementwise_grid_stride_kernelIdLi2EZNS0_9templates4cuda21uniform_and_transformIddPNS_17CUDAGeneratorImplEZZZNS4_16bernoulli_kernelIS7_EEvRNS_18TensorIteratorBaseEdT_ENKUlvE_clEvENKUlvE4_clEvEUldE_EEvSA_T1_T2_EUlP24curandStatePhilox4_32_10E_ZNS1_27distribution_nullary_kernelIdd7double2S7_SJ_SE_EEvSA_SG_RKT3_T4_EUlidE_EEvlNS_15PhiloxCudaStateESF_SG_ --------------------------
	.section	.nv.info._ZN2at6native57_GLOBAL__N__cd6b329d_24_DistributionBernoulli_cu_7537a20d43distribution_elementwise_grid_stride_kernelIdLi2EZNS0_9templates4cuda21uniform_and_transformIddPNS_17CUDAGeneratorImplEZZZNS4_16bernoulli_kernelIS7_EEvRNS_18TensorIteratorBaseEdT_ENKUlvE_clEvENKUlvE4_clEvEUldE_EEvSA_T1_T2_EUlP24curandStatePhilox4_32_10E_ZNS1_27distribution_nullary_kernelIdd7double2S7_SJ_SE_EEvSA_SG_RKT3_T4_EUlidE_EEvlNS_15PhiloxCudaStateESF_SG_,"",@"SHT_CUDA_INFO"
	.sectionflags	@""
	.align	4


	//----- nvinfo : EIATTR_CUDA_API_VERSION
	.align		4
        /*0000*/ 	.byte	0x04, 0x37
        /*0002*/ 	.short	(.L_1464 - .L_1463)
.L_1463:
        /*0004*/ 	.word	0x00000082


	//----- nvinfo : EIATTR_SW2861232_WAR
	.align		4
.L_1464:
        /*0008*/ 	.byte	0x01, 0x35
	.zero		2


	//----- nvinfo : EIATTR_PARAM_CBANK
	.align		4
        /*000c*/ 	.byte	0x04, 0x0a
        /*000e*/ 	.short	(.L_1466 - .L_1465)
	.align		4
.L_1465:
        /*0010*/ 	.word	index@(.nv.constant0._ZN2at6native57_GLOBAL__N__cd6b329d_24_DistributionBernoulli_cu_7537a20d43distribution_elementwise_grid_stride_kernelIdLi2EZNS0_9templates4cuda21uniform_and_transformIddPNS_17CUDAGeneratorImplEZZZNS4_16bernoulli_kernelIS7_EEvRNS_18TensorIteratorBaseEdT_ENKUlvE_clEvENKUlvE4_clEvEUldE_EEvSA_T1_T2_EUlP24curandStatePhilox4_32_10E_ZNS1_27distribution_nullary_kernelIdd7double2S7_SJ_SE_EEvSA_SG_RKT3_T4_EUlidE_EEvlNS_15PhiloxCudaStateESF_SG_)
        /*0014*/ 	.short	0x0160
        /*0016*/ 	.short	0x0040


	//----- nvinfo : EIATTR_CBANK_PARAM_SIZE
	.align		4
.L_1466:
        /*0018*/ 	.byte	0x03, 0x19
        /*001a*/ 	.short	0x0040


	//----- nvinfo : EIATTR_KPARAM_INFO
	.align		4
        /*001c*/ 	.byte	0x04, 0x17
        /*001e*/ 	.short	(.L_1468 - .L_1467)
.L_1467:
        /*0020*/ 	.word	0x00000000
        /*0024*/ 	.short	0x0003
        /*0026*/ 	.short	0x0028
        /*0028*/ 	.byte	0x00, 0xf0, 0x61, 0x00


	//----- nvinfo : EIATTR_KPARAM_INFO
	.align		4
.L_1468:
        /*002c*/ 	.byte	0x04, 0x17
        /*002e*/ 	.short	(.L_1470 - .L_1469)
.L_1469:
        /*0030*/ 	.word	0x00000000
        /*0034*/ 	.short	0x0002
        /*0036*/ 	.short	0x0020
        /*0038*/ 	.byte	0x00, 0xf0, 0x05, 0x00


	//----- nvinfo : EIATTR_KPARAM_INFO
	.align		4
.L_1470:
        /*003c*/ 	.byte	0x04, 0x17
        /*003e*/ 	.short	(.L_1472 - .L_1471)
.L_1471:
        /*0040*/ 	.word	0x00000000
        /*0044*/ 	.short	0x0001
        /*0046*/ 	.short	0x0008
        /*0048*/ 	.byte	0x00, 0xf0, 0x61, 0x00


	//----- nvinfo : EIATTR_KPARAM_INFO
	.align		4
.L_1472:
        /*004c*/ 	.byte	0x04, 0x17
        /*004e*/ 	.short	(.L_1474 - .L_1473)
.L_1473:
        /*0050*/ 	.word	0x00000000
        /*0054*/ 	.short	0x0000
        /*0056*/ 	.short	0x0000
        /*0058*/ 	.byte	0x00, 0xf0, 0x21, 0x00


	//----- nvinfo : EIATTR_MAXREG_COUNT
	.align		4
.L_1474:
        /*005c*/ 	.byte	0x03, 0x1b
        /*005e*/ 	.short	0x0040


	//----- nvinfo : EIATTR_NUM_BARRIERS
	.align		4
        /*0060*/ 	.byte	0x02, 0x4c
        /*0062*/ 	.byte	0x01
	.zero		1


	//----- nvinfo : EIATTR_MERCURY_ISA_VERSION
	.align		4
        /*0064*/ 	.byte	0x03, 0x5f
        /*0066*/ 	.short	0x0000


	//----- nvinfo : EIATTR_EXIT_INSTR_OFFSETS
	.align		4
        /*0068*/ 	.byte	0x04, 0x1c
        /*006a*/ 	.short	(.L_1476 - .L_1475)


	//   ....[0]....
.L_1475:
        /*006c*/ 	.word	0x00000840


	//   ....[1]....
        /*0070*/ 	.word	0x00001040


	//----- nvinfo : EIATTR_MAX_THREADS
	.align		4
.L_1476:
        /*0074*/ 	.byte	0x04, 0x05
        /*0076*/ 	.short	(.L_1478 - .L_1477)
.L_1477:
        /*0078*/ 	.word	0x00000100
        /*007c*/ 	.word	0x00000001
        /*0080*/ 	.word	0x00000001


	//----- nvinfo : EIATTR_CRS_STACK_SIZE
	.align		4
.L_1478:
        /*0084*/ 	.byte	0x04, 0x1e
        /*0086*/ 	.short	(.L_1480 - .L_1479)
.L_1479:
        /*0088*/ 	.word	0x00000000
.L_1480:


//--------------------- .nv.info._ZN2at6native57_GLOBAL__N__cd6b329d_24_DistributionBernoulli_cu_7537a20d43distribution_elementwise_grid_stride_kernelIfLi4EZNS0_9templates4cuda21uniform_and_transformIsfPNS_17CUDAGeneratorImplEZZZNS4_16bernoulli_kernelIS7_EEvRNS_18TensorIteratorBaseEdT_ENKUlvE_clEvENKUlvE3_clEvEUlfE_EEvSA_T1_T2_EUlP24curandStatePhilox4_32_10E0_ZNS1_27distribution_nullary_kernelIsf6float4S7_SJ_SE_EEvSA_SG_RKT3_T4_EUlifE0_EEvlNS_15PhiloxCudaStateESF_SG_ --------------------------
	.section	.nv.info._ZN2at6native57_GLOBAL__N__cd6b329d_24_DistributionBernoulli_cu_7537a20d43distribution_elementwise_grid_stride_kernelIfLi4EZNS0_9templates4cuda21uniform_and_transformIsfPNS_17CUDAGeneratorImplEZZZNS4_16bernoulli_kernelIS7_EEvRNS_18TensorIteratorBaseEdT_ENKUlvE_clEvENKUlvE3_clEvEUlfE_EEvSA_T1_T2_EUlP24curandStatePhilox4_32_10E0_ZNS1_27distribution_nullary_kernelIsf6float4S7_SJ_SE_EEvSA_SG_RKT3_T4_EUlifE0_EEvlNS_15PhiloxCudaStateESF_SG_,"",@"SHT_CUDA_INFO"
	.sectionflags	@""
	.align	4


	//----- nvinfo : EIATTR_CUDA_API_VERSION
	.align		4
        /*0000*/ 	.byte	0x04, 0x37
        /*0002*/ 	.short	(.L_1482 - .L_1481)
.L_1481:
        /*0004*/ 	.word	0x00000082


	//----- nvinfo : EIATTR_SW2861232_WAR
	.align		4
.L_1482:
        /*0008*/ 	.byte	0x01, 0x35
	.zero		2


	//----- nvinfo : EIATTR_PARAM_CBANK
	.align		4
        /*000c*/ 	.byte	0x04, 0x0a
        /*000e*/ 	.short	(.L_1484 - .L_1483)
	.align		4
.L_1483:
        /*0010*/ 	.word	index@(.nv.constant0._ZN2at6native57_GLOBAL__N__cd6b329d_24_DistributionBernoulli_cu_7537a20d43distribution_elementwise_grid_stride_kernelIfLi4EZNS0_9templates4cuda21uniform_and_transformIsfPNS_17CUDAGeneratorImplEZZZNS4_16bernoulli_kernelIS7_EEvRNS_18TensorIteratorBaseEdT_ENKUlvE_clEvENKUlvE3_clEvEUlfE_EEvSA_T1_T2_EUlP24curandStatePhilox4_32_10E0_ZNS1_27distribution_nullary_kernelIsf6float4S7_SJ_SE_EEvSA_SG_RKT3_T4_EUlifE0_EEvlNS_15PhiloxCudaStateESF_SG_)
        /*0014*/ 	.short	0x0160
        /*0016*/ 	.short	0x01d0


	//----- nvinfo : EIATTR_CBANK_PARAM_SIZE
	.align		4
.L_1484:
        /*0018*/ 	.byte	0x03, 0x19
        /*001a*/ 	.short	0x01d0


	//----- nvinfo : EIATTR_KPARAM_INFO
	.align		4
        /*001c*/ 	.byte	0x04, 0x17
        /*001e*/ 	.short	(.L_1486 - .L_1485)
.L_1485:
        /*0020*/ 	.word	0x00000000
        /*0024*/ 	.short	0x0003
        /*0026*/ 	.short	0x0028
        /*0028*/ 	.byte	0x00, 0xf0, 0xa1, 0x06


	//----- nvinfo : EIATTR_KPARAM_INFO
	.align		4
.L_1486:
        /*002c*/ 	.byte	0x04, 0x17
        /*002e*/ 	.short	(.L_1488 - .L_1487)
.L_1487:
        /*0030*/ 	.word	0x00000000
        /*0034*/ 	.short	0x0002
        /*0036*/ 	.short	0x0020
        /*0038*/ 	.byte	0x00, 0xf0, 0x05, 0x00


	//----- nvinfo : EIATTR_KPARAM_INFO
	.align		4
.L_1488:
        /*003c*/ 	.byte	0x04, 0x17
        /*003e*/ 	.short	(.L_1490 - .L_1489)
.L_1489:
        /*0040*/ 	.word	0x00000000
        /*0044*/ 	.short	0x0001
        /*0046*/ 	.short	0x0008
        /*0048*/ 	.byte	0x00, 0xf0, 0x61, 0x00


	//----- nvinfo : EIATTR_KPARAM_INFO
	.align		4
.L_1490:
        /*004c*/ 	.byte	0x04, 0x17
        /*004e*/ 	.short	(.L_1492 - .L_1491)
.L_1491:
        /*0050*/ 	.word	0x00000000
        /*0054*/ 	.short	0x0000
        /*0056*/ 	.short	0x0000
        /*0058*/ 	.byte	0x00, 0xf0, 0x21, 0x00


	//----- nvinfo : EIATTR_MAXREG_COUNT
	.align		4
.L_1492:
        /*005c*/ 	.byte	0x03, 0x1b
        /*005e*/ 	.short	0x0040


	//----- nvinfo : EIATTR_NUM_BARRIERS
	.align		4
        /*0060*/ 	.byte	0x02, 0x4c
        /*0062*/ 	.byte	0x01
	.zero		1


	//----- nvinfo : EIATTR_MERCURY_ISA_VERSION
	.align		4
        /*0064*/ 	.byte	0x03, 0x5f
        /*0066*/ 	.short	0x0000


	//----- nvinfo : EIATTR_EXIT_INSTR_OFFSETS
	.align		4
        /*0068*/ 	.byte	0x04, 0x1c
        /*006a*/ 	.short	(.L_1494 - .L_1493)


	//   ....[0]....
.L_1493:
        /*006c*/ 	.word	0x00000810


	//   ....[1]....
        /*0070*/ 	.word	0x000047a0


	//----- nvinfo : EIATTR_MAX_THREADS
	.align		4
.L_1494:
        /*0074*/ 	.byte	0x04, 0x05
        /*0076*/ 	.short	(.L_1496 - .L_1495)
.L_1495:
        /*0078*/ 	.word	0x00000100
        /*007c*/ 	.word	0x00000001
        /*0080*/ 	.word	0x00000001


	//----- nvinfo : EIATTR_CRS_STACK_SIZE
	.align		4
.L_1496:
        /*0084*/ 	.byte	0x04, 0x1e
        /*0086*/ 	.short	(.L_1498 - .L_1497)
.L_1497:
        /*0088*/ 	.word	0x00000000
.L_1498:


//--------------------- .nv.info._ZN2at6native57_GLOBAL__N__cd6b329d_24_DistributionBernoulli_cu_7537a20d43distribution_elementwise_grid_stride_kernelIfLi4EZNS0_9templates4cuda21uniform_and_transformIsfPNS_17CUDAGeneratorImplEZZZNS4_16bernoulli_kernelIS7_EEvRNS_18TensorIteratorBaseEdT_ENKUlvE_clEvENKUlvE3_clEvEUlfE_EEvSA_T1_T2_EUlP24curandStatePhilox4_32_10E0_ZNS1_27distribution_nullary_kernelIsf6float4S7_SJ_SE_EEvSA_SG_RKT3_T4_EUlifE_EEvlNS_15PhiloxCudaStateESF_SG_ --------------------------
	.section	.nv.info._ZN2at6native57_GLOBAL__N__cd6b329d_24_DistributionBernoulli_cu_7537a20d43distribution_elementwise_grid_stride_kernelIfLi4EZNS0_9templates4cuda21uniform_and_transformIsfPNS_17CUDAGeneratorImplEZZZNS4_16bernoulli_kernelIS7_EEvRNS_18TensorIteratorBaseEdT_ENKUlvE_clEvENKUlvE3_clEvEUlfE_EEvSA_T1_T2_EUlP24curandStatePhilox4_32_10E0_ZNS1_27distribution_nullary_kernelIsf6float4S7_SJ_SE_EEvSA_SG_RKT3_T4_EUlifE_EEvlNS_15PhiloxCudaStateESF_SG_,"",@"SHT_CUDA_INFO"
	.sectionflags	@""
	.align	4


	//----- nvinfo : EIATTR_CUDA_API_VERSION
	.align		4
        /*0000*/ 	.byte	0x04, 0x37
        /*0002*/ 	.short	(.L_1500 - .L_1499)
.L_1499:
        /*0004*/ 	.word	0x00000082


	//----- nvinfo : EIATTR_SW2861232_WAR
	.align		4
.L_1500:
        /*0008*/ 	.byte	0x01, 0x35
	.zero		2


	//----- nvinfo : EIATTR_PARAM_CBANK
	.align		4
        /*000c*/ 	.byte	0x04, 0x0a
        /*000e*/ 	.short	(.L_1502 - .L_1501)
	.align		4
.L_1501:
        /*0010*/ 	.word	index@(.nv.constant0._ZN2at6native57_GLOBAL__N__cd6b329d_24_DistributionBernoulli_cu_7537a20d43distribution_elementwise_grid_stride_kernelIfLi4EZNS0_9templates4cuda21uniform_and_transformIsfPNS_17CUDAGeneratorImplEZZZNS4_16bernoulli_kernelIS7_EEvRNS_18TensorIteratorBaseEdT_ENKUlvE_clEvENKUlvE3_clEvEUlfE_EEvSA_T1_T2_EUlP24curandStatePhilox4_32_10E0_ZNS1_27distribution_nullary_kernelIsf6float4S7_SJ_SE_EEvSA_SG_RKT3_T4_EUlifE_EEvlNS_15PhiloxCudaStateESF_SG_)
        /*0014*/ 	.short	0x0160
        /*0016*/ 	.short	0x0040


	//----- nvinfo : EIATTR_CBANK_PARAM_SIZE
	.align		4
.L_1502:
        /*0018*/ 	.byte	0x03, 0x19
        /*001a*/ 	.short	0x0040


	//----- nvinfo : EIATTR_KPARAM_INFO
	.align		4
        /*001c*/ 	.byte	0x04, 0x17
        /*001e*/ 	.short	(.L_1504 - .L_1503)
.L_1503:
        /*0020*/ 	.word	0x00000000
        /*0024*/ 	.short	0x0003
        /*0026*/ 	.short	0x0028
        /*0028*/ 	.byte	0x00, 0xf0, 0x61, 0x00


	//----- nvinfo : EIATTR_KPARAM_INFO
	.align		4
.L_1504:
        /*002c*/ 	.byte	0x04, 0x17
        /*002e*/ 	.short	(.L_1506 - .L_1505)
.L_1505:
        /*0030*/ 	.word	0x00000000
        /*0034*/ 	.short	0x0002
        /*0036*/ 	.short	0x0020
        /*0038*/ 	.byte	0x00, 0xf0, 0x05, 0x00


	//----- nvinfo : EIATTR_KPARAM_INFO
	.align		4
.L_1506:
        /*003c*/ 	.byte	0x04, 0x17
        /*003e*/ 	.short	(.L_1508 - .L_1507)
.L_1507:
        /*0040*/ 	.word	0x00000000
        /*0044*/ 	.short	0x0001
        /*0046*/ 	.short	0x0008
        /*0048*/ 	.byte	0x00, 0xf0, 0x61, 0x00


	//----- nvinfo : EIATTR_KPARAM_INFO
	.align		4
.L_1508:
        /*004c*/ 	.byte	0x04, 0x17
        /*004e*/ 	.short	(.L_1510 - .L_1509)
.L_1509:
        /*0050*/ 	.word	0x00000000
        /*0054*/ 	.short	0x0000
        /*0056*/ 	.short	0x0000
        /*0058*/ 	.byte	0x00, 0xf0, 0x21, 0x00


	//----- nvinfo : EIATTR_MAXREG_COUNT
	.align		4
.L_1510:
        /*005c*/ 	.byte	0x03, 0x1b
        /*005e*/ 	.short	0x0040


	//----- nvinfo : EIATTR_NUM_BARRIERS
	.align		4
        /*0060*/ 	.byte	0x02, 0x4c
        /*0062*/ 	.byte	0x01
	.zero		1


	//----- nvinfo : EIATTR_MERCURY_ISA_VERSION
	.align		4
        /*0064*/ 	.byte	0x03, 0x5f
        /*0066*/ 	.short	0x0000


	//----- nvinfo : EIATTR_EXIT_INSTR_OFFSETS
	.align		4
        /*0068*/ 	.byte	0x04, 0x1c
        /*006a*/ 	.short	(.L_1512 - .L_1511)


	//   ....[0]....
.L_1511:
        /*006c*/ 	.word	0x00000820


	//   ....[1]....
        /*0070*/ 	.word	0x00001190


	//----- nvinfo : EIATTR_MAX_THREADS
	.align		4
.L_1512:
        /*0074*/ 	.byte	0x04, 0x05
        /*0076*/ 	.short	(.L_1514 - .L_1513)
.L_1513:
        /*0078*/ 	.word	0x00000100
        /*007c*/ 	.word	0x00000001
        /*0080*/ 	.word	0x00000001


	//----- nvinfo : EIATTR_CRS_STACK_SIZE
	.align		4
.L_1514:
        /*0084*/ 	.byte	0x04, 0x1e
        /*0086*/ 	.short	(.L_1516 - .L_1515)
.L_1515:
        /*0088*/ 	.word	0x00000000
.L_1516:


//--------------------- .nv.info._ZN2at6native57_GLOBAL__N__cd6b329d_24_DistributionBernoulli_cu_7537a20d43distribution_elementwise_grid_stride_kernelIfLi4EZNS0_9templates4cuda21uniform_and_transformIsfPNS_17CUDAGeneratorImplEZZZNS4_16bernoulli_kernelIS7_EEvRNS_18TensorIteratorBaseEdT_ENKUlvE_clEvENKUlvE3_clEvEUlfE_EEvSA_T1_T2_EUlP24curandStatePhilox4_32_10E_ZNS1_27distribution_nullary_kernelIsf7double2S7_SJ_SE_EEvSA_SG_RKT3_T4_EUlifE0_EEvlNS_15PhiloxCudaStateESF_SG_ --------------------------
	.section	.nv.info._ZN2at6native57_GLOBAL__N__cd6b329d_24_DistributionBernoulli_cu_7537a20d43distribution_elementwise_grid_stride_kernelIfLi4EZNS0_9templates4cuda21uniform_and_transformIsfPNS_17CUDAGeneratorImplEZZZNS4_16bernoulli_kernelIS7_EEvRNS_18TensorIteratorBaseEdT_ENKUlvE_clEvENKUlvE3_clEvEUlfE_EEvSA_T1_T2_EUlP24curandStatePhilox4_32_10E_ZNS1_27distribution_nullary_kernelIsf7double2S7_SJ_SE_EEvSA_SG_RKT3_T4_EUlifE0_EEvlNS_15PhiloxCudaStateESF_SG_,"",@"SHT_CUDA_INFO"
	.sectionflags	@""
	.align	4


	//----- nvinfo : EIATTR_CUDA_API_VERSION
	.align		4
        /*0000*/ 	.byte	0x04, 0x37
        /*0002*/ 	.short	(.L_1518 - .L_1517)
.L_1517:
        /*0004*/ 	.word	0x00000082


	//----- nvinfo : EIATTR_SW2861232_WAR
	.align		4
.L_1518:
        /*0008*/ 	.byte	0x01, 0x35
	.zero		2


	//----- nvinfo : EIATTR_PARAM_CBANK
	.align		4
        /*000c*/ 	.byte	0x04, 0x0a
        /*000e*/ 	.short	(.L_1520 - .L_1519)
	.align		4
.L_1519:
        /*0010*/ 	.word	index@(.nv.constant0._ZN2at6native57_GLOBAL__N__cd6b329d_24_DistributionBernoulli_cu_7537a20d43distribution_elementwise_grid_stride_kernelIfLi4EZNS0_9templates4cuda21uniform_and_transformIsfPNS_17CUDAGeneratorImplEZZZNS4_16bernoulli_kernelIS7_EEvRNS_18TensorIteratorBaseEdT_ENKUlvE_clEvENKUlvE3_clEvEUlfE_EEvSA_T1_T2_EUlP24curandStatePhilox4_32_10E_ZNS1_27distribution_nullary_kernelIsf7double2S7_SJ_SE_EEvSA_SG_RKT3_T4_EUlifE0_EEvlNS_15PhiloxCudaStateESF_SG_)
        /*0014*/ 	.short	0x0160
        /*0016*/ 	.short	0x01d0


	//----- nvinfo : EIATTR_CBANK_PARAM_SIZE
	.align		4
.L_1520:
        /*0018*/ 	.byte	0x03, 0x19
        /*001a*/ 	.short	0x01d0


	//----- nvinfo : EIATTR_KPARAM_INFO
	.align		4
        /*001c*/ 	.byte	0x04, 0x17
        /*001e*/ 	.short	(.L_1522 - .L_1521)
.L_1521:
        /*0020*/ 	.word	0x00000000
        /*0024*/ 	.short	0x0003
        /*0026*/ 	.short	0x0028
        /*0028*/ 	.byte	0x00, 0xf0, 0xa1, 0x06


	//----- nvinfo : EIATTR_KPARAM_INFO
	.align		4
.L_1522:
        /*002c*/ 	.byte	0x04, 0x17
        /*002e*/ 	.short	(.L_1524 - .L_1523)
.L_1523:
        /*0030*/ 	.word	0x00000000
        /*0034*/ 	.short	0x0002
        /*0036*/ 	.short	0x0020
        /*0038*/ 	.byte	0x00, 0xf0, 0x05, 0x00


	//----- nvinfo : EIATTR_KPARAM_INFO
	.align		4
.L_1524:
        /*003c*/ 	.byte	0x04, 0x17
        /*003e*/ 	.short	(.L_1526 - .L_1525)
.L_1525:
        /*0040*/ 	.word	0x00000000
        /*0044*/ 	.short	0x0001
        /*0046*/ 	.short	0x0008
        /*0048*/ 	.byte	0x00, 0xf0, 0x61, 0x00


	//----- nvinfo : EIATTR_KPARAM_INFO
	.align		4
.L_1526:
        /*004c*/ 	.byte	0x04, 0x17
        /*004e*/ 	.short	(.L_1528 - .L_1527)
.L_1527:
        /*0050*/ 	.word	0x00000000
        /*0054*/ 	.short	0x0000
        /*0056*/ 	.short	0x0000
        /*0058*/ 	.byte	0x00, 0xf0, 0x21, 0x00


	//----- nvinfo : EIATTR_MAXREG_COUNT
	.align		4
.L_1528:
        /*005c*/ 	.byte	0x03, 0x1b
        /*005e*/ 	.short	0x0040


	//----- nvinfo : EIATTR_NUM_BARRIERS
	.align		4
        /*0060*/ 	.byte	0x02, 0x4c
        /*0062*/ 	.byte	0x01
	.zero		1


	//----- nvinfo : EIATTR_MERCURY_ISA_VERSION
	.align		4
        /*0064*/ 	.byte	0x03, 0x5f
        /*0066*/ 	.short	0x0000


	//----- nvinfo : EIATTR_EXIT_INSTR_OFFSETS
	.align		4
        /*0068*/ 	.byte	0x04, 0x1c
        /*006a*/ 	.short	(.L_1530 - .L_1529)


	//   ....[0]....
.L_1529:
        /*006c*/ 	.word	0x00000810


	//   ....[1]....
        /*0070*/ 	.word	0x000047c0


	//----- nvinfo : EIATTR_MAX_THREADS
	.align		4
.L_1530:
        /*0074*/ 	.byte	0x04, 0x05
        /*0076*/ 	.short	(.L_1532 - .L_1531)
.L_1531:
        /*0078*/ 	.word	0x00000100
        /*007c*/ 	.word	0x00000001
        /*0080*/ 	.word	0x00000001


	//----- nvinfo : EIATTR_CRS_STACK_SIZE
	.align		4
.L_1532:
        /*0084*/ 	.byte	0x04, 0x1e
        /*0086*/ 	.short	(.L_1534 - .L_1533)
.L_1533:
        /*0088*/ 	.word	0x00000000
.L_1534:


//--------------------- .nv.info._ZN2at6native57_GLOBAL__N__cd6b329d_24_DistributionBernoulli_cu_7537a20d43distribution_elementwise_grid_stride_kernelIfLi4EZNS0_9templates4cuda21uniform_and_transformIsfPNS_17CUDAGeneratorImplEZZZNS4_16bernoulli_kernelIS7_EEvRNS_18TensorIteratorBaseEdT_ENKUlvE_clEvENKUlvE3_clEvEUlfE_EEvSA_T1_T2_EUlP24curandStatePhilox4_32_10E_ZNS1_27distribution_nullary_kernelIsf7double2S7_SJ_SE_EEvSA_SG_RKT3_T4_EUlifE_EEvlNS_15PhiloxCudaStateESF_SG_ --------------------------
	.section	.nv.info._ZN2at6native57_GLOBAL__N__cd6b329d_24_DistributionBernoulli_cu_7537a20d43distribution_elementwise_grid_stride_kernelIfLi4EZNS0_9templates4cuda21uniform_and_transformIsfPNS_17CUDAGeneratorImplEZZZNS4_16bernoulli_kernelIS7_EEvRNS_18TensorIteratorBaseEdT_ENKUlvE_clEvENKUlvE3_clEvEUlfE_EEvSA_T1_T2_EUlP24curandStatePhilox4_32_10E_ZNS1_27distribution_nullary_kernelIsf7double2S7_SJ_SE_EEvSA_SG_RKT3_T4_EUlifE_EEvlNS_15PhiloxCudaStateESF_SG_,"",@"SHT_CUDA_INFO"
	.sectionflags	@""
	.align	4


	//----- nvinfo : EIATTR_CUDA_API_VERSION
	.align		4
        /*0000*/ 	.byte	0x04, 0x37
        /*0002*/ 	.short	(.L_1536 - .L_1535)
.L_1535:
        /*0004*/ 	.word	0x00000082


	//----- nvinfo : EIATTR_SW2861232_WAR
	.align		4
.L_1536:
        /*0008*/ 	.byte	0x01, 0x35
	.zero		2


	//----- nvinfo : EIATTR_PARAM_CBANK
	.align		4
        /*000c*/ 	.byte	0x04, 0x0a
        /*000e*/ 	.short	(.L_1538 - .L_1537)
	.align		4
.L_1537:
        /*0010*/ 	.word	index@(.nv.constant0._ZN2at6native57_GLOBAL__N__cd6b329d_24_DistributionBernoulli_cu_7537a20d43distribution_elementwise_grid_stride_kernelIfLi4EZNS0_9templates4cuda21uniform_and_transformIsfPNS_17CUDAGeneratorImplEZZZNS4_16bernoulli_kernelIS7_EEvRNS_18TensorIteratorBaseEdT_ENKUlvE_clEvENKUlvE3_clEvEUlfE_EEvSA_T1_T2_EUlP24curandStatePhilox4_32_10E_ZNS1_27distribution_nullary_kernelIsf7double2S7_SJ_SE_EEvSA_SG_RKT3_T4_EUlifE_EEvlNS_15PhiloxCudaStateESF_SG_)
        /*0014*/ 	.short	0x0160
        /*0016*/ 	.short	0x0040


	//----- nvinfo : EIATTR_CBANK_PARAM_SIZE
	.align		4
.L_1538:
        /*0018*/ 	.byte	0x03, 0x19
        /*001a*/ 	.short	0x0040


	//----- nvinfo : EIATTR_KPARAM_INFO
	.align		4
        /*001c*/ 	.byte	0x04, 0x17
        /*001e*/ 	.short	(.L_1540 - .L_1539)
.L_1539:
        /*0020*/ 	.word	0x00000000
        /*0024*/ 	.short	0x0003
        /*0026*/ 	.short	0x0028
        /*0028*/ 	.byte	0x00, 0xf0, 0x61, 0x00


	//----- nvinfo : EIATTR_KPARAM_INFO
	.align		4
.L_1540:
        /*002c*/ 	.byte	0x04, 0x17
        /*002e*/ 	.short	(.L_1542 - .L_1541)
.L_1541:
        /*0030*/ 	.word	0x00000000
        /*0034*/ 	.short	0x0002
        /*0036*/ 	.short	0x0020
        /*0038*/ 	.byte	0x00, 0xf0, 0x05, 0x00


	//----- nvinfo : EIATTR_KPARAM_INFO
	.align		4
.L_1542:
        /*003c*/ 	.byte	0x04, 0x17
        /*003e*/ 	.short	(.L_1544 - .L_1543)
.L_1543:
        /*0040*/ 	.word	0x00000000
        /*0044*/ 	.short	0x0001
        /*0046*/ 	.short	0x0008
        /*0048*/ 	.byte	0x00, 0xf0, 0x61, 0x00


	//----- nvinfo : EIATTR_KPARAM_INFO
	.align		4
.L_1544:
        /*004c*/ 	.byte	0x04, 0x17
        /*004e*/ 	.short	(.L_1546 - .L_1545)
.L_1545:
        /*0050*/ 	.word	0x00000000
        /*0054*/ 	.short	0x0000
        /*0056*/ 	.short	0x0000
        /*0058*/ 	.byte	0x00, 0xf0, 0x21, 0x00


	//----- nvinfo : EIATTR_MAXREG_COUNT
	.align		4
.L_1546:
        /*005c*/ 	.byte	0x03, 0x1b
        /*005e*/ 	.short	0x0040


	//----- nvinfo : EIATTR_NUM_BARRIERS
	.align		4
        /*0060*/ 	.byte	0x02, 0x4c
        /*0062*/ 	.byte	0x01
	.zero		1


	//----- nvinfo : EIATTR_MERCURY_ISA_VERSION
	.align		4
        /*0064*/ 	.byte	0x03, 0x5f
        /*0066*/ 	.short	0x0000


	//----- nvinfo : EIATTR_EXIT_INSTR_OFFSETS
	.align		4
        /*0068*/ 	.byte	0x04, 0x1c
        /*006a*/ 	.short	(.L_1548 - .L_1547)


	//   ....[0]....
.L_1547:
        /*006c*/ 	.word	0x00000830


	//   ....[1]....
        /*0070*/ 	.word	0x00001200


	//----- nvinfo : EIATTR_MAX_THREADS
	.align		4
.L_1548:
        /*0074*/ 	.byte	0x04, 0x05
        /*0076*/ 	.short	(.L_1550 - .L_1549)
.L_1549:
        /*0078*/ 	.word	0x00000100
        /*007c*/ 	.word	0x00000001
        /*0080*/ 	.word	0x00000001


	//----- nvinfo : EIATTR_CRS_STACK_SIZE
	.align		4
.L_1550:
        /*0084*/ 	.byte	0x04, 0x1e
        /*0086*/ 	.short	(.L_1552 - .L_1551)
.L_1551:
        /*0088*/ 	.word	0x00000000
.L_1552:


//--------------------- .nv.info._ZN2at6native57_GLOBAL__N__cd6b329d_24_DistributionBernoulli_cu_7537a20d43distribution_elementwise_grid_stride_kernelIfLi4EZNS0_9templates4cuda21uniform_and_transformIlfPNS_17CUDAGeneratorImplEZZZNS4_16bernoulli_kernelIS7_EEvRNS_18TensorIteratorBaseEdT_ENKUlvE_clEvENKUlvE2_clEvEUlfE_EEvSA_T1_T2_EUlP24curandStatePhilox4_32_10E0_ZNS1_27distribution_nullary_kernelIlf6float4S7_SJ_SE_EEvSA_SG_RKT3_T4_EUlifE0_EEvlNS_15PhiloxCudaStateESF_SG_ --------------------------
	.section	.nv.info._ZN2at6native57_GLOBAL__N__cd6b329d_24_DistributionBernoulli_cu_7537a20d43distribution_elementwise_grid_stride_kernelIfLi4EZNS0_9templates4cuda21uniform_and_transformIlfPNS_17CUDAGeneratorImplEZZZNS4_16bernoulli_kernelIS7_EEvRNS_18TensorIteratorBaseEdT_ENKUlvE_clEvENKUlvE2_clEvEUlfE_EEvSA_T1_T2_EUlP24curandStatePhilox4_32_10E0_ZNS1_27distribution_nullary_kernelIlf6float4S7_SJ_SE_EEvSA_SG_RKT3_T4_EUlifE0_EEvlNS_15PhiloxCudaStateESF_SG_,"",@"SHT_CUDA_INFO"
	.sectionflags	@""
	.align	4


	//----- nvinfo : EIATTR_CUDA_API_VERSION
	.align		4
        /*0000*/ 	.byte	0x04, 0x37
        /*0002*/ 	.short	(.L_1554 - .L_1553)
.L_1553:
        /*0004*/ 	.word	0x00000082


	//----- nvinfo : EIATTR_SW2861232_WAR
	.align		4
.L_1554:
        /*0008*/ 	.byte	0x01, 0x35
	.zero		2


	//----- nvinfo : EIATTR_PARAM_CBANK
	.align		4
        /*000c*/ 	.byte	0x04, 0x0a
        /*000e*/ 	.short	(.L_1556 - .L_1555)
	.align		4
.L_1555:
        /*0010*/ 	.word	index@(.nv.constant0._ZN2at6native57_GLOBAL__N__cd6b329d_24_DistributionBernoulli_cu_7537a20d43distribution_elementwise_grid_stride_kernelIfLi4EZNS0_9templates4cuda21uniform_and_transformIlfPNS_17CUDAGeneratorImplEZZZNS4_16bernoulli_kernelIS7_EEvRNS_18TensorIteratorBaseEdT_ENKUlvE_clEvENKUlvE2_clEvEUlfE_EEvSA_T1_T2_EUlP24curandStatePhilox4_32_10E0_ZNS1_27distribution_nullary_kernelIlf6float4S7_SJ_SE_EEvSA_SG_RKT3_T4_EUlifE0_EEvlNS_15PhiloxCudaStateESF_SG_)
        /*0014*/ 	.short	0x0160
        /*0016*/ 	.short	0x01d0


	//----- nvinfo : EIATTR_CBANK_PARAM_SIZE
	.align		4
.L_1556:
        /*0018*/ 	.byte	0x03, 0x19
        /*001a*/ 	.short	0x01d0


	//----- nvinfo : EIATTR_KPARAM_INFO
	.align		4
        /*001c*/ 	.byte	0x04, 0x17
        /*001e*/ 	.short	(.L_1558 - .L_1557)
.L_1557:
        /*0020*/ 	.word	0x00000000
        /*0024*/ 	.short	0x0003
        /*0026*/ 	.short	0x0028
        /*0028*/ 	.byte	0x00, 0xf0, 0xa1, 0x06


	//----- nvinfo : EIATTR_KPARAM_INFO
	.align		4
.L_1558:
        /*002c*/ 	.byte	0x04, 0x17
        /*002e*/ 	.short	(.L_1560 - .L_1559)
.L_1559:
        /*0030*/ 	.word	0x00000000
        /*0034*/ 	.short	0x0002
        /*0036*/ 	.short	0x0020
        /*0038*/ 	.byte	0x00, 0xf0, 0x05, 0x00


	//----- nvinfo : EIATTR_KPARAM_INFO
	.align		4
.L_1560:
        /*003c*/ 	.byte	0x04, 0x17
        /*003e*/ 	.short	(.L_1562 - .L_1561)
.L_1561:
        /*0040*/ 	.word	0x00000000
        /*0044*/ 	.short	0x0001
        /*0046*/ 	.short	0x0008
        /*0048*/ 	.byte	0x00, 0xf0, 0x61, 0x00


	//----- nvinfo : EIATTR_KPARAM_INFO
	.align		4
.L_1562:
        /*004c*/ 	.byte	0x04, 0x17
        /*004e*/ 	.short	(.L_1564 - .L_1563)
.L_1563:
        /*0050*/ 	.word	0x00000000
        /*0054*/ 	.short	0x0000
        /*0056*/ 	.short	0x0000
        /*0058*/ 	.byte	0x00, 0xf0, 0x21, 0x00


	//----- nvinfo : EIATTR_MAXREG_COUNT
	.align		4
.L_1564:
        /*005c*/ 	.byte	0x03, 0x1b
        /*005e*/ 	.short	0x0040


	//----- nvinfo : EIATTR_NUM_BARRIERS
	.align		4
        /*0060*/ 	.byte	0x02, 0x4c
        /*0062*/ 	.byte	0x01
	.zero		1


	//----- nvinfo : EIATTR_MERCURY_ISA_VERSION
	.align		4
        /*0064*/ 	.byte	0x03, 0x5f
        /*0066*/ 	.short	0x0000


	//----- nvinfo : EIATTR_EXIT_INSTR_OFFSETS
	.align		4
        /*0068*/ 	.byte	0x04, 0x1c
        /*006a*/ 	.short	(.L_1566 - .L_1565)


	//   ....[0]....
.L_1565:
        /*006c*/ 	.word	0x00000810


	//   ....[1]....
        /*0070*/ 	.word	0x000047a0


	//----- nvinfo : EIATTR_MAX_THREADS
	.align		4
.L_1566:
        /*0074*/ 	.byte	0x04, 0x05
        /*0076*/ 	.short	(.L_1568 - .L_1567)
.L_1567:
        /*0078*/ 	.word	0x00000100
        /*007c*/ 	.word	0x00000001
        /*0080*/ 	.word	0x00000001


	//----- nvinfo : EIATTR_CRS_STACK_SIZE
	.align		4
.L_1568:
        /*0084*/ 	.byte	0x04, 0x1e
        /*0086*/ 	.short	(.L_1570 - .L_1569)
.L_1569:
        /*0088*/ 	.word	0x00000000
.L_1570:


//--------------------- .nv.info._ZN2at6native57_GLOBAL__N__cd6b329d_24_DistributionBernoulli_cu_7537a20d43distribution_elementwise_grid_stride_kernelIfLi4EZNS0_9templates4cuda21uniform_and_transformIlfPNS_17CUDAGeneratorImplEZZZNS4_16bernoulli_kernelIS7_EEvRNS_18TensorIteratorBaseEdT_ENKUlvE_clEvENKUlvE2_clEvEUlfE_EEvSA_T1_T2_EUlP24curandStatePhilox4_32_10E0_ZNS1_27distribution_nullary_kernelIlf6float4S7_SJ_SE_EEvSA_SG_RKT3_T4_EUlifE_EEvlNS_15PhiloxCudaStateESF_SG_ --------------------------
	.section	.nv.info._ZN2at6native57_GLOBAL__N__cd6b329d_24_DistributionBernoulli_cu_7537a20d43distribution_elementwise_grid_stride_kernelIfLi4EZNS0_9templates4cuda21uniform_and_transformIlfPNS_17CUDAGeneratorImplEZZZNS4_16bernoulli_kernelIS7_EEvRNS_18TensorIteratorBaseEdT_ENKUlvE_clEvENKUlvE2_clEvEUlfE_EEvSA_T1_T2_EUlP24curandStatePhilox4_32_10E0_ZNS1_27distribution_nullary_kernelIlf6float4S7_SJ_SE_EEvSA_SG_RKT3_T4_EUlifE_EEvlNS_15PhiloxCudaStateESF_SG_,"",@"SHT_CUDA_INFO"
	.sectionflags	@""
	.align	4


	//----- nvinfo : EIATTR_CUDA_API_VERSION
	.align		4
        /*0000*/ 	.byte	0x04, 0x37
        /*0002*/ 	.short	(.L_1572 - .L_1571)
.L_1571:
        /*0004*/ 	.word	0x00000082


	//----- nvinfo : EIATTR_SW2861232_WAR
	.align		4
.L_1572:
        /*0008*/ 	.byte	0x01, 0x35
	.zero		2


	//----- nvinfo : EIATTR_PARAM_CBANK
	.align		4
        /*000c*/ 	.byte	0x04, 0x0a
        /*000e*/ 	.short	(.L_1574 - .L_1573)
	.align		4
.L_1573:
        /*0010*/ 	.word	index@(.nv.constant0._ZN2at6native57_GLOBAL__N__cd6b329d_24_DistributionBernoulli_cu_7537a20d43distribution_elementwise_grid_stride_kernelIfLi4EZNS0_9templates4cuda21uniform_and_transformIlfPNS_17CUDAGeneratorImplEZZZNS4_16bernoulli_kernelIS7_EEvRNS_18TensorIteratorBaseEdT_ENKUlvE_clEvENKUlvE2_clEvEUlfE_EEvSA_T1_T2_EUlP24curandStatePhilox4_32_10E0_ZNS1_27distribution_nullary_kernelIlf6float4S7_SJ_SE_EEvSA_SG_RKT3_T4_EUlifE_EEvlNS_15PhiloxCudaStateESF_SG_)
        /*0014*/ 	.short	0x0160
        /*0016*/ 	.short	0x0040


	//----- nvinfo : EIATTR_CBANK_PARAM_SIZE
	.align		4
.L_1574:
        /*0018*/ 	.byte	0x03, 0x19
        /*001a*/ 	.short	0x0040


	//----- nvinfo : EIATTR_KPARAM_INFO
	.align		4
        /*001c*/ 	.byte	0x04, 0x17
        /*001e*/ 	.short	(.L_1576 - .L_1575)
.L_1575:
        /*0020*/ 	.word	0x00000000
        /*0024*/ 	.short	0x0003
        /*0026*/ 	.short	0x0028
        /*0028*/ 	.byte	0x00, 0xf0, 0x61, 0x00


	//----- nvinfo : EIATTR_KPARAM_INFO
	.align		4
.L_1576:
        /*002c*/ 	.byte	0x04, 0x17
        /*002e*/ 	.short	(.L_1578 - .L_1577)
.L_1577:
        /*0030*/ 	.word	0x00000000
        /*0034*/ 	.short	0x0002
        /*0036*/ 	.short	0x0020
        /*0038*/ 	.byte	0x00, 0xf0, 0x05, 0x00


	//----- nvinfo : EIATTR_KPARAM_INFO
	.align		4
.L_1578:
        /*003c*/ 	.byte	0x04, 0x17
        /*003e*/ 	.short	(.L_1580 - .L_1579)
.L_1579:
        /*0040*/ 	.word	0x00000000
        /*0044*/ 	.short	0x0001
        /*0046*/ 	.short	0x0008
        /*0048*/ 	.byte	0x00, 0xf0, 0x61, 0x00


	//----- nvinfo : EIATTR_KPARAM_INFO
	.align		4
.L_1580:
        /*004c*/ 	.byte	0x04, 0x17
        /*004e*/ 	.short	(.L_1582 - .L_1581)
.L_1581:
        /*0050*/ 	.word	0x00000000
        /*0054*/ 	.short	0x0000
        /*0056*/ 	.short	0x0000
        /*0058*/ 	.byte	0x00, 0xf0, 0x21, 0x00


	//----- nvinfo : EIATTR_MAXREG_COUNT
	.align		4
.L_1582:
        /*005c*/ 	.byte	0x03, 0x1b
        /*005e*/ 	.short	0x0040


	//----- nvinfo : EIATTR_NUM_BARRIERS
	.align		4
        /*0060*/ 	.byte	0x02, 0x4c
        /*0062*/ 	.byte	0x01
	.zero		1


	//----- nvinfo : EIATTR_MERCURY_ISA_VERSION
	.align		4
        /*0064*/ 	.byte	0x03, 0x5f
        /*0066*/ 	.short	0x0000


	//----- nvinfo : EIATTR_EXIT_INSTR_OFFSETS
	.align		4
        /*0068*/ 	.byte	0x04, 0x1c
        /*006a*/ 	.short	(.L_1584 - .L_1583)


	//   ....[0]....
.L_1583:
        /*006c*/ 	.word	0x00000830


	//   ....[1]....
        /*0070*/ 	.word	0x000011a0


	//----- nvinfo : EIATTR_MAX_THREADS
	.align		4
.L_1584:
        /*0074*/ 	.byte	0x04, 0x05
        /*0076*/ 	.short	(.L_1586 - .L_1585)
.L_1585:
        /*0078*/ 	.word	0x00000100
        /*007c*/ 	.word	0x00000001
        /*0080*/ 	.word	0x00000001


	//----- nvinfo : EIATTR_CRS_STACK_SIZE
	.align		4
.L_1586:
        /*0084*/ 	.byte	0x04, 0x1e
        /*0086*/ 	.short	(.L_1588 - .L_1587)
.L_1587:
        /*0088*/ 	.word	0x00000000
.L_1588:


//--------------------- .nv.info._ZN2at6native57_GLOBAL__N__cd6b329d_24_DistributionBernoulli_cu_7537a20d43distribution_elementwise_grid_stride_kernelIfLi4EZNS0_9templates4cuda21uniform_and_transformIlfPNS_17CUDAGeneratorImplEZZZNS4_16bernoulli_kernelIS7_EEvRNS_18TensorIteratorBaseEdT_ENKUlvE_clEvENKUlvE2_clEvEUlfE_EEvSA_T1_T2_EUlP24curandStatePhilox4_32_10E_ZNS1_27distribution_nullary_kernelIlf7double2S7_SJ_SE_EEvSA_SG_RKT3_T4_EUlifE0_EEvlNS_15PhiloxCudaStateESF_SG_ --------------------------
	.section	.nv.info._ZN2at6native57_GLOBAL__N__cd6b329d_24_DistributionBernoulli_cu_7537a20d43distribution_elementwise_grid_stride_kernelIfLi4EZNS0_9templates4cuda21uniform_and_transformIlfPNS_17CUDAGeneratorImplEZZZNS4_16bernoulli_kernelIS7_EEvRNS_18TensorIteratorBaseEdT_ENKUlvE_clEvENKUlvE2_clEvEUlfE_EEvSA_T1_T2_EUlP24curandStatePhilox4_32_10E_ZNS1_27distribution_nullary_kernelIlf7double2S7_SJ_SE_EEvSA_SG_RKT3_T4_EUlifE0_EEvlNS_15PhiloxCudaStateESF_SG_,"",@"SHT_CUDA_INFO"
	.sectionflags	@""
	.align	4


	//----- nvinfo : EIATTR_CUDA_API_VERSION
	.align		4
        /*0000*/ 	.byte	0x04, 0x37
        /*0002*/ 	.short	(.L_1590 - .L_1589)
.L_1589:
        /*0004*/ 	.word	0x00000082


	//----- nvinfo : EIATTR_SW2861232_WAR
	.align		4
.L_1590:
        /*0008*/ 	.byte	0x01, 0x35
	.zero		2


	//----- nvinfo : EIATTR_PARAM_CBANK
	.align		4
        /*000c*/ 	.byte	0x04, 0x0a
        /*000e*/ 	.short	(.L_1592 - .L_1591)
	.align		4
.L_1591:
        /*0010*/ 	.word	index@(.nv.constant0._ZN2at6native57_GLOBAL__N__cd6b329d_24_DistributionBernoulli_cu_7537a20d43distribution_elementwise_grid_stride_kernelIfLi4EZNS0_9templates4cuda21uniform_and_transformIlfPNS_17CUDAGeneratorImplEZZZNS4_16bernoulli_kernelIS7_EEvRNS_18TensorIteratorBaseEdT_ENKUlvE_clEvENKUlvE2_clEvEUlfE_EEvSA_T1_T2_EUlP24curandStatePhilox4_32_10E_ZNS1_27distribution_nullary_kernelIlf7double2S7_SJ_SE_EEvSA_SG_RKT3_T4_EUlifE0_EEvlNS_15PhiloxCudaStateESF_SG_)
        /*0014*/ 	.short	0x0160
        /*0016*/ 	.short	0x01d0


	//----- nvinfo : EIATTR_CBANK_PARAM_SIZE
	.align		4
.L_1592:
        /*0018*/ 	.byte	0x03, 0x19
        /*001a*/ 	.short	0x01d0


	//----- nvinfo : EIATTR_KPARAM_INFO
	.align		4
        /*001c*/ 	.byte	0x04, 0x17
        /*001e*/ 	.short	(.L_1594 - .L_1593)
.L_1593:
        /*0020*/ 	.word	0x00000000
        /*0024*/ 	.short	0x0003
        /*0026*/ 	.short	0x0028
        /*0028*/ 	.byte	0x00, 0xf0, 0xa1, 0x06


	//----- nvinfo : EIATTR_KPARAM_INFO
	.align		4
.L_1594:
        /*002c*/ 	.byte	0x04, 0x17
        /*002e*/ 	.short	(.L_1596 - .L_1595)
.L_1595:
        /*0030*/ 	.word	0x00000000
        /*0034*/ 	.short	0x0002
        /*0036*/ 	.short	0x0020
        /*0038*/ 	.byte	0x00, 0xf0, 0x05, 0x00


	//----- nvinfo : EIATTR_KPARAM_INFO
	.align		4
.L_1596:
        /*003c*/ 	.byte	0x04, 0x17
        /*003e*/ 	.short	(.L_1598 - .L_1597)
.L_1597:
        /*0040*/ 	.word	0x00000000
        /*0044*/ 	.short	0x0001
        /*0046*/ 	.short	0x0008
        /*0048*/ 	.byte	0x00, 0xf0, 0x61, 0x00


	//----- nvinfo : EIATTR_KPARAM_INFO
	.align		4
.L_1598:
        /*004c*/ 	.byte	0x04, 0x17
        /*004e*/ 	.short	(.L_1600 - .L_1599)
.L_1599:
        /*0050*/ 	.word	0x00000000
        /*0054*/ 	.short	0x0000
        /*0056*/ 	.short	0x0000
        /*0058*/ 	.byte	0x00, 0xf0, 0x21, 0x00


	//----- nvinfo : EIATTR_MAXREG_COUNT
	.align		4
.L_1600:
        /*005c*/ 	.byte	0x03, 0x1b
        /*005e*/ 	.short	0x0040


	//----- nvinfo : EIATTR_NUM_BARRIERS
	.align		4
        /*0060*/ 	.byte	0x02, 0x4c
        /*0062*/ 	.byte	0x01
	.zero		1


	//----- nvinfo : EIATTR_MERCURY_ISA_VERSION
	.align		4
        /*0064*/ 	.byte	0x03, 0x5f
        /*0066*/ 	.short	0x0000


	//----- nvinfo : EIATTR_EXIT_INSTR_OFFSETS
	.align		4
        /*0068*/ 	.byte	0x04, 0x1c
        /*006a*/ 	.short	(.L_1602 - .L_1601)


	//   ....[0]....
.L_1601:
        /*006c*/ 	.word	0x00000810


	//   ....[1]....
        /*0070*/ 	.word	0x000047c0


	//----- nvinfo : EIATTR_MAX_THREADS
	.align		4
.L_1602:
        /*0074*/ 	.byte	0x04, 0x05
        /*0076*/ 	.short	(.L_1604 - .L_1603)
.L_1603:
        /*0078*/ 	.word	0x00000100
        /*007c*/ 	.word	0x00000001
        /*0080*/ 	.word	0x00000001


	//----- nvinfo : EIATTR_CRS_STACK_SIZE
	.align		4
.L_1604:
        /*0084*/ 	.byte	0x04, 0x1e
        /*0086*/ 	.short	(.L_1606 - .L_1605)
.L_1605:
        /*0088*/ 	.word	0x00000000
.L_1606:


//--------------------- .nv.info._ZN2at6native57_GLOBAL__N__cd6b329d_24_DistributionBernoulli_cu_7537a20d43distribution_elementwise_grid_stride_kernelIfLi4EZNS0_9templates4cuda21uniform_and_transformIlfPNS_17CUDAGeneratorImplEZZZNS4_16bernoulli_kernelIS7_EEvRNS_18TensorIteratorBaseEdT_ENKUlvE_clEvENKUlvE2_clEvEUlfE_EEvSA_T1_T2_EUlP24curandStatePhilox4_32_10E_ZNS1_27distribution_nullary_kernelIlf7double2S7_SJ_SE_EEvSA_SG_RKT3_T4_EUlifE_EEvlNS_15PhiloxCudaStateESF_SG_ --------------------------
	.section	.nv.info._ZN2at6native57_GLOBAL__N__cd6b329d_24_DistributionBernoulli_cu_7537a20d43distribution_elementwise_grid_stride_kernelIfLi4EZNS0_9templates4cuda21uniform_and_transformIlfPNS_17CUDAGeneratorImplEZZZNS4_16bernoulli_kernelIS7_EEvRNS_18TensorIteratorBaseEdT_ENKUlvE_clEvENKUlvE2_clEvEUlfE_EEvSA_T1_T2_EUlP24curandStatePhilox4_32_10E_ZNS1_27distribution_nullary_kernelIlf7double2S7_SJ_SE_EEvSA_SG_RKT3_T4_EUlifE_EEvlNS_15PhiloxCudaStateESF_SG_,"",@"SHT_CUDA_INFO"
	.sectionflags	@""
	.align	4


	//----- nvinfo : EIATTR_CUDA_API_VERSION
	.align		4
        /*0000*/ 	.byte	0x04, 0x37
        /*0002*/ 	.short	(.L_1608 - .L_1607)
.L_1607:
        /*0004*/ 	.word	0x00000082


	//----- nvinfo : EIATTR_SW2861232_WAR
	.align		4
.L_1608:
        /*0008*/ 	.byte	0x01, 0x35
	.zero		2


	//----- nvinfo : EIATTR_PARAM_CBANK
	.align		4
        /*000c*/ 	.byte	0x04, 0x0a
        /*000e*/ 	.short	(.L_1610 - .L_1609)
	.align		4
.L_1609:
        /*0010*/ 	.word	index@(.nv.constant0._ZN2at6native57_GLOBAL__N__cd6b329d_24_DistributionBernoulli_cu_7537a20d43distribution_elementwise_grid_stride_kernelIfLi4EZNS0_9templates4cuda21uniform_and_transformIlfPNS_17CUDAGeneratorImplEZZZNS4_16bernoulli_kernelIS7_EEvRNS_18TensorIteratorBaseEdT_ENKUlvE_clEvENKUlvE2_clEvEUlfE_EEvSA_T1_T2_EUlP24curandStatePhilox4_32_10E_ZNS1_27distribution_nullary_kernelIlf7double2S7_SJ_SE_EEvSA_SG_RKT3_T4_EUlifE_EEvlNS_15PhiloxCudaStateESF_SG_)
        /*0014*/ 	.short	0x0160
        /*0016*/ 	.short	0x0040


	//----- nvinfo : EIATTR_CBANK_PARAM_SIZE
	.align		4
.L_1610:
        /*0018*/ 	.byte	0x03, 0x19
        /*001a*/ 	.short	0x0040


	//----- nvinfo : EIATTR_KPARAM_INFO
	.align		4
        /*001c*/ 	.byte	0x04, 0x17
        /*001e*/ 	.short	(.L_1612 - .L_1611)
.L_1611:
        /*0020*/ 	.word	0x00000000
        /*0024*/ 	.short	0x0003
        /*0026*/ 	.short	0x0028
        /*0028*/ 	.byte	0x00, 0xf0, 0x61, 0x00


	//----- nvinfo : EIATTR_KPARAM_INFO
	.align		4
.L_1612:
        /*002c*/ 	.byte	0x04, 0x17
        /*002e*/ 	.short	(.L_1614 - .L_1613)
.L_1613:
        /*0030*/ 	.word	0x00000000
        /*0034*/ 	.short	0x0002
        /*0036*/ 	.short	0x0020
        /*0038*/ 	.byte	0x00, 0xf0, 0x05, 0x00


	//----- nvinfo : EIATTR_KPARAM_INFO
	.align		4
.L_1614:
        /*003c*/ 	.byte	0x04, 0x17
        /*003e*/ 	.short	(.L_1616 - .L_1615)
.L_1615:
        /*0040*/ 	.word	0x00000000
        /*0044*/ 	.short	0x0001
        /*0046*/ 	.short	0x0008
        /*0048*/ 	.byte	0x00, 0xf0, 0x61, 0x00


	//----- nvinfo : EIATTR_KPARAM_INFO
	.align		4
.L_1616:
        /*004c*/ 	.byte	0x04, 0x17
        /*004e*/ 	.short	(.L_1618 - .L_1617)
.L_1617:
        /*0050*/ 	.word	0x00000000
        /*0054*/ 	.short	0x0000
        /*0056*/ 	.short	0x0000
        /*0058*/ 	.byte	0x00, 0xf0, 0x21, 0x00


	//----- nvinfo : EIATTR_MAXREG_COUNT
	.align		4
.L_1618:
        /*005c*/ 	.byte	0x03, 0x1b
        /*005e*/ 	.short	0x0040


	//----- nvinfo : EIATTR_NUM_BARRIERS
	.align		4
        /*0060*/ 	.byte	0x02, 0x4c
        /*0062*/ 	.byte	0x01
	.zero		1


	//----- nvinfo : EIATTR_MERCURY_ISA_VERSION
	.align		4
        /*0064*/ 	.byte	0x03, 0x5f
        /*0066*/ 	.short	0x0000


	//----- nvinfo : EIATTR_EXIT_INSTR_OFFSETS
	.align		4
        /*0068*/ 	.byte	0x04, 0x1c
        /*006a*/ 	.short	(.L_1620 - .L_1619)


	//   ....[0]....
.L_1619:
        /*006c*/ 	.word	0x00000830


	//   ....[1]....
        /*0070*/ 	.word	0x00001200


	//----- nvinfo : EIATTR_MAX_THREADS
	.align		4
.L_1620:
        /*0074*/ 	.byte	0x04, 0x05
        /*0076*/ 	.short	(.L_1622 - .L_1621)
.L_1621:
        /*0078*/ 	.word	0x00000100
        /*007c*/ 	.word	0x00000001
        /*0080*/ 	.word	0x00000001


	//----- nvinfo : EIATTR_CRS_STACK_SIZE
	.align		4
.L_1622:
        /*0084*/ 	.byte	0x04, 0x1e
        /*0086*/ 	.short	(.L_1624 - .L_1623)
.L_1623:
        /*0088*/ 	.word	0x00000000
.L_1624:


//--------------------- .nv.info._ZN2at6native57_GLOBAL__N__cd6b329d_24_DistributionBernoulli_cu_7537a20d43distribution_elementwise_grid_stride_kernelIfLi4EZNS0_9templates4cuda21uniform_and_transformIifPNS_17CUDAGeneratorImplEZZZNS4_16bernoulli_kernelIS7_EEvRNS_18TensorIteratorBaseEdT_ENKUlvE_clEvENKUlvE1_clEvEUlfE_EEvSA_T1_T2_EUlP24curandStatePhilox4_32_10E0_ZNS1_27distribution_nullary_kernelIif6float4S7_SJ_SE_EEvSA_SG_RKT3_T4_EUlifE0_EEvlNS_15PhiloxCudaStateESF_SG_ --------------------------
	.section	.nv.info._ZN2at6native57_GLOBAL__N__cd6b329d_24_DistributionBernoulli_cu_7537a20d43distribution_elementwise_grid_stride_kernelIfLi4EZNS0_9templates4cuda21uniform_and_transformIifPNS_17CUDAGeneratorImplEZZZNS4_16bernoulli_kernelIS7_EEvRNS_18TensorIteratorBaseEdT_ENKUlvE_clEvENKUlvE1_clEvEUlfE_EEvSA_T1_T2_EUlP24curandStatePhilox4_32_10E0_ZNS1_27distribution_nullary_kernelIif6float4S7_SJ_SE_EEvSA_SG_RKT3_T4_EUlifE0_EEvlNS_15PhiloxCudaStateESF_SG_,"",@"SHT_CUDA_INFO"
	.sectionflags	@""
	.align	4


	//----- nvinfo : EIATTR_CUDA_API_VERSION
	.align		4
        /*0000*/ 	.byte	0x04, 0x37
        /*0002*/ 	.short	(.L_1626 - .L_1625)
.L_1625:
        /*0004*/ 	.word	0x00000082


	//----- nvinfo : EIATTR_SW2861232_WAR
	.align		4
.L_1626:
        /*0008*/ 	.byte	0x01, 0x35
	.zero		2


	//----- nvinfo : EIATTR_PARAM_CBANK
	.align		4
        /*000c*/ 	.byte	0x04, 0x0a
        /*000e*/ 	.short	(.L_1628 - .L_1627)
	.align		4
.L_1627:
        /*0010*/ 	.word	index@(.nv.constant0._ZN2at6native57_GLOBAL__N__cd6b329d_24_DistributionBernoulli_cu_7537a20d43distribution_elementwise_grid_stride_kernelIfLi4EZNS0_9templates4cuda21uniform_and_transformIifPNS_17CUDAGeneratorImplEZZZNS4_16bernoulli_kernelIS7_EEvRNS_18TensorIteratorBaseEdT_ENKUlvE_clEvENKUlvE1_clEvEUlfE_EEvSA_T1_T2_EUlP24curandStatePhilox4_32_10E0_ZNS1_27distribution_nullary_kernelIif6float4S7_SJ_SE_EEvSA_SG_RKT3_T4_EUlifE0_EEvlNS_15PhiloxCudaStateESF_SG_)
        /*0014*/ 	.short	0x0160
        /*0016*/ 	.short	0x01d0


	//----- nvinfo : EIATTR_CBANK_PARAM_SIZE
	.align		4
.L_1628:
        /*0018*/ 	.byte	0x03, 0x19
        /*001a*/ 	.short	0x01d0


	//----- nvinfo : EIATTR_KPARAM_INFO
	.align		4
        /*001c*/ 	.byte	0x04, 0x17
        /*001e*/ 	.short	(.L_1630 - .L_1629)
.L_1629:
        /*0020*/ 	.word	0x00000000
        /*0024*/ 	.short	0x0003
        /*0026*/ 	.short	0x0028
        /*0028*/ 	.byte	0x00, 0xf0, 0xa1, 0x06


	//----- nvinfo : EIATTR_KPARAM_INFO
	.align		4
.L_1630:
        /*002c*/ 	.byte	0x04, 0x17
        /*002e*/ 	.short	(.L_1632 - .L_1631)
.L_1631:
        /*0030*/ 	.word	0x00000000
        /*0034*/ 	.short	0x0002
        /*0036*/ 	.short	0x0020
        /*0038*/ 	.byte	0x00, 0xf0, 0x05, 0x00


	//----- nvinfo : EIATTR_KPARAM_INFO
	.align		4
.L_1632:
        /*003c*/ 	.byte	0x04, 0x17
        /*003e*/ 	.short	(.L_1634 - .L_1633)
.L_1633:
        /*0040*/ 	.word	0x00000000
        /*0044*/ 	.short	0x0001
        /*0046*/ 	.short	0x0008
        /*0048*/ 	.byte	0x00, 0xf0, 0x61, 0x00


	//----- nvinfo : EIATTR_KPARAM_INFO
	.align		4
.L_1634:
        /*004c*/ 	.byte	0x04, 0x17
        /*004e*/ 	.short	(.L_1636 - .L_1635)
.L_1635:
        /*0050*/ 	.word	0x00000000
        /*0054*/ 	.short	0x0000
        /*0056*/ 	.short	0x0000
        /*0058*/ 	.byte	0x00, 0xf0, 0x21, 0x00


	//----- nvinfo : EIATTR_MAXREG_COUNT
	.align		4
.L_1636:
        /*005c*/ 	.byte	0x03, 0x1b
        /*005e*/ 	.short	0x0040


	//----- nvinfo : EIATTR_NUM_BARRIERS
	.align		4
        /*0060*/ 	.byte	0x02, 0x4c
        /*0062*/ 	.byte	0x01
	.zero		1


	//----- nvinfo : EIATTR_MERCURY_ISA_VERSION
	.align		4
        /*0064*/ 	.byte	0x03, 0x5f
        /*0066*/ 	.short	0x0000


	//----- nvinfo : EIATTR_EXIT_INSTR_OFFSETS
	.align		4
        /*0068*/ 	.byte	0x04, 0x1c
        /*006a*/ 	.short	(.L_1638 - .L_1637)


	//   ....[0]....
.L_1637:
        /*006c*/ 	.word	0x00000810


	//   ....[1]....
        /*0070*/ 	.word	0x000047a0


	//----- nvinfo : EIATTR_MAX_THREADS
	.align		4
.L_1638:
        /*0074*/ 	.byte	0x04, 0x05
        /*0076*/ 	.short	(.L_1640 - .L_1639)
.L_1639:
        /*0078*/ 	.word	0x00000100
        /*007c*/ 	.word	0x00000001
        /*0080*/ 	.word	0x00000001


	//----- nvinfo : EIATTR_CRS_STACK_SIZE
	.align		4
.L_1640:
        /*0084*/ 	.byte	0x04, 0x1e
        /*0086*/ 	.short	(.L_1642 - .L_1641)
.L_1641:
        /*0088*/ 	.word	0x00000000
.L_1642:


//--------------------- .nv.info._ZN2at6native57_GLOBAL__N__cd6b329d_24_DistributionBernoulli_cu_7537a20d43distribution_elementwise_grid_stride_kernelIfLi4EZNS0_9templates4cuda21uniform_and_transformIifPNS_17CUDAGeneratorImplEZZZNS4_16bernoulli_kernelIS7_EEvRNS_18TensorIteratorBaseEdT_ENKUlvE_clEvENKUlvE1_clEvEUlfE_EEvSA_T1_T2_EUlP24curandStatePhilox4_32_10E0_ZNS1_27distribution_nullary_kernelIif6float4S7_SJ_SE_EEvSA_SG_RKT3_T4_EUlifE_EEvlNS_15PhiloxCudaStateESF_SG_ --------------------------
	.section	.nv.info._ZN2at6native57_GLOBAL__N__cd6b329d_24_DistributionBernoulli_cu_7537a20d43distribution_elementwise_grid_stride_kernelIfLi4EZNS0_9templates4cuda21uniform_and_transformIifPNS_17CUDAGeneratorImplEZZZNS4_16bernoulli_kernelIS7_EEvRNS_18TensorIteratorBaseEdT_ENKUlvE_clEvENKUlvE1_clEvEUlfE_EEvSA_T1_T2_EUlP24curandStatePhilox4_32_10E0_ZNS1_27distribution_nullary_kernelIif6float4S7_SJ_SE_EEvSA_SG_RKT3_T4_EUlifE_EEvlNS_15PhiloxCudaStateESF_SG_,"",@"SHT_CUDA_INFO"
	.sectionflags	@""
	.align	4


	//----- nvinfo : EIATTR_CUDA_API_VERSION
	.align		4
        /*0000*/ 	.byte	0x04, 0x37
        /*0002*/ 	.short	(.L_1644 - .L_1643)
.L_1643:
        /*0004*/ 	.word	0x00000082


	//----- nvinfo : EIATTR_SW2861232_WAR
	.align		4
.L_1644:
        /*0008*/ 	.byte	0x01, 0x35
	.zero		2


	//----- nvinfo : EIATTR_PARAM_CBANK
	.align		4
        /*000c*/ 	.byte	0x04, 0x0a
        /*000e*/ 	.short	(.L_1646 - .L_1645)
	.align		4
.L_1645:
        /*0010*/ 	.word	index@(.nv.constant0._ZN2at6native57_GLOBAL__N__cd6b329d_24_DistributionBernoulli_cu_7537a20d43distribution_elementwise_grid_stride_kernelIfLi4EZNS0_9templates4cuda21uniform_and_transformIifPNS_17CUDAGeneratorImplEZZZNS4_16bernoulli_kernelIS7_EEvRNS_18TensorIteratorBaseEdT_ENKUlvE_clEvENKUlvE1_clEvEUlfE_EEvSA_T1_T2_EUlP24curandStatePhilox4_32_10E0_ZNS1_27distribution_nullary_kernelIif6float4S7_SJ_SE_EEvSA_SG_RKT3_T4_EUlifE_EEvlNS_15PhiloxCudaStateESF_SG_)
        /*0014*/ 	.short	0x0160
        /*0016*/ 	.short	0x0040


	//----- nvinfo : EIATTR_CBANK_PARAM_SIZE
	.align		4
.L_1646:
        /*0018*/ 	.byte	0x03, 0x19
        /*001a*/ 	.short	0x0040


	//----- nvinfo : EIATTR_KPARAM_INFO
	.align		4
        /*001c*/ 	.byte	0x04, 0x17
        /*001e*/ 	.short	(.L_1648 - .L_1647)
.L_1647:
        /*0020*/ 	.word	0x00000000
        /*0024*/ 	.short	0x0003
        /*0026*/ 	.short	0x0028
        /*0028*/ 	.byte	0x00, 0xf0, 0x61, 0x00


	//----- nvinfo : EIATTR_KPARAM_INFO
	.align		4
.L_1648:
        /*002c*/ 	.byte	0x04, 0x17
        /*002e*/ 	.short	(.L_1650 - .L_1649)
.L_1649:
        /*0030*/ 	.word	0x00000000
        /*0034*/ 	.short	0x0002
        /*0036*/ 	.short	0x0020
        /*0038*/ 	.byte	0x00, 0xf0, 0x05, 0x00


	//----- nvinfo : EIATTR_KPARAM_INFO
	.align		4
.L_1650:
        /*003c*/ 	.byte	0x04, 0x17
        /*003e*/ 	.short	(.L_1652 - .L_1651)
.L_1651:
        /*0040*/ 	.word	0x00000000
        /*0044*/ 	.short	0x0001
        /*0046*/ 	.short	0x0008
        /*0048*/ 	.byte	0x00, 0xf0, 0x61, 0x00


	//----- nvinfo : EIATTR_KPARAM_INFO
	.align		4
.L_1652:
        /*004c*/ 	.byte	0x04, 0x17
        /*004e*/ 	.short	(.L_1654 - .L_1653)
.L_1653:
        /*0050*/ 	.word	0x00000000
        /*0054*/ 	.short	0x0000
        /*0056*/ 	.short	0x0000
        /*0058*/ 	.byte	0x00, 0xf0, 0x21, 0x00


	//----- nvinfo : EIATTR_MAXREG_COUNT
	.align		4
.L_1654:
        /*005c*/ 	.byte	0x03, 0x1b
        /*005e*/ 	.short	0x0040


	//----- nvinfo : EIATTR_NUM_BARRIERS
	.align		4
        /*0060*/ 	.byte	0x02, 0x4c
        /*0062*/ 	.byte	0x01
	.zero		1


	//----- nvinfo : EIATTR_MERCURY_ISA_VERSION
	.align		4
        /*0064*/ 	.byte	0x03, 0x5f
        /*0066*/ 	.short	0x0000


	//----- nvinfo : EIATTR_EXIT_INSTR_OFFSETS
	.align		4
        /*0068*/ 	.byte	0x04, 0x1c
        /*006a*/ 	.short	(.L_1656 - .L_1655)


	//   ....[0]....
.L_1655:
        /*006c*/ 	.word	0x00000820


	//   ....[1]....
        /*0070*/ 	.word	0x00001190


	//----- nvinfo : EIATTR_MAX_THREADS
	.align		4
.L_1656:
        /*0074*/ 	.byte	0x04, 0x05
        /*0076*/ 	.short	(.L_1658 - .L_1657)
.L_1657:
        /*0078*/ 	.word	0x00000100
        /*007c*/ 	.word	0x00000001
        /*0080*/ 	.word	0x00000001


	//----- nvinfo : EIATTR_CRS_STACK_SIZE
	.align		4
.L_1658:
        /*0084*/ 	.byte	0x04, 0x1e
        /*0086*/ 	.short	(.L_1660 - .L_1659)
.L_1659:
        /*0088*/ 	.word	0x00000000
.L_1660:


//--------------------- .nv.info._ZN2at6native57_GLOBAL__N__cd6b329d_24_DistributionBernoulli_cu_7537a20d43distribution_elementwise_grid_stride_kernelIfLi4EZNS0_9templates4cuda21uniform_and_transformIifPNS_17CUDAGeneratorImplEZZZNS4_16bernoulli_kernelIS7_EEvRNS_18TensorIteratorBaseEdT_ENKUlvE_clEvENKUlvE1_clEvEUlfE_EEvSA_T1_T2_EUlP24curandStatePhilox4_32_10E_ZNS1_27distribution_nullary_kernelIif7double2S7_SJ_SE_EEvSA_SG_RKT3_T4_EUlifE0_EEvlNS_15PhiloxCudaStateESF_SG_ --------------------------
	.section	.nv.info._ZN2at6native57_GLOBAL__N__cd6b329d_24_DistributionBernoulli_cu_7537a20d43distribution_elementwise_grid_stride_kernelIfLi4EZNS0_9templates4cuda21uniform_and_transformIifPNS_17CUDAGeneratorImplEZZZNS4_16bernoulli_kernelIS7_EEvRNS_18TensorIteratorBaseEdT_ENKUlvE_clEvENKUlvE1_clEvEUlfE_EEvSA_T1_T2_EUlP24curandStatePhilox4_32_10E_ZNS1_27distribution_nullary_kernelIif7double2S7_SJ_SE_EEvSA_SG_RKT3_T4_EUlifE0_EEvlNS_15PhiloxCudaStateESF_SG_,"",@"SHT_CUDA_INFO"
	.sectionflags	@""
	.align	4


	//----- nvinfo : EIATTR_CUDA_API_VERSION
	.align		4
        /*0000*/ 	.byte	0x04, 0x37
        /*0002*/ 	.short	(.L_1662 - .L_1661)
.L_1661:
        /*0004*/ 	.word	0x00000082


	//----- nvinfo : EIATTR_SW2861232_WAR
	.align		4
.L_1662:
        /*0008*/ 	.byte	0x01, 0x35
	.zero		2


	//----- nvinfo : EIATTR_PARAM_CBANK
	.align		4
        /*000c*/ 	.byte	0x04, 0x0a
        /*000e*/ 	.short	(.L_1664 - .L_1663)
	.align		4
.L_1663:
        /*0010*/ 	.word	index@(.nv.constant0._ZN2at6native57_GLOBAL__N__cd6b329d_24_DistributionBernoulli_cu_7537a20d43distribution_elementwise_grid_stride_kernelIfLi4EZNS0_9templates4cuda21uniform_and_transformIifPNS_17CUDAGeneratorImplEZZZNS4_16bernoulli_kernelIS7_EEvRNS_18TensorIteratorBaseEdT_ENKUlvE_clEvENKUlvE1_clEvEUlfE_EEvSA_T1_T2_EUlP24curandStatePhilox4_32_10E_ZNS1_27distribution_nullary_kernelIif7double2S7_SJ_SE_EEvSA_SG_RKT3_T4_EUlifE0_EEvlNS_15PhiloxCudaStateESF_SG_)
        /*0014*/ 	.short	0x0160
        /*0016*/ 	.short	0x01d0


	//----- nvinfo : EIATTR_CBANK_PARAM_SIZE
	.align		4
.L_1664:
        /*0018*/ 	.byte	0x03, 0x19
        /*001a*/ 	.short	0x01d0


	//----- nvinfo : EIATTR_KPARAM_INFO
	.align		4
        /*001c*/ 	.byte	0x04, 0x17
        /*001e*/ 	.short	(.L_1666 - .L_1665)
.L_1665:
        /*0020*/ 	.word	0x00000000
        /*0024*/ 	.short	0x0003
        /*0026*/ 	.short	0x0028
        /*0028*/ 	.byte	0x00, 0xf0, 0xa1, 0x06


	//----- nvinfo : EIATTR_KPARAM_INFO
	.align		4
.L_1666:
        /*002c*/ 	.byte	0x04, 0x17
        /*002e*/ 	.short	(.L_1668 - .L_1667)
.L_1667:
        /*0030*/ 	.word	0x00000000
        /*0034*/ 	.short	0x0002
        /*0036*/ 	.short	0x0020
        /*0038*/ 	.byte	0x00, 0xf0, 0x05, 0x00


	//----- nvinfo : EIATTR_KPARAM_INFO
	.align		4
.L_1668:
        /*003c*/ 	.byte	0x04, 0x17
        /*003e*/ 	.short	(.L_1670 - .L_1669)
.L_1669:
        /*0040*/ 	.word	0x00000000
        /*0044*/ 	.short	0x0001
        /*0046*/ 	.short	0x0008
        /*0048*/ 	.byte	0x00, 0xf0, 0x61, 0x00


	//----- nvinfo : EIATTR_KPARAM_INFO
	.align		4
.L_1670:
        /*004c*/ 	.byte	0x04, 0x17
        /*004e*/ 	.short	(.L_1672 - .L_1671)
.L_1671:
        /*0050*/ 	.word	0x00000000
        /*0054*/ 	.short	0x0000
        /*0056*/ 	.short	0x0000
        /*0058*/ 	.byte	0x00, 0xf0, 0x21, 0x00


	//----- nvinfo : EIATTR_MAXREG_COUNT
	.align		4
.L_1672:
        /*005c*/ 	.byte	0x03, 0x1b
        /*005e*/ 	.short	0x0040


	//----- nvinfo : EIATTR_NUM_BARRIERS
	.align		4
        /*0060*/ 	.byte	0x02, 0x4c
        /*0062*/ 	.byte	0x01
	.zero		1


	//----- nvinfo : EIATTR_MERCURY_ISA_VERSION
	.align		4
        /*0064*/ 	.byte	0x03, 0x5f
        /*0066*/ 	.short	0x0000


	//----- nvinfo : EIATTR_EXIT_INSTR_OFFSETS
	.align		4
        /*0068*/ 	.byte	0x04, 0x1c
        /*006a*/ 	.short	(.L_1674 - .L_1673)


	//   ....[0]....
.L_1673:
        /*006c*/ 	.word	0x00000810


	//   ....[1]....
        /*0070*/ 	.word	0x000047c0


	//----- nvinfo : EIATTR_MAX_THREADS
	.align		4
.L_1674:
        /*0074*/ 	.byte	0x04, 0x05
        /*0076*/ 	.short	(.L_1676 - .L_1675)
.L_1675:
        /*0078*/ 	.word	0x00000100
        /*007c*/ 	.word	0x00000001
        /*0080*/ 	.word	0x00000001


	//----- nvinfo : EIATTR_CRS_STACK_SIZE
	.align		4
.L_1676:
        /*0084*/ 	.byte	0x04, 0x1e
        /*0086*/ 	.short	(.L_1678 - .L_1677)
.L_1677:
        /*0088*/ 	.word	0x00000000
.L_1678:


//--------------------- .nv.info._ZN2at6native57_GLOBAL__N__cd6b329d_24_DistributionBernoulli_cu_7537a20d43distribution_elementwise_grid_stride_kernelIfLi4EZNS0_9templates4cuda21uniform_and_transformIifPNS_17CUDAGeneratorImplEZZZNS4_16bernoulli_kernelIS7_EEvRNS_18TensorIteratorBaseEdT_ENKUlvE_clEvENKUlvE1_clEvEUlfE_EEvSA_T1_T2_EUlP24curandStatePhilox4_32_10E_ZNS1_27distribution_nullary_kernelIif7double2S7_SJ_SE_EEvSA_SG_RKT3_T4_EUlifE_EEvlNS_15PhiloxCudaStateESF_SG_ --------------------------
	.section	.nv.info._ZN2at6native57_GLOBAL__N__cd6b329d_24_DistributionBernoulli_cu_7537a20d43distribution_elementwise_grid_stride_kernelIfLi4EZNS0_9templates4cuda21uniform_and_transformIifPNS_17CUDAGeneratorImplEZZZNS4_16bernoulli_kernelIS7_EEvRNS_18TensorIteratorBaseEdT_ENKUlvE_clEvENKUlvE1_clEvEUlfE_EEvSA_T1_T2_EUlP24curandStatePhilox4_32_10E_ZNS1_27distribution_nullary_kernelIif7double2S7_SJ_SE_EEvSA_SG_RKT3_T4_EUlifE_EEvlNS_15PhiloxCudaStateESF_SG_,"",@"SHT_CUDA_INFO"
	.sectionflags	@""
	.align	4


	//----- nvinfo : EIATTR_CUDA_API_VERSION
	.align		4
        /*0000*/ 	.byte	0x04, 0x37
        /*0002*/ 	.short	(.L_1680 - .L_1679)
.L_1679:
        /*0004*/ 	.word	0x00000082


	//----- nvinfo : EIATTR_SW2861232_WAR
	.align		4
.L_1680:
        /*0008*/ 	.byte	0x01, 0x35
	.zero		2


	//----- nvinfo : EIATTR_PARAM_CBANK
	.align		4
        /*000c*/ 	.byte	0x04, 0x0a
        /*000e*/ 	.short	(.L_1682 - .L_1681)
	.align		4
.L_1681:
        /*0010*/ 	.word	index@(.nv.constant0._ZN2at6native57_GLOBAL__N__cd6b329d_24_DistributionBernoulli_cu_7537a20d43distribution_elementwise_grid_stride_kernelIfLi4EZNS0_9templates4cuda21uniform_and_transformIifPNS_17CUDAGeneratorImplEZZZNS4_16bernoulli_kernelIS7_EEvRNS_18TensorIteratorBaseEdT_ENKUlvE_clEvENKUlvE1_clEvEUlfE_EEvSA_T1_T2_EUlP24curandStatePhilox4_32_10E_ZNS1_27distribution_nullary_kernelIif7double2S7_SJ_SE_EEvSA_SG_RKT3_T4_EUlifE_EEvlNS_15PhiloxCudaStateESF_SG_)
        /*0014*/ 	.short	0x0160
        /*0016*/ 	.short	0x0040


	//----- nvinfo : EIATTR_CBANK_PARAM_SIZE
	.align		4
.L_1682:
        /*0018*/ 	.byte	0x03, 0x19
        /*001a*/ 	.short	0x0040


	//----- nvinfo : EIATTR_KPARAM_INFO
	.align		4
        /*001c*/ 	.byte	0x04, 0x17
        /*001e*/ 	.short	(.L_1684 - .L_1683)
.L_1683:
        /*0020*/ 	.word	0x00000000
        /*0024*/ 	.short	0x0003
        /*0026*/ 	.short	0x0028
        /*0028*/ 	.byte	0x00, 0xf0, 0x61, 0x00


	//----- nvinfo : EIATTR_KPARAM_INFO
	.align		4
.L_1684:
        /*002c*/ 	.byte	0x04, 0x17
        /*002e*/ 	.short	(.L_1686 - .L_1685)
.L_1685:
        /*0030*/ 	.word	0x00000000
        /*0034*/ 	.short	0x0002
        /*0036*/ 	.short	0x0020
        /*0038*/ 	.byte	0x00, 0xf0, 0x05, 0x00


	//----- nvinfo : EIATTR_KPARAM_INFO
	.align		4
.L_1686:
        /*003c*/ 	.byte	0x04, 0x17
        /*003e*/ 	.short	(.L_1688 - .L_1687)
.L_1687:
        /*0040*/ 	.word	0x00000000
        /*0044*/ 	.short	0x0001
        /*0046*/ 	.short	0x0008
        /*0048*/ 	.byte	0x00, 0xf0, 0x61, 0x00


	//----- nvinfo : EIATTR_KPARAM_INFO
	.align		4
.L_1688:
        /*004c*/ 	.byte	0x04, 0x17
        /*004e*/ 	.short	(.L_1690 - .L_1689)
.L_1689:
        /*0050*/ 	.word	0x00000000
        /*0054*/ 	.short	0x0000
        /*0056*/ 	.short	0x0000
        /*0058*/ 	.byte	0x00, 0xf0, 0x21, 0x00


	//----- nvinfo : EIATTR_MAXREG_COUNT
	.align		4
.L_1690:
        /*005c*/ 	.byte	0x03, 0x1b
        /*005e*/ 	.short	0x0040


	//----- nvinfo : EIATTR_NUM_BARRIERS
	.align		4
        /*0060*/ 	.byte	0x02, 0x4c
        /*0062*/ 	.byte	0x01
	.zero		1


	//----- nvinfo : EIATTR_MERCURY_ISA_VERSION
	.align		4
        /*0064*/ 	.byte	0x03, 0x5f
        /*0066*/ 	.short	0x0000


	//----- nvinfo : EIATTR_EXIT_INSTR_OFFSETS
	.align		4
        /*0068*/ 	.byte	0x04, 0x1c
        /*006a*/ 	.short	(.L_1692 - .L_1691)


	//   ....[0]....
.L_1691:
        /*006c*/ 	.word	0x00000830


	//   ....[1]....
        /*0070*/ 	.word	0x00001200


	//----- nvinfo : EIATTR_MAX_THREADS
	.align		4
.L_1692:
        /*0074*/ 	.byte	0x04, 0x05
        /*0076*/ 	.short	(.L_1694 - .L_1693)
.L_1693:
        /*0078*/ 	.word	0x00000100
        /*007c*/ 	.word	0x00000001
        /*0080*/ 	.word	0x00000001


	//----- nvinfo : EIATTR_CRS_STACK_SIZE
	.align		4
.L_1694:
        /*0084*/ 	.byte	0x04, 0x1e
        /*0086*/ 	.short	(.L_1696 - .L_1695)
.L_1695:
        /*0088*/ 	.word	0x00000000
.L_1696:


//--------------------- .nv.info._ZN2at6native57_GLOBAL__N__cd6b329d_24_DistributionBernoulli_cu_7537a20d43distribution_elementwise_grid_stride_kernelIfLi4EZNS0_9templates4cuda21uniform_and_transformIafPNS_17CUDAGeneratorImplEZZZNS4_16bernoulli_kernelIS7_EEvRNS_18TensorIteratorBaseEdT_ENKUlvE_clEvENKUlvE0_clEvEUlfE_EEvSA_T1_T2_EUlP24curandStatePhilox4_32_10E0_ZNS1_27distribution_nullary_kernelIaf6float4S7_SJ_SE_EEvSA_SG_RKT3_T4_EUlifE0_EEvlNS_15PhiloxCudaStateESF_SG_ --------------------------
	.section	.nv.info._ZN2at6native57_GLOBAL__N__cd6b329d_24_DistributionBernoulli_cu_7537a20d43distribution_elementwise_grid_stride_kernelIfLi4EZNS0_9templates4cuda21uniform_and_transformIafPNS_17CUDAGeneratorImplEZZZNS4_16bernoulli_kernelIS7_EEvRNS_18TensorIteratorBaseEdT_ENKUlvE_clEvENKUlvE0_clEvEUlfE_EEvSA_T1_T2_EUlP24curandStatePhilox4_32_10E0_ZNS1_27distribution_nullary_kernelIaf6float4S7_SJ_SE_EEvSA_SG_RKT3_T4_EUlifE0_EEvlNS_15PhiloxCudaStateESF_SG_,"",@"SHT_CUDA_INFO"
	.sectionflags	@""
	.align	4


	//----- nvinfo : EIATTR_CUDA_API_VERSION
	.align		4
        /*0000*/ 	.byte	0x04, 0x37
        /*0002*/ 	.short	(.L_1698 - .L_1697)
.L_1697:
        /*0004*/ 	.word	0x00000082


	//----- nvinfo : EIATTR_SW2861232_WAR
	.align		4
.L_1698:
        /*0008*/ 	.byte	0x01, 0x35
	.zero		2


	//----- nvinfo : EIATTR_PARAM_CBANK
	.align		4
        /*000c*/ 	.byte	0x04, 0x0a
        /*000e*/ 	.short	(.L_1700 - .L_1699)
	.align		4
.L_1699:
        /*0010*/ 	.word	index@(.nv.constant0._ZN2at6native57_GLOBAL__N__cd6b329d_24_DistributionBernoulli_cu_7537a20d43distribution_elementwise_grid_stride_kernelIfLi4EZNS0_9templates4cuda21uniform_and_transformIafPNS_17CUDAGeneratorImplEZZZNS4_16bernoulli_kernelIS7_EEvRNS_18TensorIteratorBaseEdT_ENKUlvE_clEvENKUlvE0_clEvEUlfE_EEvSA_T1_T2_EUlP24curandStatePhilox4_32_10E0_ZNS1_27distribution_nullary_kernelIaf6float4S7_SJ_SE_EEvSA_SG_RKT3_T4_EUlifE0_EEvlNS_15PhiloxCudaStateESF_SG_)
        /*0014*/ 	.short	0x0160
        /*0016*/ 	.short	0x01d0


	//----- nvinfo : EIATTR_CBANK_PARAM_SIZE
	.align		4
.L_1700:
        /*0018*/ 	.byte	0x03, 0x19
        /*001a*/ 	.short	0x01d0


	//----- nvinfo : EIATTR_KPARAM_INFO
	.align		4
        /*001c*/ 	.byte	0x04, 0x17
        /*001e*/ 	.short	(.L_1702 - .L_1701)
.L_1701:
        /*0020*/ 	.word	0x00000000
        /*0024*/ 	.short	0x0003
        /*0026*/ 	.short	0x0028
        /*0028*/ 	.byte	0x00, 0xf0, 0xa1, 0x06


	//----- nvinfo : EIATTR_KPARAM_INFO
	.align		4
.L_1702:
        /*002c*/ 	.byte	0x04, 0x17
        /*002e*/ 	.short	(.L_1704 - .L_1703)
.L_1703:
        /*0030*/ 	.word	0x00000000
        /*0034*/ 	.short	0x0002
        /*0036*/ 	.short	0x0020
        /*0038*/ 	.byte	0x00, 0xf0, 0x05, 0x00


	//----- nvinfo : EIATTR_KPARAM_INFO
	.align		4
.L_1704:
        /*003c*/ 	.byte	0x04, 0x17
        /*003e*/ 	.short	(.L_1706 - .L_1705)
.L_1705:
        /*0040*/ 	.word	0x00000000
        /*0044*/ 	.short	0x0001
        /*0046*/ 	.short	0x0008
        /*0048*/ 	.byte	0x00, 0xf0, 0x61, 0x00


	//----- nvinfo : EIATTR_KPARAM_INFO
	.align		4
.L_1706:
        /*004c*/ 	.byte	0x04, 0x17
        /*004e*/ 	.short	(.L_1708 - .L_1707)
.L_1707:
        /*0050*/ 	.word	0x00000000
        /*0054*/ 	.short	0x0000
        /*0056*/ 	.short	0x0000
        /*0058*/ 	.byte	0x00, 0xf0, 0x21, 0x00


	//----- nvinfo : EIATTR_MAXREG_COUNT
	.align		4
.L_1708:
        /*005c*/ 	.byte	0x03, 0x1b
        /*005e*/ 	.short	0x0040


	//----- nvinfo : EIATTR_NUM_BARRIERS
	.align		4
        /*0060*/ 	.byte	0x02, 0x4c
        /*0062*/ 	.byte	0x01
	.zero		1


	//----- nvinfo : EIATTR_MERCURY_ISA_VERSION
	.align		4
        /*0064*/ 	.byte	0x03, 0x5f
        /*0066*/ 	.short	0x0000


	//----- nvinfo : EIATTR_EXIT_INSTR_OFFSETS
	.align		4
        /*0068*/ 	.byte	0x04, 0x1c
        /*006a*/ 	.short	(.L_1710 - .L_1709)


	//   ....[0]....
.L_1709:
        /*006c*/ 	.word	0x00000810


	//   ....[1]....
        /*0070*/ 	.word	0x000047a0


	//----- nvinfo : EIATTR_MAX_THREADS
	.align		4
.L_1710:
        /*0074*/ 	.byte	0x04, 0x05
        /*0076*/ 	.short	(.L_1712 - .L_1711)
.L_1711:
        /*0078*/ 	.word	0x00000100
        /*007c*/ 	.word	0x00000001
        /*0080*/ 	.word	0x00000001


	//----- nvinfo : EIATTR_CRS_STACK_SIZE
	.align		4
.L_1712:
        /*0084*/ 	.byte	0x04, 0x1e
        /*0086*/ 	.short	(.L_1714 - .L_1713)
.L_1713:
        /*0088*/ 	.word	0x00000000
.L_1714:


//--------------------- .nv.info._ZN2at6native57_GLOBAL__N__cd6b329d_24_DistributionBernoulli_cu_7537a20d43distribution_elementwise_grid_stride_kernelIfLi4EZNS0_9templates4cuda21uniform_and_transformIafPNS_17CUDAGeneratorImplEZZZNS4_16bernoulli_kernelIS7_EEvRNS_18TensorIteratorBaseEdT_ENKUlvE_clEvENKUlvE0_clEvEUlfE_EEvSA_T1_T2_EUlP24curandStatePhilox4_32_10E0_ZNS1_27distribution_nullary_kernelIaf6float4S7_SJ_SE_EEvSA_SG_RKT3_T4_EUlifE_EEvlNS_15PhiloxCudaStateESF_SG_ --------------------------
	.section	.nv.info._ZN2at6native57_GLOBAL__N__cd6b329d_24_DistributionBernoulli_cu_7537a20d43distribution_elementwise_grid_stride_kernelIfLi4EZNS0_9templates4cuda21uniform_and_transformIafPNS_17CUDAGeneratorImplEZZZNS4_16bernoulli_kernelIS7_EEvRNS_18TensorIteratorBaseEdT_ENKUlvE_clEvENKUlvE0_clEvEUlfE_EEvSA_T1_T2_EUlP24curandStatePhilox4_32_10E0_ZNS1_27distribution_nullary_kernelIaf6float4S7_SJ_SE_EEvSA_SG_RKT3_T4_EUlifE_EEvlNS_15PhiloxCudaStateESF_SG_,"",@"SHT_CUDA_INFO"
	.sectionflags	@""
	.align	4


	//----- nvinfo : EIATTR_CUDA_API_VERSION
	.align		4
        /*0000*/ 	.byte	0x04, 0x37
        /*0002*/ 	.short	(.L_1716 - .L_1715)
.L_1715:
        /*0004*/ 	.word	0x00000082


	//----- nvinfo : EIATTR_SW2861232_WAR
	.align		4
.L_1716:
        /*0008*/ 	.byte	0x01, 0x35
	.zero		2


	//----- nvinfo : EIATTR_PARAM_CBANK
	.align		4
        /*000c*/ 	.byte	0x04, 0x0a
        /*000e*/ 	.short	(.L_1718 - .L_1717)
	.align		4
.L_1717:
        /*0010*/ 	.word	index@(.nv.constant0._ZN2at6native57_GLOBAL__N__cd6b329d_24_DistributionBernoulli_cu_7537a20d43distribution_elementwise_grid_stride_kernelIfLi4EZNS0_9templates4cuda21uniform_and_transformIafPNS_17CUDAGeneratorImplEZZZNS4_16bernoulli_kernelIS7_EEvRNS_18TensorIteratorBaseEdT_ENKUlvE_clEvENKUlvE0_clEvEUlfE_EEvSA_T1_T2_EUlP24curandStatePhilox4_32_10E0_ZNS1_27distribution_nullary_kernelIaf6float4S7_SJ_SE_EEvSA_SG_RKT3_T4_EUlifE_EEvlNS_15PhiloxCudaStateESF_SG_)
        /*0014*/ 	.short	0x0160
        /*0016*/ 	.short	0x0040


	//----- nvinfo : EIATTR_CBANK_PARAM_SIZE
	.align		4
.L_1718:
        /*0018*/ 	.byte	0x03, 0x19
        /*001a*/ 	.short	0x0040


	//----- nvinfo : EIATTR_KPARAM_INFO
	.align		4
        /*001c*/ 	.byte	0x04, 0x17
        /*001e*/ 	.short	(.L_1720 - .L_1719)
.L_1719:
        /*0020*/ 	.word	0x00000000
        /*0024*/ 	.short	0x0003
        /*0026*/ 	.short	0x0028
        /*0028*/ 	.byte	0x00, 0xf0, 0x61, 0x00


	//----- nvinfo : EIATTR_KPARAM_INFO
	.align		4
.L_1720:
        /*002c*/ 	.byte	0x04, 0x17
        /*002e*/ 	.short	(.L_1722 - .L_1721)
.L_1721:
        /*0030*/ 	.word	0x00000000
        /*0034*/ 	.short	0x0002
        /*0036*/ 	.short	0x0020
        /*0038*/ 	.byte	0x00, 0xf0, 0x05, 0x00


	//----- nvinfo : EIATTR_KPARAM_INFO
	.align		4
.L_1722:
        /*003c*/ 	.byte	0x04, 0x17
        /*003e*/ 	.short	(.L_1724 - .L_1723)
.L_1723:
        /*0040*/ 	.word	0x00000000
        /*0044*/ 	.short	0x0001
        /*0046*/ 	.short	0x0008
        /*0048*/ 	.byte	0x00, 0xf0, 0x61, 0x00


	//----- nvinfo : EIATTR_KPARAM_INFO
	.align		4
.L_1724:
        /*004c*/ 	.byte	0x04, 0x17
        /*004e*/ 	.short	(.L_1726 - .L_1725)
.L_1725:
        /*0050*/ 	.word	0x00000000
        /*0054*/ 	.short	0x0000
        /*0056*/ 	.short	0x0000
        /*0058*/ 	.byte	0x00, 0xf0, 0x21, 0x00


	//----- nvinfo : EIATTR_MAXREG_COUNT
	.align		4
.L_1726:
        /*005c*/ 	.byte	0x03, 0x1b
        /*005e*/ 	.short	0x0040


	//----- nvinfo : EIATTR_NUM_BARRIERS
	.align		4
        /*0060*/ 	.byte	0x02, 0x4c
        /*0062*/ 	.byte	0x01
	.zero		1


	//----- nvinfo : EIATTR_MERCURY_ISA_VERSION
	.align		4
        /*0064*/ 	.byte	0x03, 0x5f
        /*0066*/ 	.short	0x0000


	//----- nvinfo : EIATTR_EXIT_INSTR_OFFSETS
	.align		4
        /*0068*/ 	.byte	0x04, 0x1c
        /*006a*/ 	.short	(.L_1728 - .L_1727)


	//   ....[0]....
.L_1727:
        /*006c*/ 	.word	0x00000820


	//   ....[1]....
        /*0070*/ 	.word	0x00001190


	//----- nvinfo : EIATTR_MAX_THREADS
	.align		4
.L_1728:
        /*0074*/ 	.byte	0x04, 0x05
        /*0076*/ 	.short	(.L_1730 - .L_1729)
.L_1729:
        /*0078*/ 	.word	0x00000100
        /*007c*/ 	.word	0x00000001
        /*0080*/ 	.word	0x00000001


	//----- nvinfo : EIATTR_CRS_STACK_SIZE
	.align		4
.L_1730:
        /*0084*/ 	.byte	0x04, 0x1e
        /*0086*/ 	.short	(.L_1732 - .L_1731)
.L_1731:
        /*0088*/ 	.word	0x00000000
.L_1732:


//--------------------- .nv.info._ZN2at6native57_GLOBAL__N__cd6b329d_24_DistributionBernoulli_cu_7537a20d43distribution_elementwise_grid_stride_kernelIfLi4EZNS0_9templates4cuda21uniform_and_transformIafPNS_17CUDAGeneratorImplEZZZNS4_16bernoulli_kernelIS7_EEvRNS_18TensorIteratorBaseEdT_ENKUlvE_clEvENKUlvE0_clEvEUlfE_EEvSA_T1_T2_EUlP24curandStatePhilox4_32_10E_ZNS1_27distribution_nullary_kernelIaf7double2S7_SJ_SE_EEvSA_SG_RKT3_T4_EUlifE0_EEvlNS_15PhiloxCudaStateESF_SG_ --------------------------
	.section	.nv.info._ZN2at6native57_GLOBAL__N__cd6b329d_24_DistributionBernoulli_cu_7537a20d43distribution_elementwise_grid_stride_kernelIfLi4EZNS0_9templates4cuda21uniform_and_transformIafPNS_17CUDAGeneratorImplEZZZNS4_16bernoulli_kernelIS7_EEvRNS_18TensorIteratorBaseEdT_ENKUlvE_clEvENKUlvE0_clEvEUlfE_EEvSA_T1_T2_EUlP24curandStatePhilox4_32_10E_ZNS1_27distribution_nullary_kernelIaf7double2S7_SJ_SE_EEvSA_SG_RKT3_T4_EUlifE0_EEvlNS_15PhiloxCudaStateESF_SG_,"",@"SHT_CUDA_INFO"
	.sectionflags	@""
	.align	4


	//----- nvinfo : EIATTR_CUDA_API_VERSION
	.align		4
        /*0000*/ 	.byte	0x04, 0x37
        /*0002*/ 	.short	(.L_1734 - .L_1733)
.L_1733:
        /*0004*/ 	.word	0x00000082


	//----- nvinfo : EIATTR_SW2861232_WAR
	.align		4
.L_1734:
        /*0008*/ 	.byte	0x01, 0x35
	.zero		2


	//----- nvinfo : EIATTR_PARAM_CBANK
	.align		4
        /*000c*/ 	.byte	0x04, 0x0a
        /*000e*/ 	.short	(.L_1736 - .L_1735)
	.align		4
.L_1735:
        /*0010*/ 	.word	index@(.nv.constant0._ZN2at6native57_GLOBAL__N__cd6b329d_24_DistributionBernoulli_cu_7537a20d43distribution_elementwise_grid_stride_kernelIfLi4EZNS0_9templates4cuda21uniform_and_transformIafPNS_17CUDAGeneratorImplEZZZNS4_16bernoulli_kernelIS7_EEvRNS_18TensorIteratorBaseEdT_ENKUlvE_clEvENKUlvE0_clEvEUlfE_EEvSA_T1_T2_EUlP24curandStatePhilox4_32_10E_ZNS1_27distribution_nullary_kernelIaf7double2S7_SJ_SE_EEvSA_SG_RKT3_T4_EUlifE0_EEvlNS_15PhiloxCudaStateESF_SG_)
        /*0014*/ 	.short	0x0160
        /*0016*/ 	.short	0x01d0


	//----- nvinfo : EIATTR_CBANK_PARAM_SIZE
	.align		4
.L_1736:
        /*0018*/ 	.byte	0x03, 0x19
        /*001a*/ 	.short	0x01d0


	//----- nvinfo : EIATTR_KPARAM_INFO
	.align		4
        /*001c*/ 	.byte	0x04, 0x17
        /*001e*/ 	.short	(.L_1738 - .L_1737)
.L_1737:
        /*0020*/ 	.word	0x00000000
        /*0024*/ 	.short	0x0003
        /*0026*/ 	.short	0x0028
        /*0028*/ 	.byte	0x00, 0xf0, 0xa1, 0x06


	//----- nvinfo : EIATTR_KPARAM_INFO
	.align		4
.L_1738:
        /*002c*/ 	.byte	0x04, 0x17
        /*002e*/ 	.short	(.L_1740 - .L_1739)
.L_1739:
        /*0030*/ 	.word	0x00000000
        /*0034*/ 	.short	0x0002
        /*0036*/ 	.short	0x0020
        /*0038*/ 	.byte	0x00, 0xf0, 0x05, 0x00


	//----- nvinfo : EIATTR_KPARAM_INFO
	.align		4
.L_1740:
        /*003c*/ 	.byte	0x04, 0x17
        /*003e*/ 	.short	(.L_1742 - .L_1741)
.L_1741:
        /*0040*/ 	.word	0x00000000
        /*0044*/ 	.short	0x0001
        /*0046*/ 	.short	0x0008
        /*0048*/ 	.byte	0x00, 0xf0, 0x61, 0x00


	//----- nvinfo : EIATTR_KPARAM_INFO
	.align		4
.L_1742:
        /*004c*/ 	.byte	0x04, 0x17
        /*004e*/ 	.short	(.L_1744 - .L_1743)
.L_1743:
        /*0050*/ 	.word	0x00000000
        /*0054*/ 	.short	0x0000
        /*0056*/ 	.short	0x0000
        /*0058*/ 	.byte	0x00, 0xf0, 0x21, 0x00


	//----- nvinfo : EIATTR_MAXREG_COUNT
	.align		4
.L_1744:
        /*005c*/ 	.byte	0x03, 0x1b
        /*005e*/ 	.short	0x0040


	//----- nvinfo : EIATTR_NUM_BARRIERS
	.align		4
        /*0060*/ 	.byte	0x02, 0x4c
        /*0062*/ 	.byte	0x01
	.zero		1


	//----- nvinfo : EIATTR_MERCURY_ISA_VERSION
	.align		4
        /*0064*/ 	.byte	0x03, 0x5f
        /*0066*/ 	.short	0x0000


	//----- nvinfo : EIATTR_EXIT_INSTR_OFFSETS
	.align		4
        /*0068*/ 	.byte	0x04, 0x1c
        /*006a*/ 	.short	(.L_1746 - .L_1745)


	//   ....[0]....
.L_1745:
        /*006c*/ 	.word	0x00000810


	//   ....[1]....
        /*0070*/ 	.word	0x000047c0


	//----- nvinfo : EIATTR_MAX_THREADS
	.align		4
.L_1746:
        /*0074*/ 	.byte	0x04, 0x05
        /*0076*/ 	.short	(.L_1748 - .L_1747)
.L_1747:
        /*0078*/ 	.word	0x00000100
        /*007c*/ 	.word	0x00000001
        /*0080*/ 	.word	0x00000001


	//----- nvinfo : EIATTR_CRS_STACK_SIZE
	.align		4
.L_1748:
        /*0084*/ 	.byte	0x04, 0x1e
        /*0086*/ 	.short	(.L_1750 - .L_1749)
.L_1749:
        /*0088*/ 	.word	0x00000000
.L_1750:


//--------------------- .nv.info._ZN2at6native57_GLOBAL__N__cd6b329d_24_DistributionBernoulli_cu_7537a20d43distribution_elementwise_grid_stride_kernelIfLi4EZNS0_9templates4cuda21uniform_and_transformIafPNS_17CUDAGeneratorImplEZZZNS4_16bernoulli_kernelIS7_EEvRNS_18TensorIteratorBaseEdT_ENKUlvE_clEvENKUlvE0_clEvEUlfE_EEvSA_T1_T2_EUlP24curandStatePhilox4_32_10E_ZNS1_27distribution_nullary_kernelIaf7double2S7_SJ_SE_EEvSA_SG_RKT3_T4_EUlifE_EEvlNS_15PhiloxCudaStateESF_SG_ --------------------------
	.section	.nv.info._ZN2at6native57_GLOBAL__N__cd6b329d_24_DistributionBernoulli_cu_7537a20d43distribution_elementwise_grid_stride_kernelIfLi4EZNS0_9templates4cuda21uniform_and_transformIafPNS_17CUDAGeneratorImplEZZZNS4_16bernoulli_kernelIS7_EEvRNS_18TensorIteratorBaseEdT_ENKUlvE_clEvENKUlvE0_clEvEUlfE_EEvSA_T1_T2_EUlP24curandStatePhilox4_32_10E_ZNS1_27distribution_nullary_kernelIaf7double2S7_SJ_SE_EEvSA_SG_RKT3_T4_EUlifE_EEvlNS_15PhiloxCudaStateESF_SG_,"",@"SHT_CUDA_INFO"
	.sectionflags	@""
	.align	4


	//----- nvinfo : EIATTR_CUDA_API_VERSION
	.align		4
        /*0000*/ 	.byte	0x04, 0x37
        /*0002*/ 	.short	(.L_1752 - .L_1751)
.L_1751:
        /*0004*/ 	.word	0x00000082


	//----- nvinfo : EIATTR_SW2861232_WAR
	.align		4
.L_1752:
        /*0008*/ 	.byte	0x01, 0x35
	.zero		2


	//----- nvinfo : EIATTR_PARAM_CBANK
	.align		4
        /*000c*/ 	.byte	0x04, 0x0a
        /*000e*/ 	.short	(.L_1754 - .L_1753)
	.align		4
.L_1753:
        /*0010*/ 	.word	index@(.nv.constant0._ZN2at6native57_GLOBAL__N__cd6b329d_24_DistributionBernoulli_cu_7537a20d43distribution_elementwise_grid_stride_kernelIfLi4EZNS0_9templates4cuda21uniform_and_transformIafPNS_17CUDAGeneratorImplEZZZNS4_16bernoulli_kernelIS7_EEvRNS_18TensorIteratorBaseEdT_ENKUlvE_clEvENKUlvE0_clEvEUlfE_EEvSA_T1_T2_EUlP24curandStatePhilox4_32_10E_ZNS1_27distribution_nullary_kernelIaf7double2S7_SJ_SE_EEvSA_SG_RKT3_T4_EUlifE_EEvlNS_15PhiloxCudaStateESF_SG_)
        /*0014*/ 	.short	0x0160
        /*0016*/ 	.short	0x0040


	//----- nvinfo : EIATTR_CBANK_PARAM_SIZE
	.align		4
.L_1754:
        /*0018*/ 	.byte	0x03, 0x19
        /*001a*/ 	.short	0x0040


	//----- nvinfo : EIATTR_KPARAM_INFO
	.align		4
        /*001c*/ 	.byte	0x04, 0x17
        /*001e*/ 	.short	(.L_1756 - .L_1755)
.L_1755:
        /*0020*/ 	.word	0x00000000
        /*0024*/ 	.short	0x0003
        /*0026*/ 	.short	0x0028
        /*0028*/ 	.byte	0x00, 0xf0, 0x61, 0x00


	//----- nvinfo : EIATTR_KPARAM_INFO
	.align		4
.L_1756:
        /*002c*/ 	.byte	0x04, 0x17
        /*002e*/ 	.short	(.L_1758 - .L_1757)
.L_1757:
        /*0030*/ 	.word	0x00000000
        /*0034*/ 	.short	0x0002
        /*0036*/ 	.short	0x0020
        /*0038*/ 	.byte	0x00, 0xf0, 0x05, 0x00


	//----- nvinfo : EIATTR_KPARAM_INFO
	.align		4
.L_1758:
        /*003c*/ 	.byte	0x04, 0x17
        /*003e*/ 	.short	(.L_1760 - .L_1759)
.L_1759:
        /*0040*/ 	.word	0x00000000
        /*0044*/ 	.short	0x0001
        /*0046*/ 	.short	0x0008
        /*0048*/ 	.byte	0x00, 0xf0, 0x61, 0x00


	//----- nvinfo : EIATTR_KPARAM_INFO
	.align		4
.L_1760:
        /*004c*/ 	.byte	0x04, 0x17
        /*004e*/ 	.short	(.L_1762 - .L_1761)
.L_1761:
        /*0050*/ 	.word	0x00000000
        /*0054*/ 	.short	0x0000
        /*0056*/ 	.short	0x0000
        /*0058*/ 	.byte	0x00, 0xf0, 0x21, 0x00


	//----- nvinfo : EIATTR_MAXREG_COUNT
	.align		4
.L_1762:
        /*005c*/ 	.byte	0x03, 0x1b
        /*005e*/ 	.short	0x0040


	//----- nvinfo : EIATTR_NUM_BARRIERS
	.align		4
        /*0060*/ 	.byte	0x02, 0x4c
        /*0062*/ 	.byte	0x01
	.zero		1


	//----- nvinfo : EIATTR_MERCURY_ISA_VERSION
	.align		4
        /*0064*/ 	.byte	0x03, 0x5f
        /*0066*/ 	.short	0x0000


	//----- nvinfo : EIATTR_EXIT_INSTR_OFFSETS
	.align		4
        /*0068*/ 	.byte	0x04, 0x1c
        /*006a*/ 	.short	(.L_1764 - .L_1763)


	//   ....[0]....
.L_1763:
        /*006c*/ 	.word	0x00000830


	//   ....[1]....
        /*0070*/ 	.word	0x00001200


	//----- nvinfo : EIATTR_MAX_THREADS
	.align		4
.L_1764:
        /*0074*/ 	.byte	0x04, 0x05
        /*0076*/ 	.short	(.L_1766 - .L_1765)
.L_1765:
        /*0078*/ 	.word	0x00000100
        /*007c*/ 	.word	0x00000001
        /*0080*/ 	.word	0x00000001


	//----- nvinfo : EIATTR_CRS_STACK_SIZE
	.align		4
.L_1766:
        /*0084*/ 	.byte	0x04, 0x1e
        /*0086*/ 	.short	(.L_1768 - .L_1767)
.L_1767:
        /*0088*/ 	.word	0x00000000
.L_1768:


//--------------------- .nv.info._ZN2at6native57_GLOBAL__N__cd6b329d_24_DistributionBernoulli_cu_7537a20d43distribution_elementwise_grid_stride_kernelIfLi4EZNS0_9templates4cuda21uniform_and_transformIhfPNS_17CUDAGeneratorImplEZZZNS4_16bernoulli_kernelIS7_EEvRNS_18TensorIteratorBaseEdT_ENKUlvE_clEvENKUlvE_clEvEUlfE_EEvSA_T1_T2_EUlP24curandStatePhilox4_32_10E0_ZNS1_27distribution_nullary_kernelIhf6float4S7_SJ_SE_EEvSA_SG_RKT3_T4_EUlifE0_EEvlNS_15PhiloxCudaStateESF_SG_ --------------------------
	.section	.nv.info._ZN2at6native57_GLOBAL__N__cd6b329d_24_DistributionBernoulli_cu_7537a20d43distribution_elementwise_grid_stride_kernelIfLi4EZNS0_9templates4cuda21uniform_and_transformIhfPNS_17CUDAGeneratorImplEZZZNS4_16bernoulli_kernelIS7_EEvRNS_18TensorIteratorBaseEdT_ENKUlvE_clEvENKUlvE_clEvEUlfE_EEvSA_T1_T2_EUlP24curandStatePhilox4_32_10E0_ZNS1_27distribution_nullary_kernelIhf6float4S7_SJ_SE_EEvSA_SG_RKT3_T4_EUlifE0_EEvlNS_15PhiloxCudaStateESF_SG_,"",@"SHT_CUDA_INFO"
	.sectionflags	@""
	.align	4


	//----- nvinfo : EIATTR_CUDA_API_VERSION
	.align		4
        /*0000*/ 	.byte	0x04, 0x37
        /*0002*/ 	.short	(.L_1770 - .L_1769)
.L_1769:
        /*0004*/ 	.word	0x00000082


	//----- nvinfo : EIATTR_SW2861232_WAR
	.align		4
.L_1770:
        /*0008*/ 	.byte	0x01, 0x35
	.zero		2


	//----- nvinfo : EIATTR_PARAM_CBANK
	.align		4
        /*000c*/ 	.byte	0x04, 0x0a
        /*000e*/ 	.short	(.L_1772 - .L_1771)
	.align		4
.L_1771:
        /*0010*/ 	.word	index@(.nv.constant0._ZN2at6native57_GLOBAL__N__cd6b329d_24_DistributionBernoulli_cu_7537a20d43distribution_elementwise_grid_stride_kernelIfLi4EZNS0_9templates4cuda21uniform_and_transformIhfPNS_17CUDAGeneratorImplEZZZNS4_16bernoulli_kernelIS7_EEvRNS_18TensorIteratorBaseEdT_ENKUlvE_clEvENKUlvE_clEvEUlfE_EEvSA_T1_T2_EUlP24curandStatePhilox4_32_10E0_ZNS1_27distribution_nullary_kernelIhf6float4S7_SJ_SE_EEvSA_SG_RKT3_T4_EUlifE0_EEvlNS_15PhiloxCudaStateESF_SG_)
        /*0014*/ 	.short	0x0160
        /*0016*/ 	.short	0x01d0


	//----- nvinfo : EIATTR_CBANK_PARAM_SIZE
	.align		4
.L_1772:
        /*0018*/ 	.byte	0x03, 0x19
        /*001a*/ 	.short	0x01d0


	//----- nvinfo : EIATTR_KPARAM_INFO
	.align		4
        /*001c*/ 	.byte	0x04, 0x17
        /*001e*/ 	.short	(.L_1774 - .L_1773)
.L_1773:
        /*0020*/ 	.word	0x00000000
        /*0024*/ 	.short	0x0003
        /*0026*/ 	.short	0x0028
        /*0028*/ 	.byte	0x00, 0xf0, 0xa1, 0x06


	//----- nvinfo : EIATTR_KPARAM_INFO
	.align		4
.L_1774:
        /*002c*/ 	.byte	0x04, 0x17
        /*002e*/ 	.short	(.L_1776 - .L_1775)
.L_1775:
        /*0030*/ 	.word	0x00000000
        /*0034*/ 	.short	0x0002
        /*0036*/ 	.short	0x0020
        /*0038*/ 	.byte	0x00, 0xf0, 0x05, 0x00


	//----- nvinfo : EIATTR_KPARAM_INFO
	.align		4
.L_1776:
        /*003c*/ 	.byte	0x04, 0x17
        /*003e*/ 	.short	(.L_1778 - .L_1777)
.L_1777:
        /*0040*/ 	.word	0x00000000
        /*0044*/ 	.short	0x0001
        /*0046*/ 	.short	0x0008
        /*0048*/ 	.byte	0x00, 0xf0, 0x61, 0x00


	//----- nvinfo : EIATTR_KPARAM_INFO
	.align		4
.L_1778:
        /*004c*/ 	.byte	0x04, 0x17
        /*004e*/ 	.short	(.L_1780 - .L_1779)
.L_1779:
        /*0050*/ 	.word	0x00000000
        /*0054*/ 	.short	0x0000
        /*0056*/ 	.short	0x0000
        /*0058*/ 	.byte	0x00, 0xf0, 0x21, 0x00


	//----- nvinfo : EIATTR_MAXREG_COUNT
	.align		4
.L_1780:
        /*005c*/ 	.byte	0x03, 0x1b
        /*005e*/ 	.short	0x0040


	//----- nvinfo : EIATTR_NUM_BARRIERS
	.align		4
        /*0060*/ 	.byte	0x02, 0x4c
        /*0062*/ 	.byte	0x01
	.zero		1


	//----- nvinfo : EIATTR_MERCURY_ISA_VERSION
	.align		4
        /*0064*/ 	.byte	0x03, 0x5f
        /*0066*/ 	.short	0x0000


	//----- nvinfo : EIATTR_EXIT_INSTR_OFFSETS
	.align		4
        /*0068*/ 	.byte	0x04, 0x1c
        /*006a*/ 	.short	(.L_1782 - .L_1781)


	//   ....[0]....
.L_1781:
        /*006c*/ 	.word	0x00000810


	//   ....[1]....
        /*0070*/ 	.word	0x000047a0


	//----- nvinfo : EIATTR_MAX_THREADS
	.align		4
.L_1782:
        /*0074*/ 	.byte	0x04, 0x05
        /*0076*/ 	.short	(.L_1784 - .L_1783)
.L_1783:
        /*0078*/ 	.word	0x00000100
        /*007c*/ 	.word	0x00000001
        /*0080*/ 	.word	0x00000001


	//----- nvinfo : EIATTR_CRS_STACK_SIZE
	.align		4
.L_1784:
        /*0084*/ 	.byte	0x04, 0x1e
        /*0086*/ 	.short	(.L_1786 - .L_1785)
.L_1785:
        /*0088*/ 	.word	0x00000000
.L_1786:


//--------------------- .nv.info._ZN2at6native57_GLOBAL__N__cd6b329d_24_DistributionBernoulli_cu_7537a20d43distribution_elementwise_grid_stride_kernelIfLi4EZNS0_9templates4cuda21uniform_and_transformIhfPNS_17CUDAGeneratorImplEZZZNS4_16bernoulli_kernelIS7_EEvRNS_18TensorIteratorBaseEdT_ENKUlvE_clEvENKUlvE_clEvEUlfE_EEvSA_T1_T2_EUlP24curandStatePhilox4_32_10E0_ZNS1_27distribution_nullary_kernelIhf6float4S7_SJ_SE_EEvSA_SG_RKT3_T4_EUlifE_EEvlNS_15PhiloxCudaStateESF_SG_ --------------------------
	.section	.nv.info._ZN2at6native57_GLOBAL__N__cd6b329d_24_DistributionBernoulli_cu_7537a20d43distribution_elementwise_grid_stride_kernelIfLi4EZNS0_9templates4cuda21uniform_and_transformIhfPNS_17CUDAGeneratorImplEZZZNS4_16bernoulli_kernelIS7_EEvRNS_18TensorIteratorBaseEdT_ENKUlvE_clEvENKUlvE_clEvEUlfE_EEvSA_T1_T2_EUlP24curandStatePhilox4_32_10E0_ZNS1_27distribution_nullary_kernelIhf6float4S7_SJ_SE_EEvSA_SG_RKT3_T4_EUlifE_EEvlNS_15PhiloxCudaStateESF_SG_,"",@"SHT_CUDA_INFO"
	.sectionflags	@""
	.align	4


	//----- nvinfo : EIATTR_CUDA_API_VERSION
	.align		4
        /*0000*/ 	.byte	0x04, 0x37
        /*0002*/ 	.short	(.L_1788 - .L_1787)
.L_1787:
        /*0004*/ 	.word	0x00000082


	//----- nvinfo : EIATTR_SW2861232_WAR
	.align		4
.L_1788:
        /*0008*/ 	.byte	0x01, 0x35
	.zero		2


	//----- nvinfo : EIATTR_PARAM_CBANK
	.align		4
        /*000c*/ 	.byte	0x04, 0x0a
        /*000e*/ 	.short	(.L_1790 - .L_1789)
	.align		4
.L_1789:
        /*0010*/ 	.word	index@(.nv.constant0._ZN2at6native57_GLOBAL__N__cd6b329d_24_DistributionBernoulli_cu_7537a20d43distribution_elementwise_grid_stride_kernelIfLi4EZNS0_9templates4cuda21uniform_and_transformIhfPNS_17CUDAGeneratorImplEZZZNS4_16bernoulli_kernelIS7_EEvRNS_18TensorIteratorBaseEdT_ENKUlvE_clEvENKUlvE_clEvEUlfE_EEvSA_T1_T2_EUlP24curandStatePhilox4_32_10E0_ZNS1_27distribution_nullary_kernelIhf6float4S7_SJ_SE_EEvSA_SG_RKT3_T4_EUlifE_EEvlNS_15PhiloxCudaStateESF_SG_)
        /*0014*/ 	.short	0x0160
        /*0016*/ 	.short	0x0040


	//----- nvinfo : EIATTR_CBANK_PARAM_SIZE
	.align		4
.L_1790:
        /*0018*/ 	.byte	0x03, 0x19
        /*001a*/ 	.short	0x0040


	//----- nvinfo : EIATTR_KPARAM_INFO
	.align		4
        /*001c*/ 	.byte	0x04, 0x17
        /*001e*/ 	.short	(.L_1792 - .L_1791)
.L_1791:
        /*0020*/ 	.word	0x00000000
        /*0024*/ 	.short	0x0003
        /*0026*/ 	.short	0x0028
        /*0028*/ 	.byte	0x00, 0xf0, 0x61, 0x00


	//----- nvinfo : EIATTR_KPARAM_INFO
	.align		4
.L_1792:
        /*002c*/ 	.byte	0x04, 0x17
        /*002e*/ 	.short	(.L_1794 - .L_1793)
.L_1793:
        /*0030*/ 	.word	0x00000000
        /*0034*/ 	.short	0x0002
        /*0036*/ 	.short	0x0020
        /*0038*/ 	.byte	0x00, 0xf0, 0x05, 0x00


	//----- nvinfo : EIATTR_KPARAM_INFO
	.align		4
.L_1794:
        /*003c*/ 	.byte	0x04, 0x17
        /*003e*/ 	.short	(.L_1796 - .L_1795)
.L_1795:
        /*0040*/ 	.word	0x00000000
        /*0044*/ 	.short	0x0001
        /*0046*/ 	.short	0x0008
        /*0048*/ 	.byte	0x00, 0xf0, 0x61, 0x00


	//----- nvinfo : EIATTR_KPARAM_INFO
	.align		4
.L_1796:
        /*004c*/ 	.byte	0x04, 0x17
        /*004e*/ 	.short	(.L_1798 - .L_1797)
.L_1797:
        /*0050*/ 	.word	0x00000000
        /*0054*/ 	.short	0x0000
        /*0056*/ 	.short	0x0000
        /*0058*/ 	.byte	0x00, 0xf0, 0x21, 0x00


	//----- nvinfo : EIATTR_MAXREG_COUNT
	.align		4
.L_1798:
        /*005c*/ 	.byte	0x03, 0x1b
        /*005e*/ 	.short	0x0040


	//----- nvinfo : EIATTR_NUM_BARRIERS
	.align		4
        /*0060*/ 	.byte	0x02, 0x4c
        /*0062*/ 	.byte	0x01
	.zero		1


	//----- nvinfo : EIATTR_MERCURY_ISA_VERSION
	.align		4
        /*0064*/ 	.byte	0x03, 0x5f
        /*0066*/ 	.short	0x0000


	//----- nvinfo : EIATTR_EXIT_INSTR_OFFSETS
	.align		4
        /*0068*/ 	.byte	0x04, 0x1c
        /*006a*/ 	.short	(.L_1800 - .L_1799)


	//   ....[0]....
.L_1799:
        /*006c*/ 	.word	0x00000820


	//   ....[1]....
        /*0070*/ 	.word	0x00001190


	//----- nvinfo : EIATTR_MAX_THREADS
	.align		4
.L_1800:
        /*0074*/ 	.byte	0x04, 0x05
        /*0076*/ 	.short	(.L_1802 - .L_1801)
.L_1801:
        /*0078*/ 	.word	0x00000100
        /*007c*/ 	.word	0x00000001
        /*0080*/ 	.word	0x00000001


	//----- nvinfo : EIATTR_CRS_STACK_SIZE
	.align		4
.L_1802:
        /*0084*/ 	.byte	0x04, 0x1e
        /*0086*/ 	.short	(.L_1804 - .L_1803)
.L_1803:
        /*0088*/ 	.word	0x00000000
.L_1804:


//--------------------- .nv.info._ZN2at6native57_GLOBAL__N__cd6b329d_24_DistributionBernoulli_cu_7537a20d43distribution_elementwise_grid_stride_kernelIfLi4EZNS0_9templates4cuda21uniform_and_transformIhfPNS_17CUDAGeneratorImplEZZZNS4_16bernoulli_kernelIS7_EEvRNS_18TensorIteratorBaseEdT_ENKUlvE_clEvENKUlvE_clEvEUlfE_EEvSA_T1_T2_EUlP24curandStatePhilox4_32_10E_ZNS1_27distribution_nullary_kernelIhf7double2S7_SJ_SE_EEvSA_SG_RKT3_T4_EUlifE0_EEvlNS_15PhiloxCudaStateESF_SG_ --------------------------
	.section	.nv.info._ZN2at6native57_GLOBAL__N__cd6b329d_24_DistributionBernoulli_cu_7537a20d43distribution_elementwise_grid_stride_kernelIfLi4EZNS0_9templates4cuda21uniform_and_transformIhfPNS_17CUDAGeneratorImplEZZZNS4_16bernoulli_kernelIS7_EEvRNS_18TensorIteratorBaseEdT_ENKUlvE_clEvENKUlvE_clEvEUlfE_EEvSA_T1_T2_EUlP24curandStatePhilox4_32_10E_ZNS1_27distribution_nullary_kernelIhf7double2S7_SJ_SE_EEvSA_SG_RKT3_T4_EUlifE0_EEvlNS_15PhiloxCudaStateESF_SG_,"",@"SHT_CUDA_INFO"
	.sectionflags	@""
	.align	4


	//----- nvinfo : EIATTR_CUDA_API_VERSION
	.align		4
        /*0000*/ 	.byte	0x04, 0x37
        /*0002*/ 	.short	(.L_1806 - .L_1805)
.L_1805:
        /*0004*/ 	.word	0x00000082


	//----- nvinfo : EIATTR_SW2861232_WAR
	.align		4
.L_1806:
        /*0008*/ 	.byte	0x01, 0x35
	.zero		2


	//----- nvinfo : EIATTR_PARAM_CBANK
	.align		4
        /*000c*/ 	.byte	0x04, 0x0a
        /*000e*/ 	.short	(.L_1808 - .L_1807)
	.align		4
.L_1807:
        /*0010*/ 	.word	index@(.nv.constant0._ZN2at6native57_GLOBAL__N__cd6b329d_24_DistributionBernoulli_cu_7537a20d43distribution_elementwise_grid_stride_kernelIfLi4EZNS0_9templates4cuda21uniform_and_transformIhfPNS_17CUDAGeneratorImplEZZZNS4_16bernoulli_kernelIS7_EEvRNS_18TensorIteratorBaseEdT_ENKUlvE_clEvENKUlvE_clEvEUlfE_EEvSA_T1_T2_EUlP24curandStatePhilox4_32_10E_ZNS1_27distribution_nullary_kernelIhf7double2S7_SJ_SE_EEvSA_SG_RKT3_T4_EUlifE0_EEvlNS_15PhiloxCudaStateESF_SG_)
        /*0014*/ 	.short	0x0160
        /*0016*/ 	.short	0x01d0


	//----- nvinfo : EIATTR_CBANK_PARAM_SIZE
	.align		4
.L_1808:
        /*0018*/ 	.byte	0x03, 0x19
        /*001a*/ 	.short	0x01d0


	//----- nvinfo : EIATTR_KPARAM_INFO
	.align		4
        /*001c*/ 	.byte	0x04, 0x17
        /*001e*/ 	.short	(.L_1810 - .L_1809)
.L_1809:
        /*0020*/ 	.word	0x00000000
        /*0024*/ 	.short	0x0003
        /*0026*/ 	.short	0x0028
        /*0028*/ 	.byte	0x00, 0xf0, 0xa1, 0x06


	//----- nvinfo : EIATTR_KPARAM_INFO
	.align		4
.L_1810:
        /*002c*/ 	.byte	0x04, 0x17
        /*002e*/ 	.short	(.L_1812 - .L_1811)
.L_1811:
        /*0030*/ 	.word	0x00000000
        /*0034*/ 	.short	0x0002
        /*0036*/ 	.short	0x0020
        /*0038*/ 	.byte	0x00, 0xf0, 0x05, 0x00


	//----- nvinfo : EIATTR_KPARAM_INFO
	.align		4
.L_1812:
        /*003c*/ 	.byte	0x04, 0x17
        /*003e*/ 	.short	(.L_1814 - .L_1813)
.L_1813:
        /*0040*/ 	.word	0x00000000
        /*0044*/ 	.short	0x0001
        /*0046*/ 	.short	0x0008
        /*0048*/ 	.byte	0x00, 0xf0, 0x61, 0x00


	//----- nvinfo : EIATTR_KPARAM_INFO
	.align		4
.L_1814:
        /*004c*/ 	.byte	0x04, 0x17
        /*004e*/ 	.short	(.L_1816 - .L_1815)
.L_1815:
        /*0050*/ 	.word	0x00000000
        /*0054*/ 	.short	0x0000
        /*0056*/ 	.short	0x0000
        /*0058*/ 	.byte	0x00, 0xf0, 0x21, 0x00


	//----- nvinfo : EIATTR_MAXREG_COUNT
	.align		4
.L_1816:
        /*005c*/ 	.byte	0x03, 0x1b
        /*005e*/ 	.short	0x0040


	//----- nvinfo : EIATTR_NUM_BARRIERS
	.align		4
        /*0060*/ 	.byte	0x02, 0x4c
        /*0062*/ 	.byte	0x01
	.zero		1


	//----- nvinfo : EIATTR_MERCURY_ISA_VERSION
	.align		4
        /*0064*/ 	.byte	0x03, 0x5f
        /*0066*/ 	.short	0x0000


	//----- nvinfo : EIATTR_EXIT_INSTR_OFFSETS
	.align		4
        /*0068*/ 	.byte	0x04, 0x1c
        /*006a*/ 	.short	(.L_1818 - .L_1817)


	//   ....[0]....
.L_1817:
        /*006c*/ 	.word	0x00000810


	//   ....[1]....
        /*0070*/ 	.word	0x000047c0


	//----- nvinfo : EIATTR_MAX_THREADS
	.align		4
.L_1818:
        /*0074*/ 	.byte	0x04, 0x05
        /*0076*/ 	.short	(.L_1820 - .L_1819)
.L_1819:
        /*0078*/ 	.word	0x00000100
        /*007c*/ 	.word	0x00000001
        /*0080*/ 	.word	0x00000001


	//----- nvinfo : EIATTR_CRS_STACK_SIZE
	.align		4
.L_1820:
        /*0084*/ 	.byte	0x04, 0x1e
        /*0086*/ 	.short	(.L_1822 - .L_1821)
.L_1821:
        /*0088*/ 	.word	0x00000000
.L_1822:


//--------------------- .nv.info._ZN2at6native57_GLOBAL__N__cd6b329d_24_DistributionBernoulli_cu_7537a20d43distribution_elementwise_grid_stride_kernelIfLi4EZNS0_9templates4cuda21uniform_and_transformIhfPNS_17CUDAGeneratorImplEZZZNS4_16bernoulli_kernelIS7_EEvRNS_18TensorIteratorBaseEdT_ENKUlvE_clEvENKUlvE_clEvEUlfE_EEvSA_T1_T2_EUlP24curandStatePhilox4_32_10E_ZNS1_27distribution_nullary_kernelIhf7double2S7_SJ_SE_EEvSA_SG_RKT3_T4_EUlifE_EEvlNS_15PhiloxCudaStateESF_SG_ --------------------------
	.section	.nv.info._ZN2at6native57_GLOBAL__N__cd6b329d_24_DistributionBernoulli_cu_7537a20d43distribution_elementwise_grid_stride_kernelIfLi4EZNS0_9templates4cuda21uniform_and_transformIhfPNS_17CUDAGeneratorImplEZZZNS4_16bernoulli_kernelIS7_EEvRNS_18TensorIteratorBaseEdT_ENKUlvE_clEvENKUlvE_clEvEUlfE_EEvSA_T1_T2_EUlP24curandStatePhilox4_32_10E_ZNS1_27distribution_nullary_kernelIhf7double2S7_SJ_SE_EEvSA_SG_RKT3_T4_EUlifE_EEvlNS_15PhiloxCudaStateESF_SG_,"",@"SHT_CUDA_INFO"
	.sectionflags	@""
	.align	4


	//----- nvinfo : EIATTR_CUDA_API_VERSION
	.align		4
        /*0000*/ 	.byte	0x04, 0x37
        /*0002*/ 	.short	(.L_1824 - .L_1823)
.L_1823:
        /*0004*/ 	.word	0x00000082


	//----- nvinfo : EIATTR_SW2861232_WAR
	.align		4
.L_1824:
        /*0008*/ 	.byte	0x01, 0x35
	.zero		2


	//----- nvinfo : EIATTR_PARAM_CBANK
	.align		4
        /*000c*/ 	.byte	0x04, 0x0a
        /*000e*/ 	.short	(.L_1826 - .L_1825)
	.align		4
.L_1825:
        /*0010*/ 	.word	index@(.nv.constant0._ZN2at6native57_GLOBAL__N__cd6b329d_24_DistributionBernoulli_cu_7537a20d43distribution_elementwise_grid_stride_kernelIfLi4EZNS0_9templates4cuda21uniform_and_transformIhfPNS_17CUDAGeneratorImplEZZZNS4_16bernoulli_kernelIS7_EEvRNS_18TensorIteratorBaseEdT_ENKUlvE_clEvENKUlvE_clEvEUlfE_EEvSA_T1_T2_EUlP24curandStatePhilox4_32_10E_ZNS1_27distribution_nullary_kernelIhf7double2S7_SJ_SE_EEvSA_SG_RKT3_T4_EUlifE_EEvlNS_15PhiloxCudaStateESF_SG_)
        /*0014*/ 	.short	0x0160
        /*0016*/ 	.short	0x0040


	//----- nvinfo : EIATTR_CBANK_PARAM_SIZE
	.align		4
.L_1826:
        /*0018*/ 	.byte	0x03, 0x19
        /*001a*/ 	.short	0x0040


	//----- nvinfo : EIATTR_KPARAM_INFO
	.align		4
        /*001c*/ 	.byte	0x04, 0x17
        /*001e*/ 	.short	(.L_1828 - .L_1827)
.L_1827:
        /*0020*/ 	.word	0x00000000
        /*0024*/ 	.short	0x0003
        /*0026*/ 	.short	0x0028
        /*0028*/ 	.byte	0x00, 0xf0, 0x61, 0x00


	//----- nvinfo : EIATTR_KPARAM_INFO
	.align		4
.L_1828:
        /*002c*/ 	.byte	0x04, 0x17
        /*002e*/ 	.short	(.L_1830 - .L_1829)
.L_1829:
        /*0030*/ 	.word	0x00000000
        /*0034*/ 	.short	0x0002
        /*0036*/ 	.short	0x0020
        /*0038*/ 	.byte	0x00, 0xf0, 0x05, 0x00


	//----- nvinfo : EIATTR_KPARAM_INFO
	.align		4
.L_1830:
        /*003c*/ 	.byte	0x04, 0x17
        /*003e*/ 	.short	(.L_1832 - .L_1831)
.L_1831:
        /*0040*/ 	.word	0x00000000
        /*0044*/ 	.short	0x0001
        /*0046*/ 	.short	0x0008
        /*0048*/ 	.byte	0x00, 0xf0, 0x61, 0x00


	//----- nvinfo : EIATTR_KPARAM_INFO
	.align		4
.L_1832:
        /*004c*/ 	.byte	0x04, 0x17
        /*004e*/ 	.short	(.L_1834 - .L_1833)
.L_1833:
        /*0050*/ 	.word	0x00000000
        /*0054*/ 	.short	0x0000
        /*0056*/ 	.short	0x0000
        /*0058*/ 	.byte	0x00, 0xf0, 0x21, 0x00


	//----- nvinfo : EIATTR_MAXREG_COUNT
	.align		4
.L_1834:
        /*005c*/ 	.byte	0x03, 0x1b
        /*005e*/ 	.short	0x0040


	//----- nvinfo : EIATTR_NUM_BARRIERS
	.align		4
        /*0060*/ 	.byte	0x02, 0x4c
        /*0062*/ 	.byte	0x01
	.zero		1


	//----- nvinfo : EIATTR_MERCURY_ISA_VERSION
	.align		4
        /*0064*/ 	.byte	0x03, 0x5f
        /*0066*/ 	.short	0x0000


	//----- nvinfo : EIATTR_EXIT_INSTR_OFFSETS
	.align		4
        /*0068*/ 	.byte	0x04, 0x1c
        /*006a*/ 	.short	(.L_1836 - .L_1835)


	//   ....[0]....
.L_1835:
        /*006c*/ 	.word	0x00000830


	//   ....[1]....
        /*0070*/ 	.word	0x00001200


	//----- nvinfo : EIATTR_MAX_THREADS
	.align		4
.L_1836:
        /*0074*/ 	.byte	0x04, 0x05
        /*0076*/ 	.short	(.L_1838 - .L_1837)
.L_1837:
        /*0078*/ 	.word	0x00000100
        /*007c*/ 	.word	0x00000001
        /*0080*/ 	.word	0x00000001


	//----- nvinfo : EIATTR_CRS_STACK_SIZE
	.align		4
.L_1838:
        /*0084*/ 	.byte	0x04, 0x1e
        /*0086*/ 	.short	(.L_1840 - .L_1839)
.L_1839:
        /*0088*/ 	.word	0x00000000
.L_1840:


//--------------------- .nv.info._ZN2at4cuda57_GLOBAL__N__cd6b329d_24_DistributionBernoulli_cu_7537a20d21kernelPointwiseApply2IZNS_6native9templates4cuda28bernoulli_tensor_cuda_kernelIbfEEvRKNS_10TensorBaseES9_NS_15PhiloxCudaStateEEUliRbSB_SB_SB_RKfSD_SD_SD_E_bSC_mLin1ELin1ELi4ELi512ELi2EEEvNS0_6detail10TensorInfoIT0_T2_EENSG_IT1_SI_EESI_T_ --------------------------
	.section	.nv.info._ZN2at4cuda57_GLOBAL__N__cd6b329d_24_DistributionBernoulli_cu_7537a20d21kernelPointwiseApply2IZNS_6native9templates4cuda28bernoulli_tensor_cuda_kernelIbfEEvRKNS_10TensorBaseES9_NS_15PhiloxCudaStateEEUliRbSB_SB_SB_RKfSD_SD_SD_E_bSC_mLin1ELin1ELi4ELi512ELi2EEEvNS0_6detail10TensorInfoIT0_T2_EENSG_IT1_SI_EESI_T_,"",@"SHT_CUDA_INFO"
	.sectionflags	@""
	.align	4


	//----- nvinfo : EIATTR_CUDA_API_VERSION
	.align		4
        /*0000*/ 	.byte	0x04, 0x37
        /*0002*/ 	.short	(.L_1842 - .L_1841)
.L_1841:
        /*0004*/ 	.word	0x00000082


	//----- nvinfo : EIATTR_SW2861232_WAR
	.align		4
.L_1842:
        /*0008*/ 	.byte	0x01, 0x35
	.zero		2


	//----- nvinfo : EIATTR_PARAM_CBANK
	.align		4
        /*000c*/ 	.byte	0x04, 0x0a
        /*000e*/ 	.short	(.L_1844 - .L_1843)
	.align		4
.L_1843:
        /*0010*/ 	.word	index@(.nv.constant0._ZN2at4cuda57_GLOBAL__N__cd6b329d_24_DistributionBernoulli_cu_7537a20d21kernelPointwiseApply2IZNS_6native9templates4cuda28bernoulli_tensor_cuda_kernelIbfEEvRKNS_10TensorBaseES9_NS_15PhiloxCudaStateEEUliRbSB_SB_SB_RKfSD_SD_SD_E_bSC_mLin1ELin1ELi4ELi512ELi2EEEvNS0_6detail10TensorInfoIT0_T2_EENSG_IT1_SI_EESI_T_)
        /*0014*/ 	.short	0x0160
        /*0016*/ 	.short	0x0360


	//----- nvinfo : EIATTR_CBANK_PARAM_SIZE
	.align		4
.L_1844:
        /*0018*/ 	.byte	0x03, 0x19
        /*001a*/ 	.short	0x0360


	//----- nvinfo : EIATTR_KPARAM_INFO
	.align		4
        /*001c*/ 	.byte	0x04, 0x17
        /*001e*/ 	.short	(.L_1846 - .L_1845)
.L_1845:
        /*0020*/ 	.word	0x00000000
        /*0024*/ 	.short	0x0003
        /*0026*/ 	.short	0x0348
        /*0028*/ 	.byte	0x00, 0xf0, 0x61, 0x00


	//----- nvinfo : EIATTR_KPARAM_INFO
	.align		4
.L_1846:
        /*002c*/ 	.byte	0x04, 0x17
        /*002e*/ 	.short	(.L_1848 - .L_1847)
.L_1847:
        /*0030*/ 	.word	0x00000000
        /*0034*/ 	.short	0x0002
        /*0036*/ 	.short	0x0340
        /*0038*/ 	.byte	0x00, 0xf0, 0x21, 0x00


	//----- nvinfo : EIATTR_KPARAM_INFO
	.align		4
.L_1848:
        /*003c*/ 	.byte	0x04, 0x17
        /*003e*/ 	.short	(.L_1850 - .L_1849)
.L_1849:
        /*0040*/ 	.word	0x00000000
        /*0044*/ 	.short	0x0001
        /*0046*/ 	.short	0x01a0
        /*0048*/ 	.byte	0x00, 0xf0, 0x81, 0x06


	//----- nvinfo : EIATTR_KPARAM_INFO
	.align		4
.L_1850:
        /*004c*/ 	.byte	0x04, 0x17
        /*004e*/ 	.short	(.L_1852 - .L_1851)
.L_1851:
        /*0050*/ 	.word	0x00000000
        /*0054*/ 	.short	0x0000
        /*0056*/ 	.short	0x0000
        /*0058*/ 	.byte	0x00, 0xf0, 0x81, 0x06


	//----- nvinfo : EIATTR_MAXREG_COUNT
	.align		4
.L_1852:
        /*005c*/ 	.byte	0x03, 0x1b
        /*005e*/ 	.short	0x0040


	//----- nvinfo : EIATTR_EXTERNS
	.align		4
        /*0060*/ 	.byte	0x04, 0x0f
        /*0062*/ 	.short	(.L_1854 - .L_1853)


	//   ....[0]....
	.align		4
.L_1853:
        /*0064*/ 	.word	index@(__assertfail)


	//----- nvinfo : EIATTR_MERCURY_ISA_VERSION
	.align		4
.L_1854:
        /*0068*/ 	.byte	0x03, 0x5f
        /*006a*/ 	.short	0x0000


	//----- nvinfo : EIATTR_SYSCALL_OFFSETS
	.align		4
        /*006c*/ 	.byte	0x04, 0x46
        /*006e*/ 	.short	(.L_1856 - .L_1855)


	//   ....[0]....
.L_1855:
        /*0070*/ 	.word	0x0000d910


	//   ....[1]....
        /*0074*/ 	.word	0x0000daf0


	//   ....[2]....
        /*0078*/ 	.word	0x0000dcc0


	//   ....[3]....
        /*007c*/ 	.word	0x0000dea0


	//----- nvinfo : EIATTR_EXIT_INSTR_OFFSETS
	.align		4
.L_1856:
        /*0080*/ 	.byte	0x04, 0x1c
        /*0082*/ 	.short	(.L_1858 - .L_1857)


	//   ....[0]....
.L_1857:
        /*0084*/ 	.word	0x00000070


	//   ....[1]....
        /*0088*/ 	.word	0x0000dfb0


	//----- nvinfo : EIATTR_INDIRECT_BRANCH_TARGETS
	.align		4
.L_1858:
        /*008c*/ 	.byte	0x04, 0x34
        /*008e*/ 	.short	(.L_1860 - .L_1859)


	//   ....[0]....
.L_1859:
        /*0090*/ 	.word	.L_x_6692@srel
        /*0094*/ 	.short	0x0
        /*0096*/ 	.short	0x0
        /*0098*/ 	.word	0x3
        /*009c*/ 	.word	.L_x_6693@srel
        /*00a0*/ 	.word	.L_x_6694@srel
        /*00a4*/ 	.word	.L_x_6695@srel


	//----- nvinfo : EIATTR_MAX_THREADS
	.align		4
.L_1860:
        /*00a8*/ 	.byte	0x04, 0x05
        /*00aa*/ 	.short	(.L_1862 - .L_1861)
.L_1861:
        /*00ac*/ 	.word	0x00000200
        /*00b0*/ 	.word	0x00000001
        /*00b4*/ 	.word	0x00000001


	//----- nvinfo : EIATTR_CRS_STACK_SIZE
	.align		4
.L_1862:
        /*00b8*/ 	.byte	0x04, 0x1e
        /*00ba*/ 	.short	(.L_1864 - .L_1863)
.L_1863:
        /*00bc*/ 	.word	0x00000000
.L_1864:


//--------------------- .nv.info._ZN2at4cuda57_GLOBAL__N__cd6b329d_24_DistributionBernoulli_cu_7537a20d21kernelPointwiseApply2IZNS_6native9templates4cuda28bernoulli_tensor_cuda_kernelIbfEEvRKNS_10TensorBaseES9_NS_15PhiloxCudaStateEEUliRbSB_SB_SB_RKfSD_SD_SD_E_bSC_mLi1ELi1ELi4ELi512ELi2EEEvNS0_6detail10TensorInfoIT0_T2_EENSG_IT1_SI_EESI_T_ --------------------------
	.section	.nv.info._ZN2at4cuda57_GLOBAL__N__cd6b329d_24_DistributionBernoulli_cu_7537a20d21kernelPointwiseApply2IZNS_6native9templates4cuda28bernoulli_tensor_cuda_kernelIbfEEvRKNS_10TensorBaseES9_NS_15PhiloxCudaStateEEUliRbSB_SB_SB_RKfSD_SD_SD_E_bSC_mLi1ELi1ELi4ELi512ELi2EEEvNS0_6detail10TensorInfoIT0_T2_EENSG_IT1_SI_EESI_T_,"",@"SHT_CUDA_INFO"
	.sectionflags	@""
	.align	4


	//----- nvinfo : EIATTR_CUDA_API_VERSION
	.align		4
        /*0000*/ 	.byte	0x04, 0x37
        /*0002*/ 	.short	(.L_1866 - .L_1865)
.L_1865:
        /*0004*/ 	.word	0x00000082


	//----- nvinfo : EIATTR_SW2861232_WAR
	.align		4
.L_1866:
        /*0008*/ 	.byte	0x01, 0x35
	.zero		2


	//----- nvinfo : EIATTR_PARAM_CBANK
	.align		4
        /*000c*/ 	.byte	0x04, 0x0a
        /*000e*/ 	.short	(.L_1868 - .L_1867)
	.align		4
.L_1867:
        /*0010*/ 	.word	index@(.nv.constant0._ZN2at4cuda57_GLOBAL__N__cd6b329d_24_DistributionBernoulli_cu_7537a20d21kernelPointwiseApply2IZNS_6native9templates4cuda28bernoulli_tensor_cuda_kernelIbfEEvRKNS_10TensorBaseES9_NS_15PhiloxCudaStateEEUliRbSB_SB_SB_RKfSD_SD_SD_E_bSC_mLi1ELi1ELi4ELi512ELi2EEEvNS0_6detail10TensorInfoIT0_T2_EENSG_IT1_SI_EESI_T_)
        /*0014*/ 	.short	0x0160
        /*0016*/ 	.short	0x0360


	//----- nvinfo : EIATTR_CBANK_PARAM_SIZE
	.align		4
.L_1868:
        /*0018*/ 	.byte	0x03, 0x19
        /*001a*/ 	.short	0x0360


	//----- nvinfo : EIATTR_KPARAM_INFO
	.align		4
        /*001c*/ 	.byte	0x04, 0x17
        /*001e*/ 	.short	(.L_1870 - .L_1869)
.L_1869:
        /*0020*/ 	.word	0x00000000
        /*0024*/ 	.short	0x0003
        /*0026*/ 	.short	0x0348
        /*0028*/ 	.byte	0x00, 0xf0, 0x61, 0x00


	//----- nvinfo : EIATTR_KPARAM_INFO
	.align		4
.L_1870:
        /*002c*/ 	.byte	0x04, 0x17
        /*002e*/ 	.short	(.L_1872 - .L_1871)
.L_1871:
        /*0030*/ 	.word	0x00000000
        /*0034*/ 	.short	0x0002
        /*0036*/ 	.short	0x0340
        /*0038*/ 	.byte	0x00, 0xf0, 0x21, 0x00


	//----- nvinfo : EIATTR_KPARAM_INFO
	.align		4
.L_1872:
        /*003c*/ 	.byte	0x04, 0x17
        /*003e*/ 	.short	(.L_1874 - .L_1873)
.L_1873:
        /*0040*/ 	.word	0x00000000
        /*0044*/ 	.short	0x0001
        /*0046*/ 	.short	0x01a0
        /*0048*/ 	.byte	0x00, 0xf0, 0x81, 0x06


	//----- nvinfo : EIATTR_KPARAM_INFO
	.align		4
.L_1874:
        /*004c*/ 	.byte	0x04, 0x17
        /*004e*/ 	.short	(.L_1876 - .L_1875)
.L_1875:
        /*0050*/ 	.word	0x00000000
        /*0054*/ 	.short	0x0000
        /*0056*/ 	.short	0x0000
        /*0058*/ 	.byte	0x00, 0xf0, 0x81, 0x06


	//----- nvinfo : EIATTR_MAXREG_COUNT
	.align		4
.L_1876:
        /*005c*/ 	.byte	0x03, 0x1b
        /*005e*/ 	.short	0x0040


	//----- nvinfo : EIATTR_EXTERNS
	.align		4
        /*0060*/ 	.byte	0x04, 0x0f
        /*0062*/ 	.short	(.L_1878 - .L_1877)


	//   ....[0]....
	.align		4
.L_1877:
        /*0064*/ 	.word	index@(__assertfail)


	//----- nvinfo : EIATTR_MERCURY_ISA_VERSION
	.align		4
.L_1878:
        /*0068*/ 	.byte	0x03, 0x5f
        /*006a*/ 	.short	0x0000


	//----- nvinfo : EIATTR_SYSCALL_OFFSETS
	.align		4
        /*006c*/ 	.byte	0x04, 0x46
        /*006e*/ 	.short	(.L_1880 - .L_1879)


	//   ....[0]....
.L_1879:
        /*0070*/ 	.word	0x00001030


	//   ....[1]....
        /*0074*/ 	.word	0x00001210


	//   ....[2]....
        /*0078*/ 	.word	0x000013e0


	//   ....[3]....
        /*007c*/ 	.word	0x00001670


	//----- nvinfo : EIATTR_EXIT_INSTR_OFFSETS
	.align		4
.L_1880:
        /*0080*/ 	.byte	0x04, 0x1c
        /*0082*/ 	.short	(.L_1882 - .L_1881)


	//   ....[0]....
.L_1881:
        /*0084*/ 	.word	0x00000070


	//   ....[1]....
        /*0088*/ 	.word	0x00001810


	//----- nvinfo : EIATTR_INDIRECT_BRANCH_TARGETS
	.align		4
.L_1882:
        /*008c*/ 	.byte	0x04, 0x34
        /*008e*/ 	.short	(.L_1884 - .L_1883)


	//   ....[0]....
.L_1883:
        /*0090*/ 	.word	.L_x_6696@srel
        /*0094*/ 	.short	0x0
        /*0096*/ 	.short	0x0
        /*0098*/ 	.word	0x3
        /*009c*/ 	.word	.L_x_6697@srel
        /*00a0*/ 	.word	.L_x_6698@srel
        /*00a4*/ 	.word	.L_x_6699@srel


	//----- nvinfo : EIATTR_MAX_THREADS
	.align		4
.L_1884:
        /*00a8*/ 	.byte	0x04, 0x05
        /*00aa*/ 	.short	(.L_1886 - .L_1885)
.L_1885:
        /*00ac*/ 	.word	0x00000200
        /*00b0*/ 	.word	0x00000001
        /*00b4*/ 	.word	0x00000001


	//----- nvinfo : EIATTR_CRS_STACK_SIZE
	.align		4
.L_1886:
        /*00b8*/ 	.byte	0x04, 0x1e
        /*00ba*/ 	.short	(.L_1888 - .L_1887)
.L_1887:
        /*00bc*/ 	.word	0x00000000
.L_1888:


//--------------------- .nv.info._ZN2at4cuda57_GLOBAL__N__cd6b329d_24_DistributionBernoulli_cu_7537a20d21kernelPointwiseApply2IZNS_6native9templates4cuda28bernoulli_tensor_cuda_kernelIbfEEvRKNS_10TensorBaseES9_NS_15PhiloxCudaStateEEUliRbSB_SB_SB_RKfSD_SD_SD_E_bSC_jLin1ELin1ELi4ELi512ELi2EEEvNS0_6detail10TensorInfoIT0_T2_EENSG_IT1_SI_EESI_T_ --------------------------
	.section	.nv.info._ZN2at4cuda57_GLOBAL__N__cd6b329d_24_DistributionBernoulli_cu_7537a20d21kernelPointwiseApply2IZNS_6native9templates4cuda28bernoulli_tensor_cuda_kernelIbfEEvRKNS_10TensorBaseES9_NS_15PhiloxCudaStateEEUliRbSB_SB_SB_RKfSD_SD_SD_E_bSC_jLin1ELin1ELi4ELi512ELi2EEEvNS0_6detail10TensorInfoIT0_T2_EENSG_IT1_SI_EESI_T_,"",@"SHT_CUDA_INFO"
	.sectionflags	@""
	.align	4


	//----- nvinfo : EIATTR_CUDA_API_VERSION
	.align		4
        /*0000*/ 	.byte	0x04, 0x37
        /*0002*/ 	.short	(.L_1890 - .L_1889)
.L_1889:
        /*0004*/ 	.word	0x00000082


	//----- nvinfo : EIATTR_SW2861232_WAR
	.align		4
.L_1890:
        /*0008*/ 	.byte	0x01, 0x35
	.zero		2


	//----- nvinfo : EIATTR_PARAM_CBANK
	.align		4
        /*000c*/ 	.byte	0x04, 0x0a
        /*000e*/ 	.short	(.L_1892 - .L_1891)
	.align		4
.L_1891:
        /*0010*/ 	.word	index@(.nv.constant0._ZN2at4cuda57_GLOBAL__N__cd6b329d_24_DistributionBernoulli_cu_7537a20d21kernelPointwiseApply2IZNS_6native9templates4cuda28bernoulli_tensor_cuda_kernelIbfEEvRKNS_10TensorBaseES9_NS_15PhiloxCudaStateEEUliRbSB_SB_SB_RKfSD_SD_SD_E_bSC_jLin1ELin1ELi4ELi512ELi2EEEvNS0_6detail10TensorInfoIT0_T2_EENSG_IT1_SI_EESI_T_)
        /*0014*/ 	.short	0x0160
        /*0016*/ 	.short	0x01d0


	//----- nvinfo : EIATTR_CBANK_PARAM_SIZE
	.align		4
.L_1892:
        /*0018*/ 	.byte	0x03, 0x19
        /*001a*/ 	.short	0x01d0


	//----- nvinfo : EIATTR_KPARAM_INFO
	.align		4
        /*001c*/ 	.byte	0x04, 0x17
        /*001e*/ 	.short	(.L_1894 - .L_1893)
.L_1893:
        /*0020*/ 	.word	0x00000000
        /*0024*/ 	.short	0x0003
        /*0026*/ 	.short	0x01b8
        /*0028*/ 	.byte	0x00, 0xf0, 0x61, 0x00


	//----- nvinfo : EIATTR_KPARAM_INFO
	.align		4
.L_1894:
        /*002c*/ 	.byte	0x04, 0x17
        /*002e*/ 	.short	(.L_1896 - .L_1895)
.L_1895:
        /*0030*/ 	.word	0x00000000
        /*0034*/ 	.short	0x0002
        /*0036*/ 	.short	0x01b0
        /*0038*/ 	.byte	0x00, 0xf0, 0x11, 0x00


	//----- nvinfo : EIATTR_KPARAM_INFO
	.align		4
.L_1896:
        /*003c*/ 	.byte	0x04, 0x17
        /*003e*/ 	.short	(.L_1898 - .L_1897)
.L_1897:
        /*0040*/ 	.word	0x00000000
        /*0044*/ 	.short	0x0001
        /*0046*/ 	.short	0x00d8
        /*0048*/ 	.byte	0x00, 0xf0, 0x61, 0x03


	//----- nvinfo : EIATTR_KPARAM_INFO
	.align		4
.L_1898:
        /*004c*/ 	.byte	0x04, 0x17
        /*004e*/ 	.short	(.L_1900 - .L_1899)
.L_1899:
        /*0050*/ 	.word	0x00000000
        /*0054*/ 	.short	0x0000
        /*0056*/ 	.short	0x0000
        /*0058*/ 	.byte	0x00, 0xf0, 0x61, 0x03


	//----- nvinfo : EIATTR_MAXREG_COUNT
	.align		4
.L_1900:
        /*005c*/ 	.byte	0x03, 0x1b
        /*005e*/ 	.short	0x0040


	//----- nvinfo : EIATTR_EXTERNS
	.align		4
        /*0060*/ 	.byte	0x04, 0x0f
        /*0062*/ 	.short	(.L_1902 - .L_1901)


	//   ....[0]....
	.align		4
.L_1901:
        /*0064*/ 	.word	index@(__assertfail)


	//----- nvinfo : EIATTR_MERCURY_ISA_VERSION
	.align		4
.L_1902:
        /*0068*/ 	.byte	0x03, 0x5f
        /*006a*/ 	.short	0x0000


	//----- nvinfo : EIATTR_SYSCALL_OFFSETS
	.align		4
        /*006c*/ 	.byte	0x04, 0x46
        /*006e*/ 	.short	(.L_1904 - .L_1903)


	//   ....[0]....
.L_1903:
        /*0070*/ 	.word	0x000072f0


	//   ....[1]....
        /*0074*/ 	.word	0x000074d0


	//   ....[2]....
        /*0078*/ 	.word	0x000076a0


	//   ....[3]....
        /*007c*/ 	.word	0x00007880


	//----- nvinfo : EIATTR_EXIT_INSTR_OFFSETS
	.align		4
.L_1904:
        /*0080*/ 	.byte	0x04, 0x1c
        /*0082*/ 	.short	(.L_1906 - .L_1905)


	//   ....[0]....
.L_1905:
        /*0084*/ 	.word	0x00000060


	//   ....[1]....
        /*0088*/ 	.word	0x00007970


	//----- nvinfo : EIATTR_INDIRECT_BRANCH_TARGETS
	.align		4
.L_1906:
        /*008c*/ 	.byte	0x04, 0x34
        /*008e*/ 	.short	(.L_1908 - .L_1907)


	//   ....[0]....
.L_1907:
        /*0090*/ 	.word	.L_x_6700@srel
        /*0094*/ 	.short	0x0
        /*0096*/ 	.short	0x0
        /*0098*/ 	.word	0x3
        /*009c*/ 	.word	.L_x_6701@srel
        /*00a0*/ 	.word	.L_x_6702@srel
        /*00a4*/ 	.word	.L_x_6703@srel


	//----- nvinfo : EIATTR_MAX_THREADS
	.align		4
.L_1908:
        /*00a8*/ 	.byte	0x04, 0x05
        /*00aa*/ 	.short	(.L_1910 - .L_1909)
.L_1909:
        /*00ac*/ 	.word	0x00000200
        /*00b0*/ 	.word	0x00000001
        /*00b4*/ 	.word	0x00000001


	//----- nvinfo : EIATTR_CRS_STACK_SIZE
	.align		4
.L_1910:
        /*00b8*/ 	.byte	0x04, 0x1e
        /*00ba*/ 	.short	(.L_1912 - .L_1911)
.L_1911:
        /*00bc*/ 	.word	0x00000000
.L_1912:


//--------------------- .nv.info._ZN2at4cuda57_GLOBAL__N__cd6b329d_24_DistributionBernoulli_cu_7537a20d21kernelPointwiseApply2IZNS_6native9templates4cuda28bernoulli_tensor_cuda_kernelIbfEEvRKNS_10TensorBaseES9_NS_15PhiloxCudaStateEEUliRbSB_SB_SB_RKfSD_SD_SD_E_bSC_jLin1ELi2ELi4ELi512ELi2EEEvNS0_6detail10TensorInfoIT0_T2_EENSG_IT1_SI_EESI_T_ --------------------------
	.section	.nv.info._ZN2at4cuda57_GLOBAL__N__cd6b329d_24_DistributionBernoulli_cu_7537a20d21kernelPointwiseApply2IZNS_6native9templates4cuda28bernoulli_tensor_cuda_kernelIbfEEvRKNS_10TensorBaseES9_NS_15PhiloxCudaStateEEUliRbSB_SB_SB_RKfSD_SD_SD_E_bSC_jLin1ELi2ELi4ELi512ELi2EEEvNS0_6detail10TensorInfoIT0_T2_EENSG_IT1_SI_EESI_T_,"",@"SHT_CUDA_INFO"
	.sectionflags	@""
	.align	4


	//----- nvinfo : EIATTR_CUDA_API_VERSION
	.align		4
        /*0000*/ 	.byte	0x04, 0x37
        /*0002*/ 	.short	(.L_1914 - .L_1913)
.L_1913:
        /*0004*/ 	.word	0x00000082


	//----- nvinfo : EIATTR_SW2861232_WAR
	.align		4
.L_1914:
        /*0008*/ 	.byte	0x01, 0x35
	.zero		2


	//----- nvinfo : EIATTR_PARAM_CBANK
	.align		4
        /*000c*/ 	.byte	0x04, 0x0a
        /*000e*/ 	.short	(.L_1916 - .L_1915)
	.align		4
.L_1915:
        /*0010*/ 	.word	index@(.nv.constant0._ZN2at4cuda57_GLOBAL__N__cd6b329d_24_DistributionBernoulli_cu_7537a20d21kernelPointwiseApply2IZNS_6native9templates4cuda28bernoulli_tensor_cuda_kernelIbfEEvRKNS_10TensorBaseES9_NS_15PhiloxCudaStateEEUliRbSB_SB_SB_RKfSD_SD_SD_E_bSC_jLin1ELi2ELi4ELi512ELi2EEEvNS0_6detail10TensorInfoIT0_T2_EENSG_IT1_SI_EESI_T_)
        /*0014*/ 	.short	0x0160
        /*0016*/ 	.short	0x01d0


	//----- nvinfo : EIATTR_CBANK_PARAM_SIZE
	.align		4
.L_1916:
        /*0018*/ 	.byte	0x03, 0x19
        /*001a*/ 	.short	0x01d0


	//----- nvinfo : EIATTR_KPARAM_INFO
	.align		4
        /*001c*/ 	.byte	0x04, 0x17
        /*001e*/ 	.short	(.L_1918 - .L_1917)
.L_1917:
        /*0020*/ 	.word	0x00000000
        /*0024*/ 	.short	0x0003
        /*0026*/ 	.short	0x01b8
        /*0028*/ 	.byte	0x00, 0xf0, 0x61, 0x00


	//----- nvinfo : EIATTR_KPARAM_INFO
	.align		4
.L_1918:
        /*002c*/ 	.byte	0x04, 0x17
        /*002e*/ 	.short	(.L_1920 - .L_1919)
.L_1919:
        /*0030*/ 	.word	0x00000000
        /*0034*/ 	.short	0x0002
        /*0036*/ 	.short	0x01b0
        /*0038*/ 	.byte	0x00, 0xf0, 0x11, 0x00


	//----- nvinfo : EIATTR_KPARAM_INFO
	.align		4
.L_1920:
        /*003c*/ 	.byte	0x04, 0x17
        /*003e*/ 	.short	(.L_1922 - .L_1921)
.L_1921:
        /*0040*/ 	.word	0x00000000
        /*0044*/ 	.short	0x0001
        /*0046*/ 	.short	0x00d8
        /*0048*/ 	.byte	0x00, 0xf0, 0x61, 0x03


	//----- nvinfo : EIATTR_KPARAM_INFO
	.align		4
.L_1922:
        /*004c*/ 	.byte	0x04, 0x17
        /*004e*/ 	.short	(.L_1924 - .L_1923)
.L_1923:
        /*0050*/ 	.word	0x00000000
        /*0054*/ 	.short	0x0000
        /*0056*/ 	.short	0x0000
        /*0058*/ 	.byte	0x00, 0xf0, 0x61, 0x03


	//----- nvinfo : EIATTR_MAXREG_COUNT
	.align		4
.L_1924:
        /*005c*/ 	.byte	0x03, 0x1b
        /*005e*/ 	.short	0x0040


	//----- nvinfo : EIATTR_EXTERNS
	.align		4
        /*0060*/ 	.byte	0x04, 0x0f
        /*0062*/ 	.short	(.L_1926 - .L_1925)


	//   ....[0]....
	.align		4
.L_1925:
        /*0064*/ 	.word	index@(__assertfail)


	//----- nvinfo : EIATTR_MERCURY_ISA_VERSION
	.align		4
.L_1926:
        /*0068*/ 	.byte	0x03, 0x5f
        /*006a*/ 	.short	0x0000


	//----- nvinfo : EIATTR_SYSCALL_OFFSETS
	.align		4
        /*006c*/ 	.byte	0x04, 0x46
        /*006e*/ 	.short	(.L_1928 - .L_1927)


	//   ....[0]....
.L_1927:
        /*0070*/ 	.word	0x00004690


	//   ....[1]....
        /*0074*/ 	.word	0x00004870


	//   ....[2]....
        /*0078*/ 	.word	0x00004a40


	//   ....[3]....
        /*007c*/ 	.word	0x00004c20


	//----- nvinfo : EIATTR_EXIT_INSTR_OFFSETS
	.align		4
.L_1928:
        /*0080*/ 	.byte	0x04, 0x1c
        /*0082*/ 	.short	(.L_1930 - .L_1929)


	//   ....[0]....
.L_1929:
        /*0084*/ 	.word	0x00000060


	//   ....[1]....
        /*0088*/ 	.word	0x00004d10


	//----- nvinfo : EIATTR_INDIRECT_BRANCH_TARGETS
	.align		4
.L_1930:
        /*008c*/ 	.byte	0x04, 0x34
        /*008e*/ 	.short	(.L_1932 - .L_1931)


	//   ....[0]....
.L_1931:
        /*0090*/ 	.word	.L_x_6704@srel
        /*0094*/ 	.short	0x0
        /*0096*/ 	.short	0x0
        /*0098*/ 	.word	0x3
        /*009c*/ 	.word	.L_x_6705@srel
        /*00a0*/ 	.word	.L_x_6706@srel
        /*00a4*/ 	.word	.L_x_6707@srel


	//----- nvinfo : EIATTR_MAX_THREADS
	.align		4
.L_1932:
        /*00a8*/ 	.byte	0x04, 0x05
        /*00aa*/ 	.short	(.L_1934 - .L_1933)
.L_1933:
        /*00ac*/ 	.word	0x00000200
        /*00b0*/ 	.word	0x00000001
        /*00b4*/ 	.word	0x00000001


	//----- nvinfo : EIATTR_CRS_STACK_SIZE
	.align		4
.L_1934:
        /*00b8*/ 	.byte	0x04, 0x1e
        /*00ba*/ 	.short	(.L_1936 - .L_1935)
.L_1935:
        /*00bc*/ 	.word	0x00000000
.L_1936:


//--------------------- .nv.info._ZN2at4cuda57_GLOBAL__N__cd6b329d_24_DistributionBernoulli_cu_7537a20d21kernelPointwiseApply2IZNS_6native9templates4cuda28bernoulli_tensor_cuda_kernelIbfEEvRKNS_10TensorBaseES9_NS_15PhiloxCudaStateEEUliRbSB_SB_SB_RKfSD_SD_SD_E_bSC_jLin1ELi1ELi4ELi512ELi2EEEvNS0_6detail10TensorInfoIT0_T2_EENSG_IT1_SI_EESI_T_ --------------------------
	.section	.nv.info._ZN2at4cuda57_GLOBAL__N__cd6b329d_24_DistributionBernoulli_cu_7537a20d21kernelPointwiseApply2IZNS_6native9templates4cuda28bernoulli_tensor_cuda_kernelIbfEEvRKNS_10TensorBaseES9_NS_15PhiloxCudaStateEEUliRbSB_SB_SB_RKfSD_SD_SD_E_bSC_jLin1ELi1ELi4ELi512ELi2EEEvNS0_6detail10TensorInfoIT0_T2_EENSG_IT1_SI_EESI_T_,"",@"SHT_CUDA_INFO"
	.sectionflags	@""
	.align	4


	//----- nvinfo : EIATTR_CUDA_API_VERSION
	.align		4
        /*0000*/ 	.byte	0x04, 0x37
        /*0002*/ 	.short	(.L_1938 - .L_1937)
.L_1937:
        /*0004*/ 	.word	0x00000082


	//----- nvinfo : EIATTR_SW2861232_WAR
	.align		4
.L_1938:
        /*0008*/ 	.byte	0x01, 0x35
	.zero		2


	//----- nvinfo : EIATTR_PARAM_CBANK
	.align		4
        /*000c*/ 	.byte	0x04, 0x0a
        /*000e*/ 	.short	(.L_1940 - .L_1939)
	.align		4
.L_1939:
        /*0010*/ 	.word	index@(.nv.constant0._ZN2at4cuda57_GLOBAL__N__cd6b329d_24_DistributionBernoulli_cu_7537a20d21kernelPointwiseApply2IZNS_6native9templates4cuda28bernoulli_tensor_cuda_kernelIbfEEvRKNS_10TensorBaseES9_NS_15PhiloxCudaStateEEUliRbSB_SB_SB_RKfSD_SD_SD_E_bSC_jLin1ELi1ELi4ELi512ELi2EEEvNS0_6detail10TensorInfoIT0_T2_EENSG_IT1_SI_EESI_T_)
        /*0014*/ 	.short	0x0160
        /*0016*/ 	.short	0x01d0


	//----- nvinfo : EIATTR_CBANK_PARAM_SIZE
	.align		4
.L_1940:
        /*0018*/ 	.byte	0x03, 0x19
        /*001a*/ 	.short	0x01d0


	//----- nvinfo : EIATTR_KPARAM_INFO
	.align		4
        /*001c*/ 	.byte	0x04, 0x17
        /*001e*/ 	.short	(.L_1942 - .L_1941)
.L_1941:
        /*0020*/ 	.word	0x00000000
        /*0024*/ 	.short	0x0003
        /*0026*/ 	.short	0x01b8
        /*0028*/ 	.byte	0x00, 0xf0, 0x61, 0x00


	//----- nvinfo : EIATTR_KPARAM_INFO
	.align		4
.L_1942:
        /*002c*/ 	.byte	0x04, 0x17
        /*002e*/ 	.short	(.L_1944 - .L_1943)
.L_1943:
        /*0030*/ 	.word	0x00000000
        /*0034*/ 	.short	0x0002
        /*0036*/ 	.short	0x01b0
        /*0038*/ 	.byte	0x00, 0xf0, 0x11, 0x00


	//----- nvinfo : EIATTR_KPARAM_INFO
	.align		4
.L_1944:
        /*003c*/ 	.byte	0x04, 0x17
        /*003e*/ 	.short	(.L_1946 - .L_1945)
.L_1945:
        /*0040*/ 	.word	0x00000000
        /*0044*/ 	.short	0x0001
        /*0046*/ 	.short	0x00d8
        /*0048*/ 	.byte	0x00, 0xf0, 0x61, 0x03


	//----- nvinfo : EIATTR_KPARAM_INFO
	.align		4
.L_1946:
        /*004c*/ 	.byte	0x04, 0x17
        /*004e*/ 	.short	(.L_1948 - .L_1947)
.L_1947:
        /*0050*/ 	.word	0x00000000
        /*0054*/ 	.short	0x0000
        /*0056*/ 	.short	0x0000
        /*0058*/ 	.byte	0x00, 0xf0, 0x61, 0x03


	//----- nvinfo : EIATTR_MAXREG_COUNT
	.align		4
.L_1948:
        /*005c*/ 	.byte	0x03, 0x1b
        /*005e*/ 	.short	0x0040


	//----- nvinfo : EIATTR_EXTERNS
	.align		4
        /*0060*/ 	.byte	0x04, 0x0f
        /*0062*/ 	.short	(.L_1950 - .L_1949)


	//   ....[0]....
	.align		4
.L_1949:
        /*0064*/ 	.word	index@(__assertfail)


	//----- nvinfo : EIATTR_MERCURY_ISA_VERSION
	.align		4
.L_1950:
        /*0068*/ 	.byte	0x03, 0x5f
        /*006a*/ 	.short	0x0000


	//----- nvinfo : EIATTR_SYSCALL_OFFSETS
	.align		4
        /*006c*/ 	.byte	0x04, 0x46
        /*006e*/ 	.short	(.L_1952 - .L_1951)


	//   ....[0]....
.L_1951:
        /*0070*/ 	.word	0x00004080


	//   ....[1]....
        /*0074*/ 	.word	0x000042c0


	//   ....[2]....
        /*0078*/ 	.word	0x000044f0


	//   ....[3]....
        /*007c*/ 	.word	0x00004730


	//----- nvinfo : EIATTR_EXIT_INSTR_OFFSETS
	.align		4
.L_1952:
        /*0080*/ 	.byte	0x04, 0x1c
        /*0082*/ 	.short	(.L_1954 - .L_1953)


	//   ....[0]....
.L_1953:
        /*0084*/ 	.word	0x00000060


	//   ....[1]....
        /*0088*/ 	.word	0x00004820


	//----- nvinfo : EIATTR_INDIRECT_BRANCH_TARGETS
	.align		4
.L_1954:
        /*008c*/ 	.byte	0x04, 0x34
        /*008e*/ 	.short	(.L_1956 - .L_1955)


	//   ....[0]....
.L_1955:
        /*0090*/ 	.word	.L_x_6708@srel
        /*0094*/ 	.short	0x0
        /*0096*/ 	.short	0x0
        /*0098*/ 	.word	0x3
        /*009c*/ 	.word	.L_x_6709@srel
        /*00a0*/ 	.word	.L_x_6710@srel
        /*00a4*/ 	.word	.L_x_6711@srel


	//----- nvinfo : EIATTR_MAX_THREADS
	.align		4
.L_1956:
        /*00a8*/ 	.byte	0x04, 0x05
        /*00aa*/ 	.short	(.L_1958 - .L_1957)
.L_1957:
        /*00ac*/ 	.word	0x00000200
        /*00b0*/ 	.word	0x00000001
        /*00b4*/ 	.word	0x00000001


	//----- nvinfo : EIATTR_CRS_STACK_SIZE
	.align		4
.L_1958:
        /*00b8*/ 	.byte	0x04, 0x1e
        /*00ba*/ 	.short	(.L_1960 - .L_1959)
.L_1959:
        /*00bc*/ 	.word	0x00000000
.L_1960:


//--------------------- .nv.info._ZN2at4cuda57_GLOBAL__N__cd6b329d_24_DistributionBernoulli_cu_7537a20d21kernelPointwiseApply2IZNS_6native9templates4cuda28bernoulli_tensor_cuda_kernelIbfEEvRKNS_10TensorBaseES9_NS_15PhiloxCudaStateEEUliRbSB_SB_SB_RKfSD_SD_SD_E_bSC_jLi2ELin1ELi4ELi512ELi2EEEvNS0_6detail10TensorInfoIT0_T2_EENSG_IT1_SI_EESI_T_ --------------------------
	.section	.nv.info._ZN2at4cuda57_GLOBAL__N__cd6b329d_24_DistributionBernoulli_cu_7537a20d21kernelPointwiseApply2IZNS_6native9templates4cuda28bernoulli_tensor_cuda_kernelIbfEEvRKNS_10TensorBaseES9_NS_15PhiloxCudaStateEEUliRbSB_SB_SB_RKfSD_SD_SD_E_bSC_jLi2ELin1ELi4ELi512ELi2EEEvNS0_6detail10TensorInfoIT0_T2_EENSG_IT1_SI_EESI_T_,"",@"SHT_CUDA_INFO"
	.sectionflags	@""
	.align	4


	//----- nvinfo : EIATTR_CUDA_API_VERSION
	.align		4
        /*0000*/ 	.byte	0x04, 0x37
        /*0002*/ 	.short	(.L_1962 - .L_1961)
.L_1961:
        /*0004*/ 	.word	0x00000082


	//----- nvinfo : EIATTR_SW2861232_WAR
	.align		4
.L_1962:
        /*0008*/ 	.byte	0x01, 0x35
	.zero		2


	//----- nvinfo : EIATTR_PARAM_CBANK
	.align		4
        /*000c*/ 	.byte	0x04, 0x0a
        /*000e*/ 	.short	(.L_1964 - .L_1963)
	.align		4
.L_1963:
        /*0010*/ 	.word	index@(.nv.constant0._ZN2at4cuda57_GLOBAL__N__cd6b329d_24_DistributionBernoulli_cu_7537a20d21kernelPointwiseApply2IZNS_6native9templates4cuda28bernoulli_tensor_cuda_kernelIbfEEvRKNS_10TensorBaseES9_NS_15PhiloxCudaStateEEUliRbSB_SB_SB_RKfSD_SD_SD_E_bSC_jLi2ELin1ELi4ELi512ELi2EEEvNS0_6detail10TensorInfoIT0_T2_EENSG_IT1_SI_EESI_T_)
        /*0014*/ 	.short	0x0160
        /*0016*/ 	.short	0x01d0


	//----- nvinfo : EIATTR_CBANK_PARAM_SIZE
	.align		4
.L_1964:
        /*0018*/ 	.byte	0x03, 0x19
        /*001a*/ 	.short	0x01d0


	//----- nvinfo : EIATTR_KPARAM_INFO
	.align		4
        /*001c*/ 	.byte	0x04, 0x17
        /*001e*/ 	.short	(.L_1966 - .L_1965)
.L_1965:
        /*0020*/ 	.word	0x00000000
        /*0024*/ 	.short	0x0003
        /*0026*/ 	.short	0x01b8
        /*0028*/ 	.byte	0x00, 0xf0, 0x61, 0x00


	//----- nvinfo : EIATTR_KPARAM_INFO
	.align		4
.L_1966:
        /*002c*/ 	.byte	0x04, 0x17
        /*002e*/ 	.short	(.L_1968 - .L_1967)
.L_1967:
        /*0030*/ 	.word	0x00000000
        /*0034*/ 	.short	0x0002
        /*0036*/ 	.short	0x01b0
        /*0038*/ 	.byte	0x00, 0xf0, 0x11, 0x00


	//----- nvinfo : EIATTR_KPARAM_INFO
	.align		4
.L_1968:
        /*003c*/ 	.byte	0x04, 0x17
        /*003e*/ 	.short	(.L_1970 - .L_1969)
.L_1969:
        /*0040*/ 	.word	0x00000000
        /*0044*/ 	.short	0x0001
        /*0046*/ 	.short	0x00d8
        /*0048*/ 	.byte	0x00, 0xf0, 0x61, 0x03


	//----- nvinfo : EIATTR_KPARAM_INFO
	.align		4
.L_1970:
        /*004c*/ 	.byte	0x04, 0x17
        /*004e*/ 	.short	(.L_1972 - .L_1971)
.L_1971:
        /*0050*/ 	.word	0x00000000
        /*0054*/ 	.short	0x0000
        /*0056*/ 	.short	0x0000
        /*0058*/ 	.byte	0x00, 0xf0, 0x61, 0x03


	//----- nvinfo : EIATTR_MAXREG_COUNT
	.align		4
.L_1972:
        /*005c*/ 	.byte	0x03, 0x1b
        /*005e*/ 	.short	0x0040


	//----- nvinfo : EIATTR_EXTERNS
	.align		4
        /*0060*/ 	.byte	0x04, 0x0f
        /*0062*/ 	.short	(.L_1974 - .L_1973)


	//   ....[0]....
	.align		4
.L_1973:
        /*0064*/ 	.word	index@(__assertfail)


	//----- nvinfo : EIATTR_MERCURY_ISA_VERSION
	.align		4
.L_1974:
        /*0068*/ 	.byte	0x03, 0x5f
        /*006a*/ 	.short	0x0000


	//----- nvinfo : EIATTR_SYSCALL_OFFSETS
	.align		4
        /*006c*/ 	.byte	0x04, 0x46
        /*006e*/ 	.short	(.L_1976 - .L_1975)


	//   ....[0]....
.L_1975:
        /*0070*/ 	.word	0x000046a0


	//   ....[1]....
        /*0074*/ 	.word	0x00004880


	//   ....[2]....
        /*0078*/ 	.word	0x00004a50


	//   ....[3]....
        /*007c*/ 	.word	0x00004c30


	//----- nvinfo : EIATTR_EXIT_INSTR_OFFSETS
	.align		4
.L_1976:
        /*0080*/ 	.byte	0x04, 0x1c
        /*0082*/ 	.short	(.L_1978 - .L_1977)


	//   ....[0]....
.L_1977:
        /*0084*/ 	.word	0x00000060


	//   ....[1]....
        /*0088*/ 	.word	0x00004d20


	//----- nvinfo : EIATTR_INDIRECT_BRANCH_TARGETS
	.align		4
.L_1978:
        /*008c*/ 	.byte	0x04, 0x34
        /*008e*/ 	.short	(.L_1980 - .L_1979)


	//   ....[0]....
.L_1979:
        /*0090*/ 	.word	.L_x_6712@srel
        /*0094*/ 	.short	0x0
        /*0096*/ 	.short	0x0
        /*0098*/ 	.word	0x3
        /*009c*/ 	.word	.L_x_6713@srel
        /*00a0*/ 	.word	.L_x_6714@srel
        /*00a4*/ 	.word	.L_x_6715@srel


	//----- nvinfo : EIATTR_MAX_THREADS
	.align		4
.L_1980:
        /*00a8*/ 	.byte	0x04, 0x05
        /*00aa*/ 	.short	(.L_1982 - .L_1981)
.L_1981:
        /*00ac*/ 	.word	0x00000200
        /*00b0*/ 	.word	0x00000001
        /*00b4*/ 	.word	0x00000001


	//----- nvinfo : EIATTR_CRS_STACK_SIZE
	.align		4
.L_1982:
        /*00b8*/ 	.byte	0x04, 0x1e
        /*00ba*/ 	.short	(.L_1984 - .L_1983)
.L_1983:
        /*00bc*/ 	.word	0x00000000
.L_1984:


//--------------------- .nv.info._ZN2at4cuda57_GLOBAL__N__cd6b329d_24_DistributionBernoulli_cu_7537a20d21kernelPointwiseApply2IZNS_6native9templates4cuda28bernoulli_tensor_cuda_kernelIbfEEvRKNS_10TensorBaseES9_NS_15PhiloxCudaStateEEUliRbSB_SB_SB_RKfSD_SD_SD_E_bSC_jLi2ELi2ELi4ELi512ELi2EEEvNS0_6detail10TensorInfoIT0_T2_EENSG_IT1_SI_EESI_T_ --------------------------
	.section	.nv.info._ZN2at4cuda57_GLOBAL__N__cd6b329d_24_DistributionBernoulli_cu_7537a20d21kernelPointwiseApply2IZNS_6native9templates4cuda28bernoulli_tensor_cuda_kernelIbfEEvRKNS_10TensorBaseES9_NS_15PhiloxCudaStateEEUliRbSB_SB_SB_RKfSD_SD_SD_E_bSC_jLi2ELi2ELi4ELi512ELi2EEEvNS0_6detail10TensorInfoIT0_T2_EENSG_IT1_SI_EESI_T_,"",@"SHT_CUDA_INFO"
	.sectionflags	@""
	.align	4


	//----- nvinfo : EIATTR_CUDA_API_VERSION
	.align		4
        /*0000*/ 	.byte	0x04, 0x37
        /*0002*/ 	.short	(.L_1986 - .L_1985)
.L_1985:
        /*0004*/ 	.word	0x00000082


	//----- nvinfo : EIATTR_SW2861232_WAR
	.align		4
.L_1986:
        /*0008*/ 	.byte	0x01, 0x35
	.zero		2


	//----- nvinfo : EIATTR_PARAM_CBANK
	.align		4
        /*000c*/ 	.byte	0x04, 0x0a
        /*000e*/ 	.short	(.L_1988 - .L_1987)
	.align		4
.L_1987:
        /*0010*/ 	.word	index@(.nv.constant0._ZN2at4cuda57_GLOBAL__N__cd6b329d_24_DistributionBernoulli_cu_7537a20d21kernelPointwiseApply2IZNS_6native9templates4cuda28bernoulli_tensor_cuda_kernelIbfEEvRKNS_10TensorBaseES9_NS_15PhiloxCudaStateEEUliRbSB_SB_SB_RKfSD_SD_SD_E_bSC_jLi2ELi2ELi4ELi512ELi2EEEvNS0_6detail10TensorInfoIT0_T2_EENSG_IT1_SI_EESI_T_)
        /*0014*/ 	.short	0x0160
        /*0016*/ 	.short	0x01d0


	//----- nvinfo : EIATTR_CBANK_PARAM_SIZE
	.align		4
.L_1988:
        /*0018*/ 	.byte	0x03, 0x19
        /*001a*/ 	.short	0x01d0


	//----- nvinfo : EIATTR_KPARAM_INFO
	.align		4
        /*001c*/ 	.byte	0x04, 0x17
        /*001e*/ 	.short	(.L_1990 - .L_1989)
.L_1989:
        /*0020*/ 	.word	0x00000000
        /*0024*/ 	.short	0x0003
        /*0026*/ 	.short	0x01b8
        /*0028*/ 	.byte	0x00, 0xf0, 0x61, 0x00


	//----- nvinfo : EIATTR_KPARAM_INFO
	.align		4
.L_1990:
        /*002c*/ 	.byte	0x04, 0x17
        /*002e*/ 	.short	(.L_1992 - .L_1991)
.L_1991:
        /*0030*/ 	.word	0x00000000
        /*0034*/ 	.short	0x0002
        /*0036*/ 	.short	0x01b0
        /*0038*/ 	.byte	0x00, 0xf0, 0x11, 0x00


	//----- nvinfo : EIATTR_KPARAM_INFO
	.align		4
.L_1992:
        /*003c*/ 	.byte	0x04, 0x17
        /*003e*/ 	.short	(.L_1994 - .L_1993)
.L_1993:
        /*0040*/ 	.word	0x00000000
        /*0044*/ 	.short	0x0001
        /*0046*/ 	.short	0x00d8
        /*0048*/ 	.byte	0x00, 0xf0, 0x61, 0x03


	//----- nvinfo : EIATTR_KPARAM_INFO
	.align		4
.L_1994:
        /*004c*/ 	.byte	0x04, 0x17
        /*004e*/ 	.short	(.L_1996 - .L_1995)
.L_1995:
        /*0050*/ 	.word	0x00000000
        /*0054*/ 	.short	0x0000
        /*0056*/ 	.short	0x0000
        /*0058*/ 	.byte	0x00, 0xf0, 0x61, 0x03


	//----- nvinfo : EIATTR_MAXREG_COUNT
	.align		4
.L_1996:
        /*005c*/ 	.byte	0x03, 0x1b
        /*005e*/ 	.short	0x0040


	//----- nvinfo : EIATTR_EXTERNS
	.align		4
        /*0060*/ 	.byte	0x04, 0x0f
        /*0062*/ 	.short	(.L_1998 - .L_1997)


	//   ....[0]....
	.align		4
.L_1997:
        /*0064*/ 	.word	index@(__assertfail)


	//----- nvinfo : EIATTR_MERCURY_ISA_VERSION
	.align		4
.L_1998:
        /*0068*/ 	.byte	0x03, 0x5f
        /*006a*/ 	.short	0x0000


	//----- nvinfo : EIATTR_SYSCALL_OFFSETS
	.align		4
        /*006c*/ 	.byte	0x04, 0x46
        /*006e*/ 	.short	(.L_2000 - .L_1999)


	//   ....[0]....
.L_1999:
        /*0070*/ 	.word	0x00001a10


	//   ....[1]....
        /*0074*/ 	.word	0x00001bf0


	//   ....[2]....
        /*0078*/ 	.word	0x00001dc0


	//   ....[3]....
        /*007c*/ 	.word	0x00001fa0


	//----- nvinfo : EIATTR_EXIT_INSTR_OFFSETS
	.align		4
.L_2000:
        /*0080*/ 	.byte	0x04, 0x1c
        /*0082*/ 	.short	(.L_2002 - .L_2001)


	//   ....[0]....
.L_2001:
        /*0084*/ 	.word	0x00000060


	//   ....[1]....
        /*0088*/ 	.word	0x00002090


	//----- nvinfo : EIATTR_INDIRECT_BRANCH_TARGETS
	.align		4
.L_2002:
        /*008c*/ 	.byte	0x04, 0x34
        /*008e*/ 	.short	(.L_2004 - .L_2003)


	//   ....[0]....
.L_2003:
        /*0090*/ 	.word	.L_x_6716@srel
        /*0094*/ 	.short	0x0
        /*0096*/ 	.short	0x0
        /*0098*/ 	.word	0x3
        /*009c*/ 	.word	.L_x_6717@srel
        /*00a0*/ 	.word	.L_x_6718@srel
        /*00a4*/ 	.word	.L_x_6719@srel


	//----- nvinfo : EIATTR_MAX_THREADS
	.align		4
.L_2004:
        /*00a8*/ 	.byte	0x04, 0x05
        /*00aa*/ 	.short	(.L_2006 - .L_2005)
.L_2005:
        /*00ac*/ 	.word	0x00000200
        /*00b0*/ 	.word	0x00000001
        /*00b4*/ 	.word	0x00000001


	//----- nvinfo : EIATTR_CRS_STACK_SIZE
	.align		4
.L_2006:
        /*00b8*/ 	.byte	0x04, 0x1e
        /*00ba*/ 	.short	(.L_2008 - .L_2007)
.L_2007:
        /*00bc*/ 	.word	0x00000000
.L_2008:


//--------------------- .nv.info._ZN2at4cuda57_GLOBAL__N__cd6b329d_24_DistributionBernoulli_cu_7537a20d21kernelPointwiseApply2IZNS_6native9templates4cuda28bernoulli_tensor_cuda_kernelIbfEEvRKNS_10TensorBaseES9_NS_15PhiloxCudaStateEEUliRbSB_SB_SB_RKfSD_SD_SD_E_bSC_jLi2ELi1ELi4ELi512ELi2EEEvNS0_6detail10TensorInfoIT0_T2_EENSG_IT1_SI_EESI_T_ --------------------------
	.section	.nv.info._ZN2at4cuda57_GLOBAL__N__cd6b329d_24_DistributionBernoulli_cu_7537a20d21kernelPointwiseApply2IZNS_6native9templates4cuda28bernoulli_tensor_cuda_kernelIbfEEvRKNS_10TensorBaseES9_NS_15PhiloxCudaStateEEUliRbSB_SB_SB_RKfSD_SD_SD_E_bSC_jLi2ELi1ELi4ELi512ELi2EEEvNS0_6detail10TensorInfoIT0_T2_EENSG_IT1_SI_EESI_T_,"",@"SHT_CUDA_INFO"
	.sectionflags	@""
	.align	4


	//----- nvinfo : EIATTR_CUDA_API_VERSION
	.align		4
        /*0000*/ 	.byte	0x04, 0x37
        /*0002*/ 	.short	(.L_2010 - .L_2009)
.L_2009:
        /*0004*/ 	.word	0x00000082


	//----- nvinfo : EIATTR_SW2861232_WAR
	.align		4
.L_2010:
        /*0008*/ 	.byte	0x01, 0x35
	.zero		2


	//----- nvinfo : EIATTR_PARAM_CBANK
	.align		4
        /*000c*/ 	.byte	0x04, 0x0a
        /*000e*/ 	.short	(.L_2012 - .L_2011)
	.align		4
.L_2011:
        /*0010*/ 	.word	index@(.nv.constant0._ZN2at4cuda57_GLOBAL__N__cd6b329d_24_DistributionBernoulli_cu_7537a20d21kernelPointwiseApply2IZNS_6native9templates4cuda28bernoulli_tensor_cuda_kernelIbfEEvRKNS_10TensorBaseES9_NS_15PhiloxCudaStateEEUliRbSB_SB_SB_RKfSD_SD_SD_E_bSC_jLi2ELi1ELi4ELi512ELi2EEEvNS0_6detail10TensorInfoIT0_T2_EENSG_IT1_SI_EESI_T_)
        /*0014*/ 	.short	0x0160
        /*0016*/ 	.short	0x01d0


	//----- nvinfo : EIATTR_CBANK_PARAM_SIZE
	.align		4
.L_2012:
        /*0018*/ 	.byte	0x03, 0x19
        /*001a*/ 	.short	0x01d0


	//----- nvinfo : EIATTR_KPARAM_INFO
	.align		4
        /*001c*/ 	.byte	0x04, 0x17
        /*001e*/ 	.short	(.L_2014 - .L_2013)
.L_2013:
        /*0020*/ 	.word	0x00000000
        /*0024*/ 	.short	0x0003
        /*0026*/ 	.short	0x01b8
        /*0028*/ 	.byte	0x00, 0xf0, 0x61, 0x00


	//----- nvinfo : EIATTR_KPARAM_INFO
	.align		4
.L_2014:
        /*002c*/ 	.byte	0x04, 0x17
        /*002e*/ 	.short	(.L_2016 - .L_2015)
.L_2015:
        /*0030*/ 	.word	0x00000000
        /*0034*/ 	.short	0x0002
        /*0036*/ 	.short	0x01b0
        /*0038*/ 	.byte	0x00, 0xf0, 0x11, 0x00


	//----- nvinfo : EIATTR_KPARAM_INFO
	.align		4
.L_2016:
        /*003c*/ 	.byte	0x04, 0x17
        /*003e*/ 	.short	(.L_2018 - .L_2017)
.L_2017:
        /*0040*/ 	.word	0x00000000
        /*0044*/ 	.short	0x0001
        /*0046*/ 	.short	0x00d8
        /*0048*/ 	.byte	0x00, 0xf0, 0x61, 0x03


	//----- nvinfo : EIATTR_KPARAM_INFO
	.align		4
.L_2018:
        /*004c*/ 	.byte	0x04, 0x17
        /*004e*/ 	.short	(.L_2020 - .L_2019)
.L_2019:
        /*0050*/ 	.word	0x00000000
        /*0054*/ 	.short	0x0000
        /*0056*/ 	.short	0x0000
        /*0058*/ 	.byte	0x00, 0xf0, 0x61, 0x03


	//----- nvinfo : EIATTR_MAXREG_COUNT
	.align		4
.L_2020:
        /*005c*/ 	.byte	0x03, 0x1b
        /*005e*/ 	.short	0x0040


	//----- nvinfo : EIATTR_EXTERNS
	.align		4
        /*0060*/ 	.byte	0x04, 0x0f
        /*0062*/ 	.short	(.L_2022 - .L_2021)


	//   ....[0]....
	.align		4
.L_2021:
        /*0064*/ 	.word	index@(__assertfail)


	//----- nvinfo : EIATTR_MERCURY_ISA_VERSION
	.align		4
.L_2022:
        /*0068*/ 	.byte	0x03, 0x5f
        /*006a*/ 	.short	0x0000


	//----- nvinfo : EIATTR_SYSCALL_OFFSETS
	.align		4
        /*006c*/ 	.byte	0x04, 0x46
        /*006e*/ 	.short	(.L_2024 - .L_2023)


	//   ....[0]....
.L_2023:
        /*0070*/ 	.word	0x00001450


	//   ....[1]....
        /*0074*/ 	.word	0x00001680


	//   ....[2]....
        /*0078*/ 	.word	0x000018a0


	//   ....[3]....
        /*007c*/ 	.word	0x00001ad0


	//----- nvinfo : EIATTR_EXIT_INSTR_OFFSETS
	.align		4
.L_2024:
        /*0080*/ 	.byte	0x04, 0x1c
        /*0082*/ 	.short	(.L_2026 - .L_2025)


	//   ....[0]....
.L_2025:
        /*0084*/ 	.word	0x00000060


	//   ....[1]....
        /*0088*/ 	.word	0x00001bc0


	//----- nvinfo : EIATTR_INDIRECT_BRANCH_TARGETS
	.align		4
.L_2026:
        /*008c*/ 	.byte	0x04, 0x34
        /*008e*/ 	.short	(.L_2028 - .L_2027)


	//   ....[0]....
.L_2027:
        /*0090*/ 	.word	.L_x_6720@srel
        /*0094*/ 	.short	0x0
        /*0096*/ 	.short	0x0
        /*0098*/ 	.word	0x3
        /*009c*/ 	.word	.L_x_6721@srel
        /*00a0*/ 	.word	.L_x_6722@srel
        /*00a4*/ 	.word	.L_x_6723@srel


	//----- nvinfo : EIATTR_MAX_THREADS
	.align		4
.L_2028:
        /*00a8*/ 	.byte	0x04, 0x05
        /*00aa*/ 	.short	(.L_2030 - .L_2029)
.L_2029:
        /*00ac*/ 	.word	0x00000200
        /*00b0*/ 	.word	0x00000001
        /*00b4*/ 	.word	0x00000001


	//----- nvinfo : EIATTR_CRS_STACK_SIZE
	.align		4
.L_2030:
        /*00b8*/ 	.byte	0x04, 0x1e
        /*00ba*/ 	.short	(.L_2032 - .L_2031)
.L_2031:
        /*00bc*/ 	.word	0x00000000
.L_2032:


//--------------------- .nv.info._ZN2at4cuda57_GLOBAL__N__cd6b329d_24_DistributionBernoulli_cu_7537a20d21kernelPointwiseApply2IZNS_6native9templates4cuda28bernoulli_tensor_cuda_kernelIbfEEvRKNS_10TensorBaseES9_NS_15PhiloxCudaStateEEUliRbSB_SB_SB_RKfSD_SD_SD_E_bSC_jLi1ELin1ELi4ELi512ELi2EEEvNS0_6detail10TensorInfoIT0_T2_EENSG_IT1_SI_EESI_T_ --------------------------
	.section	.nv.info._ZN2at4cuda57_GLOBAL__N__cd6b329d_24_DistributionBernoulli_cu_7537a20d21kernelPointwiseApply2IZNS_6native9templates4cuda28bernoulli_tensor_cuda_kernelIbfEEvRKNS_10TensorBaseES9_NS_15PhiloxCudaStateEEUliRbSB_SB_SB_RKfSD_SD_SD_E_bSC_jLi1ELin1ELi4ELi512ELi2EEEvNS0_6detail10TensorInfoIT0_T2_EENSG_IT1_SI_EESI_T_,"",@"SHT_CUDA_INFO"
	.sectionflags	@""
	.align	4


	//----- nvinfo : EIATTR_CUDA_API_VERSION
	.align		4
        /*0000*/ 	.byte	0x04, 0x37
        /*0002*/ 	.short	(.L_2034 - .L_2033)
.L_2033:
        /*0004*/ 	.word	0x00000082


	//----- nvinfo : EIATTR_SW2861232_WAR
	.align		4
.L_2034:
        /*0008*/ 	.byte	0x01, 0x35
	.zero		2


	//----- nvinfo : EIATTR_PARAM_CBANK
	.align		4
        /*000c*/ 	.byte	0x04, 0x0a
        /*000e*/ 	.short	(.L_2036 - .L_2035)
	.align		4
.L_2035:
        /*0010*/ 	.word	index@(.nv.constant0._ZN2at4cuda57_GLOBAL__N__cd6b329d_24_DistributionBernoulli_cu_7537a20d21kernelPointwiseApply2IZNS_6native9templates4cuda28bernoulli_tensor_cuda_kernelIbfEEvRKNS_10TensorBaseES9_NS_15PhiloxCudaStateEEUliRbSB_SB_SB_RKfSD_SD_SD_E_bSC_jLi1ELin1ELi4ELi512ELi2EEEvNS0_6detail10TensorInfoIT0_T2_EENSG_IT1_SI_EESI_T_)
        /*0014*/ 	.short	0x0160
        /*0016*/ 	.short	0x01d0


	//----- nvinfo : EIATTR_CBANK_PARAM_SIZE
	.align		4
.L_2036:
        /*0018*/ 	.byte	0x03, 0x19
        /*001a*/ 	.short	0x01d0


	//----- nvinfo : EIATTR_KPARAM_INFO
	.align		4
        /*001c*/ 	.byte	0x04, 0x17
        /*001e*/ 	.short	(.L_2038 - .L_2037)
.L_2037:
        /*0020*/ 	.word	0x00000000
        /*0024*/ 	.short	0x0003
        /*0026*/ 	.short	0x01b8
        /*0028*/ 	.byte	0x00, 0xf0, 0x61, 0x00


	//----- nvinfo : EIATTR_KPARAM_INFO
	.align		4
.L_2038:
        /*002c*/ 	.byte	0x04, 0x17
        /*002e*/ 	.short	(.L_2040 - .L_2039)
.L_2039:
        /*0030*/ 	.word	0x00000000
        /*0034*/ 	.short	0x0002
        /*0036*/ 	.short	0x01b0
        /*0038*/ 	.byte	0x00, 0xf0, 0x11, 0x00


	//----- nvinfo : EIATTR_KPARAM_INFO
	.align		4
.L_2040:
        /*003c*/ 	.byte	0x04, 0x17
        /*003e*/ 	.short	(.L_2042 - .L_2041)
.L_2041:
        /*0040*/ 	.word	0x00000000
        /*0044*/ 	.short	0x0001
        /*0046*/ 	.short	0x00d8
        /*0048*/ 	.byte	0x00, 0xf0, 0x61, 0x03


	//----- nvinfo : EIATTR_KPARAM_INFO
	.align		4
.L_2042:
        /*004c*/ 	.byte	0x04, 0x17
        /*004e*/ 	.short	(.L_2044 - .L_2043)
.L_2043:
        /*0050*/ 	.word	0x00000000
        /*0054*/ 	.short	0x0000
        /*0056*/ 	.short	0x0000
        /*0058*/ 	.byte	0x00, 0xf0, 0x61, 0x03


	//----- nvinfo : EIATTR_MAXREG_COUNT
	.align		4
.L_2044:
        /*005c*/ 	.byte	0x03, 0x1b
        /*005e*/ 	.short	0x0040


	//----- nvinfo : EIATTR_EXTERNS
	.align		4
        /*0060*/ 	.byte	0x04, 0x0f
        /*0062*/ 	.short	(.L_2046 - .L_2045)


	//   ....[0]....
	.align		4
.L_2045:
        /*0064*/ 	.word	index@(__assertfail)


	//----- nvinfo : EIATTR_MERCURY_ISA_VERSION
	.align		4
.L_2046:
        /*0068*/ 	.byte	0x03, 0x5f
        /*006a*/ 	.short	0x0000


	//----- nvinfo : EIATTR_SYSCALL_OFFSETS
	.align		4
        /*006c*/ 	.byte	0x04, 0x46
        /*006e*/ 	.short	(.L_2048 - .L_2047)


	//   ....[0]....
.L_2047:
        /*0070*/ 	.word	0x00004090


	//   ....[1]....
        /*0074*/ 	.word	0x000042b0


	//   ....[2]....
        /*0078*/ 	.word	0x000044e0


	//   ....[3]....
        /*007c*/ 	.word	0x00004720


	//----- nvinfo : EIATTR_EXIT_INSTR_OFFSETS
	.align		4
.L_2048:
        /*0080*/ 	.byte	0x04, 0x1c
        /*0082*/ 	.short	(.L_2050 - .L_2049)


	//   ....[0]....
.L_2049:
        /*0084*/ 	.word	0x00000060


	//   ....[1]....
        /*0088*/ 	.word	0x00004870


	//----- nvinfo : EIATTR_INDIRECT_BRANCH_TARGETS
	.align		4
.L_2050:
        /*008c*/ 	.byte	0x04, 0x34
        /*008e*/ 	.short	(.L_2052 - .L_2051)


	//   ....[0]....
.L_2051:
        /*0090*/ 	.word	.L_x_6724@srel
        /*0094*/ 	.short	0x0
        /*0096*/ 	.short	0x0
        /*0098*/ 	.word	0x3
        /*009c*/ 	.word	.L_x_6725@srel
        /*00a0*/ 	.word	.L_x_6726@srel
        /*00a4*/ 	.word	.L_x_6727@srel


	//----- nvinfo : EIATTR_MAX_THREADS
	.align		4
.L_2052:
        /*00a8*/ 	.byte	0x04, 0x05
        /*00aa*/ 	.short	(.L_2054 - .L_2053)
.L_2053:
        /*00ac*/ 	.word	0x00000200
        /*00b0*/ 	.word	0x00000001
        /*00b4*/ 	.word	0x00000001


	//----- nvinfo : EIATTR_CRS_STACK_SIZE
	.align		4
.L_2054:
        /*00b8*/ 	.byte	0x04, 0x1e
        /*00ba*/ 	.short	(.L_2056 - .L_2055)
.L_2055:
        /*00bc*/ 	.word	0x00000000
.L_2056:


//--------------------- .nv.info._ZN2at4cuda57_GLOBAL__N__cd6b329d_24_DistributionBernoulli_cu_7537a20d21kernelPointwiseApply2IZNS_6native9templates4cuda28bernoulli_tensor_cuda_kernelIbfEEvRKNS_10TensorBaseES9_NS_15PhiloxCudaStateEEUliRbSB_SB_SB_RKfSD_SD_SD_E_bSC_jLi1ELi2ELi4ELi512ELi2EEEvNS0_6detail10TensorInfoIT0_T2_EENSG_IT1_SI_EESI_T_ --------------------------
	.section	.nv.info._ZN2at4cuda57_GLOBAL__N__cd6b329d_24_DistributionBernoulli_cu_7537a20d21kernelPointwiseApply2IZNS_6native9templates4cuda28bernoulli_tensor_cuda_kernelIbfEEvRKNS_10TensorBaseES9_NS_15PhiloxCudaStateEEUliRbSB_SB_SB_RKfSD_SD_SD_E_bSC_jLi1ELi2ELi4ELi512ELi2EEEvNS0_6detail10TensorInfoIT0_T2_EENSG_IT1_SI_EESI_T_,"",@"SHT_CUDA_INFO"
	.sectionflags	@""
	.align	4


	//----- nvinfo : EIATTR_CUDA_API_VERSION
	.align		4
        /*0000*/ 	.byte	0x04, 0x37
        /*0002*/ 	.short	(.L_2058 - .L_2057)
.L_2057:
        /*0004*/ 	.word	0x00000082


	//----- nvinfo : EIATTR_SW2861232_WAR
	.align		4
.L_2058:
        /*0008*/ 	.byte	0x01, 0x35
	.zero		2


	//----- nvinfo : EIATTR_PARAM_CBANK
	.align		4
        /*000c*/ 	.byte	0x04, 0x0a
        /*000e*/ 	.short	(.L_2060 - .L_2059)
	.align		4
.L_2059:
        /*0010*/ 	.word	index@(.nv.constant0._ZN2at4cuda57_GLOBAL__N__cd6b329d_24_DistributionBernoulli_cu_7537a20d21kernelPointwiseApply2IZNS_6native9templates4cuda28bernoulli_tensor_cuda_kernelIbfEEvRKNS_10TensorBaseES9_NS_15PhiloxCudaStateEEUliRbSB_SB_SB_RKfSD_SD_SD_E_bSC_jLi1ELi2ELi4ELi512ELi2EEEvNS0_6detail10TensorInfoIT0_T2_EENSG_IT1_SI_EESI_T_)
        /*0014*/ 	.short	0x0160
        /*0016*/ 	.short	0x01d0


	//----- nvinfo : EIATTR_CBANK_PARAM_SIZE
	.align		4
.L_2060:
        /*0018*/ 	.byte	0x03, 0x19
        /*001a*/ 	.short	0x01d0


	//----- nvinfo : EIATTR_KPARAM_INFO
	.align		4
        /*001c*/ 	.byte	0x04, 0x17
        /*001e*/ 	.short	(.L_2062 - .L_2061)
.L_2061:
        /*0020*/ 	.word	0x00000000
        /*0024*/ 	.short	0x0003
        /*0026*/ 	.short	0x01b8
        /*0028*/ 	.byte	0x00, 0xf0, 0x61, 0x00


	//----- nvinfo : EIATTR_KPARAM_INFO
	.align		4
.L_2062:
        /*002c*/ 	.byte	0x04, 0x17
        /*002e*/ 	.short	(.L_2064 - .L_2063)
.L_2063:
        /*0030*/ 	.word	0x00000000
        /*0034*/ 	.short	0x0002
        /*0036*/ 	.short	0x01b0
        /*0038*/ 	.byte	0x00, 0xf0, 0x11, 0x00


	//----- nvinfo : EIATTR_KPARAM_INFO
	.align		4
.L_2064:
        /*003c*/ 	.byte	0x04, 0x17
        /*003e*/ 	.short	(.L_2066 - .L_2065)
.L_2065:
        /*0040*/ 	.word	0x00000000
        /*0044*/ 	.short	0x0001
        /*0046*/ 	.short	0x00d8
        /*0048*/ 	.byte	0x00, 0xf0, 0x61, 0x03


	//----- nvinfo : EIATTR_KPARAM_INFO
	.align		4
.L_2066:
        /*004c*/ 	.byte	0x04, 0x17
        /*004e*/ 	.short	(.L_2068 - .L_2067)
.L_2067:
        /*0050*/ 	.word	0x00000000
        /*0054*/ 	.short	0x0000
        /*0056*/ 	.short	0x0000
        /*0058*/ 	.byte	0x00, 0xf0, 0x61, 0x03


	//----- nvinfo : EIATTR_MAXREG_COUNT
	.align		4
.L_2068:
        /*005c*/ 	.byte	0x03, 0x1b
        /*005e*/ 	.short	0x0040


	//----- nvinfo : EIATTR_EXTERNS
	.align		4
        /*0060*/ 	.byte	0x04, 0x0f
        /*0062*/ 	.short	(.L_2070 - .L_2069)


	//   ....[0]....
	.align		4
.L_2069:
        /*0064*/ 	.word	index@(__assertfail)


	//----- nvinfo : EIATTR_MERCURY_ISA_VERSION
	.align		4
.L_2070:
        /*0068*/ 	.byte	0x03, 0x5f
        /*006a*/ 	.short	0x0000


	//----- nvinfo : EIATTR_SYSCALL_OFFSETS
	.align		4
        /*006c*/ 	.byte	0x04, 0x46
        /*006e*/ 	.short	(.L_2072 - .L_2071)


	//   ....[0]....
.L_2071:
        /*0070*/ 	.word	0x000013e0


	//   ....[1]....
        /*0074*/ 	.word	0x00001600


	//   ....[2]....
        /*0078*/ 	.word	0x00001830


	//   ....[3]....
        /*007c*/ 	.word	0x00001a70


	//----- nvinfo : EIATTR_EXIT_INSTR_OFFSETS
	.align		4
.L_2072:
        /*0080*/ 	.byte	0x04, 0x1c
        /*0082*/ 	.short	(.L_2074 - .L_2073)


	//   ....[0]....
.L_2073:
        /*0084*/ 	.word	0x00000060


	//   ....[1]....
        /*0088*/ 	.word	0x00001bb0


	//----- nvinfo : EIATTR_INDIRECT_BRANCH_TARGETS
	.align		4
.L_2074:
        /*008c*/ 	.byte	0x04, 0x34
        /*008e*/ 	.short	(.L_2076 - .L_2075)


	//   ....[0]....
.L_2075:
        /*0090*/ 	.word	.L_x_6728@srel
        /*0094*/ 	.short	0x0
        /*0096*/ 	.short	0x0
        /*0098*/ 	.word	0x3
        /*009c*/ 	.word	.L_x_6729@srel
        /*00a0*/ 	.word	.L_x_6730@srel
        /*00a4*/ 	.word	.L_x_6731@srel


	//----- nvinfo : EIATTR_MAX_THREADS
	.align		4
.L_2076:
        /*00a8*/ 	.byte	0x04, 0x05
        /*00aa*/ 	.short	(.L_2078 - .L_2077)
.L_2077:
        /*00ac*/ 	.word	0x00000200
        /*00b0*/ 	.word	0x00000001
        /*00b4*/ 	.word	0x00000001


	//----- nvinfo : EIATTR_CRS_STACK_SIZE
	.align		4
.L_2078:
        /*00b8*/ 	.byte	0x04, 0x1e
        /*00ba*/ 	.short	(.L_2080 - .L_2079)
.L_2079:
        /*00bc*/ 	.word	0x00000000
.L_2080:


//--------------------- .nv.info._ZN2at4cuda57_GLOBAL__N__cd6b329d_24_DistributionBernoulli_cu_7537a20d21kernelPointwiseApply2IZNS_6native9templates4cuda28bernoulli_tensor_cuda_kernelIbfEEvRKNS_10TensorBaseES9_NS_15PhiloxCudaStateEEUliRbSB_SB_SB_RKfSD_SD_SD_E_bSC_jLi1ELi1ELi4ELi512ELi2EEEvNS0_6detail10TensorInfoIT0_T2_EENSG_IT1_SI_EESI_T_ --------------------------
	.section	.nv.info._ZN2at4cuda57_GLOBAL__N__cd6b329d_24_DistributionBernoulli_cu_7537a20d21kernelPointwiseApply2IZNS_6native9templates4cuda28bernoulli_tensor_cuda_kernelIbfEEvRKNS_10TensorBaseES9_NS_15PhiloxCudaStateEEUliRbSB_SB_SB_RKfSD_SD_SD_E_bSC_jLi1ELi1ELi4ELi512ELi2EEEvNS0_6detail10TensorInfoIT0_T2_EENSG_IT1_SI_EESI_T_,"",@"SHT_CUDA_INFO"
	.sectionflags	@""
	.align	4


	//----- nvinfo : EIATTR_CUDA_API_VERSION
	.align		4
        /*0000*/ 	.byte	0x04, 0x37
        /*0002*/ 	.short	(.L_2082 - .L_2081)
.L_2081:
        /*0004*/ 	.word	0x00000082


	//----- nvinfo : EIATTR_SW2861232_WAR
	.align		4
.L_2082:
        /*0008*/ 	.byte	0x01, 0x35
	.zero		2


	//----- nvinfo : EIATTR_PARAM_CBANK
	.align		4
        /*000c*/ 	.byte	0x04, 0x0a
        /*000e*/ 	.short	(.L_2084 - .L_2083)
	.align		4
.L_2083:
        /*0010*/ 	.word	index@(.nv.constant0._ZN2at4cuda57_GLOBAL__N__cd6b329d_24_DistributionBernoulli_cu_7537a20d21kernelPointwiseApply2IZNS_6native9templates4cuda28bernoulli_tensor_cuda_kernelIbfEEvRKNS_10TensorBaseES9_NS_15PhiloxCudaStateEEUliRbSB_SB_SB_RKfSD_SD_SD_E_bSC_jLi1ELi1ELi4ELi512ELi2EEEvNS0_6detail10TensorInfoIT0_T2_EENSG_IT1_SI_EESI_T_)
        /*0014*/ 	.short	0x0160
        /*0016*/ 	.short	0x01d0


	//----- nvinfo : EIATTR_CBANK_PARAM_SIZE
	.align		4
.L_2084:
        /*0018*/ 	.byte	0x03, 0x19
        /*001a*/ 	.short	0x01d0


	//----- nvinfo : EIATTR_KPARAM_INFO
	.align		4
        /*001c*/ 	.byte	0x04, 0x17
        /*001e*/ 	.short	(.L_2086 - .L_2085)
.L_2085:
        /*0020*/ 	.word	0x00000000
        /*0024*/ 	.short	0x0003
        /*0026*/ 	.short	0x01b8
        /*0028*/ 	.byte	0x00, 0xf0, 0x61, 0x00


	//----- nvinfo : EIATTR_KPARAM_INFO
	.align		4
.L_2086:
        /*002c*/ 	.byte	0x04, 0x17
        /*002e*/ 	.short	(.L_2088 - .L_2087)
.L_2087:
        /*0030*/ 	.word	0x00000000
        /*0034*/ 	.short	0x0002
        /*0036*/ 	.short	0x01b0
        /*0038*/ 	.byte	0x00, 0xf0, 0x11, 0x00


	//----- nvinfo : EIATTR_KPARAM_INFO
	.align		4
.L_2088:
        /*003c*/ 	.byte	0x04, 0x17
        /*003e*/ 	.short	(.L_2090 - .L_2089)
.L_2089:
        /*0040*/ 	.word	0x00000000
        /*0044*/ 	.short	0x0001
        /*0046*/ 	.short	0x00d8
        /*0048*/ 	.byte	0x00, 0xf0, 0x61, 0x03


	//----- nvinfo : EIATTR_KPARAM_INFO
	.align		4
.L_2090:
        /*004c*/ 	.byte	0x04, 0x17
        /*004e*/ 	.short	(.L_2092 - .L_2091)
.L_2091:
        /*0050*/ 	.word	0x00000000
        /*0054*/ 	.short	0x0000
        /*0056*/ 	.short	0x0000
        /*0058*/ 	.byte	0x00, 0xf0, 0x61, 0x03


	//----- nvinfo : EIATTR_MAXREG_COUNT
	.align		4
.L_2092:
        /*005c*/ 	.byte	0x03, 0x1b
        /*005e*/ 	.short	0x0040


	//----- nvinfo : EIATTR_EXTERNS
	.align		4
        /*0060*/ 	.byte	0x04, 0x0f
        /*0062*/ 	.short	(.L_2094 - .L_2093)


	//   ....[0]....
	.align		4
.L_2093:
        /*0064*/ 	.word	index@(__assertfail)


	//----- nvinfo : EIATTR_MERCURY_ISA_VERSION
	.align		4
.L_2094:
        /*0068*/ 	.byte	0x03, 0x5f
        /*006a*/ 	.short	0x0000


	//----- nvinfo : EIATTR_SYSCALL_OFFSETS
	.align		4
        /*006c*/ 	.byte	0x04, 0x46
        /*006e*/ 	.short	(.L_2096 - .L_2095)


	//   ....[0]....
.L_2095:
        /*0070*/ 	.word	0x00000e40


	//   ....[1]....
        /*0074*/ 	.word	0x00001020


	//   ....[2]....
        /*0078*/ 	.word	0x000011f0


	//   ....[3]....
        /*007c*/ 	.word	0x00001440


	//----- nvinfo : EIATTR_EXIT_INSTR_OFFSETS
	.align		4
.L_2096:
        /*0080*/ 	.byte	0x04, 0x1c
        /*0082*/ 	.short	(.L_2098 - .L_2097)


	//   ....[0]....
.L_2097:
        /*0084*/ 	.word	0x00000060


	//   ....[1]....
        /*0088*/ 	.word	0x00001580


	//----- nvinfo : EIATTR_INDIRECT_BRANCH_TARGETS
	.align		4
.L_2098:
        /*008c*/ 	.byte	0x04, 0x34
        /*008e*/ 	.short	(.L_2100 - .L_2099)


	//   ....[0]....
.L_2099:
        /*0090*/ 	.word	.L_x_6732@srel
        /*0094*/ 	.short	0x0
        /*0096*/ 	.short	0x0
        /*0098*/ 	.word	0x3
        /*009c*/ 	.word	.L_x_6733@srel
        /*00a0*/ 	.word	.L_x_6734@srel
        /*00a4*/ 	.word	.L_x_6735@srel


	//----- nvinfo : EIATTR_MAX_THREADS
	.align		4
.L_2100:
        /*00a8*/ 	.byte	0x04, 0x05
        /*00aa*/ 	.short	(.L_2102 - .L_2101)
.L_2101:
        /*00ac*/ 	.word	0x00000200
        /*00b0*/ 	.word	0x00000001
        /*00b4*/ 	.word	0x00000001


	//----- nvinfo : EIATTR_CRS_STACK_SIZE
	.align		4
.L_2102:
        /*00b8*/ 	.byte	0x04, 0x1e
        /*00ba*/ 	.short	(.L_2104 - .L_2103)
.L_2103:
        /*00bc*/ 	.word	0x00000000
.L_2104:


//--------------------- .nv.info._ZN2at4cuda57_GLOBAL__N__cd6b329d_24_DistributionBernoulli_cu_7537a20d21kernelPointwiseApply2IZNS_6native9templates4cuda28bernoulli_tensor_cuda_kernelIN3c108BFloat16EfEEvRKNS_10TensorBaseESB_NS_15PhiloxCudaStateEEUliRS8_SD_SD_SD_RKfSF_SF_SF_E_S8_SE_mLin1ELin1ELi4ELi512ELi2EEEvNS0_6detail10TensorInfoIT0_T2_EENSI_IT1_SK_EESK_T_ --------------------------
	.section	.nv.info._ZN2at4cuda57_GLOBAL__N__cd6b329d_24_DistributionBernoulli_cu_7537a20d21kernelPointwiseApply2IZNS_6native9templates4cuda28bernoulli_tensor_cuda_kernelIN3c108BFloat16EfEEvRKNS_10TensorBaseESB_NS_15PhiloxCudaStateEEUliRS8_SD_SD_SD_RKfSF_SF_SF_E_S8_SE_mLin1ELin1ELi4ELi512ELi2EEEvNS0_6detail10TensorInfoIT0_T2_EENSI_IT1_SK_EESK_T_,"",@"SHT_CUDA_INFO"
	.sectionflags	@""
	.align	4


	//----- nvinfo : EIATTR_CUDA_API_VERSION
	.align		4
        /*0000*/ 	.byte	0x04, 0x37
        /*0002*/ 	.short	(.L_2106 - .L_2105)
.L_2105:
        /*0004*/ 	.word	0x00000082


	//----- nvinfo : EIATTR_SW2861232_WAR
	.align		4
.L_2106:
        /*0008*/ 	.byte	0x01, 0x35
	.zero		2


	//----- nvinfo : EIATTR_PARAM_CBANK
	.align		4
        /*000c*/ 	.byte	0x04, 0x0a
        /*000e*/ 	.short	(.L_2108 - .L_2107)
	.align		4
.L_2107:
        /*0010*/ 	.word	index@(.nv.constant0._ZN2at4cuda57_GLOBAL__N__cd6b329d_24_DistributionBernoulli_cu_7537a20d21kernelPointwiseApply2IZNS_6native9templates4cuda28bernoulli_tensor_cuda_kernelIN3c108BFloat16EfEEvRKNS_10TensorBaseESB_NS_15PhiloxCudaStateEEUliRS8_SD_SD_SD_RKfSF_SF_SF_E_S8_SE_mLin1ELin1ELi4ELi512ELi2EEEvNS0_6detail10TensorInfoIT0_T2_EENSI_IT1_SK_EESK_T_)
        /*0014*/ 	.short	0x0160
        /*0016*/ 	.short	0x0360


	//----- nvinfo : EIATTR_CBANK_PARAM_SIZE
	.align		4
.L_2108:
        /*0018*/ 	.byte	0x03, 0x19
        /*001a*/ 	.short	0x0360


	//----- nvinfo : EIATTR_KPARAM_INFO
	.align		4
        /*001c*/ 	.byte	0x04, 0x17
        /*001e*/ 	.short	(.L_2110 - .L_2109)
.L_2109:
        /*0020*/ 	.word	0x00000000
        /*0024*/ 	.short	0x0003
        /*0026*/ 	.short	0x0348
        /*0028*/ 	.byte	0x00, 0xf0, 0x61, 0x00


	//----- nvinfo : EIATTR_KPARAM_INFO
	.align		4
.L_2110:
        /*002c*/ 	.byte	0x04, 0x17
        /*002e*/ 	.short	(.L_2112 - .L_2111)
.L_2111:
        /*0030*/ 	.word	0x00000000
        /*0034*/ 	.short	0x0002
        /*0036*/ 	.short	0x0340
        /*0038*/ 	.byte	0x00, 0xf0, 0x21, 0x00


	//----- nvinfo : EIATTR_KPARAM_INFO
	.align		4
.L_2112:
        /*003c*/ 	.byte	0x04, 0x17
        /*003e*/ 	.short	(.L_2114 - .L_2113)
.L_2113:
        /*0040*/ 	.word	0x00000000
        /*0044*/ 	.short	0x0001
        /*0046*/ 	.short	0x01a0
        /*0048*/ 	.byte	0x00, 0xf0, 0x81, 0x06


	//----- nvinfo : EIATTR_KPARAM_INFO
	.align		4
.L_2114:
        /*004c*/ 	.byte	0x04, 0x17
        /*004e*/ 	.short	(.L_2116 - .L_2115)
.L_2115:
        /*0050*/ 	.word	0x00000000
        /*0054*/ 	.short	0x0000
        /*0056*/ 	.short	0x0000
        /*0058*/ 	.byte	0x00, 0xf0, 0x81, 0x06


	//----- nvinfo : EIATTR_MAXREG_COUNT
	.align		4
.L_2116:
        /*005c*/ 	.byte	0x03, 0x1b
        /*005e*/ 	.short	0x0040


	//----- nvinfo : EIATTR_EXTERNS
	.align		4
        /*0060*/ 	.byte	0x04, 0x0f
        /*0062*/ 	.short	(.L_2118 - .L_2117)


	//   ....[0]....
	.align		4
.L_2117:
        /*0064*/ 	.word	index@(__assertfail)


	//----- nvinfo : EIATTR_MERCURY_ISA_VERSION
	.align		4
.L_2118:
        /*0068*/ 	.byte	0x03, 0x5f
        /*006a*/ 	.short	0x0000


	//----- nvinfo : EIATTR_SYSCALL_OFFSETS
	.align		4
        /*006c*/ 	.byte	0x04, 0x46
        /*006e*/ 	.short	(.L_2120 - .L_2119)


	//   ....[0]....
.L_2119:
        /*0070*/ 	.word	0x0000d7b0


	//   ....[1]....
        /*0074*/ 	.word	0x0000d9b0


	//   ....[2]....
        /*0078*/ 	.word	0x0000dba0


	//   ....[3]....
        /*007c*/ 	.word	0x0000dda0


	//----- nvinfo : EIATTR_EXIT_INSTR_OFFSETS
	.align		4
.L_2120:
        /*0080*/ 	.byte	0x04, 0x1c
        /*0082*/ 	.short	(.L_2122 - .L_2121)


	//   ....[0]....
.L_2121:
        /*0084*/ 	.word	0x00000070


	//   ....[1]....
        /*0088*/ 	.word	0x0000ded0


	//----- nvinfo : EIATTR_INDIRECT_BRANCH_TARGETS
	.align		4
.L_2122:
        /*008c*/ 	.byte	0x04, 0x34
        /*008e*/ 	.short	(.L_2124 - .L_2123)


	//   ....[0]....
.L_2123:
        /*0090*/ 	.word	.L_x_6736@srel
        /*0094*/ 	.short	0x0
        /*0096*/ 	.short	0x0
        /*0098*/ 	.word	0x3
        /*009c*/ 	.word	.L_x_6737@srel
        /*00a0*/ 	.word	.L_x_6738@srel
        /*00a4*/ 	.word	.L_x_6739@srel


	//----- nvinfo : EIATTR_MAX_THREADS
	.align		4
.L_2124:
        /*00a8*/ 	.byte	0x04, 0x05
        /*00aa*/ 	.short	(.L_2126 - .L_2125)
.L_2125:
        /*00ac*/ 	.word	0x00000200
        /*00b0*/ 	.word	0x00000001
        /*00b4*/ 	.word	0x00000001


	//----- nvinfo : EIATTR_CRS_STACK_SIZE
	.align		4
.L_2126:
        /*00b8*/ 	.byte	0x04, 0x1e
        /*00ba*/ 	.short	(.L_2128 - .L_2127)
.L_2127:
        /*00bc*/ 	.word	0x00000000
.L_2128:


//--------------------- .nv.info._ZN2at4cuda57_GLOBAL__N__cd6b329d_24_DistributionBernoulli_cu_7537a20d21kernelPointwiseApply2IZNS_6native9templates4cuda28bernoulli_tensor_cuda_kernelIN3c108BFloat16EfEEvRKNS_10TensorBaseESB_NS_15PhiloxCudaStateEEUliRS8_SD_SD_SD_RKfSF_SF_SF_E_S8_SE_mLi1ELi1ELi4ELi512ELi2EEEvNS0_6detail10TensorInfoIT0_T2_EENSI_IT1_SK_EESK_T_ --------------------------
	.section	.nv.info._ZN2at4cuda57_GLOBAL__N__cd6b329d_24_DistributionBernoulli_cu_7537a20d21kernelPointwiseApply2IZNS_6native9templates4cuda28bernoulli_tensor_cuda_kernelIN3c108BFloat16EfEEvRKNS_10TensorBaseESB_NS_15PhiloxCudaStateEEUliRS8_SD_SD_SD_RKfSF_SF_SF_E_S8_SE_mLi1ELi1ELi4ELi512ELi2EEEvNS0_6detail10TensorInfoIT0_T2_EENSI_IT1_SK_EESK_T_,"",@"SHT_CUDA_INFO"
	.sectionflags	@""
	.align	4


	//----- nvinfo : EIATTR_CUDA_API_VERSION
	.align		4
        /*0000*/ 	.byte	0x04, 0x37
        /*0002*/ 	.short	(.L_2130 - .L_2129)
.L_2129:
        /*0004*/ 	.word	0x00000082


	//----- nvinfo : EIATTR_SW2861232_WAR
	.align		4
.L_2130:
        /*0008*/ 	.byte	0x01, 0x35
	.zero		2


	//----- nvinfo : EIATTR_PARAM_CBANK
	.align		4
        /*000c*/ 	.byte	0x04, 0x0a
        /*000e*/ 	.short	(.L_2132 - .L_2131)
	.align		4
.L_2131:
        /*0010*/ 	.word	index@(.nv.constant0._ZN2at4cuda57_GLOBAL__N__cd6b329d_24_DistributionBernoulli_cu_7537a20d21kernelPointwiseApply2IZNS_6native9templates4cuda28bernoulli_tensor_cuda_kernelIN3c108BFloat16EfEEvRKNS_10TensorBaseESB_NS_15PhiloxCudaStateEEUliRS8_SD_SD_SD_RKfSF_SF_SF_E_S8_SE_mLi1ELi1ELi4ELi512ELi2EEEvNS0_6detail10TensorInfoIT0_T2_EENSI_IT1_SK_EESK_T_)
        /*0014*/ 	.short	0x0160
        /*0016*/ 	.short	0x0360


	//----- nvinfo : EIATTR_CBANK_PARAM_SIZE
	.align		4
.L_2132:
        /*0018*/ 	.byte	0x03, 0x19
        /*001a*/ 	.short	0x0360


	//----- nvinfo : EIATTR_KPARAM_INFO
	.align		4
        /*001c*/ 	.byte	0x04, 0x17
        /*001e*/ 	.short	(.L_2134 - .L_2133)
.L_2133:
        /*0020*/ 	.word	0x00000000
        /*0024*/ 	.short	0x0003
        /*0026*/ 	.short	0x0348
        /*0028*/ 	.byte	0x00, 0xf0, 0x61, 0x00


	//----- nvinfo : EIATTR_KPARAM_INFO
	.align		4
.L_2134:
        /*002c*/ 	.byte	0x04, 0x17
        /*002e*/ 	.short	(.L_2136 - .L_2135)
.L_2135:
        /*0030*/ 	.word	0x00000000
        /*0034*/ 	.short	0x0002
        /*0036*/ 	.short	0x0340
        /*0038*/ 	.byte	0x00, 0xf0, 0x21, 0x00


	//----- nvinfo : EIATTR_KPARAM_INFO
	.align		4
.L_2136:
        /*003c*/ 	.byte	0x04, 0x17
        /*003e*/ 	.short	(.L_2138 - .L_2137)
.L_2137:
        /*0040*/ 	.word	0x00000000
        /*0044*/ 	.short	0x0001
        /*0046*/ 	.short	0x01a0
        /*0048*/ 	.byte	0x00, 0xf0, 0x81, 0x06


	//----- nvinfo : EIATTR_KPARAM_INFO
	.align		4
.L_2138:
        /*004c*/ 	.byte	0x04, 0x17
        /*004e*/ 	.short	(.L_2140 - .L_2139)
.L_2139:
        /*0050*/ 	.word	0x00000000
        /*0054*/ 	.short	0x0000
        /*0056*/ 	.short	0x0000
        /*0058*/ 	.byte	0x00, 0xf0, 0x81, 0x06


	//----- nvinfo : EIATTR_MAXREG_COUNT
	.align		4
.L_2140:
        /*005c*/ 	.byte	0x03, 0x1b
        /*005e*/ 	.short	0x0040


	//----- nvinfo : EIATTR_EXTERNS
	.align		4
        /*0060*/ 	.byte	0x04, 0x0f
        /*0062*/ 	.short	(.L_2142 - .L_2141)


	//   ....[0]....
	.align		4
.L_2141:
        /*0064*/ 	.word	index@(__assertfail)


	//----- nvinfo : EIATTR_MERCURY_ISA_VERSION
	.align		4
.L_2142:
        /*0068*/ 	.byte	0x03, 0x5f
        /*006a*/ 	.short	0x0000


	//----- nvinfo : EIATTR_SYSCALL_OFFSETS
	.align		4
        /*006c*/ 	.byte	0x04, 0x46
        /*006e*/ 	.short	(.L_2144 - .L_2143)


	//   ....[0]....
.L_2143:
        /*0070*/ 	.word	0x00000fd0


	//   ....[1]....
        /*0074*/ 	.word	0x000011d0


	//   ....[2]....
        /*0078*/ 	.word	0x000013c0


	//   ....[3]....
        /*007c*/ 	.word	0x00001670


	//----- nvinfo : EIATTR_EXIT_INSTR_OFFSETS
	.align		4
.L_2144:
        /*0080*/ 	.byte	0x04, 0x1c
        /*0082*/ 	.short	(.L_2146 - .L_2145)


	//   ....[0]....
.L_2145:
        /*0084*/ 	.word	0x00000070


	//   ....[1]....
        /*0088*/ 	.word	0x00001810


	//----- nvinfo : EIATTR_INDIRECT_BRANCH_TARGETS
	.align		4
.L_2146:
        /*008c*/ 	.byte	0x04, 0x34
        /*008e*/ 	.short	(.L_2148 - .L_2147)


	//   ....[0]....
.L_2147:
        /*0090*/ 	.word	.L_x_6740@srel
        /*0094*/ 	.short	0x0
        /*0096*/ 	.short	0x0
        /*0098*/ 	.word	0x3
        /*009c*/ 	.word	.L_x_6741@srel
        /*00a0*/ 	.word	.L_x_6742@srel
        /*00a4*/ 	.word	.L_x_6743@srel


	//----- nvinfo : EIATTR_MAX_THREADS
	.align		4
.L_2148:
        /*00a8*/ 	.byte	0x04, 0x05
        /*00aa*/ 	.short	(.L_2150 - .L_2149)
.L_2149:
        /*00ac*/ 	.word	0x00000200
        /*00b0*/ 	.word	0x00000001
        /*00b4*/ 	.word	0x00000001


	//----- nvinfo : EIATTR_CRS_STACK_SIZE
	.align		4
.L_2150:
        /*00b8*/ 	.byte	0x04, 0x1e
        /*00ba*/ 	.short	(.L_2152 - .L_2151)
.L_2151:
        /*00bc*/ 	.word	0x00000000
.L_2152:


//--------------------- .nv.info._ZN2at4cuda57_GLOBAL__N__cd6b329d_24_DistributionBernoulli_cu_7537a20d21kernelPointwiseApply2IZNS_6native9templates4cuda28bernoulli_tensor_cuda_kernelIN3c108BFloat16EfEEvRKNS_10TensorBaseESB_NS_15PhiloxCudaStateEEUliRS8_SD_SD_SD_RKfSF_SF_SF_E_S8_SE_jLin1ELin1ELi4ELi512ELi2EEEvNS0_6detail10TensorInfoIT0_T2_EENSI_IT1_SK_EESK_T_ --------------------------
	.section	.nv.info._ZN2at4cuda57_GLOBAL__N__cd6b329d_24_DistributionBernoulli_cu_7537a20d21kernelPointwiseApply2IZNS_6native9templates4cuda28bernoulli_tensor_cuda_kernelIN3c108BFloat16EfEEvRKNS_10TensorBaseESB_NS_15PhiloxCudaStateEEUliRS8_SD_SD_SD_RKfSF_SF_SF_E_S8_SE_jLin1ELin1ELi4ELi512ELi2EEEvNS0_6detail10TensorInfoIT0_T2_EENSI_IT1_SK_EESK_T_,"",@"SHT_CUDA_INFO"
	.sectionflags	@""
	.align	4


	//----- nvinfo : EIATTR_CUDA_API_VERSION
	.align		4
        /*0000*/ 	.byte	0x04, 0x37
        /*0002*/ 	.short	(.L_2154 - .L_2153)
.L_2153:
        /*0004*/ 	.word	0x00000082


	//----- nvinfo : EIATTR_SW2861232_WAR
	.align		4
.L_2154:
        /*0008*/ 	.byte	0x01, 0x35
	.zero		2


	//----- nvinfo : EIATTR_PARAM_CBANK
	.align		4
        /*000c*/ 	.byte	0x04, 0x0a
        /*000e*/ 	.short	(.L_2156 - .L_2155)
	.align		4
.L_2155:
        /*0010*/ 	.word	index@(.nv.constant0._ZN2at4cuda57_GLOBAL__N__cd6b329d_24_DistributionBernoulli_cu_7537a20d21kernelPointwiseApply2IZNS_6native9templates4cuda28bernoulli_tensor_cuda_kernelIN3c108BFloat16EfEEvRKNS_10TensorBaseESB_NS_15PhiloxCudaStateEEUliRS8_SD_SD_SD_RKfSF_SF_SF_E_S8_SE_jLin1ELin1ELi4ELi512ELi2EEEvNS0_6detail10TensorInfoIT0_T2_EENSI_IT1_SK_EESK_T_)
        /*0014*/ 	.short	0x0160
        /*0016*/ 	.short	0x01d0


	//----- nvinfo : EIATTR_CBANK_PARAM_SIZE
	.align		4
.L_2156:
        /*0018*/ 	.byte	0x03, 0x19
        /*001a*/ 	.short	0x01d0


	//----- nvinfo : EIATTR_KPARAM_INFO
	.align		4
        /*001c*/ 	.byte	0x04, 0x17
        /*001e*/ 	.short	(.L_2158 - .L_2157)
.L_2157:
        /*0020*/ 	.word	0x00000000
        /*0024*/ 	.short	0x0003
        /*0026*/ 	.short	0x01b8
        /*0028*/ 	.byte	0x00, 0xf0, 0x61, 0x00


	//----- nvinfo : EIATTR_KPARAM_INFO
	.align		4
.L_2158:
        /*002c*/ 	.byte	0x04, 0x17
        /*002e*/ 	.short	(.L_2160 - .L_2159)
.L_2159:
        /*0030*/ 	.word	0x00000000
        /*0034*/ 	.short	0x0002
        /*0036*/ 	.short	0x01b0
        /*0038*/ 	.byte	0x00, 0xf0, 0x11, 0x00


	//----- nvinfo : EIATTR_KPARAM_INFO
	.align		4
.L_2160:
        /*003c*/ 	.byte	0x04, 0x17
        /*003e*/ 	.short	(.L_2162 - .L_2161)
.L_2161:
        /*0040*/ 	.word	0x00000000
        /*0044*/ 	.short	0x0001
        /*0046*/ 	.short	0x00d8
        /*0048*/ 	.byte	0x00, 0xf0, 0x61, 0x03


	//----- nvinfo : EIATTR_KPARAM_INFO
	.align		4
.L_2162:
        /*004c*/ 	.byte	0x04, 0x17
        /*004e*/ 	.short	(.L_2164 - .L_2163)
.L_2163:
        /*0050*/ 	.word	0x00000000
        /*0054*/ 	.short	0x0000
        /*0056*/ 	.short	0x0000
        /*0058*/ 	.byte	0x00, 0xf0, 0x61, 0x03


	//----- nvinfo : EIATTR_MAXREG_COUNT
	.align		4
.L_2164:
        /*005c*/ 	.byte	0x03, 0x1b
        /*005e*/ 	.short	0x0040


	//----- nvinfo : EIATTR_EXTERNS
	.align		4
        /*0060*/ 	.byte	0x04, 0x0f
        /*0062*/ 	.short	(.L_2166 - .L_2165)


	//   ....[0]....
	.align		4
.L_2165:
        /*0064*/ 	.word	index@(__assertfail)


	//----- nvinfo : EIATTR_MERCURY_ISA_VERSION
	.align		4
.L_2166:
        /*0068*/ 	.byte	0x03, 0x5f
        /*006a*/ 	.short	0x0000


	//----- nvinfo : EIATTR_SYSCALL_OFFSETS
	.align		4
        /*006c*/ 	.byte	0x04, 0x46
        /*006e*/ 	.short	(.L_2168 - .L_2167)


	//   ....[0]....
.L_2167:
        /*0070*/ 	.word	0x00007260


	//   ....[1]....
        /*0074*/ 	.word	0x00007460


	//   ....[2]....
        /*0078*/ 	.word	0x00007650


	//   ....[3]....
        /*007c*/ 	.word	0x00007850


	//----- nvinfo : EIATTR_EXIT_INSTR_OFFSETS
	.align		4
.L_2168:
        /*0080*/ 	.byte	0x04, 0x1c
        /*0082*/ 	.short	(.L_2170 - .L_2169)


	//   ....[0]....
.L_2169:
        /*0084*/ 	.word	0x00000060


	//   ....[1]....
        /*0088*/ 	.word	0x00007960


	//----- nvinfo : EIATTR_INDIRECT_BRANCH_TARGETS
	.align		4
.L_2170:
        /*008c*/ 	.byte	0x04, 0x34
        /*008e*/ 	.short	(.L_2172 - .L_2171)


	//   ....[0]....
.L_2171:
        /*0090*/ 	.word	.L_x_6744@srel
        /*0094*/ 	.short	0x0
        /*0096*/ 	.short	0x0
        /*0098*/ 	.word	0x3
        /*009c*/ 	.word	.L_x_6745@srel
        /*00a0*/ 	.word	.L_x_6746@srel
        /*00a4*/ 	.word	.L_x_6747@srel


	//----- nvinfo : EIATTR_MAX_THREADS
	.align		4
.L_2172:
        /*00a8*/ 	.byte	0x04, 0x05
        /*00aa*/ 	.short	(.L_2174 - .L_2173)
.L_2173:
        /*00ac*/ 	.word	0x00000200
        /*00b0*/ 	.word	0x00000001
        /*00b4*/ 	.word	0x00000001


	//----- nvinfo : EIATTR_CRS_STACK_SIZE
	.align		4
.L_2174:
        /*00b8*/ 	.byte	0x04, 0x1e
        /*00ba*/ 	.short	(.L_2176 - .L_2175)
.L_2175:
        /*00bc*/ 	.word	0x00000000
.L_2176:


//--------------------- .nv.info._ZN2at4cuda57_GLOBAL__N__cd6b329d_24_DistributionBernoulli_cu_7537a20d21kernelPointwiseApply2IZNS_6native9templates4cuda28bernoulli_tensor_cuda_kernelIN3c108BFloat16EfEEvRKNS_10TensorBaseESB_NS_15PhiloxCudaStateEEUliRS8_SD_SD_SD_RKfSF_SF_SF_E_S8_SE_jLin1ELi2ELi4ELi512ELi2EEEvNS0_6detail10TensorInfoIT0_T2_EENSI_IT1_SK_EESK_T_ --------------------------
	.section	.nv.info._ZN2at4cuda57_GLOBAL__N__cd6b329d_24_DistributionBernoulli_cu_7537a20d21kernelPointwiseApply2IZNS_6native9templates4cuda28bernoulli_tensor_cuda_kernelIN3c108BFloat16EfEEvRKNS_10TensorBaseESB_NS_15PhiloxCudaStateEEUliRS8_SD_SD_SD_RKfSF_SF_SF_E_S8_SE_jLin1ELi2ELi4ELi512ELi2EEEvNS0_6detail10TensorInfoIT0_T2_EENSI_IT1_SK_EESK_T_,"",@"SHT_CUDA_INFO"
	.sectionflags	@""
	.align	4


	//----- nvinfo : EIATTR_CUDA_API_VERSION
	.align		4
        /*0000*/ 	.byte	0x04, 0x37
        /*0002*/ 	.short	(.L_2178 - .L_2177)
.L_2177:
        /*0004*/ 	.word	0x00000082


	//----- nvinfo : EIATTR_SW2861232_WAR
	.align		4
.L_2178:
        /*0008*/ 	.byte	0x01, 0x35
	.zero		2


	//----- nvinfo : EIATTR_PARAM_CBANK
	.align		4
        /*000c*/ 	.byte	0x04, 0x0a
        /*000e*/ 	.short	(.L_2180 - .L_2179)
	.align		4
.L_2179:
        /*0010*/ 	.word	index@(.nv.constant0._ZN2at4cuda57_GLOBAL__N__cd6b329d_24_DistributionBernoulli_cu_7537a20d21kernelPointwiseApply2IZNS_6native9templates4cuda28bernoulli_tensor_cuda_kernelIN3c108BFloat16EfEEvRKNS_10TensorBaseESB_NS_15PhiloxCudaStateEEUliRS8_SD_SD_SD_RKfSF_SF_SF_E_S8_SE_jLin1ELi2ELi4ELi512ELi2EEEvNS0_6detail10TensorInfoIT0_T2_EENSI_IT1_SK_EESK_T_)
        /*0014*/ 	.short	0x0160
        /*0016*/ 	.short	0x01d0


	//----- nvinfo : EIATTR_CBANK_PARAM_SIZE
	.align		4
.L_2180:
        /*0018*/ 	.byte	0x03, 0x19
        /*001a*/ 	.short	0x01d0


	//----- nvinfo : EIATTR_KPARAM_INFO
	.align		4
        /*001c*/ 	.byte	0x04, 0x17
        /*001e*/ 	.short	(.L_2182 - .L_2181)
.L_2181:
        /*0020*/ 	.word	0x00000000
        /*0024*/ 	.short	0x0003
        /*0026*/ 	.short	0x01b8
        /*0028*/ 	.byte	0x00, 0xf0, 0x61, 0x00


	//----- nvinfo : EIATTR_KPARAM_INFO
	.align		4
.L_2182:
        /*002c*/ 	.byte	0x04, 0x17
        /*002e*/ 	.short	(.L_2184 - .L_2183)
.L_2183:
        /*0030*/ 	.word	0x00000000
        /*0034*/ 	.short	0x0002
        /*0036*/ 	.short	0x01b0
        /*0038*/ 	.byte	0x00, 0xf0, 0x11, 0x00


	//----- nvinfo : EIATTR_KPARAM_INFO
	.align		4
.L_2184:
        /*003c*/ 	.byte	0x04, 0x17
        /*003e*/ 	.short	(.L_2186 - .L_2185)
.L_2185:
        /*0040*/ 	.word	0x00000000
        /*0044*/ 	.short	0x0001
        /*0046*/ 	.short	0x00d8
        /*0048*/ 	.byte	0x00, 0xf0, 0x61, 0x03


	//----- nvinfo : EIATTR_KPARAM_INFO
	.align		4
.L_2186:
        /*004c*/ 	.byte	0x04, 0x17
        /*004e*/ 	.short	(.L_2188 - .L_2187)
.L_2187:
        /*0050*/ 	.word	0x00000000
        /*0054*/ 	.short	0x0000
        /*0056*/ 	.short	0x0000
        /*0058*/ 	.byte	0x00, 0xf0, 0x61, 0x03


	//----- nvinfo : EIATTR_MAXREG_COUNT
	.align		4
.L_2188:
        /*005c*/ 	.byte	0x03, 0x1b
        /*005e*/ 	.short	0x0040


	//----- nvinfo : EIATTR_EXTERNS
	.align		4
        /*0060*/ 	.byte	0x04, 0x0f
        /*0062*/ 	.short	(.L_2190 - .L_2189)


	//   ....[0]....
	.align		4
.L_2189:
        /*0064*/ 	.word	index@(__assertfail)


	//----- nvinfo : EIATTR_MERCURY_ISA_VERSION
	.align		4
.L_2190:
        /*0068*/ 	.byte	0x03, 0x5f
        /*006a*/ 	.short	0x0000


	//----- nvinfo : EIATTR_SYSCALL_OFFSETS
	.align		4
        /*006c*/ 	.byte	0x04, 0x46
        /*006e*/ 	.short	(.L_2192 - .L_2191)


	//   ....[0]....
.L_2191:
        /*0070*/ 	.word	0x00004600


	//   ....[1]....
        /*0074*/ 	.word	0x00004800


	//   ....[2]....
        /*0078*/ 	.word	0x000049f0


	//   ....[3]....
        /*007c*/ 	.word	0x00004bf0


	//----- nvinfo : EIATTR_EXIT_INSTR_OFFSETS
	.align		4
.L_2192:
        /*0080*/ 	.byte	0x04, 0x1c
        /*0082*/ 	.short	(.L_2194 - .L_2193)


	//   ....[0]....
.L_2193:
        /*0084*/ 	.word	0x00000060


	//   ....[1]....
        /*0088*/ 	.word	0x00004d00


	//----- nvinfo : EIATTR_INDIRECT_BRANCH_TARGETS
	.align		4
.L_2194:
        /*008c*/ 	.byte	0x04, 0x34
        /*008e*/ 	.short	(.L_2196 - .L_2195)


	//   ....[0]....
.L_2195:
        /*0090*/ 	.word	.L_x_6748@srel
        /*0094*/ 	.short	0x0
        /*0096*/ 	.short	0x0
        /*0098*/ 	.word	0x3
        /*009c*/ 	.word	.L_x_6749@srel
        /*00a0*/ 	.word	.L_x_6750@srel
        /*00a4*/ 	.word	.L_x_6751@srel


	//----- nvinfo : EIATTR_MAX_THREADS
	.align		4
.L_2196:
        /*00a8*/ 	.byte	0x04, 0x05
        /*00aa*/ 	.short	(.L_2198 - .L_2197)
.L_2197:
        /*00ac*/ 	.word	0x00000200
        /*00b0*/ 	.word	0x00000001
        /*00b4*/ 	.word	0x00000001


	//----- nvinfo : EIATTR_CRS_STACK_SIZE
	.align		4
.L_2198:
        /*00b8*/ 	.byte	0x04, 0x1e
        /*00ba*/ 	.short	(.L_2200 - .L_2199)
.L_2199:
        /*00bc*/ 	.word	0x00000000
.L_2200:


//--------------------- .nv.info._ZN2at4cuda57_GLOBAL__N__cd6b329d_24_DistributionBernoulli_cu_7537a20d21kernelPointwiseApply2IZNS_6native9templates4cuda28bernoulli_tensor_cuda_kernelIN3c108BFloat16EfEEvRKNS_10TensorBaseESB_NS_15PhiloxCudaStateEEUliRS8_SD_SD_SD_RKfSF_SF_SF_E_S8_SE_jLin1ELi1ELi4ELi512ELi2EEEvNS0_6detail10TensorInfoIT0_T2_EENSI_IT1_SK_EESK_T_ --------------------------
	.section	.nv.info._ZN2at4cuda57_GLOBAL__N__cd6b329d_24_DistributionBernoulli_cu_7537a20d21kernelPointwiseApply2IZNS_6native9templates4cuda28bernoulli_tensor_cuda_kernelIN3c108BFloat16EfEEvRKNS_10TensorBaseESB_NS_15PhiloxCudaStateEEUliRS8_SD_SD_SD_RKfSF_SF_SF_E_S8_SE_jLin1ELi1ELi4ELi512ELi2EEEvNS0_6detail10TensorInfoIT0_T2_EENSI_IT1_SK_EESK_T_,"",@"SHT_CUDA_INFO"
	.sectionflags	@""
	.align	4


	//----- nvinfo : EIATTR_CUDA_API_VERSION
	.align		4
        /*0000*/ 	.byte	0x04, 0x37
        /*0002*/ 	.short	(.L_2202 - .L_2201)
.L_2201:
        /*0004*/ 	.word	0x00000082


	//----- nvinfo : EIATTR_SW2861232_WAR
	.align		4
.L_2202:
        /*0008*/ 	.byte	0x01, 0x35
	.zero		2


	//----- nvinfo : EIATTR_PARAM_CBANK
	.align		4
        /*000c*/ 	.byte	0x04, 0x0a
        /*000e*/ 	.short	(.L_2204 - .L_2203)
	.align		4
.L_2203:
        /*0010*/ 	.word	index@(.nv.constant0._ZN2at4cuda57_GLOBAL__N__cd6b329d_24_DistributionBernoulli_cu_7537a20d21kernelPointwiseApply2IZNS_6native9templates4cuda28bernoulli_tensor_cuda_kernelIN3c108BFloat16EfEEvRKNS_10TensorBaseESB_NS_15PhiloxCudaStateEEUliRS8_SD_SD_SD_RKfSF_SF_SF_E_S8_SE_jLin1ELi1ELi4ELi512ELi2EEEvNS0_6detail10TensorInfoIT0_T2_EENSI_IT1_SK_EESK_T_)
        /*0014*/ 	.short	0x0160
        /*0016*/ 	.short	0x01d0


	//----- nvinfo : EIATTR_CBANK_PARAM_SIZE
	.align		4
.L_2204:
        /*0018*/ 	.byte	0x03, 0x19
        /*001a*/ 	.short	0x01d0


	//----- nvinfo : EIATTR_KPARAM_INFO
	.align		4
        /*001c*/ 	.byte	0x04, 0x17
        /*001e*/ 	.short	(.L_2206 - .L_2205)
.L_2205:
        /*0020*/ 	.word	0x00000000
        /*0024*/ 	.short	0x0003
        /*0026*/ 	.short	0x01b8
        /*0028*/ 	.byte	0x00, 0xf0, 0x61, 0x00


	//----- nvinfo : EIATTR_KPARAM_INFO
	.align		4
.L_2206:
        /*002c*/ 	.byte	0x04, 0x17
        /*002e*/ 	.short	(.L_2208 - .L_2207)
.L_2207:
        /*0030*/ 	.word	0x00000000
        /*0034*/ 	.short	0x0002
        /*0036*/ 	.short	0x01b0
        /*0038*/ 	.byte	0x00, 0xf0, 0x11, 0x00


	//----- nvinfo : EIATTR_KPARAM_INFO
	.align		4
.L_2208:
        /*003c*/ 	.byte	0x04, 0x17
        /*003e*/ 	.short	(.L_2210 - .L_2209)
.L_2209:
        /*0040*/ 	.word	0x00000000
        /*0044*/ 	.short	0x0001
        /*0046*/ 	.short	0x00d8
        /*0048*/ 	.byte	0x00, 0xf0, 0x61, 0x03


	//----- nvinfo : EIATTR_KPARAM_INFO
	.align		4
.L_2210:
        /*004c*/ 	.byte	0x04, 0x17
        /*004e*/ 	.short	(.L_2212 - .L_2211)
.L_2211:
        /*0050*/ 	.word	0x00000000
        /*0054*/ 	.short	0x0000
        /*0056*/ 	.short	0x0000
        /*0058*/ 	.byte	0x00, 0xf0, 0x61, 0x03


	//----- nvinfo : EIATTR_MAXREG_COUNT
	.align		4
.L_2212:
        /*005c*/ 	.byte	0x03, 0x1b
        /*005e*/ 	.short	0x0040


	//----- nvinfo : EIATTR_EXTERNS
	.align		4
        /*0060*/ 	.byte	0x04, 0x0f
        /*0062*/ 	.short	(.L_2214 - .L_2213)


	//   ....[0]....
	.align		4
.L_2213:
        /*0064*/ 	.word	index@(__assertfail)


	//----- nvinfo : EIATTR_MERCURY_ISA_VERSION
	.align		4
.L_2214:
        /*0068*/ 	.byte	0x03, 0x5f
        /*006a*/ 	.short	0x0000


	//----- nvinfo : EIATTR_SYSCALL_OFFSETS
	.align		4
        /*006c*/ 	.byte	0x04, 0x46
        /*006e*/ 	.short	(.L_2216 - .L_2215)


	//   ....[0]....
.L_2215:
        /*0070*/ 	.word	0x00004130


	//   ....[1]....
        /*0074*/ 	.word	0x00004330


	//   ....[2]....
        /*0078*/ 	.word	0x00004520


	//   ....[3]....
        /*007c*/ 	.word	0x00004720


	//----- nvinfo : EIATTR_EXIT_INSTR_OFFSETS
	.align		4
.L_2216:
        /*0080*/ 	.byte	0x04, 0x1c
        /*0082*/ 	.short	(.L_2218 - .L_2217)


	//   ....[0]....
.L_2217:
        /*0084*/ 	.word	0x00000060


	//   ....[1]....
        /*0088*/ 	.word	0x00004830


	//----- nvinfo : EIATTR_INDIRECT_BRANCH_TARGETS
	.align		4
.L_2218:
        /*008c*/ 	.byte	0x04, 0x34
        /*008e*/ 	.short	(.L_2220 - .L_2219)


	//   ....[0]....
.L_2219:
        /*0090*/ 	.word	.L_x_6752@srel
        /*0094*/ 	.short	0x0
        /*0096*/ 	.short	0x0
        /*0098*/ 	.word	0x3
        /*009c*/ 	.word	.L_x_6753@srel
        /*00a0*/ 	.word	.L_x_6754@srel
        /*00a4*/ 	.word	.L_x_6755@srel


	//----- nvinfo : EIATTR_MAX_THREADS
	.align		4
.L_2220:
        /*00a8*/ 	.byte	0x04, 0x05
        /*00aa*/ 	.short	(.L_2222 - .L_2221)
.L_2221:
        /*00ac*/ 	.word	0x00000200
        /*00b0*/ 	.word	0x00000001
        /*00b4*/ 	.word	0x00000001


	//----- nvinfo : EIATTR_CRS_STACK_SIZE
	.align		4
.L_2222:
        /*00b8*/ 	.byte	0x04, 0x1e
        /*00ba*/ 	.short	(.L_2224 - .L_2223)
.L_2223:
        /*00bc*/ 	.word	0x00000000
.L_2224:


//--------------------- .nv.info._ZN2at4cuda57_GLOBAL__N__cd6b329d_24_DistributionBernoulli_cu_7537a20d21kernelPointwiseApply2IZNS_6native9templates4cuda28bernoulli_tensor_cuda_kernelIN3c108BFloat16EfEEvRKNS_10TensorBaseESB_NS_15PhiloxCudaStateEEUliRS8_SD_SD_SD_RKfSF_SF_SF_E_S8_SE_jLi2ELin1ELi4ELi512ELi2EEEvNS0_6detail10TensorInfoIT0_T2_EENSI_IT1_SK_EESK_T_ --------------------------
	.section	.nv.info._ZN2at4cuda57_GLOBAL__N__cd6b329d_24_DistributionBernoulli_cu_7537a20d21kernelPointwiseApply2IZNS_6native9templates4cuda28bernoulli_tensor_cuda_kernelIN3c108BFloat16EfEEvRKNS_10TensorBaseESB_NS_15PhiloxCudaStateEEUliRS8_SD_SD_SD_RKfSF_SF_SF_E_S8_SE_jLi2ELin1ELi4ELi512ELi2EEEvNS0_6detail10TensorInfoIT0_T2_EENSI_IT1_SK_EESK_T_,"",@"SHT_CUDA_INFO"
	.sectionflags	@""
	.align	4


	//----- nvinfo : EIATTR_CUDA_API_VERSION
	.align		4
        /*0000*/ 	.byte	0x04, 0x37
        /*0002*/ 	.short	(.L_2226 - .L_2225)
.L_2225:
        /*0004*/ 	.word	0x00000082


	//----- nvinfo : EIATTR_SW2861232_WAR
	.align		4
.L_2226:
        /*0008*/ 	.byte	0x01, 0x35
	.zero		2


	//----- nvinfo : EIATTR_PARAM_CBANK
	.align		4
        /*000c*/ 	.byte	0x04, 0x0a
        /*000e*/ 	.short	(.L_2228 - .L_2227)
	.align		4
.L_2227:
        /*0010*/ 	.word	index@(.nv.constant0._ZN2at4cuda57_GLOBAL__N__cd6b329d_24_DistributionBernoulli_cu_7537a20d21kernelPointwiseApply2IZNS_6native9templates4cuda28bernoulli_tensor_cuda_kernelIN3c108BFloat16EfEEvRKNS_10TensorBaseESB_NS_15PhiloxCudaStateEEUliRS8_SD_SD_SD_RKfSF_SF_SF_E_S8_SE_jLi2ELin1ELi4ELi512ELi2EEEvNS0_6detail10TensorInfoIT0_T2_EENSI_IT1_SK_EESK_T_)
        /*0014*/ 	.short	0x0160
        /*0016*/ 	.short	0x01d0


	//----- nvinfo : EIATTR_CBANK_PARAM_SIZE
	.align		4
.L_2228:
        /*0018*/ 	.byte	0x03, 0x19
        /*001a*/ 	.short	0x01d0


	//----- nvinfo : EIATTR_KPARAM_INFO
	.align		4
        /*001c*/ 	.byte	0x04, 0x17
        /*001e*/ 	.short	(.L_2230 - .L_2229)
.L_2229:
        /*0020*/ 	.word	0x00000000
        /*0024*/ 	.short	0x0003
        /*0026*/ 	.short	0x01b8
        /*0028*/ 	.byte	0x00, 0xf0, 0x61, 0x00


	//----- nvinfo : EIATTR_KPARAM_INFO
	.align		4
.L_2230:
        /*002c*/ 	.byte	0x04, 0x17
        /*002e*/ 	.short	(.L_2232 - .L_2231)
.L_2231:
        /*0030*/ 	.word	0x00000000
        /*0034*/ 	.short	0x0002
        /*0036*/ 	.short	0x01b0
        /*0038*/ 	.byte	0x00, 0xf0, 0x11, 0x00


	//----- nvinfo : EIATTR_KPARAM_INFO
	.align		4
.L_2232:
        /*003c*/ 	.byte	0x04, 0x17
        /*003e*/ 	.short	(.L_2234 - .L_2233)
.L_2233:
        /*0040*/ 	.word	0x00000000
        /*0044*/ 	.short	0x0001
        /*0046*/ 	.short	0x00d8
        /*0048*/ 	.byte	0x00, 0xf0, 0x61, 0x03


	//----- nvinfo : EIATTR_KPARAM_INFO
	.align		4
.L_2234:
        /*004c*/ 	.byte	0x04, 0x17
        /*004e*/ 	.short	(.L_2236 - .L_2235)
.L_2235:
        /*0050*/ 	.word	0x00000000
        /*0054*/ 	.short	0x0000
        /*0056*/ 	.short	0x0000
        /*0058*/ 	.byte	0x00, 0xf0, 0x61, 0x03


	//----- nvinfo : EIATTR_MAXREG_COUNT
	.align		4
.L_2236:
        /*005c*/ 	.byte	0x03, 0x1b
        /*005e*/ 	.short	0x0040


	//----- nvinfo : EIATTR_EXTERNS
	.align		4
        /*0060*/ 	.byte	0x04, 0x0f
        /*0062*/ 	.short	(.L_2238 - .L_2237)


	//   ....[0]....
	.align		4
.L_2237:
        /*0064*/ 	.word	index@(__assertfail)


	//----- nvinfo : EIATTR_MERCURY_ISA_VERSION
	.align		4
.L_2238:
        /*0068*/ 	.byte	0x03, 0x5f
        /*006a*/ 	.short	0x0000


	//----- nvinfo : EIATTR_SYSCALL_OFFSETS
	.align		4
        /*006c*/ 	.byte	0x04, 0x46
        /*006e*/ 	.short	(.L_2240 - .L_2239)


	//   ....[0]....
.L_2239:
        /*0070*/ 	.word	0x000045e0


	//   ....[1]....
        /*0074*/ 	.word	0x000047e0


	//   ....[2]....
        /*0078*/ 	.word	0x000049d0


	//   ....[3]....
        /*007c*/ 	.word	0x00004bd0


	//----- nvinfo : EIATTR_EXIT_INSTR_OFFSETS
	.align		4
.L_2240:
        /*0080*/ 	.byte	0x04, 0x1c
        /*0082*/ 	.short	(.L_2242 - .L_2241)


	//   ....[0]....
.L_2241:
        /*0084*/ 	.word	0x00000060


	//   ....[1]....
        /*0088*/ 	.word	0x00004ce0


	//----- nvinfo : EIATTR_INDIRECT_BRANCH_TARGETS
	.align		4
.L_2242:
        /*008c*/ 	.byte	0x04, 0x34
        /*008e*/ 	.short	(.L_2244 - .L_2243)


	//   ....[0]....
.L_2243:
        /*0090*/ 	.word	.L_x_6756@srel
        /*0094*/ 	.short	0x0
        /*0096*/ 	.short	0x0
        /*0098*/ 	.word	0x3
        /*009c*/ 	.word	.L_x_6757@srel
        /*00a0*/ 	.word	.L_x_6758@srel
        /*00a4*/ 	.word	.L_x_6759@srel


	//----- nvinfo : EIATTR_MAX_THREADS
	.align		4
.L_2244:
        /*00a8*/ 	.byte	0x04, 0x05
        /*00aa*/ 	.short	(.L_2246 - .L_2245)
.L_2245:
        /*00ac*/ 	.word	0x00000200
        /*00b0*/ 	.word	0x00000001
        /*00b4*/ 	.word	0x00000001


	//----- nvinfo : EIATTR_CRS_STACK_SIZE
	.align		4
.L_2246:
        /*00b8*/ 	.byte	0x04, 0x1e
        /*00ba*/ 	.short	(.L_2248 - .L_2247)
.L_2247:
        /*00bc*/ 	.word	0x00000000
.L_2248:


//--------------------- .nv.info._ZN2at4cuda57_GLOBAL__N__cd6b329d_24_DistributionBernoulli_cu_7537a20d21kernelPointwiseApply2IZNS_6native9templates4cuda28bernoulli_tensor_cuda_kernelIN3c108BFloat16EfEEvRKNS_10TensorBaseESB_NS_15PhiloxCudaStateEEUliRS8_SD_SD_SD_RKfSF_SF_SF_E_S8_SE_jLi2ELi2ELi4ELi512ELi2EEEvNS0_6detail10TensorInfoIT0_T2_EENSI_IT1_SK_EESK_T_ --------------------------
	.section	.nv.info._ZN2at4cuda57_GLOBAL__N__cd6b329d_24_DistributionBernoulli_cu_7537a20d21kernelPointwiseApply2IZNS_6native9templates4cuda28bernoulli_tensor_cuda_kernelIN3c108BFloat16EfEEvRKNS_10TensorBaseESB_NS_15PhiloxCudaStateEEUliRS8_SD_SD_SD_RKfSF_SF_SF_E_S8_SE_jLi2ELi2ELi4ELi512ELi2EEEvNS0_6detail10TensorInfoIT0_T2_EENSI_IT1_SK_EESK_T_,"",@"SHT_CUDA_INFO"
	.sectionflags	@""
	.align	4


	//----- nvinfo : EIATTR_CUDA_API_VERSION
	.align		4
        /*0000*/ 	.byte	0x04, 0x37
        /*0002*/ 	.short	(.L_2250 - .L_2249)
.L_2249:
        /*0004*/ 	.word	0x00000082


	//----- nvinfo : EIATTR_SW2861232_WAR
	.align		4
.L_2250:
        /*0008*/ 	.byte	0x01, 0x35
	.zero		2


	//----- nvinfo : EIATTR_PARAM_CBANK
	.align		4
        /*000c*/ 	.byte	0x04, 0x0a
        /*000e*/ 	.short	(.L_2252 - .L_2251)
	.align		4
.L_2251:
        /*0010*/ 	.word	index@(.nv.constant0._ZN2at4cuda57_GLOBAL__N__cd6b329d_24_DistributionBernoulli_cu_7537a20d21kernelPointwiseApply2IZNS_6native9templates4cuda28bernoulli_tensor_cuda_kernelIN3c108BFloat16EfEEvRKNS_10TensorBaseESB_NS_15PhiloxCudaStateEEUliRS8_SD_SD_SD_RKfSF_SF_SF_E_S8_SE_jLi2ELi2ELi4ELi512ELi2EEEvNS0_6detail10TensorInfoIT0_T2_EENSI_IT1_SK_EESK_T_)
        /*0014*/ 	.short	0x0160
        /*0016*/ 	.short	0x01d0


	//----- nvinfo : EIATTR_CBANK_PARAM_SIZE
	.align		4
.L_2252:
        /*0018*/ 	.byte	0x03, 0x19
        /*001a*/ 	.short	0x01d0


	//----- nvinfo : EIATTR_KPARAM_INFO
	.align		4
        /*001c*/ 	.byte	0x04, 0x17
        /*001e*/ 	.short	(.L_2254 - .L_2253)
.L_2253:
        /*0020*/ 	.word	0x00000000
        /*0024*/ 	.short	0x0003
        /*0026*/ 	.short	0x01b8
        /*0028*/ 	.byte	0x00, 0xf0, 0x61, 0x00


	//----- nvinfo : EIATTR_KPARAM_INFO
	.align		4
.L_2254:
        /*002c*/ 	.byte	0x04, 0x17
        /*002e*/ 	.short	(.L_2256 - .L_2255)
.L_2255:
        /*0030*/ 	.word	0x00000000
        /*0034*/ 	.short	0x0002
        /*0036*/ 	.short	0x01b0
        /*0038*/ 	.byte	0x00, 0xf0, 0x11, 0x00


	//----- nvinfo : EIATTR_KPARAM_INFO
	.align		4
.L_2256:
        /*003c*/ 	.byte	0x04, 0x17
        /*003e*/ 	.short	(.L_2258 - .L_2257)
.L_2257:
        /*0040*/ 	.word	0x00000000
        /*0044*/ 	.short	0x0001
        /*0046*/ 	.short	0x00d8
        /*0048*/ 	.byte	0x00, 0xf0, 0x61, 0x03


	//----- nvinfo : EIATTR_KPARAM_INFO
	.align		4
.L_2258:
        /*004c*/ 	.byte	0x04, 0x17
        /*004e*/ 	.short	(.L_2260 - .L_2259)
.L_2259:
        /*0050*/ 	.word	0x00000000
        /*0054*/ 	.short	0x0000
        /*0056*/ 	.short	0x0000
        /*0058*/ 	.byte	0x00, 0xf0, 0x61, 0x03


	//----- nvinfo : EIATTR_MAXREG_COUNT
	.align		4
.L_2260:
        /*005c*/ 	.byte	0x03, 0x1b
        /*005e*/ 	.short	0x0040


	//----- nvinfo : EIATTR_EXTERNS
	.align		4
        /*0060*/ 	.byte	0x04, 0x0f
        /*0062*/ 	.short	(.L_2262 - .L_2261)


	//   ....[0]....
	.align		4
.L_2261:
        /*0064*/ 	.word	index@(__assertfail)


	//----- nvinfo : EIATTR_MERCURY_ISA_VERSION
	.align		4
.L_2262:
        /*0068*/ 	.byte	0x03, 0x5f
        /*006a*/ 	.short	0x0000


	//----- nvinfo : EIATTR_SYSCALL_OFFSETS
	.align		4
        /*006c*/ 	.byte	0x04, 0x46
        /*006e*/ 	.short	(.L_2264 - .L_2263)


	//   ....[0]....
.L_2263:
        /*0070*/ 	.word	0x00001970


	//   ....[1]....
        /*0074*/ 	.word	0x00001b70


	//   ....[2]....
        /*0078*/ 	.word	0x00001d60


	//   ....[3]....
        /*007c*/ 	.word	0x00001f60


	//----- nvinfo : EIATTR_EXIT_INSTR_OFFSETS
	.align		4
.L_2264:
        /*0080*/ 	.byte	0x04, 0x1c
        /*0082*/ 	.short	(.L_2266 - .L_2265)


	//   ....[0]....
.L_2265:
        /*0084*/ 	.word	0x00000060


	//   ....[1]....
        /*0088*/ 	.word	0x00002070


	//----- nvinfo : EIATTR_INDIRECT_BRANCH_TARGETS
	.align		4
.L_2266:
        /*008c*/ 	.byte	0x04, 0x34
        /*008e*/ 	.short	(.L_2268 - .L_2267)


	//   ....[0]....
.L_2267:
        /*0090*/ 	.word	.L_x_6760@srel
        /*0094*/ 	.short	0x0
        /*0096*/ 	.short	0x0
        /*0098*/ 	.word	0x3
        /*009c*/ 	.word	.L_x_6761@srel
        /*00a0*/ 	.word	.L_x_6762@srel
        /*00a4*/ 	.word	.L_x_6763@srel


	//----- nvinfo : EIATTR_MAX_THREADS
	.align		4
.L_2268:
        /*00a8*/ 	.byte	0x04, 0x05
        /*00aa*/ 	.short	(.L_2270 - .L_2269)
.L_2269:
        /*00ac*/ 	.word	0x00000200
        /*00b0*/ 	.word	0x00000001
        /*00b4*/ 	.word	0x00000001


	//----- nvinfo : EIATTR_CRS_STACK_SIZE
	.align		4
.L_2270:
        /*00b8*/ 	.byte	0x04, 0x1e
        /*00ba*/ 	.short	(.L_2272 - .L_2271)
.L_2271:
        /*00bc*/ 	.word	0x00000000
.L_2272:


//--------------------- .nv.info._ZN2at4cuda57_GLOBAL__N__cd6b329d_24_DistributionBernoulli_cu_7537a20d21kernelPointwiseApply2IZNS_6native9templates4cuda28bernoulli_tensor_cuda_kernelIN3c108BFloat16EfEEvRKNS_10TensorBaseESB_NS_15PhiloxCudaStateEEUliRS8_SD_SD_SD_RKfSF_SF_SF_E_S8_SE_jLi2ELi1ELi4ELi512ELi2EEEvNS0_6detail10TensorInfoIT0_T2_EENSI_IT1_SK_EESK_T_ --------------------------
	.section	.nv.info._ZN2at4cuda57_GLOBAL__N__cd6b329d_24_DistributionBernoulli_cu_7537a20d21kernelPointwiseApply2IZNS_6native9templates4cuda28bernoulli_tensor_cuda_kernelIN3c108BFloat16EfEEvRKNS_10TensorBaseESB_NS_15PhiloxCudaStateEEUliRS8_SD_SD_SD_RKfSF_SF_SF_E_S8_SE_jLi2ELi1ELi4ELi512ELi2EEEvNS0_6detail10TensorInfoIT0_T2_EENSI_IT1_SK_EESK_T_,"",@"SHT_CUDA_INFO"
	.sectionflags	@""
	.align	4


	//----- nvinfo : EIATTR_CUDA_API_VERSION
	.align		4
        /*0000*/ 	.byte	0x04, 0x37
        /*0002*/ 	.short	(.L_2274 - .L_2273)
.L_2273:
        /*0004*/ 	.word	0x00000082


	//----- nvinfo : EIATTR_SW2861232_WAR
	.align		4
.L_2274:
        /*0008*/ 	.byte	0x01, 0x35
	.zero		2


	//----- nvinfo : EIATTR_PARAM_CBANK
	.align		4
        /*000c*/ 	.byte	0x04, 0x0a
        /*000e*/ 	.short	(.L_2276 - .L_2275)
	.align		4
.L_2275:
        /*0010*/ 	.word	index@(.nv.constant0._ZN2at4cuda57_GLOBAL__N__cd6b329d_24_DistributionBernoulli_cu_7537a20d21kernelPointwiseApply2IZNS_6native9templates4cuda28bernoulli_tensor_cuda_kernelIN3c108BFloat16EfEEvRKNS_10TensorBaseESB_NS_15PhiloxCudaStateEEUliRS8_SD_SD_SD_RKfSF_SF_SF_E_S8_SE_jLi2ELi1ELi4ELi512ELi2EEEvNS0_6detail10TensorInfoIT0_T2_EENSI_IT1_SK_EESK_T_)
        /*0014*/ 	.short	0x0160
        /*0016*/ 	.short	0x01d0


	//----- nvinfo : EIATTR_CBANK_PARAM_SIZE
	.align		4
.L_2276:
        /*0018*/ 	.byte	0x03, 0x19
        /*001a*/ 	.short	0x01d0


	//----- nvinfo : EIATTR_KPARAM_INFO
	.align		4
        /*001c*/ 	.byte	0x04, 0x17
        /*001e*/ 	.short	(.L_2278 - .L_2277)
.L_2277:
        /*0020*/ 	.word	0x00000000
        /*0024*/ 	.short	0x0003
        /*0026*/ 	.short	0x01b8
        /*0028*/ 	.byte	0x00, 0xf0, 0x61, 0x00


	//----- nvinfo : EIATTR_KPARAM_INFO
	.align		4
.L_2278:
        /*002c*/ 	.byte	0x04, 0x17
        /*002e*/ 	.short	(.L_2280 - .L_2279)
.L_2279:
        /*0030*/ 	.word	0x00000000
        /*0034*/ 	.short	0x0002
        /*0036*/ 	.short	0x01b0
        /*0038*/ 	.byte	0x00, 0xf0, 0x11, 0x00


	//----- nvinfo : EIATTR_KPARAM_INFO
	.align		4
.L_2280:
        /*003c*/ 	.byte	0x04, 0x17
        /*003e*/ 	.short	(.L_2282 - .L_2281)
.L_2281:
        /*0040*/ 	.word	0x00000000
        /*0044*/ 	.short	0x0001
        /*0046*/ 	.short	0x00d8
        /*0048*/ 	.byte	0x00, 0xf0, 0x61, 0x03


	//----- nvinfo : EIATTR_KPARAM_INFO
	.align		4
.L_2282:
        /*004c*/ 	.byte	0x04, 0x17
        /*004e*/ 	.short	(.L_2284 - .L_2283)
.L_2283:
        /*0050*/ 	.word	0x00000000
        /*0054*/ 	.short	0x0000
        /*0056*/ 	.short	0x0000
        /*0058*/ 	.byte	0x00, 0xf0, 0x61, 0x03


	//----- nvinfo : EIATTR_MAXREG_COUNT
	.align		4
.L_2284:
        /*005c*/ 	.byte	0x03, 0x1b
        /*005e*/ 	.short	0x0040


	//----- nvinfo : EIATTR_EXTERNS
	.align		4
        /*0060*/ 	.byte	0x04, 0x0f
        /*0062*/ 	.short	(.L_2286 - .L_2285)


	//   ....[0]....
	.align		4
.L_2285:
        /*0064*/ 	.word	index@(__assertfail)


	//----- nvinfo : EIATTR_MERCURY_ISA_VERSION
	.align		4
.L_2286:
        /*0068*/ 	.byte	0x03, 0x5f
        /*006a*/ 	.short	0x0000


	//----- nvinfo : EIATTR_SYSCALL_OFFSETS
	.align		4
        /*006c*/ 	.byte	0x04, 0x46
        /*006e*/ 	.short	(.L_2288 - .L_2287)


	//   ....[0]....
.L_2287:
        /*0070*/ 	.word	0x000013c0


	//   ....[1]....
        /*0074*/ 	.word	0x00001610


	//   ....[2]....
        /*0078*/ 	.word	0x00001850


	//   ....[3]....
        /*007c*/ 	.word	0x00001aa0


	//----- nvinfo : EIATTR_EXIT_INSTR_OFFSETS
	.align		4
.L_2288:
        /*0080*/ 	.byte	0x04, 0x1c
        /*0082*/ 	.short	(.L_2290 - .L_2289)


	//   ....[0]....
.L_2289:
        /*0084*/ 	.word	0x00000060


	//   ....[1]....
        /*0088*/ 	.word	0x00001bb0


	//----- nvinfo : EIATTR_INDIRECT_BRANCH_TARGETS
	.align		4
.L_2290:
        /*008c*/ 	.byte	0x04, 0x34
        /*008e*/ 	.short	(.L_2292 - .L_2291)


	//   ....[0]....
.L_2291:
        /*0090*/ 	.word	.L_x_6764@srel
        /*0094*/ 	.short	0x0
        /*0096*/ 	.short	0x0
        /*0098*/ 	.word	0x3
        /*009c*/ 	.word	.L_x_6765@srel
        /*00a0*/ 	.word	.L_x_6766@srel
        /*00a4*/ 	.word	.L_x_6767@srel


	//----- nvinfo : EIATTR_MAX_THREADS
	.align		4
.L_2292:
        /*00a8*/ 	.byte	0x04, 0x05
        /*00aa*/ 	.short	(.L_2294 - .L_2293)
.L_2293:
        /*00ac*/ 	.word	0x00000200
        /*00b0*/ 	.word	0x00000001
        /*00b4*/ 	.word	0x00000001


	//----- nvinfo : EIATTR_CRS_STACK_SIZE
	.align		4
.L_2294:
        /*00b8*/ 	.byte	0x04, 0x1e
        /*00ba*/ 	.short	(.L_2296 - .L_2295)
.L_2295:
        /*00bc*/ 	.word	0x00000000
.L_2296:


//--------------------- .nv.info._ZN2at4cuda57_GLOBAL__N__cd6b329d_24_DistributionBernoulli_cu_7537a20d21kernelPointwiseApply2IZNS_6native9templates4cuda28bernoulli_tensor_cuda_kernelIN3c108BFloat16EfEEvRKNS_10TensorBaseESB_NS_15PhiloxCudaStateEEUliRS8_SD_SD_SD_RKfSF_SF_SF_E_S8_SE_jLi1ELin1ELi4ELi512ELi2EEEvNS0_6detail10TensorInfoIT0_T2_EENSI_IT1_SK_EESK_T_ --------------------------
	.section	.nv.info._ZN2at4cuda57_GLOBAL__N__cd6b329d_24_DistributionBernoulli_cu_7537a20d21kernelPointwiseApply2IZNS_6native9templates4cuda28bernoulli_tensor_cuda_kernelIN3c108BFloat16EfEEvRKNS_10TensorBaseESB_NS_15PhiloxCudaStateEEUliRS8_SD_SD_SD_RKfSF_SF_SF_E_S8_SE_jLi1ELin1ELi4ELi512ELi2EEEvNS0_6detail10TensorInfoIT0_T2_EENSI_IT1_SK_EESK_T_,"",@"SHT_CUDA_INFO"
	.sectionflags	@""
	.align	4


	//----- nvinfo : EIATTR_CUDA_API_VERSION
	.align		4
        /*0000*/ 	.byte	0x04, 0x37
        /*0002*/ 	.short	(.L_2298 - .L_2297)
.L_2297:
        /*0004*/ 	.word	0x00000082


	//----- nvinfo : EIATTR_SW2861232_WAR
	.align		4
.L_2298:
        /*0008*/ 	.byte	0x01, 0x35
	.zero		2


	//----- nvinfo : EIATTR_PARAM_CBANK
	.align		4
        /*000c*/ 	.byte	0x04, 0x0a
        /*000e*/ 	.short	(.L_2300 - .L_2299)
	.align		4
.L_2299:
        /*0010*/ 	.word	index@(.nv.constant0._ZN2at4cuda57_GLOBAL__N__cd6b329d_24_DistributionBernoulli_cu_7537a20d21kernelPointwiseApply2IZNS_6native9templates4cuda28bernoulli_tensor_cuda_kernelIN3c108BFloat16EfEEvRKNS_10TensorBaseESB_NS_15PhiloxCudaStateEEUliRS8_SD_SD_SD_RKfSF_SF_SF_E_S8_SE_jLi1ELin1ELi4ELi512ELi2EEEvNS0_6detail10TensorInfoIT0_T2_EENSI_IT1_SK_EESK_T_)
        /*0014*/ 	.short	0x0160
        /*0016*/ 	.short	0x01d0


	//----- nvinfo : EIATTR_CBANK_PARAM_SIZE
	.align		4
.L_2300:
        /*0018*/ 	.byte	0x03, 0x19
        /*001a*/ 	.short	0x01d0


	//----- nvinfo : EIATTR_KPARAM_INFO
	.align		4
        /*001c*/ 	.byte	0x04, 0x17
        /*001e*/ 	.short	(.L_2302 - .L_2301)
.L_2301:
        /*0020*/ 	.word	0x00000000
        /*0024*/ 	.short	0x0003
        /*0026*/ 	.short	0x01b8
        /*0028*/ 	.byte	0x00, 0xf0, 0x61, 0x00


	//----- nvinfo : EIATTR_KPARAM_INFO
	.align		4
.L_2302:
        /*002c*/ 	.byte	0x04, 0x17
        /*002e*/ 	.short	(.L_2304 - .L_2303)
.L_2303:
        /*0030*/ 	.word	0x00000000
        /*0034*/ 	.short	0x0002
        /*0036*/ 	.short	0x01b0
        /*0038*/ 	.byte	0x00, 0xf0, 0x11, 0x00


	//----- nvinfo : EIATTR_KPARAM_INFO
	.align		4
.L_2304:
        /*003c*/ 	.byte	0x04, 0x17
        /*003e*/ 	.short	(.L_2306 - .L_2305)
.L_2305:
        /*0040*/ 	.word	0x00000000
        /*0044*/ 	.short	0x0001
        /*0046*/ 	.short	0x00d8
        /*0048*/ 	.byte	0x00, 0xf0, 0x61, 0x03


	//----- nvinfo : EIATTR_KPARAM_INFO
	.align		4
.L_2306:
        /*004c*/ 	.byte	0x04, 0x17
        /*004e*/ 	.short	(.L_2308 - .L_2307)
.L_2307:
        /*0050*/ 	.word	0x00000000
        /*0054*/ 	.short	0x0000
        /*0056*/ 	.short	0x0000
        /*0058*/ 	.byte	0x00, 0xf0, 0x61, 0x03


	//----- nvinfo : EIATTR_MAXREG_COUNT
	.align		4
.L_2308:
        /*005c*/ 	.byte	0x03, 0x1b
        /*005e*/ 	.short	0x0040


	//----- nvinfo : EIATTR_EXTERNS
	.align		4
        /*0060*/ 	.byte	0x04, 0x0f
        /*0062*/ 	.short	(.L_2310 - .L_2309)


	//   ....[0]....
	.align		4
.L_2309:
        /*0064*/ 	.word	index@(__assertfail)


	//----- nvinfo : EIATTR_MERCURY_ISA_VERSION
	.align		4
.L_2310:
        /*0068*/ 	.byte	0x03, 0x5f
        /*006a*/ 	.short	0x0000


	//----- nvinfo : EIATTR_SYSCALL_OFFSETS
	.align		4
        /*006c*/ 	.byte	0x04, 0x46
        /*006e*/ 	.short	(.L_2312 - .L_2311)


	//   ....[0]....
.L_2311:
        /*0070*/ 	.word	0x00004140


	//   ....[1]....
        /*0074*/ 	.word	0x00004340


	//   ....[2]....
        /*0078*/ 	.word	0x00004530


	//   ....[3]....
        /*007c*/ 	.word	0x00004730


	//----- nvinfo : EIATTR_EXIT_INSTR_OFFSETS
	.align		4
.L_2312:
        /*0080*/ 	.byte	0x04, 0x1c
        /*0082*/ 	.short	(.L_2314 - .L_2313)


	//   ....[0]....
.L_2313:
        /*0084*/ 	.word	0x00000060


	//   ....[1]....
        /*0088*/ 	.word	0x00004820


	//----- nvinfo : EIATTR_MAX_THREADS
	.align		4
.L_2314:
        /*008c*/ 	.byte	0x04, 0x05
        /*008e*/ 	.short	(.L_2316 - .L_2315)
.L_2315:
        /*0090*/ 	.word	0x00000200
        /*0094*/ 	.word	0x00000001
        /*0098*/ 	.word	0x00000001


	//----- nvinfo : EIATTR_CRS_STACK_SIZE
	.align		4
.L_2316:
        /*009c*/ 	.byte	0x04, 0x1e
        /*009e*/ 	.short	(.L_2318 - .L_2317)
.L_2317:
        /*00a0*/ 	.word	0x00000000
.L_2318:


//--------------------- .nv.info._ZN2at4cuda57_GLOBAL__N__cd6b329d_24_DistributionBernoulli_cu_7537a20d21kernelPointwiseApply2IZNS_6native9templates4cuda28bernoulli_tensor_cuda_kernelIN3c108BFloat16EfEEvRKNS_10TensorBaseESB_NS_15PhiloxCudaStateEEUliRS8_SD_SD_SD_RKfSF_SF_SF_E_S8_SE_jLi1ELi2ELi4ELi512ELi2EEEvNS0_6detail10TensorInfoIT0_T2_EENSI_IT1_SK_EESK_T_ --------------------------
	.section	.nv.info._ZN2at4cuda57_GLOBAL__N__cd6b329d_24_DistributionBernoulli_cu_7537a20d21kernelPointwiseApply2IZNS_6native9templates4cuda28bernoulli_tensor_cuda_kernelIN3c108BFloat16EfEEvRKNS_10TensorBaseESB_NS_15PhiloxCudaStateEEUliRS8_SD_SD_SD_RKfSF_SF_SF_E_S8_SE_jLi1ELi2ELi4ELi512ELi2EEEvNS0_6detail10TensorInfoIT0_T2_EENSI_IT1_SK_EESK_T_,"",@"SHT_CUDA_INFO"
	.sectionflags	@""
	.align	4


	//----- nvinfo : EIATTR_CUDA_API_VERSION
	.align		4
        /*0000*/ 	.byte	0x04, 0x37
        /*0002*/ 	.short	(.L_2320 - .L_2319)
.L_2319:
        /*0004*/ 	.word	0x00000082


	//----- nvinfo : EIATTR_SW2861232_WAR
	.align		4
.L_2320:
        /*0008*/ 	.byte	0x01, 0x35
	.zero		2


	//----- nvinfo : EIATTR_PARAM_CBANK
	.align		4
        /*000c*/ 	.byte	0x04, 0x0a
        /*000e*/ 	.short	(.L_2322 - .L_2321)
	.align		4
.L_2321:
        /*0010*/ 	.word	index@(.nv.constant0._ZN2at4cuda57_GLOBAL__N__cd6b329d_24_DistributionBernoulli_cu_7537a20d21kernelPointwiseApply2IZNS_6native9templates4cuda28bernoulli_tensor_cuda_kernelIN3c108BFloat16EfEEvRKNS_10TensorBaseESB_NS_15PhiloxCudaStateEEUliRS8_SD_SD_SD_RKfSF_SF_SF_E_S8_SE_jLi1ELi2ELi4ELi512ELi2EEEvNS0_6detail10TensorInfoIT0_T2_EENSI_IT1_SK_EESK_T_)
        /*0014*/ 	.short	0x0160
        /*0016*/ 	.short	0x01d0


	//----- nvinfo : EIATTR_CBANK_PARAM_SIZE
	.align		4
.L_2322:
        /*0018*/ 	.byte	0x03, 0x19
        /*001a*/ 	.short	0x01d0


	//----- nvinfo : EIATTR_KPARAM_INFO
	.align		4
        /*001c*/ 	.byte	0x04, 0x17
        /*001e*/ 	.short	(.L_2324 - .L_2323)
.L_2323:
        /*0020*/ 	.word	0x00000000
        /*0024*/ 	.short	0x0003
        /*0026*/ 	.short	0x01b8
        /*0028*/ 	.byte	0x00, 0xf0, 0x61, 0x00


	//----- nvinfo : EIATTR_KPARAM_INFO
	.align		4
.L_2324:
        /*002c*/ 	.byte	0x04, 0x17
        /*002e*/ 	.short	(.L_2326 - .L_2325)
.L_2325:
        /*0030*/ 	.word	0x00000000
        /*0034*/ 	.short	0x0002
        /*0036*/ 	.short	0x01b0
        /*0038*/ 	.byte	0x00, 0xf0, 0x11, 0x00


	//----- nvinfo : EIATTR_KPARAM_INFO
	.align		4
.L_2326:
        /*003c*/ 	.byte	0x04, 0x17
        /*003e*/ 	.short	(.L_2328 - .L_2327)
.L_2327:
        /*0040*/ 	.word	0x00000000
        /*0044*/ 	.short	0x0001
        /*0046*/ 	.short	0x00d8
        /*0048*/ 	.byte	0x00, 0xf0, 0x61, 0x03


	//----- nvinfo : EIATTR_KPARAM_INFO
	.align		4
.L_2328:
        /*004c*/ 	.byte	0x04, 0x17
        /*004e*/ 	.short	(.L_2330 - .L_2329)
.L_2329:
        /*0050*/ 	.word	0x00000000
        /*0054*/ 	.short	0x0000
        /*0056*/ 	.short	0x0000
        /*0058*/ 	.byte	0x00, 0xf0, 0x61, 0x03


	//----- nvinfo : EIATTR_MAXREG_COUNT
	.align		4
.L_2330:
        /*005c*/ 	.byte	0x03, 0x1b
        /*005e*/ 	.short	0x0040


	//----- nvinfo : EIATTR_EXTERNS
	.align		4
        /*0060*/ 	.byte	0x04, 0x0f
        /*0062*/ 	.short	(.L_2332 - .L_2331)


	//   ....[0]....
	.align		4
.L_2331:
        /*0064*/ 	.word	index@(__assertfail)


	//----- nvinfo : EIATTR_MERCURY_ISA_VERSION
	.align		4
.L_2332:
        /*0068*/ 	.byte	0x03, 0x5f
        /*006a*/ 	.short	0x0000


	//----- nvinfo : EIATTR_SYSCALL_OFFSETS
	.align		4
        /*006c*/ 	.byte	0x04, 0x46
        /*006e*/ 	.short	(.L_2334 - .L_2333)


	//   ....[0]....
.L_2333:
        /*0070*/ 	.word	0x000013e0


	//   ....[1]....
        /*0074*/ 	.word	0x00001600


	//   ....[2]....
        /*0078*/ 	.word	0x00001830


	//   ....[3]....
        /*007c*/ 	.word	0x00001a70


	//----- nvinfo : EIATTR_EXIT_INSTR_OFFSETS
	.align		4
.L_2334:
        /*0080*/ 	.byte	0x04, 0x1c
        /*0082*/ 	.short	(.L_2336 - .L_2335)


	//   ....[0]....
.L_2335:
        /*0084*/ 	.word	0x00000060


	//   ....[1]....
        /*0088*/ 	.word	0x00001bb0


	//----- nvinfo : EIATTR_INDIRECT_BRANCH_TARGETS
	.align		4
.L_2336:
        /*008c*/ 	.byte	0x04, 0x34
        /*008e*/ 	.short	(.L_2338 - .L_2337)


	//   ....[0]....
.L_2337:
        /*0090*/ 	.word	.L_x_6768@srel
        /*0094*/ 	.short	0x0
        /*0096*/ 	.short	0x0
        /*0098*/ 	.word	0x3
        /*009c*/ 	.word	.L_x_6769@srel
        /*00a0*/ 	.word	.L_x_6770@srel
        /*00a4*/ 	.word	.L_x_6771@srel


	//----- nvinfo : EIATTR_MAX_THREADS
	.align		4
.L_2338:
        /*00a8*/ 	.byte	0x04, 0x05
        /*00aa*/ 	.short	(.L_2340 - .L_2339)
.L_2339:
        /*00ac*/ 	.word	0x00000200
        /*00b0*/ 	.word	0x00000001
        /*00b4*/ 	.word	0x00000001


	//----- nvinfo : EIATTR_CRS_STACK_SIZE
	.align		4
.L_2340:
        /*00b8*/ 	.byte	0x04, 0x1e
        /*00ba*/ 	.short	(.L_2342 - .L_2341)
.L_2341:
        /*00bc*/ 	.word	0x00000000
.L_2342:


//--------------------- .nv.info._ZN2at4cuda57_GLOBAL__N__cd6b329d_24_DistributionBernoulli_cu_7537a20d21kernelPointwiseApply2IZNS_6native9templates4cuda28bernoulli_tensor_cuda_kernelIN3c108BFloat16EfEEvRKNS_10TensorBaseESB_NS_15PhiloxCudaStateEEUliRS8_SD_SD_SD_RKfSF_SF_SF_E_S8_SE_jLi1ELi1ELi4ELi512ELi2EEEvNS0_6detail10TensorInfoIT0_T2_EENSI_IT1_SK_EESK_T_ --------------------------
	.section	.nv.info._ZN2at4cuda57_GLOBAL__N__cd6b329d_24_DistributionBernoulli_cu_7537a20d21kernelPointwiseApply2IZNS_6native9templates4cuda28bernoulli_tensor_cuda_kernelIN3c108BFloat16EfEEvRKNS_10TensorBaseESB_NS_15PhiloxCudaStateEEUliRS8_SD_SD_SD_RKfSF_SF_SF_E_S8_SE_jLi1ELi1ELi4ELi512ELi2EEEvNS0_6detail10TensorInfoIT0_T2_EENSI_IT1_SK_EESK_T_,"",@"SHT_CUDA_INFO"
	.sectionflags	@""
	.align	4


	//----- nvinfo : EIATTR_CUDA_API_VERSION
	.align		4
        /*0000*/ 	.byte	0x04, 0x37
        /*0002*/ 	.short	(.L_2344 - .L_2343)
.L_2343:
        /*0004*/ 	.word	0x00000082


	//----- nvinfo : EIATTR_SW2861232_WAR
	.align		4
.L_2344:
        /*0008*/ 	.byte	0x01, 0x35
	.zero		2


	//----- nvinfo : EIATTR_PARAM_CBANK
	.align		4
        /*000c*/ 	.byte	0x04, 0x0a
        /*000e*/ 	.short	(.L_2346 - .L_2345)
	.align		4
.L_2345:
        /*0010*/ 	.word	index@(.nv.constant0._ZN2at4cuda57_GLOBAL__N__cd6b329d_24_DistributionBernoulli_cu_7537a20d21kernelPointwiseApply2IZNS_6native9templates4cuda28bernoulli_tensor_cuda_kernelIN3c108BFloat16EfEEvRKNS_10TensorBaseESB_NS_15PhiloxCudaStateEEUliRS8_SD_SD_SD_RKfSF_SF_SF_E_S8_SE_jLi1ELi1ELi4ELi512ELi2EEEvNS0_6detail10TensorInfoIT0_T2_EENSI_IT1_SK_EESK_T_)
        /*0014*/ 	.short	0x0160
        /*0016*/ 	.short	0x01d0


	//----- nvinfo : EIATTR_CBANK_PARAM_SIZE
	.align		4
.L_2346:
        /*0018*/ 	.byte	0x03, 0x19
        /*001a*/ 	.short	0x01d0


	//----- nvinfo : EIATTR_KPARAM_INFO
	.align		4
        /*001c*/ 	.byte	0x04, 0x17
        /*001e*/ 	.short	(.L_2348 - .L_2347)
.L_2347:
        /*0020*/ 	.word	0x00000000
        /*0024*/ 	.short	0x0003
        /*0026*/ 	.short	0x01b8
        /*0028*/ 	.byte	0x00, 0xf0, 0x61, 0x00


	//----- nvinfo : EIATTR_KPARAM_INFO
	.align		4
.L_2348:
        /*002c*/ 	.byte	0x04, 0x17
        /*002e*/ 	.short	(.L_2350 - .L_2349)
.L_2349:
        /*0030*/ 	.word	0x00000000
        /*0034*/ 	.short	0x0002
        /*0036*/ 	.short	0x01b0
        /*0038*/ 	.byte	0x00, 0xf0, 0x11, 0x00


	//----- nvinfo : EIATTR_KPARAM_INFO
	.align		4
.L_2350:
        /*003c*/ 	.byte	0x04, 0x17
        /*003e*/ 	.short	(.L_2352 - .L_2351)
.L_2351:
        /*0040*/ 	.word	0x00000000
        /*0044*/ 	.short	0x0001
        /*0046*/ 	.short	0x00d8
        /*0048*/ 	.byte	0x00, 0xf0, 0x61, 0x03


	//----- nvinfo : EIATTR_KPARAM_INFO
	.align		4
.L_2352:
        /*004c*/ 	.byte	0x04, 0x17
        /*004e*/ 	.short	(.L_2354 - .L_2353)
.L_2353:
        /*0050*/ 	.word	0x00000000
        /*0054*/ 	.short	0x0000
        /*0056*/ 	.short	0x0000
        /*0058*/ 	.byte	0x00, 0xf0, 0x61, 0x03


	//----- nvinfo : EIATTR_MAXREG_COUNT
	.align		4
.L_2354:
        /*005c*/ 	.byte	0x03, 0x1b
        /*005e*/ 	.short	0x0040


	//----- nvinfo : EIATTR_EXTERNS
	.align		4
        /*0060*/ 	.byte	0x04, 0x0f
        /*0062*/ 	.short	(.L_2356 - .L_2355)


	//   ....[0]....
	.align		4
.L_2355:
        /*0064*/ 	.word	index@(__assertfail)


	//----- nvinfo : EIATTR_MERCURY_ISA_VERSION
	.align		4
.L_2356:
        /*0068*/ 	.byte	0x03, 0x5f
        /*006a*/ 	.short	0x0000


	//----- nvinfo : EIATTR_SYSCALL_OFFSETS
	.align		4
        /*006c*/ 	.byte	0x04, 0x46
        /*006e*/ 	.short	(.L_2358 - .L_2357)


	//   ....[0]....
.L_2357:
        /*0070*/ 	.word	0x00000de0


	//   ....[1]....
        /*0074*/ 	.word	0x00000fe0


	//   ....[2]....
        /*0078*/ 	.word	0x000011d0


	//   ....[3]....
        /*007c*/ 	.word	0x00001440


	//----- nvinfo : EIATTR_EXIT_INSTR_OFFSETS
	.align		4
.L_2358:
        /*0080*/ 	.byte	0x04, 0x1c
        /*0082*/ 	.short	(.L_2360 - .L_2359)


	//   ....[0]....
.L_2359:
        /*0084*/ 	.word	0x00000060


	//   ....[1]....
        /*0088*/ 	.word	0x00001580


	//----- nvinfo : EIATTR_INDIRECT_BRANCH_TARGETS
	.align		4
.L_2360:
        /*008c*/ 	.byte	0x04, 0x34
        /*008e*/ 	.short	(.L_2362 - .L_2361)


	//   ....[0]....
.L_2361:
        /*0090*/ 	.word	.L_x_6772@srel
        /*0094*/ 	.short	0x0
        /*0096*/ 	.short	0x0
        /*0098*/ 	.word	0x3
        /*009c*/ 	.word	.L_x_6773@srel
        /*00a0*/ 	.word	.L_x_6774@srel
        /*00a4*/ 	.word	.L_x_6775@srel


	//----- nvinfo : EIATTR_MAX_THREADS
	.align		4
.L_2362:
        /*00a8*/ 	.byte	0x04, 0x05
        /*00aa*/ 	.short	(.L_2364 - .L_2363)
.L_2363:
        /*00ac*/ 	.word	0x00000200
        /*00b0*/ 	.word	0x00000001
        /*00b4*/ 	.word	0x00000001


	//----- nvinfo : EIATTR_CRS_STACK_SIZE
	.align		4
.L_2364:
        /*00b8*/ 	.byte	0x04, 0x1e
        /*00ba*/ 	.short	(.L_2366 - .L_2365)
.L_2365:
        /*00bc*/ 	.word	0x00000000
.L_2366:


//--------------------- .nv.info._ZN2at4cuda57_GLOBAL__N__cd6b329d_24_DistributionBernoulli_cu_7537a20d21kernelPointwiseApply2IZNS_6native9templates4cuda28bernoulli_tensor_cuda_kernelIN3c104HalfEfEEvRKNS_10TensorBaseESB_NS_15PhiloxCudaStateEEUliRS8_SD_SD_SD_RKfSF_SF_SF_E_S8_SE_mLin1ELin1ELi4ELi512ELi2EEEvNS0_6detail10TensorInfoIT0_T2_EENSI_IT1_SK_EESK_T_ --------------------------
	.section	.nv.info._ZN2at4cuda57_GLOBAL__N__cd6b329d_24_DistributionBernoulli_cu_7537a20d21kernelPointwiseApply2IZNS_6native9templates4cuda28bernoulli_tensor_cuda_kernelIN3c104HalfEfEEvRKNS_10TensorBaseESB_NS_15PhiloxCudaStateEEUliRS8_SD_SD_SD_RKfSF_SF_SF_E_S8_SE_mLin1ELin1ELi4ELi512ELi2EEEvNS0_6detail10TensorInfoIT0_T2_EENSI_IT1_SK_EESK_T_,"",@"SHT_CUDA_INFO"
	.sectionflags	@""
	.align	4


	//----- nvinfo : EIATTR_CUDA_API_VERSION
	.align		4
        /*0000*/ 	.byte	0x04, 0x37
        /*0002*/ 	.short	(.L_2368 - .L_2367)
.L_2367:
        /*0004*/ 	.word	0x00000082


	//----- nvinfo : EIATTR_SW2861232_WAR
	.align		4
.L_2368:
        /*0008*/ 	.byte	0x01, 0x35
	.zero		2


	//----- nvinfo : EIATTR_PARAM_CBANK
	.align		4
        /*000c*/ 	.byte	0x04, 0x0a
        /*000e*/ 	.short	(.L_2370 - .L_2369)
	.align		4
.L_2369:
        /*0010*/ 	.word	index@(.nv.constant0._ZN2at4cuda57_GLOBAL__N__cd6b329d_24_DistributionBernoulli_cu_7537a20d21kernelPointwiseApply2IZNS_6native9templates4cuda28bernoulli_tensor_cuda_kernelIN3c104HalfEfEEvRKNS_10TensorBaseESB_NS_15PhiloxCudaStateEEUliRS8_SD_SD_SD_RKfSF_SF_SF_E_S8_SE_mLin1ELin1ELi4ELi512ELi2EEEvNS0_6detail10TensorInfoIT0_T2_EENSI_IT1_SK_EESK_T_)
        /*0014*/ 	.short	0x0160
        /*0016*/ 	.short	0x0360


	//----- nvinfo : EIATTR_CBANK_PARAM_SIZE
	.align		4
.L_2370:
        /*0018*/ 	.byte	0x03, 0x19
        /*001a*/ 	.short	0x0360


	//----- nvinfo : EIATTR_KPARAM_INFO
	.align		4
        /*001c*/ 	.byte	0x04, 0x17
        /*001e*/ 	.short	(.L_2372 - .L_2371)
.L_2371:
        /*0020*/ 	.word	0x00000000
        /*0024*/ 	.short	0x0003
        /*0026*/ 	.short	0x0348
        /*0028*/ 	.byte	0x00, 0xf0, 0x61, 0x00


	//----- nvinfo : EIATTR_KPARAM_INFO
	.align		4
.L_2372:
        /*002c*/ 	.byte	0x04, 0x17
        /*002e*/ 	.short	(.L_2374 - .L_2373)
.L_2373:
        /*0030*/ 	.word	0x00000000
        /*0034*/ 	.short	0x0002
        /*0036*/ 	.short	0x0340
        /*0038*/ 	.byte	0x00, 0xf0, 0x21, 0x00


	//----- nvinfo : EIATTR_KPARAM_INFO
	.align		4
.L_2374:
        /*003c*/ 	.byte	0x04, 0x17
        /*003e*/ 	.short	(.L_2376 - .L_2375)
.L_2375:
        /*0040*/ 	.word	0x00000000
        /*0044*/ 	.short	0x0001
        /*0046*/ 	.short	0x01a0
        /*0048*/ 	.byte	0x00, 0xf0, 0x81, 0x06


	//----- nvinfo : EIATTR_KPARAM_INFO
	.align		4
.L_2376:
        /*004c*/ 	.byte	0x04, 0x17
        /*004e*/ 	.short	(.L_2378 - .L_2377)
.L_2377:
        /*0050*/ 	.word	0x00000000
        /*0054*/ 	.short	0x0000
        /*0056*/ 	.short	0x0000
        /*0058*/ 	.byte	0x00, 0xf0, 0x81, 0x06


	//----- nvinfo : EIATTR_MAXREG_COUNT
	.align		4
.L_2378:
        /*005c*/ 	.byte	0x03, 0x1b
        /*005e*/ 	.short	0x0040


	//----- nvinfo : EIATTR_EXTERNS
	.align		4
        /*0060*/ 	.byte	0x04, 0x0f
        /*0062*/ 	.short	(.L_2380 - .L_2379)


	//   ....[0]....
	.align		4
.L_2379:
        /*0064*/ 	.word	index@(__assertfail)


	//----- nvinfo : EIATTR_MERCURY_ISA_VERSION
	.align		4
.L_2380:
        /*0068*/ 	.byte	0x03, 0x5f
        /*006a*/ 	.short	0x0000


	//----- nvinfo : EIATTR_SYSCALL_OFFSETS
	.align		4
        /*006c*/ 	.byte	0x04, 0x46
        /*006e*/ 	.short	(.L_2382 - .L_2381)


	//   ....[0]....
.L_2381:
        /*0070*/ 	.word	0x0000d7b0


	//   ....[1]....
        /*0074*/ 	.word	0x0000d9b0


	//   ....[2]....
        /*0078*/ 	.word	0x0000dba0


	//   ....[3]....
        /*007c*/ 	.word	0x0000dda0


	//----- nvinfo : EIATTR_EXIT_INSTR_OFFSETS
	.align		4
.L_2382:
        /*0080*/ 	.byte	0x04, 0x1c
        /*0082*/ 	.short	(.L_2384 - .L_2383)


	//   ....[0]....
.L_2383:
        /*0084*/ 	.word	0x00000070


	//   ....[1]....
        /*0088*/ 	.word	0x0000ded0


	//----- nvinfo : EIATTR_INDIRECT_BRANCH_TARGETS
	.align		4
.L_2384:
        /*008c*/ 	.byte	0x04, 0x34
        /*008e*/ 	.short	(.L_2386 - .L_2385)


	//   ....[0]....
.L_2385:
        /*0090*/ 	.word	.L_x_6776@srel
        /*0094*/ 	.short	0x0
        /*0096*/ 	.short	0x0
        /*0098*/ 	.word	0x3
        /*009c*/ 	.word	.L_x_6777@srel
        /*00a0*/ 	.word	.L_x_6778@srel
        /*00a4*/ 	.word	.L_x_6779@srel


	//----- nvinfo : EIATTR_MAX_THREADS
	.align		4
.L_2386:
        /*00a8*/ 	.byte	0x04, 0x05
        /*00aa*/ 	.short	(.L_2388 - .L_2387)
.L_2387:
        /*00ac*/ 	.word	0x00000200
        /*00b0*/ 	.word	0x00000001
        /*00b4*/ 	.word	0x00000001


	//----- nvinfo : EIATTR_CRS_STACK_SIZE
	.align		4
.L_2388:
        /*00b8*/ 	.byte	0x04, 0x1e
        /*00ba*/ 	.short	(.L_2390 - .L_2389)
.L_2389:
        /*00bc*/ 	.word	0x00000000
.L_2390:


//--------------------- .nv.info._ZN2at4cuda57_GLOBAL__N__cd6b329d_24_DistributionBernoulli_cu_7537a20d21kernelPointwiseApply2IZNS_6native9templates4cuda28bernoulli_tensor_cuda_kernelIN3c104HalfEfEEvRKNS_10TensorBaseESB_NS_15PhiloxCudaStateEEUliRS8_SD_SD_SD_RKfSF_SF_SF_E_S8_SE_mLi1ELi1ELi4ELi512ELi2EEEvNS0_6detail10TensorInfoIT0_T2_EENSI_IT1_SK_EESK_T_ --------------------------
	.section	.nv.info._ZN2at4cuda57_GLOBAL__N__cd6b329d_24_DistributionBernoulli_cu_7537a20d21kernelPointwiseApply2IZNS_6native9templates4cuda28bernoulli_tensor_cuda_kernelIN3c104HalfEfEEvRKNS_10TensorBaseESB_NS_15PhiloxCudaStateEEUliRS8_SD_SD_SD_RKfSF_SF_SF_E_S8_SE_mLi1ELi1ELi4ELi512ELi2EEEvNS0_6detail10TensorInfoIT0_T2_EENSI_IT1_SK_EESK_T_,"",@"SHT_CUDA_INFO"
	.sectionflags	@""
	.align	4


	//----- nvinfo : EIATTR_CUDA_API_VERSION
	.align		4
        /*0000*/ 	.byte	0x04, 0x37
        /*0002*/ 	.short	(.L_2392 - .L_2391)
.L_2391:
        /*0004*/ 	.word	0x00000082


	//----- nvinfo : EIATTR_SW2861232_WAR
	.align		4
.L_2392:
        /*0008*/ 	.byte	0x01, 0x35
	.zero		2


	//----- nvinfo : EIATTR_PARAM_CBANK
	.align		4
        /*000c*/ 	.byte	0x04, 0x0a
        /*000e*/ 	.short	(.L_2394 - .L_2393)
	.align		4
.L_2393:
        /*0010*/ 	.word	index@(.nv.constant0._ZN2at4cuda57_GLOBAL__N__cd6b329d_24_DistributionBernoulli_cu_7537a20d21kernelPointwiseApply2IZNS_6native9templates4cuda28bernoulli_tensor_cuda_kernelIN3c104HalfEfEEvRKNS_10TensorBaseESB_NS_15PhiloxCudaStateEEUliRS8_SD_SD_SD_RKfSF_SF_SF_E_S8_SE_mLi1ELi1ELi4ELi512ELi2EEEvNS0_6detail10TensorInfoIT0_T2_EENSI_IT1_SK_EESK_T_)
        /*0014*/ 	.short	0x0160
        /*0016*/ 	.short	0x0360


	//----- nvinfo : EIATTR_CBANK_PARAM_SIZE
	.align		4
.L_2394:
        /*0018*/ 	.byte	0x03, 0x19
        /*001a*/ 	.short	0x0360


	//----- nvinfo : EIATTR_KPARAM_INFO
	.align		4
        /*001c*/ 	.byte	0x04, 0x17
        /*001e*/ 	.short	(.L_2396 - .L_2395)
.L_2395:
        /*0020*/ 	.word	0x00000000
        /*0024*/ 	.short	0x0003
        /*0026*/ 	.short	0x0348
        /*0028*/ 	.byte	0x00, 0xf0, 0x61, 0x00


	//----- nvinfo : EIATTR_KPARAM_INFO
	.align		4
.L_2396:
        /*002c*/ 	.byte	0x04, 0x17
        /*002e*/ 	.short	(.L_2398 - .L_2397)
.L_2397:
        /*0030*/ 	.word	0x00000000
        /*0034*/ 	.short	0x0002
        /*0036*/ 	.short	0x0340
        /*0038*/ 	.byte	0x00, 0xf0, 0x21, 0x00


	//----- nvinfo : EIATTR_KPARAM_INFO
	.align		4
.L_2398:
        /*003c*/ 	.byte	0x04, 0x17
        /*003e*/ 	.short	(.L_2400 - .L_2399)
.L_2399:
        /*0040*/ 	.word	0x00000000
        /*0044*/ 	.short	0x0001
        /*0046*/ 	.short	0x01a0
        /*0048*/ 	.byte	0x00, 0xf0, 0x81, 0x06


	//----- nvinfo : EIATTR_KPARAM_INFO
	.align		4
.L_2400:
        /*004c*/ 	.byte	0x04, 0x17
        /*004e*/ 	.short	(.L_2402 - .L_2401)
.L_2401:
        /*0050*/ 	.word	0x00000000
        /*0054*/ 	.short	0x0000
        /*0056*/ 	.short	0x0000
        /*0058*/ 	.byte	0x00, 0xf0, 0x81, 0x06


	//----- nvinfo : EIATTR_MAXREG_COUNT
	.align		4
.L_2402:
        /*005c*/ 	.byte	0x03, 0x1b
        /*005e*/ 	.short	0x0040


	//----- nvinfo : EIATTR_EXTERNS
	.align		4
        /*0060*/ 	.byte	0x04, 0x0f
        /*0062*/ 	.short	(.L_2404 - .L_2403)


	//   ....[0]....
	.align		4
.L_2403:
        /*0064*/ 	.word	index@(__assertfail)


	//----- nvinfo : EIATTR_MERCURY_ISA_VERSION
	.align		4
.L_2404:
        /*0068*/ 	.byte	0x03, 0x5f
        /*006a*/ 	.short	0x0000


	//----- nvinfo : EIATTR_SYSCALL_OFFSETS
	.align		4
        /*006c*/ 	.byte	0x04, 0x46
        /*006e*/ 	.short	(.L_2406 - .L_2405)


	//   ....[0]....
.L_2405:
        /*0070*/ 	.word	0x00000fd0


	//   ....[1]....
        /*0074*/ 	.word	0x000011d0


	//   ....[2]....
        /*0078*/ 	.word	0x000013c0


	//   ....[3]....
        /*007c*/ 	.word	0x00001670


	//----- nvinfo : EIATTR_EXIT_INSTR_OFFSETS
	.align		4
.L_2406:
        /*0080*/ 	.byte	0x04, 0x1c
        /*0082*/ 	.short	(.L_2408 - .L_2407)


	//   ....[0]....
.L_2407:
        /*0084*/ 	.word	0x00000070


	//   ....[1]....
        /*0088*/ 	.word	0x00001810


	//----- nvinfo : EIATTR_INDIRECT_BRANCH_TARGETS
	.align		4
.L_2408:
        /*008c*/ 	.byte	0x04, 0x34
        /*008e*/ 	.short	(.L_2410 - .L_2409)


	//   ....[0]....
.L_2409:
        /*0090*/ 	.word	.L_x_6780@srel
        /*0094*/ 	.short	0x0
        /*0096*/ 	.short	0x0
        /*0098*/ 	.word	0x3
        /*009c*/ 	.word	.L_x_6781@srel
        /*00a0*/ 	.word	.L_x_6782@srel
        /*00a4*/ 	.word	.L_x_6783@srel


	//----- nvinfo : EIATTR_MAX_THREADS
	.align		4
.L_2410:
        /*00a8*/ 	.byte	0x04, 0x05
        /*00aa*/ 	.short	(.L_2412 - .L_2411)
.L_2411:
        /*00ac*/ 	.word	0x00000200
        /*00b0*/ 	.word	0x00000001
        /*00b4*/ 	.word	0x00000001


	//----- nvinfo : EIATTR_CRS_STACK_SIZE
	.align		4
.L_2412:
        /*00b8*/ 	.byte	0x04, 0x1e
        /*00ba*/ 	.short	(.L_2414 - .L_2413)
.L_2413:
        /*00bc*/ 	.word	0x00000000
.L_2414:


//--------------------- .nv.info._ZN2at4cuda57_GLOBAL__N__cd6b329d_24_DistributionBernoulli_cu_7537a20d21kernelPointwiseApply2IZNS_6native9templates4cuda28bernoulli_tensor_cuda_kernelIN3c104HalfEfEEvRKNS_10TensorBaseESB_NS_15PhiloxCudaStateEEUliRS8_SD_SD_SD_RKfSF_SF_SF_E_S8_SE_jLin1ELin1ELi4ELi512ELi2EEEvNS0_6detail10TensorInfoIT0_T2_EENSI_IT1_SK_EESK_T_ --------------------------
	.section	.nv.info._ZN2at4cuda57_GLOBAL__N__cd6b329d_24_DistributionBernoulli_cu_7537a20d21kernelPointwiseApply2IZNS_6native9templates4cuda28bernoulli_tensor_cuda_kernelIN3c104HalfEfEEvRKNS_10TensorBaseESB_NS_15PhiloxCudaStateEEUliRS8_SD_SD_SD_RKfSF_SF_SF_E_S8_SE_jLin1ELin1ELi4ELi512ELi2EEEvNS0_6detail10TensorInfoIT0_T2_EENSI_IT1_SK_EESK_T_,"",@"SHT_CUDA_INFO"
	.sectionflags	@""
	.align	4


	//----- nvinfo : EIATTR_CUDA_API_VERSION
	.align		4
        /*0000*/ 	.byte	0x04, 0x37
        /*0002*/ 	.short	(.L_2416 - .L_2415)
.L_2415:
        /*0004*/ 	.word	0x00000082


	//----- nvinfo : EIATTR_SW2861232_WAR
	.align		4
.L_2416:
        /*0008*/ 	.byte	0x01, 0x35
	.zero		2


	//----- nvinfo : EIATTR_PARAM_CBANK
	.align		4
        /*000c*/ 	.byte	0x04, 0x0a
        /*000e*/ 	.short	(.L_2418 - .L_2417)
	.align		4
.L_2417:
        /*0010*/ 	.word	index@(.nv.constant0._ZN2at4cuda57_GLOBAL__N__cd6b329d_24_DistributionBernoulli_cu_7537a20d21kernelPointwiseApply2IZNS_6native9templates4cuda28bernoulli_tensor_cuda_kernelIN3c104HalfEfEEvRKNS_10TensorBaseESB_NS_15PhiloxCudaStateEEUliRS8_SD_SD_SD_RKfSF_SF_SF_E_S8_SE_jLin1ELin1ELi4ELi512ELi2EEEvNS0_6detail10TensorInfoIT0_T2_EENSI_IT1_SK_EESK_T_)
        /*0014*/ 	.short	0x0160
        /*0016*/ 	.short	0x01d0


	//----- nvinfo : EIATTR_CBANK_PARAM_SIZE
	.align		4
.L_2418:
        /*0018*/ 	.byte	0x03, 0x19
        /*001a*/ 	.short	0x01d0


	//----- nvinfo : EIATTR_KPARAM_INFO
	.align		4
        /*001c*/ 	.byte	0x04, 0x17
        /*001e*/ 	.short	(.L_2420 - .L_2419)
.L_2419:
        /*0020*/ 	.word	0x00000000
        /*0024*/ 	.short	0x0003
        /*0026*/ 	.short	0x01b8
        /*0028*/ 	.byte	0x00, 0xf0, 0x61, 0x00


	//----- nvinfo : EIATTR_KPARAM_INFO
	.align		4
.L_2420:
        /*002c*/ 	.byte	0x04, 0x17
        /*002e*/ 	.short	(.L_2422 - .L_2421)
.L_2421:
        /*0030*/ 	.word	0x00000000
        /*0034*/ 	.short	0x0002
        /*0036*/ 	.short	0x01b0
        /*0038*/ 	.byte	0x00, 0xf0, 0x11, 0x00


	//----- nvinfo : EIATTR_KPARAM_INFO
	.align		4
.L_2422:
        /*003c*/ 	.byte	0x04, 0x17
        /*003e*/ 	.short	(.L_2424 - .L_2423)
.L_2423:
        /*0040*/ 	.word	0x00000000
        /*0044*/ 	.short	0x0001
        /*0046*/ 	.short	0x00d8
        /*0048*/ 	.byte	0x00, 0xf0, 0x61, 0x03


	//----- nvinfo : EIATTR_KPARAM_INFO
	.align		4
.L_2424:
        /*004c*/ 	.byte	0x04, 0x17
        /*004e*/ 	.short	(.L_2426 - .L_2425)
.L_2425:
        /*0050*/ 	.word	0x00000000
        /*0054*/ 	.short	0x0000
        /*0056*/ 	.short	0x0000
        /*0058*/ 	.byte	0x00, 0xf0, 0x61, 0x03


	//----- nvinfo : EIATTR_MAXREG_COUNT
	.align		4
.L_2426:
        /*005c*/ 	.byte	0x03, 0x1b
        /*005e*/ 	.short	0x0040


	//----- nvinfo : EIATTR_EXTERNS
	.align		4
        /*0060*/ 	.byte	0x04, 0x0f
        /*0062*/ 	.short	(.L_2428 - .L_2427)


	//   ....[0]....
	.align		4
.L_2427:
        /*0064*/ 	.word	index@(__assertfail)


	//----- nvinfo : EIATTR_MERCURY_ISA_VERSION
	.align		4
.L_2428:
        /*0068*/ 	.byte	0x03, 0x5f
        /*006a*/ 	.short	0x0000


	//----- nvinfo : EIATTR_SYSCALL_OFFSETS
	.align		4
        /*006c*/ 	.byte	0x04, 0x46
        /*006e*/ 	.short	(.L_2430 - .L_2429)


	//   ....[0]....
.L_2429:
        /*0070*/ 	.word	0x00007260


	//   ....[1]....
        /*0074*/ 	.word	0x00007460


	//   ....[2]....
        /*0078*/ 	.word	0x00007650


	//   ....[3]....
        /*007c*/ 	.word	0x00007850


	//----- nvinfo : EIATTR_EXIT_INSTR_OFFSETS
	.align		4
.L_2430:
        /*0080*/ 	.byte	0x04, 0x1c
        /*0082*/ 	.short	(.L_2432 - .L_2431)


	//   ....[0]....
.L_2431:
        /*0084*/ 	.word	0x00000060


	//   ....[1]....
        /*0088*/ 	.word	0x00007960


	//----- nvinfo : EIATTR_INDIRECT_BRANCH_TARGETS
	.align		4
.L_2432:
        /*008c*/ 	.byte	0x04, 0x34
        /*008e*/ 	.short	(.L_2434 - .L_2433)


	//   ....[0]....
.L_2433:
        /*0090*/ 	.word	.L_x_6784@srel
        /*0094*/ 	.short	0x0
        /*0096*/ 	.short	0x0
        /*0098*/ 	.word	0x3
        /*009c*/ 	.word	.L_x_6785@srel
        /*00a0*/ 	.word	.L_x_6786@srel
        /*00a4*/ 	.word	.L_x_6787@srel


	//----- nvinfo : EIATTR_MAX_THREADS
	.align		4
.L_2434:
        /*00a8*/ 	.byte	0x04, 0x05
        /*00aa*/ 	.short	(.L_2436 - .L_2435)
.L_2435:
        /*00ac*/ 	.word	0x00000200
        /*00b0*/ 	.word	0x00000001
        /*00b4*/ 	.word	0x00000001


	//----- nvinfo : EIATTR_CRS_STACK_SIZE
	.align		4
.L_2436:
        /*00b8*/ 	.byte	0x04, 0x1e
        /*00ba*/ 	.short	(.L_2438 - .L_2437)
.L_2437:
        /*00bc*/ 	.word	0x00000000
.L_2438:


//--------------------- .nv.info._ZN2at4cuda57_GLOBAL__N__cd6b329d_24_DistributionBernoulli_cu_7537a20d21kernelPointwiseApply2IZNS_6native9templates4cuda28bernoulli_tensor_cuda_kernelIN3c104HalfEfEEvRKNS_10TensorBaseESB_NS_15PhiloxCudaStateEEUliRS8_SD_SD_SD_RKfSF_SF_SF_E_S8_SE_jLin1ELi2ELi4ELi512ELi2EEEvNS0_6detail10TensorInfoIT0_T2_EENSI_IT1_SK_EESK_T_ --------------------------
	.section	.nv.info._ZN2at4cuda57_GLOBAL__N__cd6b329d_24_DistributionBernoulli_cu_7537a20d21kernelPointwiseApply2IZNS_6native9templates4cuda28bernoulli_tensor_cuda_kernelIN3c104HalfEfEEvRKNS_10TensorBaseESB_NS_15PhiloxCudaStateEEUliRS8_SD_SD_SD_RKfSF_SF_SF_E_S8_SE_jLin1ELi2ELi4ELi512ELi2EEEvNS0_6detail10TensorInfoIT0_T2_EENSI_IT1_SK_EESK_T_,"",@"SHT_CUDA_INFO"
	.sectionflags	@""
	.align	4


	//----- nvinfo : EIATTR_CUDA_API_VERSION
	.align		4
        /*0000*/ 	.byte	0x04, 0x37
        /*0002*/ 	.short	(.L_2440 - .L_2439)
.L_2439:
        /*0004*/ 	.word	0x00000082


	//----- nvinfo : EIATTR_SW2861232_WAR
	.align		4
.L_2440:
        /*0008*/ 	.byte	0x01, 0x35
	.zero		2


	//----- nvinfo : EIATTR_PARAM_CBANK
	.align		4
        /*000c*/ 	.byte	0x04, 0x0a
        /*000e*/ 	.short	(.L_2442 - .L_2441)
	.align		4
.L_2441:
        /*0010*/ 	.word	index@(.nv.constant0._ZN2at4cuda57_GLOBAL__N__cd6b329d_24_DistributionBernoulli_cu_7537a20d21kernelPointwiseApply2IZNS_6native9templates4cuda28bernoulli_tensor_cuda_kernelIN3c104HalfEfEEvRKNS_10TensorBaseESB_NS_15PhiloxCudaStateEEUliRS8_SD_SD_SD_RKfSF_SF_SF_E_S8_SE_jLin1ELi2ELi4ELi512ELi2EEEvNS0_6detail10TensorInfoIT0_T2_EENSI_IT1_SK_EESK_T_)
        /*0014*/ 	.short	0x0160
        /*0016*/ 	.short	0x01d0


	//----- nvinfo : EIATTR_CBANK_PARAM_SIZE
	.align		4
.L_2442:
        /*0018*/ 	.byte	0x03, 0x19
        /*001a*/ 	.short	0x01d0


	//----- nvinfo : EIATTR_KPARAM_INFO
	.align		4
        /*001c*/ 	.byte	0x04, 0x17
        /*001e*/ 	.short	(.L_2444 - .L_2443)
.L_2443:
        /*0020*/ 	.word	0x00000000
        /*0024*/ 	.short	0x0003
        /*0026*/ 	.short	0x01b8
        /*0028*/ 	.byte	0x00, 0xf0, 0x61, 0x00


	//----- nvinfo : EIATTR_KPARAM_INFO
	.align		4
.L_2444:
        /*002c*/ 	.byte	0x04, 0x17
        /*002e*/ 	.short	(.L_2446 - .L_2445)
.L_2445:
        /*0030*/ 	.word	0x00000000
        /*0034*/ 	.short	0x0002
        /*0036*/ 	.short	0x01b0
        /*0038*/ 	.byte	0x00, 0xf0, 0x11, 0x00


	//----- nvinfo : EIATTR_KPARAM_INFO
	.align		4
.L_2446:
        /*003c*/ 	.byte	0x04, 0x17
        /*003e*/ 	.short	(.L_2448 - .L_2447)
.L_2447:
        /*0040*/ 	.word	0x00000000
        /*0044*/ 	.short	0x0001
        /*0046*/ 	.short	0x00d8
        /*0048*/ 	.byte	0x00, 0xf0, 0x61, 0x03


	//----- nvinfo : EIATTR_KPARAM_INFO
	.align		4
.L_2448:
        /*004c*/ 	.byte	0x04, 0x17
        /*004e*/ 	.short	(.L_2450 - .L_2449)
.L_2449:
        /*0050*/ 	.word	0x00000000
        /*0054*/ 	.short	0x0000
        /*0056*/ 	.short	0x0000
        /*0058*/ 	.byte	0x00, 0xf0, 0x61, 0x03


	//----- nvinfo : EIATTR_MAXREG_COUNT
	.align		4
.L_2450:
        /*005c*/ 	.byte	0x03, 0x1b
        /*005e*/ 	.short	0x0040


	//----- nvinfo : EIATTR_EXTERNS
	.align		4
        /*0060*/ 	.byte	0x04, 0x0f
        /*0062*/ 	.short	(.L_2452 - .L_2451)


	//   ....[0]....
	.align		4
.L_2451:
        /*0064*/ 	.word	index@(__assertfail)


	//----- nvinfo : EIATTR_MERCURY_ISA_VERSION
	.align		4
.L_2452:
        /*0068*/ 	.byte	0x03, 0x5f
        /*006a*/ 	.short	0x0000


	//----- nvinfo : EIATTR_SYSCALL_OFFSETS
	.align		4
        /*006c*/ 	.byte	0x04, 0x46
        /*006e*/ 	.short	(.L_2454 - .L_2453)


	//   ....[0]....
.L_2453:
        /*0070*/ 	.word	0x00004600


	//   ....[1]....
        /*0074*/ 	.word	0x00004800


	//   ....[2]....
        /*0078*/ 	.word	0x000049f0


	//   ....[3]....
        /*007c*/ 	.word	0x00004bf0


	//----- nvinfo : EIATTR_EXIT_INSTR_OFFSETS
	.align		4
.L_2454:
        /*0080*/ 	.byte	0x04, 0x1c
        /*0082*/ 	.short	(.L_2456 - .L_2455)


	//   ....[0]....
.L_2455:
        /*0084*/ 	.word	0x00000060


	//   ....[1]....
        /*0088*/ 	.word	0x00004d00


	//----- nvinfo : EIATTR_INDIRECT_BRANCH_TARGETS
	.align		4
.L_2456:
        /*008c*/ 	.byte	0x04, 0x34
        /*008e*/ 	.short	(.L_2458 - .L_2457)


	//   ....[0]....
.L_2457:
        /*0090*/ 	.word	.L_x_6788@srel
        /*0094*/ 	.short	0x0
        /*0096*/ 	.short	0x0
        /*0098*/ 	.word	0x3
        /*009c*/ 	.word	.L_x_6789@srel
        /*00a0*/ 	.word	.L_x_6790@srel
        /*00a4*/ 	.word	.L_x_6791@srel


	//----- nvinfo : EIATTR_MAX_THREADS
	.align		4
.L_2458:
        /*00a8*/ 	.byte	0x04, 0x05
        /*00aa*/ 	.short	(.L_2460 - .L_2459)
.L_2459:
        /*00ac*/ 	.word	0x00000200
        /*00b0*/ 	.word	0x00000001
        /*00b4*/ 	.word	0x00000001


	//----- nvinfo : EIATTR_CRS_STACK_SIZE
	.align		4
.L_2460:
        /*00b8*/ 	.byte	0x04, 0x1e
        /*00ba*/ 	.short	(.L_2462 - .L_2461)
.L_2461:
        /*00bc*/ 	.word	0x00000000
.L_2462:


//--------------------- .nv.info._ZN2at4cuda57_GLOBAL__N__cd6b329d_24_DistributionBernoulli_cu_7537a20d21kernelPointwiseApply2IZNS_6native9templates4cuda28bernoulli_tensor_cuda_kernelIN3c104HalfEfEEvRKNS_10TensorBaseESB_NS_15PhiloxCudaStateEEUliRS8_SD_SD_SD_RKfSF_SF_SF_E_S8_SE_jLin1ELi1ELi4ELi512ELi2EEEvNS0_6detail10TensorInfoIT0_T2_EENSI_IT1_SK_EESK_T_ --------------------------
	.section	.nv.info._ZN2at4cuda57_GLOBAL__N__cd6b329d_24_DistributionBernoulli_cu_7537a20d21kernelPointwiseApply2IZNS_6native9templates4cuda28bernoulli_tensor_cuda_kernelIN3c104HalfEfEEvRKNS_10TensorBaseESB_NS_15PhiloxCudaStateEEUliRS8_SD_SD_SD_RKfSF_SF_SF_E_S8_SE_jLin1ELi1ELi4ELi512ELi2EEEvNS0_6detail10TensorInfoIT0_T2_EENSI_IT1_SK_EESK_T_,"",@"SHT_CUDA_INFO"
	.sectionflags	@""
	.align	4


	//----- nvinfo : EIATTR_CUDA_API_VERSION
	.align		4
        /*0000*/ 	.byte	0x04, 0x37
        /*0002*/ 	.short	(.L_2464 - .L_2463)
.L_2463:
        /*0004*/ 	.word	0x00000082


	//----- nvinfo : EIATTR_SW2861232_WAR
	.align		4
.L_2464:
        /*0008*/ 	.byte	0x01, 0x35
	.zero		2


	//----- nvinfo : EIATTR_PARAM_CBANK
	.align		4
        /*000c*/ 	.byte	0x04, 0x0a
        /*000e*/ 	.short	(.L_2466 - .L_2465)
	.align		4
.L_2465:
        /*0010*/ 	.word	index@(.nv.constant0._ZN2at4cuda57_GLOBAL__N__cd6b329d_24_DistributionBernoulli_cu_7537a20d21kernelPointwiseApply2IZNS_6native9templates4cuda28bernoulli_tensor_cuda_kernelIN3c104HalfEfEEvRKNS_10TensorBaseESB_NS_15PhiloxCudaStateEEUliRS8_SD_SD_SD_RKfSF_SF_SF_E_S8_SE_jLin1ELi1ELi4ELi512ELi2EEEvNS0_6detail10TensorInfoIT0_T2_EENSI_IT1_SK_EESK_T_)
        /*0014*/ 	.short	0x0160
        /*0016*/ 	.short	0x01d0


	//----- nvinfo : EIATTR_CBANK_PARAM_SIZE
	.align		4
.L_2466:
        /*0018*/ 	.byte	0x03, 0x19
        /*001a*/ 	.short	0x01d0


	//----- nvinfo : EIATTR_KPARAM_INFO
	.align		4
        /*001c*/ 	.byte	0x04, 0x17
        /*001e*/ 	.short	(.L_2468 - .L_2467)
.L_2467:
        /*0020*/ 	.word	0x00000000
        /*0024*/ 	.short	0x0003
        /*0026*/ 	.short	0x01b8
        /*0028*/ 	.byte	0x00, 0xf0, 0x61, 0x00


	//----- nvinfo : EIATTR_KPARAM_INFO
	.align		4
.L_2468:
        /*002c*/ 	.byte	0x04, 0x17
        /*002e*/ 	.short	(.L_2470 - .L_2469)
.L_2469:
        /*0030*/ 	.word	0x00000000
        /*0034*/ 	.short	0x0002
        /*0036*/ 	.short	0x01b0
        /*0038*/ 	.byte	0x00, 0xf0, 0x11, 0x00


	//----- nvinfo : EIATTR_KPARAM_INFO
	.align		4
.L_2470:
        /*003c*/ 	.byte	0x04, 0x17
        /*003e*/ 	.short	(.L_2472 - .L_2471)
.L_2471:
        /*0040*/ 	.word	0x00000000
        /*0044*/ 	.short	0x0001
        /*0046*/ 	.short	0x00d8
        /*0048*/ 	.byte	0x00, 0xf0, 0x61, 0x03


	//----- nvinfo : EIATTR_KPARAM_INFO
	.align		4
.L_2472:
        /*004c*/ 	.byte	0x04, 0x17
        /*004e*/ 	.short	(.L_2474 - .L_2473)
.L_2473:
        /*0050*/ 	.word	0x00000000
        /*0054*/ 	.short	0x0000
        /*0056*/ 	.short	0x0000
        /*0058*/ 	.byte	0x00, 0xf0, 0x61, 0x03


	//----- nvinfo : EIATTR_MAXREG_COUNT
	.align		4
.L_2474:
        /*005c*/ 	.byte	0x03, 0x1b
        /*005e*/ 	.short	0x0040


	//----- nvinfo : EIATTR_EXTERNS
	.align		4
        /*0060*/ 	.byte	0x04, 0x0f
        /*0062*/ 	.short	(.L_2476 - .L_2475)


	//   ....[0]....
	.align		4
.L_2475:
        /*0064*/ 	.word	index@(__assertfail)


	//----- nvinfo : EIATTR_MERCURY_ISA_VERSION
	.align		4
.L_2476:
        /*0068*/ 	.byte	0x03, 0x5f
        /*006a*/ 	.short	0x0000


	//----- nvinfo : EIATTR_SYSCALL_OFFSETS
	.align		4
        /*006c*/ 	.byte	0x04, 0x46
        /*006e*/ 	.short	(.L_2478 - .L_2477)


	//   ....[0]....
.L_2477:
        /*0070*/ 	.word	0x00004130


	//   ....[1]....
        /*0074*/ 	.word	0x00004330


	//   ....[2]....
        /*0078*/ 	.word	0x00004520


	//   ....[3]....
        /*007c*/ 	.word	0x00004720


	//----- nvinfo : EIATTR_EXIT_INSTR_OFFSETS
	.align		4
.L_2478:
        /*0080*/ 	.byte	0x04, 0x1c
        /*0082*/ 	.short	(.L_2480 - .L_2479)


	//   ....[0]....
.L_2479:
        /*0084*/ 	.word	0x00000060


	//   ....[1]....
        /*0088*/ 	.word	0x00004830


	//----- nvinfo : EIATTR_INDIRECT_BRANCH_TARGETS
	.align		4
.L_2480:
        /*008c*/ 	.byte	0x04, 0x34
        /*008e*/ 	.short	(.L_2482 - .L_2481)


	//   ....[0]....
.L_2481:
        /*0090*/ 	.word	.L_x_6792@srel
        /*0094*/ 	.short	0x0
        /*0096*/ 	.short	0x0
        /*0098*/ 	.word	0x3
        /*009c*/ 	.word	.L_x_6793@srel
        /*00a0*/ 	.word	.L_x_6794@srel
        /*00a4*/ 	.word	.L_x_6795@srel


	//----- nvinfo : EIATTR_MAX_THREADS
	.align		4
.L_2482:
        /*00a8*/ 	.byte	0x04, 0x05
        /*00aa*/ 	.short	(.L_2484 - .L_2483)
.L_2483:
        /*00ac*/ 	.word	0x00000200
        /*00b0*/ 	.word	0x00000001
        /*00b4*/ 	.word	0x00000001


	//----- nvinfo : EIATTR_CRS_STACK_SIZE
	.align		4
.L_2484:
        /*00b8*/ 	.byte	0x04, 0x1e
        /*00ba*/ 	.short	(.L_2486 - .L_2485)
.L_2485:
        /*00bc*/ 	.word	0x00000000
.L_2486:


//--------------------- .nv.info._ZN2at4cuda57_GLOBAL__N__cd6b329d_24_DistributionBernoulli_cu_7537a20d21kernelPointwiseApply2IZNS_6native9templates4cuda28bernoulli_tensor_cuda_kernelIN3c104HalfEfEEvRKNS_10TensorBaseESB_NS_15PhiloxCudaStateEEUliRS8_SD_SD_SD_RKfSF_SF_SF_E_S8_SE_jLi2ELin1ELi4ELi512ELi2EEEvNS0_6detail10TensorInfoIT0_T2_EENSI_IT1_SK_EESK_T_ --------------------------
	.section	.nv.info._ZN2at4cuda57_GLOBAL__N__cd6b329d_24_DistributionBernoulli_cu_7537a20d21kernelPointwiseApply2IZNS_6native9templates4cuda28bernoulli_tensor_cuda_kernelIN3c104HalfEfEEvRKNS_10TensorBaseESB_NS_15PhiloxCudaStateEEUliRS8_SD_SD_SD_RKfSF_SF_SF_E_S8_SE_jLi2ELin1ELi4ELi512ELi2EEEvNS0_6detail10TensorInfoIT0_T2_EENSI_IT1_SK_EESK_T_,"",@"SHT_CUDA_INFO"
	.sectionflags	@""
	.align	4


	//----- nvinfo : EIATTR_CUDA_API_VERSION
	.align		4
        /*0000*/ 	.byte	0x04, 0x37
        /*0002*/ 	.short	(.L_2488 - .L_2487)
.L_2487:
        /*0004*/ 	.word	0x00000082


	//----- nvinfo : EIATTR_SW2861232_WAR
	.align		4
.L_2488:
        /*0008*/ 	.byte	0x01, 0x35
	.zero		2


	//----- nvinfo : EIATTR_PARAM_CBANK
	.align		4
        /*000c*/ 	.byte	0x04, 0x0a
        /*000e*/ 	.short	(.L_2490 - .L_2489)
	.align		4
.L_2489:
        /*0010*/ 	.word	index@(.nv.constant0._ZN2at4cuda57_GLOBAL__N__cd6b329d_24_DistributionBernoulli_cu_7537a20d21kernelPointwiseApply2IZNS_6native9templates4cuda28bernoulli_tensor_cuda_kernelIN3c104HalfEfEEvRKNS_10TensorBaseESB_NS_15PhiloxCudaStateEEUliRS8_SD_SD_SD_RKfSF_SF_SF_E_S8_SE_jLi2ELin1ELi4ELi512ELi2EEEvNS0_6detail10TensorInfoIT0_T2_EENSI_IT1_SK_EESK_T_)
        /*0014*/ 	.short	0x0160
        /*0016*/ 	.short	0x01d0


	//----- nvinfo : EIATTR_CBANK_PARAM_SIZE
	.align		4
.L_2490:
        /*0018*/ 	.byte	0x03, 0x19
        /*001a*/ 	.short	0x01d0


	//----- nvinfo : EIATTR_KPARAM_INFO
	.align		4
        /*001c*/ 	.byte	0x04, 0x17
        /*001e*/ 	.short	(.L_2492 - .L_2491)
.L_2491:
        /*0020*/ 	.word	0x00000000
        /*0024*/ 	.short	0x0003
        /*0026*/ 	.short	0x01b8
        /*0028*/ 	.byte	0x00, 0xf0, 0x61, 0x00


	//----- nvinfo : EIATTR_KPARAM_INFO
	.align		4
.L_2492:
        /*002c*/ 	.byte	0x04, 0x17
        /*002e*/ 	.short	(.L_2494 - .L_2493)
.L_2493:
        /*0030*/ 	.word	0x00000000
        /*0034*/ 	.short	0x0002
        /*0036*/ 	.short	0x01b0
        /*0038*/ 	.byte	0x00, 0xf0, 0x11, 0x00


	//----- nvinfo : EIATTR_KPARAM_INFO
	.align		4
.L_2494:
        /*003c*/ 	.byte	0x04, 0x17
        /*003e*/ 	.short	(.L_2496 - .L_2495)
.L_2495:
        /*0040*/ 	.word	0x00000000
        /*0044*/ 	.short	0x0001
        /*0046*/ 	.short	0x00d8
        /*0048*/ 	.byte	0x00, 0xf0, 0x61, 0x03


	//----- nvinfo : EIATTR_KPARAM_INFO
	.align		4
.L_2496:
        /*004c*/ 	.byte	0x04, 0x17
        /*004e*/ 	.short	(.L_2498 - .L_2497)
.L_2497:
        /*0050*/ 	.word	0x00000000
        /*0054*/ 	.short	0x0000
        /*0056*/ 	.short	0x0000
        /*0058*/ 	.byte	0x00, 0xf0, 0x61, 0x03


	//----- nvinfo : EIATTR_MAXREG_COUNT
	.align		4
.L_2498:
        /*005c*/ 	.byte	0x03, 0x1b
        /*005e*/ 	.short	0x0040


	//----- nvinfo : EIATTR_EXTERNS
	.align		4
        /*0060*/ 	.byte	0x04, 0x0f
        /*0062*/ 	.short	(.L_2500 - .L_2499)


	//   ....[0]....
	.align		4
.L_2499:
        /*0064*/ 	.word	index@(__assertfail)


	//----- nvinfo : EIATTR_MERCURY_ISA_VERSION
	.align		4
.L_2500:
        /*0068*/ 	.byte	0x03, 0x5f
        /*006a*/ 	.short	0x0000


	//----- nvinfo : EIATTR_SYSCALL_OFFSETS
	.align		4
        /*006c*/ 	.byte	0x04, 0x46
        /*006e*/ 	.short	(.L_2502 - .L_2501)


	//   ....[0]....
.L_2501:
        /*0070*/ 	.word	0x000045e0


	//   ....[1]....
        /*0074*/ 	.word	0x000047e0


	//   ....[2]....
        /*0078*/ 	.word	0x000049d0


	//   ....[3]....
        /*007c*/ 	.word	0x00004bd0


	//----- nvinfo : EIATTR_EXIT_INSTR_OFFSETS
	.align		4
.L_2502:
        /*0080*/ 	.byte	0x04, 0x1c
        /*0082*/ 	.short	(.L_2504 - .L_2503)


	//   ....[0]....
.L_2503:
        /*0084*/ 	.word	0x00000060


	//   ....[1]....
        /*0088*/ 	.word	0x00004ce0


	//----- nvinfo : EIATTR_INDIRECT_BRANCH_TARGETS
	.align		4
.L_2504:
        /*008c*/ 	.byte	0x04, 0x34
        /*008e*/ 	.short	(.L_2506 - .L_2505)


	//   ....[0]....
.L_2505:
        /*0090*/ 	.word	.L_x_6796@srel
        /*0094*/ 	.short	0x0
        /*0096*/ 	.short	0x0
        /*0098*/ 	.word	0x3
        /*009c*/ 	.word	.L_x_6797@srel
        /*00a0*/ 	.word	.L_x_6798@srel
        /*00a4*/ 	.word	.L_x_6799@srel


	//----- nvinfo : EIATTR_MAX_THREADS
	.align		4
.L_2506:
        /*00a8*/ 	.byte	0x04, 0x05
        /*00aa*/ 	.short	(.L_2508 - .L_2507)
.L_2507:
        /*00ac*/ 	.word	0x00000200
        /*00b0*/ 	.word	0x00000001
        /*00b4*/ 	.word	0x00000001


	//----- nvinfo : EIATTR_CRS_STACK_SIZE
	.align		4
.L_2508:
        /*00b8*/ 	.byte	0x04, 0x1e
        /*00ba*/ 	.short	(.L_2510 - .L_2509)
.L_2509:
        /*00bc*/ 	.word	0x00000000
.L_2510:


//--------------------- .nv.info._ZN2at4cuda57_GLOBAL__N__cd6b329d_24_DistributionBernoulli_cu_7537a20d21kernelPointwiseApply2IZNS_6native9templates4cuda28bernoulli_tensor_cuda_kernelIN3c104HalfEfEEvRKNS_10TensorBaseESB_NS_15PhiloxCudaStateEEUliRS8_SD_SD_SD_RKfSF_SF_SF_E_S8_SE_jLi2ELi2ELi4ELi512ELi2EEEvNS0_6detail10TensorInfoIT0_T2_EENSI_IT1_SK_EESK_T_ --------------------------
	.section	.nv.info._ZN2at4cuda57_GLOBAL__N__cd6b329d_24_DistributionBernoulli_cu_7537a20d21kernelPointwiseApply2IZNS_6native9templates4cuda28bernoulli_tensor_cuda_kernelIN3c104HalfEfEEvRKNS_10TensorBaseESB_NS_15PhiloxCudaStateEEUliRS8_SD_SD_SD_RKfSF_SF_SF_E_S8_SE_jLi2ELi2ELi4ELi512ELi2EEEvNS0_6detail10TensorInfoIT0_T2_EENSI_IT1_SK_EESK_T_,"",@"SHT_CUDA_INFO"
	.sectionflags	@""
	.align	4


	//----- nvinfo : EIATTR_CUDA_API_VERSION
	.align		4
        /*0000*/ 	.byte	0x04, 0x37
        /*0002*/ 	.short	(.L_2512 - .L_2511)
.L_2511:
        /*0004*/ 	.word	0x00000082


	//----- nvinfo : EIATTR_SW2861232_WAR
	.align		4
.L_2512:
        /*0008*/ 	.byte	0x01, 0x35
	.zero		2


	//----- nvinfo : EIATTR_PARAM_CBANK
	.align		4
        /*000c*/ 	.byte	0x04, 0x0a
        /*000e*/ 	.short	(.L_2514 - .L_2513)
	.align		4
.L_2513:
        /*0010*/ 	.word	index@(.nv.constant0._ZN2at4cuda57_GLOBAL__N__cd6b329d_24_DistributionBernoulli_cu_7537a20d21kernelPointwiseApply2IZNS_6native9templates4cuda28bernoulli_tensor_cuda_kernelIN3c104HalfEfEEvRKNS_10TensorBaseESB_NS_15PhiloxCudaStateEEUliRS8_SD_SD_SD_RKfSF_SF_SF_E_S8_SE_jLi2ELi2ELi4ELi512ELi2EEEvNS0_6detail10TensorInfoIT0_T2_EENSI_IT1_SK_EESK_T_)
        /*0014*/ 	.short	0x0160
        /*0016*/ 	.short	0x01d0


	//----- nvinfo : EIATTR_CBANK_PARAM_SIZE
	.align		4
.L_2514:
        /*0018*/ 	.byte	0x03, 0x19
        /*001a*/ 	.short	0x01d0


	//----- nvinfo : EIATTR_KPARAM_INFO
	.align		4
        /*001c*/ 	.byte	0x04, 0x17
        /*001e*/ 	.short	(.L_2516 - .L_2515)
.L_2515:
        /*0020*/ 	.word	0x00000000
        /*0024*/ 	.short	0x0003
        /*0026*/ 	.short	0x01b8
        /*0028*/ 	.byte	0x00, 0xf0, 0x61, 0x00


	//----- nvinfo : EIATTR_KPARAM_INFO
	.align		4
.L_2516:
        /*002c*/ 	.byte	0x04, 0x17
        /*002e*/ 	.short	(.L_2518 - .L_2517)
.L_2517:
        /*0030*/ 	.word	0x00000000
        /*0034*/ 	.short	0x0002
        /*0036*/ 	.short	0x01b0
        /*0038*/ 	.byte	0x00, 0xf0, 0x11, 0x00


	//----- nvinfo : EIATTR_KPARAM_INFO
	.align		4
.L_2518:
        /*003c*/ 	.byte	0x04, 0x17
        /*003e*/ 	.short	(.L_2520 - .L_2519)
.L_2519:
        /*0040*/ 	.word	0x00000000
        /*0044*/ 	.short	0x0001
        /*0046*/ 	.short	0x00d8
        /*0048*/ 	.byte	0x00, 0xf0, 0x61, 0x03


	//----- nvinfo : EIATTR_KPARAM_INFO
	.align		4
.L_2520:
        /*004c*/ 	.byte	0x04, 0x17
        /*004e*/ 	.short	(.L_2522 - .L_2521)
.L_2521:
        /*0050*/ 	.word	0x00000000
        /*0054*/ 	.short	0x0000
        /*0056*/ 	.short	0x0000
        /*0058*/ 	.byte	0x00, 0xf0, 0x61, 0x03


	//----- nvinfo : EIATTR_MAXREG_COUNT
	.align		4
.L_2522:
        /*005c*/ 	.byte	0x03, 0x1b
        /*005e*/ 	.short	0x0040


	//----- nvinfo : EIATTR_EXTERNS
	.align		4
        /*0060*/ 	.byte	0x04, 0x0f
        /*0062*/ 	.short	(.L_2524 - .L_2523)


	//   ....[0]....
	.align		4
.L_2523:
        /*0064*/ 	.word	index@(__assertfail)


	//----- nvinfo : EIATTR_MERCURY_ISA_VERSION
	.align		4
.L_2524:
        /*0068*/ 	.byte	0x03, 0x5f
        /*006a*/ 	.short	0x0000


	//----- nvinfo : EIATTR_SYSCALL_OFFSETS
	.align		4
        /*006c*/ 	.byte	0x04, 0x46
        /*006e*/ 	.short	(.L_2526 - .L_2525)


	//   ....[0]....
.L_2525:
        /*0070*/ 	.word	0x00001970


	//   ....[1]....
        /*0074*/ 	.word	0x00001b70


	//   ....[2]....
        /*0078*/ 	.word	0x00001d60


	//   ....[3]....
        /*007c*/ 	.word	0x00001f60


	//----- nvinfo : EIATTR_EXIT_INSTR_OFFSETS
	.align		4
.L_2526:
        /*0080*/ 	.byte	0x04, 0x1c
        /*0082*/ 	.short	(.L_2528 - .L_2527)


	//   ....[0]....
.L_2527:
        /*0084*/ 	.word	0x00000060


	//   ....[1]....
        /*0088*/ 	.word	0x00002070


	//----- nvinfo : EIATTR_INDIRECT_BRANCH_TARGETS
	.align		4
.L_2528:
        /*008c*/ 	.byte	0x04, 0x34
        /*008e*/ 	.short	(.L_2530 - .L_2529)


	//   ....[0]....
.L_2529:
        /*0090*/ 	.word	.L_x_6800@srel
        /*0094*/ 	.short	0x0
        /*0096*/ 	.short	0x0
        /*0098*/ 	.word	0x3
        /*009c*/ 	.word	.L_x_6801@srel
        /*00a0*/ 	.word	.L_x_6802@srel
        /*00a4*/ 	.word	.L_x_6803@srel


	//----- nvinfo : EIATTR_MAX_THREADS
	.align		4
.L_2530:
        /*00a8*/ 	.byte	0x04, 0x05
        /*00aa*/ 	.short	(.L_2532 - .L_2531)
.L_2531:
        /*00ac*/ 	.word	0x00000200
        /*00b0*/ 	.word	0x00000001
        /*00b4*/ 	.word	0x00000001


	//----- nvinfo : EIATTR_CRS_STACK_SIZE
	.align		4
.L_2532:
        /*00b8*/ 	.byte	0x04, 0x1e
        /*00ba*/ 	.short	(.L_2534 - .L_2533)
.L_2533:
        /*00bc*/ 	.word	0x00000000
.L_2534:


//--------------------- .nv.info._ZN2at4cuda57_GLOBAL__N__cd6b329d_24_DistributionBernoulli_cu_7537a20d21kernelPointwiseApply2IZNS_6native9templates4cuda28bernoulli_tensor_cuda_kernelIN3c104HalfEfEEvRKNS_10TensorBaseESB_NS_15PhiloxCudaStateEEUliRS8_SD_SD_SD_RKfSF_SF_SF_E_S8_SE_jLi2ELi1ELi4ELi512ELi2EEEvNS0_6detail10TensorInfoIT0_T2_EENSI_IT1_SK_EESK_T_ --------------------------
	.section	.nv.info._ZN2at4cuda57_GLOBAL__N__cd6b329d_24_DistributionBernoulli_cu_7537a20d21kernelPointwiseApply2IZNS_6native9templates4cuda28bernoulli_tensor_cuda_kernelIN3c104HalfEfEEvRKNS_10TensorBaseESB_NS_15PhiloxCudaStateEEUliRS8_SD_SD_SD_RKfSF_SF_SF_E_S8_SE_jLi2ELi1ELi4ELi512ELi2EEEvNS0_6detail10TensorInfoIT0_T2_EENSI_IT1_SK_EESK_T_,"",@"SHT_CUDA_INFO"
	.sectionflags	@""
	.align	4


	//----- nvinfo : EIATTR_CUDA_API_VERSION
	.align		4
        /*0000*/ 	.byte	0x04, 0x37
        /*0002*/ 	.short	(.L_2536 - .L_2535)
.L_2535:
        /*0004*/ 	.word	0x00000082


	//----- nvinfo : EIATTR_SW2861232_WAR
	.align		4
.L_2536:
        /*0008*/ 	.byte	0x01, 0x35
	.zero		2


	//----- nvinfo : EIATTR_PARAM_CBANK
	.align		4
        /*000c*/ 	.byte	0x04, 0x0a
        /*000e*/ 	.short	(.L_2538 - .L_2537)
	.align		4
.L_2537:
        /*0010*/ 	.word	index@(.nv.constant0._ZN2at4cuda57_GLOBAL__N__cd6b329d_24_DistributionBernoulli_cu_7537a20d21kernelPointwiseApply2IZNS_6native9templates4cuda28bernoulli_tensor_cuda_kernelIN3c104HalfEfEEvRKNS_10TensorBaseESB_NS_15PhiloxCudaStateEEUliRS8_SD_SD_SD_RKfSF_SF_SF_E_S8_SE_jLi2ELi1ELi4ELi512ELi2EEEvNS0_6detail10TensorInfoIT0_T2_EENSI_IT1_SK_EESK_T_)
        /*0014*/ 	.short	0x0160
        /*0016*/ 	.short	0x01d0


	//----- nvinfo : EIATTR_CBANK_PARAM_SIZE
	.align		4
.L_2538:
        /*0018*/ 	.byte	0x03, 0x19
        /*001a*/ 	.short	0x01d0


	//----- nvinfo : EIATTR_KPARAM_INFO
	.align		4
        /*001c*/ 	.byte	0x04, 0x17
        /*001e*/ 	.short	(.L_2540 - .L_2539)
.L_2539:
        /*0020*/ 	.word	0x00000000
        /*0024*/ 	.short	0x0003
        /*0026*/ 	.short	0x01b8
        /*0028*/ 	.byte	0x00, 0xf0, 0x61, 0x00


	//----- nvinfo : EIATTR_KPARAM_INFO
	.align		4
.L_2540:
        /*002c*/ 	.byte	0x04, 0x17
        /*002e*/ 	.short	(.L_2542 - .L_2541)
.L_2541:
        /*0030*/ 	.word	0x00000000
        /*0034*/ 	.short	0x0002
        /*0036*/ 	.short	0x01b0
        /*0038*/ 	.byte	0x00, 0xf0, 0x11, 0x00


	//----- nvinfo : EIATTR_KPARAM_INFO
	.align		4
.L_2542:
        /*003c*/ 	.byte	0x04, 0x17
        /*003e*/ 	.short	(.L_2544 - .L_2543)
.L_2543:
        /*0040*/ 	.word	0x00000000
        /*0044*/ 	.short	0x0001
        /*0046*/ 	.short	0x00d8
        /*0048*/ 	.byte	0x00, 0xf0, 0x61, 0x03


	//----- nvinfo : EIATTR_KPARAM_INFO
	.align		4
.L_2544:
        /*004c*/ 	.byte	0x04, 0x17
        /*004e*/ 	.short	(.L_2546 - .L_2545)
.L_2545:
        /*0050*/ 	.word	0x00000000
        /*0054*/ 	.short	0x0000
        /*0056*/ 	.short	0x0000
        /*0058*/ 	.byte	0x00, 0xf0, 0x61, 0x03


	//----- nvinfo : EIATTR_MAXREG_COUNT
	.align		4
.L_2546:
        /*005c*/ 	.byte	0x03, 0x1b
        /*005e*/ 	.short	0x0040


	//----- nvinfo : EIATTR_EXTERNS
	.align		4
        /*0060*/ 	.byte	0x04, 0x0f
        /*0062*/ 	.short	(.L_2548 - .L_2547)


	//   ....[0]....
	.align		4
.L_2547:
        /*0064*/ 	.word	index@(__assertfail)


	//----- nvinfo : EIATTR_MERCURY_ISA_VERSION
	.align		4
.L_2548:
        /*0068*/ 	.byte	0x03, 0x5f
        /*006a*/ 	.short	0x0000


	//----- nvinfo : EIATTR_SYSCALL_OFFSETS
	.align		4
        /*006c*/ 	.byte	0x04, 0x46
        /*006e*/ 	.short	(.L_2550 - .L_2549)


	//   ....[0]....
.L_2549:
        /*0070*/ 	.word	0x000013c0


	//   ....[1]....
        /*0074*/ 	.word	0x00001610


	//   ....[2]....
        /*0078*/ 	.word	0x00001850


	//   ....[3]....
        /*007c*/ 	.word	0x00001aa0


	//----- nvinfo : EIATTR_EXIT_INSTR_OFFSETS
	.align		4
.L_2550:
        /*0080*/ 	.byte	0x04, 0x1c
        /*0082*/ 	.short	(.L_2552 - .L_2551)


	//   ....[0]....
.L_2551:
        /*0084*/ 	.word	0x00000060


	//   ....[1]....
        /*0088*/ 	.word	0x00001bb0


	//----- nvinfo : EIATTR_INDIRECT_BRANCH_TARGETS
	.align		4
.L_2552:
        /*008c*/ 	.byte	0x04, 0x34
        /*008e*/ 	.short	(.L_2554 - .L_2553)


	//   ....[0]....
.L_2553:
        /*0090*/ 	.word	.L_x_6804@srel
        /*0094*/ 	.short	0x0
        /*0096*/ 	.short	0x0
        /*0098*/ 	.word	0x3
        /*009c*/ 	.word	.L_x_6805@srel
        /*00a0*/ 	.word	.L_x_6806@srel
        /*00a4*/ 	.word	.L_x_6807@srel


	//----- nvinfo : EIATTR_MAX_THREADS
	.align		4
.L_2554:
        /*00a8*/ 	.byte	0x04, 0x05
        /*00aa*/ 	.short	(.L_2556 - .L_2555)
.L_2555:
        /*00ac*/ 	.word	0x00000200
        /*00b0*/ 	.word	0x00000001
        /*00b4*/ 	.word	0x00000001


	//----- nvinfo : EIATTR_CRS_STACK_SIZE
	.align		4
.L_2556:
        /*00b8*/ 	.byte	0x04, 0x1e
        /*00ba*/ 	.short	(.L_2558 - .L_2557)
.L_2557:
        /*00bc*/ 	.word	0x00000000
.L_2558:


//--------------------- .nv.info._ZN2at4cuda57_GLOBAL__N__cd6b329d_24_DistributionBernoulli_cu_7537a20d21kernelPointwiseApply2IZNS_6native9templates4cuda28bernoulli_tensor_cuda_kernelIN3c104HalfEfEEvRKNS_10TensorBaseESB_NS_15PhiloxCudaStateEEUliRS8_SD_SD_SD_RKfSF_SF_SF_E_S8_SE_jLi1ELin1ELi4ELi512ELi2EEEvNS0_6detail10TensorInfoIT0_T2_EENSI_IT1_SK_EESK_T_ --------------------------
	.section	.nv.info._ZN2at4cuda57_GLOBAL__N__cd6b329d_24_DistributionBernoulli_cu_7537a20d21kernelPointwiseApply2IZNS_6native9templates4cuda28bernoulli_tensor_cuda_kernelIN3c104HalfEfEEvRKNS_10TensorBaseESB_NS_15PhiloxCudaStateEEUliRS8_SD_SD_SD_RKfSF_SF_SF_E_S8_SE_jLi1ELin1ELi4ELi512ELi2EEEvNS0_6detail10TensorInfoIT0_T2_EENSI_IT1_SK_EESK_T_,"",@"SHT_CUDA_INFO"
	.sectionflags	@""
	.align	4


	//----- nvinfo : EIATTR_CUDA_API_VERSION
	.align		4
        /*0000*/ 	.byte	0x04, 0x37
        /*0002*/ 	.short	(.L_2560 - .L_2559)
.L_2559:
        /*0004*/ 	.word	0x00000082


	//----- nvinfo : EIATTR_SW2861232_WAR
	.align		4
.L_2560:
        /*0008*/ 	.byte	0x01, 0x35
	.zero		2


	//----- nvinfo : EIATTR_PARAM_CBANK
	.align		4
        /*000c*/ 	.byte	0x04, 0x0a
        /*000e*/ 	.short	(.L_2562 - .L_2561)
	.align		4
.L_2561:
        /*0010*/ 	.word	index@(.nv.constant0._ZN2at4cuda57_GLOBAL__N__cd6b329d_24_DistributionBernoulli_cu_7537a20d21kernelPointwiseApply2IZNS_6native9templates4cuda28bernoulli_tensor_cuda_kernelIN3c104HalfEfEEvRKNS_10TensorBaseESB_NS_15PhiloxCudaStateEEUliRS8_SD_SD_SD_RKfSF_SF_SF_E_S8_SE_jLi1ELin1ELi4ELi512ELi2EEEvNS0_6detail10TensorInfoIT0_T2_EENSI_IT1_SK_EESK_T_)
        /*0014*/ 	.short	0x0160
        /*0016*/ 	.short	0x01d0


	//----- nvinfo : EIATTR_CBANK_PARAM_SIZE
	.align		4
.L_2562:
        /*0018*/ 	.byte	0x03, 0x19
        /*001a*/ 	.short	0x01d0


	//----- nvinfo : EIATTR_KPARAM_INFO
	.align		4
        /*001c*/ 	.byte	0x04, 0x17
        /*001e*/ 	.short	(.L_2564 - .L_2563)
.L_2563:
        /*0020*/ 	.word	0x00000000
        /*0024*/ 	.short	0x0003
        /*0026*/ 	.short	0x01b8
        /*0028*/ 	.byte	0x00, 0xf0, 0x61, 0x00


	//----- nvinfo : EIATTR_KPARAM_INFO
	.align		4
.L_2564:
        /*002c*/ 	.byte	0x04, 0x17
        /*002e*/ 	.short	(.L_2566 - .L_2565)
.L_2565:
        /*0030*/ 	.word	0x00000000
        /*0034*/ 	.short	0x0002
        /*0036*/ 	.short	0x01b0
        /*0038*/ 	.byte	0x00, 0xf0, 0x11, 0x00


	//----- nvinfo : EIATTR_KPARAM_INFO
	.align		4
.L_2566:
        /*003c*/ 	.byte	0x04, 0x17
        /*003e*/ 	.short	(.L_2568 - .L_2567)
.L_2567:
        /*0040*/ 	.word	0x00000000
        /*0044*/ 	.short	0x0001
        /*0046*/ 	.short	0x00d8
        /*0048*/ 	.byte	0x00, 0xf0, 0x61, 0x03


	//----- nvinfo : EIATTR_KPARAM_INFO
	.align		4
.L_2568:
        /*004c*/ 	.byte	0x04, 0x17
        /*004e*/ 	.short	(.L_2570 - .L_2569)
.L_2569:
        /*0050*/ 	.word	0x00000000
        /*0054*/ 	.short	0x0000
        /*0056*/ 	.short	0x0000
        /*0058*/ 	.byte	0x00, 0xf0, 0x61, 0x03


	//----- nvinfo : EIATTR_MAXREG_COUNT
	.align		4
.L_2570:
        /*005c*/ 	.byte	0x03, 0x1b
        /*005e*/ 	.short	0x0040


	//----- nvinfo : EIATTR_EXTERNS
	.align		4
        /*0060*/ 	.byte	0x04, 0x0f
        /*0062*/ 	.short	(.L_2572 - .L_2571)


	//   ....[0]....
	.align		4
.L_2571:
        /*0064*/ 	.word	index@(__assertfail)


	//----- nvinfo : EIATTR_MERCURY_ISA_VERSION
	.align		4
.L_2572:
        /*0068*/ 	.byte	0x03, 0x5f
        /*006a*/ 	.short	0x0000


	//----- nvinfo : EIATTR_SYSCALL_OFFSETS
	.align		4
        /*006c*/ 	.byte	0x04, 0x46
        /*006e*/ 	.short	(.L_2574 - .L_2573)


	//   ....[0]....
.L_2573:
        /*0070*/ 	.word	0x00004140


	//   ....[1]....
        /*0074*/ 	.word	0x00004340


	//   ....[2]....
        /*0078*/ 	.word	0x00004530


	//   ....[3]....
        /*007c*/ 	.word	0x00004730


	//----- nvinfo : EIATTR_EXIT_INSTR_OFFSETS
	.align		4
.L_2574:
        /*0080*/ 	.byte	0x04, 0x1c
        /*0082*/ 	.short	(.L_2576 - .L_2575)


	//   ....[0]....
.L_2575:
        /*0084*/ 	.word	0x00000060


	//   ....[1]....
        /*0088*/ 	.word	0x00004820


	//----- nvinfo : EIATTR_MAX_THREADS
	.align		4
.L_2576:
        /*008c*/ 	.byte	0x04, 0x05
        /*008e*/ 	.short	(.L_2578 - .L_2577)
.L_2577:
        /*0090*/ 	.word	0x00000200
        /*0094*/ 	.word	0x00000001
        /*0098*/ 	.word	0x00000001


	//----- nvinfo : EIATTR_CRS_STACK_SIZE
	.align		4
.L_2578:
        /*009c*/ 	.byte	0x04, 0x1e
        /*009e*/ 	.short	(.L_2580 - .L_2579)
.L_2579:
        /*00a0*/ 	.word	0x00000000
.L_2580:


//--------------------- .nv.info._ZN2at4cuda57_GLOBAL__N__cd6b329d_24_DistributionBernoulli_cu_7537a20d21kernelPointwiseApply2IZNS_6native9templates4cuda28bernoulli_tensor_cuda_kernelIN3c104HalfEfEEvRKNS_10TensorBaseESB_NS_15PhiloxCudaStateEEUliRS8_SD_SD_SD_RKfSF_SF_SF_E_S8_SE_jLi1ELi2ELi4ELi512ELi2EEEvNS0_6detail10TensorInfoIT0_T2_EENSI_IT1_SK_EESK_T_ --------------------------
	.section	.nv.info._ZN2at4cuda57_GLOBAL__N__cd6b329d_24_DistributionBernoulli_cu_7537a20d21kernelPointwiseApply2IZNS_6native9templates4cuda28bernoulli_tensor_cuda_kernelIN3c104HalfEfEEvRKNS_10TensorBaseESB_NS_15PhiloxCudaStateEEUliRS8_SD_SD_SD_RKfSF_SF_SF_E_S8_SE_jLi1ELi2ELi4ELi512ELi2EEEvNS0_6detail10TensorInfoIT0_T2_EENSI_IT1_SK_EESK_T_,"",@"SHT_CUDA_INFO"
	.sectionflags	@""
	.align	4


	//----- nvinfo : EIATTR_CUDA_API_VERSION
	.align		4
        /*0000*/ 	.byte	0x04, 0x37
        /*0002*/ 	.short	(.L_2582 - .L_2581)
.L_2581:
        /*0004*/ 	.word	0x00000082


	//----- nvinfo : EIATTR_SW2861232_WAR
	.align		4
.L_2582:
        /*0008*/ 	.byte	0x01, 0x35
	.zero		2


	//----- nvinfo : EIATTR_PARAM_CBANK
	.align		4
        /*000c*/ 	.byte	0x04, 0x0a
        /*000e*/ 	.short	(.L_2584 - .L_2583)
	.align		4
.L_2583:
        /*0010*/ 	.word	index@(.nv.constant0._ZN2at4cuda57_GLOBAL__N__cd6b329d_24_DistributionBernoulli_cu_7537a20d21kernelPointwiseApply2IZNS_6native9templates4cuda28bernoulli_tensor_cuda_kernelIN3c104HalfEfEEvRKNS_10TensorBaseESB_NS_15PhiloxCudaStateEEUliRS8_SD_SD_SD_RKfSF_SF_SF_E_S8_SE_jLi1ELi2ELi4ELi512ELi2EEEvNS0_6detail10TensorInfoIT0_T2_EENSI_IT1_SK_EESK_T_)
        /*0014*/ 	.short	0x0160
        /*0016*/ 	.short	0x01d0


	//----- nvinfo : EIATTR_CBANK_PARAM_SIZE
	.align		4
.L_2584:
        /*0018*/ 	.byte	0x03, 0x19
        /*001a*/ 	.short	0x01d0


	//----- nvinfo : EIATTR_KPARAM_INFO
	.align		4
        /*001c*/ 	.byte	0x04, 0x17
        /*001e*/ 	.short	(.L_2586 - .L_2585)
.L_2585:
        /*0020*/ 	.word	0x00000000
        /*0024*/ 	.short	0x0003
        /*0026*/ 	.short	0x01b8
        /*0028*/ 	.byte	0x00, 0xf0, 0x61, 0x00


	//----- nvinfo : EIATTR_KPARAM_INFO
	.align		4
.L_2586:
        /*002c*/ 	.byte	0x04, 0x17
        /*002e*/ 	.short	(.L_2588 - .L_2587)
.L_2587:
        /*0030*/ 	.word	0x00000000
        /*0034*/ 	.short	0x0002
        /*0036*/ 	.short	0x01b0
        /*0038*/ 	.byte	0x00, 0xf0, 0x11, 0x00


	//----- nvinfo : EIATTR_KPARAM_INFO
	.align		4
.L_2588:
        /*003c*/ 	.byte	0x04, 0x17
        /*003e*/ 	.short	(.L_2590 - .L_2589)
.L_2589:
        /*0040*/ 	.word	0x00000000
        /*0044*/ 	.short	0x0001
        /*0046*/ 	.short	0x00d8
        /*0048*/ 	.byte	0x00, 0xf0, 0x61, 0x03


	//----- nvinfo : EIATTR_KPARAM_INFO
	.align		4
.L_2590:
        /*004c*/ 	.byte	0x04, 0x17
        /*004e*/ 	.short	(.L_2592 - .L_2591)
.L_2591:
        /*0050*/ 	.word	0x00000000
        /*0054*/ 	.short	0x0000
        /*0056*/ 	.short	0x0000
        /*0058*/ 	.byte	0x00, 0xf0, 0x61, 0x03


	//----- nvinfo : EIATTR_MAXREG_COUNT
	.align		4
.L_2592:
        /*005c*/ 	.byte	0x03, 0x1b
        /*005e*/ 	.short	0x0040


	//----- nvinfo : EIATTR_EXTERNS
	.align		4
        /*0060*/ 	.byte	0x04, 0x0f
        /*0062*/ 	.short	(.L_2594 - .L_2593)


	//   ....[0]....
	.align		4
.L_2593:
        /*0064*/ 	.word	index@(__assertfail)


	//----- nvinfo : EIATTR_MERCURY_ISA_VERSION
	.align		4
.L_2594:
        /*0068*/ 	.byte	0x03, 0x5f
        /*006a*/ 	.short	0x0000


	//----- nvinfo : EIATTR_SYSCALL_OFFSETS
	.align		4
        /*006c*/ 	.byte	0x04, 0x46
        /*006e*/ 	.short	(.L_2596 - .L_2595)


	//   ....[0]....
.L_2595:
        /*0070*/ 	.word	0x000013e0


	//   ....[1]....
        /*0074*/ 	.word	0x00001600


	//   ....[2]....
        /*0078*/ 	.word	0x00001830


	//   ....[3]....
        /*007c*/ 	.word	0x00001a70


	//----- nvinfo : EIATTR_EXIT_INSTR_OFFSETS
	.align		4
.L_2596:
        /*0080*/ 	.byte	0x04, 0x1c
        /*0082*/ 	.short	(.L_2598 - .L_2597)


	//   ....[0]....
.L_2597:
        /*0084*/ 	.word	0x00000060


	//   ....[1]....
        /*0088*/ 	.word	0x00001bb0


	//----- nvinfo : EIATTR_INDIRECT_BRANCH_TARGETS
	.align		4
.L_2598:
        /*008c*/ 	.byte	0x04, 0x34
        /*008e*/ 	.short	(.L_2600 - .L_2599)


	//   ....[0]....
.L_2599:
        /*0090*/ 	.word	.L_x_6808@srel
        /*0094*/ 	.short	0x0
        /*0096*/ 	.short	0x0
        /*0098*/ 	.word	0x3
        /*009c*/ 	.word	.L_x_6809@srel
        /*00a0*/ 	.word	.L_x_6810@srel
        /*00a4*/ 	.word	.L_x_6811@srel


	//----- nvinfo : EIATTR_MAX_THREADS
	.align		4
.L_2600:
        /*00a8*/ 	.byte	0x04, 0x05
        /*00aa*/ 	.short	(.L_2602 - .L_2601)
.L_2601:
        /*00ac*/ 	.word	0x00000200
        /*00b0*/ 	.word	0x00000001
        /*00b4*/ 	.word	0x00000001


	//----- nvinfo : EIATTR_CRS_STACK_SIZE
	.align		4
.L_2602:
        /*00b8*/ 	.byte	0x04, 0x1e
        /*00ba*/ 	.short	(.L_2604 - .L_2603)
.L_2603:
        /*00bc*/ 	.word	0x00000000
.L_2604:


//--------------------- .nv.info._ZN2at4cuda57_GLOBAL__N__cd6b329d_24_DistributionBernoulli_cu_7537a20d21kernelPointwiseApply2IZNS_6native9templates4cuda28bernoulli_tensor_cuda_kernelIN3c104HalfEfEEvRKNS_10TensorBaseESB_NS_15PhiloxCudaStateEEUliRS8_SD_SD_SD_RKfSF_SF_SF_E_S8_SE_jLi1ELi1ELi4ELi512ELi2EEEvNS0_6detail10TensorInfoIT0_T2_EENSI_IT1_SK_EESK_T_ --------------------------
	.section	.nv.info._ZN2at4cuda57_GLOBAL__N__cd6b329d_24_DistributionBernoulli_cu_7537a20d21kernelPointwiseApply2IZNS_6native9templates4cuda28bernoulli_tensor_cuda_kernelIN3c104HalfEfEEvRKNS_10TensorBaseESB_NS_15PhiloxCudaStateEEUliRS8_SD_SD_SD_RKfSF_SF_SF_E_S8_SE_jLi1ELi1ELi4ELi512ELi2EEEvNS0_6detail10TensorInfoIT0_T2_EENSI_IT1_SK_EESK_T_,"",@"SHT_CUDA_INFO"
	.sectionflags	@""
	.align	4


	//----- nvinfo : EIATTR_CUDA_API_VERSION
	.align		4
        /*0000*/ 	.byte	0x04, 0x37
        /*0002*/ 	.short	(.L_2606 - .L_2605)
.L_2605:
        /*0004*/ 	.word	0x00000082


	//----- nvinfo : EIATTR_SW2861232_WAR
	.align		4
.L_2606:
        /*0008*/ 	.byte	0x01, 0x35
	.zero		2


	//----- nvinfo : EIATTR_PARAM_CBANK
	.align		4
        /*000c*/ 	.byte	0x04, 0x0a
        /*000e*/ 	.short	(.L_2608 - .L_2607)
	.align		4
.L_2607:
        /*0010*/ 	.word	index@(.nv.constant0._ZN2at4cuda57_GLOBAL__N__cd6b329d_24_DistributionBernoulli_cu_7537a20d21kernelPointwiseApply2IZNS_6native9templates4cuda28bernoulli_tensor_cuda_kernelIN3c104HalfEfEEvRKNS_10TensorBaseESB_NS_15PhiloxCudaStateEEUliRS8_SD_SD_SD_RKfSF_SF_SF_E_S8_SE_jLi1ELi1ELi4ELi512ELi2EEEvNS0_6detail10TensorInfoIT0_T2_EENSI_IT1_SK_EESK_T_)
        /*0014*/ 	.short	0x0160
        /*0016*/ 	.short	0x01d0


	//----- nvinfo : EIATTR_CBANK_PARAM_SIZE
	.align		4
.L_2608:
        /*0018*/ 	.byte	0x03, 0x19
        /*001a*/ 	.short	0x01d0


	//----- nvinfo : EIATTR_KPARAM_INFO
	.align		4
        /*001c*/ 	.byte	0x04, 0x17
        /*001e*/ 	.short	(.L_2610 - .L_2609)
.L_2609:
        /*0020*/ 	.word	0x00000000
        /*0024*/ 	.short	0x0003
        /*0026*/ 	.short	0x01b8
        /*0028*/ 	.byte	0x00, 0xf0, 0x61, 0x00


	//----- nvinfo : EIATTR_KPARAM_INFO
	.align		4
.L_2610:
        /*002c*/ 	.byte	0x04, 0x17
        /*002e*/ 	.short	(.L_2612 - .L_2611)
.L_2611:
        /*0030*/ 	.word	0x00000000
        /*0034*/ 	.short	0x0002
        /*0036*/ 	.short	0x01b0
        /*0038*/ 	.byte	0x00, 0xf0, 0x11, 0x00


	//----- nvinfo : EIATTR_KPARAM_INFO
	.align		4
.L_2612:
        /*003c*/ 	.byte	0x04, 0x17
        /*003e*/ 	.short	(.L_2614 - .L_2613)
.L_2613:
        /*0040*/ 	.word	0x00000000
        /*0044*/ 	.short	0x0001
        /*0046*/ 	.short	0x00d8
        /*0048*/ 	.byte	0x00, 0xf0, 0x61, 0x03


	//----- nvinfo : EIATTR_KPARAM_INFO
	.align		4
.L_2614:
        /*004c*/ 	.byte	0x04, 0x17
        /*004e*/ 	.short	(.L_2616 - .L_2615)
.L_2615:
        /*0050*/ 	.word	0x00000000
        /*0054*/ 	.short	0x0000
        /*0056*/ 	.short	0x0000
        /*0058*/ 	.byte	0x00, 0xf0, 0x61, 0x03


	//----- nvinfo : EIATTR_MAXREG_COUNT
	.align		4
.L_2616:
        /*005c*/ 	.byte	0x03, 0x1b
        /*005e*/ 	.short	0x0040


	//----- nvinfo : EIATTR_EXTERNS
	.align		4
        /*0060*/ 	.byte	0x04, 0x0f
        /*0062*/ 	.short	(.L_2618 - .L_2617)


	//   ....[0]....
	.align		4
.L_2617:
        /*0064*/ 	.word	index@(__assertfail)


	//----- nvinfo : EIATTR_MERCURY_ISA_VERSION
	.align		4
.L_2618:
        /*0068*/ 	.byte	0x03, 0x5f
        /*006a*/ 	.short	0x0000


	//----- nvinfo : EIATTR_SYSCALL_OFFSETS
	.align		4
        /*006c*/ 	.byte	0x04, 0x46
        /*006e*/ 	.short	(.L_2620 - .L_2619)


	//   ....[0]....
.L_2619:
        /*0070*/ 	.word	0x00000de0


	//   ....[1]....
        /*0074*/ 	.word	0x00000fe0


	//   ....[2]....
        /*0078*/ 	.word	0x000011d0


	//   ....[3]....
        /*007c*/ 	.word	0x00001440


	//----- nvinfo : EIATTR_EXIT_INSTR_OFFSETS
	.align		4
.L_2620:
        /*0080*/ 	.byte	0x04, 0x1c
        /*0082*/ 	.short	(.L_2622 - .L_2621)


	//   ....[0]....
.L_2621:
        /*0084*/ 	.word	0x00000060


	//   ....[1]....
        /*0088*/ 	.word	0x00001580


	//----- nvinfo : EIATTR_INDIRECT_BRANCH_TARGETS
	.align		4
.L_2622:
        /*008c*/ 	.byte	0x04, 0x34
        /*008e*/ 	.short	(.L_2624 - .L_2623)


	//   ....[0]....
.L_2623:
        /*0090*/ 	.word	.L_x_6812@srel
        /*0094*/ 	.short	0x0
        /*0096*/ 	.short	0x0
        /*0098*/ 	.word	0x3
        /*009c*/ 	.word	.L_x_6813@srel
        /*00a0*/ 	.word	.L_x_6814@srel
        /*00a4*/ 	.word	.L_x_6815@srel


	//----- nvinfo : EIATTR_MAX_THREADS
	.align		4
.L_2624:
        /*00a8*/ 	.byte	0x04, 0x05
        /*00aa*/ 	.short	(.L_2626 - .L_2625)
.L_2625:
        /*00ac*/ 	.word	0x00000200
        /*00b0*/ 	.word	0x00000001
        /*00b4*/ 	.word	0x00000001


	//----- nvinfo : EIATTR_CRS_STACK_SIZE
	.align		4
.L_2626:
        /*00b8*/ 	.byte	0x04, 0x1e
        /*00ba*/ 	.short	(.L_2628 - .L_2627)
.L_2627:
        /*00bc*/ 	.word	0x00000000
.L_2628:


//--------------------- .nv.info._ZN2at4cuda57_GLOBAL__N__cd6b329d_24_DistributionBernoulli_cu_7537a20d21kernelPointwiseApply2IZNS_6native9templates4cuda28bernoulli_tensor_cuda_kernelIffEEvRKNS_10TensorBaseES9_NS_15PhiloxCudaStateEEUliRfSB_SB_SB_RKfSD_SD_SD_E_fSC_mLin1ELin1ELi4ELi512ELi2EEEvNS0_6detail10TensorInfoIT0_T2_EENSG_IT1_SI_EESI_T_ --------------------------
	.section	.nv.info._ZN2at4cuda57_GLOBAL__N__cd6b329d_24_DistributionBernoulli_cu_7537a20d21kernelPointwiseApply2IZNS_6native9templates4cuda28bernoulli_tensor_cuda_kernelIffEEvRKNS_10TensorBaseES9_NS_15PhiloxCudaStateEEUliRfSB_SB_SB_RKfSD_SD_SD_E_fSC_mLin1ELin1ELi4ELi512ELi2EEEvNS0_6detail10TensorInfoIT0_T2_EENSG_IT1_SI_EESI_T_,"",@"SHT_CUDA_INFO"
	.sectionflags	@""
	.align	4


	//----- nvinfo : EIATTR_CUDA_API_VERSION
	.align		4
        /*0000*/ 	.byte	0x04, 0x37
        /*0002*/ 	.short	(.L_2630 - .L_2629)
.L_2629:
        /*0004*/ 	.word	0x00000082


	//----- nvinfo : EIATTR_SW2861232_WAR
	.align		4
.L_2630:
        /*0008*/ 	.byte	0x01, 0x35
	.zero		2


	//----- nvinfo : EIATTR_PARAM_CBANK
	.align		4
        /*000c*/ 	.byte	0x04, 0x0a
        /*000e*/ 	.short	(.L_2632 - .L_2631)
	.align		4
.L_2631:
        /*0010*/ 	.word	index@(.nv.constant0._ZN2at4cuda57_GLOBAL__N__cd6b329d_24_DistributionBernoulli_cu_7537a20d21kernelPointwiseApply2IZNS_6native9templates4cuda28bernoulli_tensor_cuda_kernelIffEEvRKNS_10TensorBaseES9_NS_15PhiloxCudaStateEEUliRfSB_SB_SB_RKfSD_SD_SD_E_fSC_mLin1ELin1ELi4ELi512ELi2EEEvNS0_6detail10TensorInfoIT0_T2_EENSG_IT1_SI_EESI_T_)
        /*0014*/ 	.short	0x0160
        /*0016*/ 	.short	0x0360


	//----- nvinfo : EIATTR_CBANK_PARAM_SIZE
	.align		4
.L_2632:
        /*0018*/ 	.byte	0x03, 0x19
        /*001a*/ 	.short	0x0360


	//----- nvinfo : EIATTR_KPARAM_INFO
	.align		4
        /*001c*/ 	.byte	0x04, 0x17
        /*001e*/ 	.short	(.L_2634 - .L_2633)
.L_2633:
        /*0020*/ 	.word	0x00000000
        /*0024*/ 	.short	0x0003
        /*0026*/ 	.short	0x0348
        /*0028*/ 	.byte	0x00, 0xf0, 0x61, 0x00


	//----- nvinfo : EIATTR_KPARAM_INFO
	.align		4
.L_2634:
        /*002c*/ 	.byte	0x04, 0x17
        /*002e*/ 	.short	(.L_2636 - .L_2635)
.L_2635:
        /*0030*/ 	.word	0x00000000
        /*0034*/ 	.short	0x0002
        /*0036*/ 	.short	0x0340
        /*0038*/ 	.byte	0x00, 0xf0, 0x21, 0x00


	//----- nvinfo : EIATTR_KPARAM_INFO
	.align		4
.L_2636:
        /*003c*/ 	.byte	0x04, 0x17
        /*003e*/ 	.short	(.L_2638 - .L_2637)
.L_2637:
        /*0040*/ 	.word	0x00000000
        /*0044*/ 	.short	0x0001
        /*0046*/ 	.short	0x01a0
        /*0048*/ 	.byte	0x00, 0xf0, 0x81, 0x06


	//----- nvinfo : EIATTR_KPARAM_INFO
	.align		4
.L_2638:
        /*004c*/ 	.byte	0x04, 0x17
        /*004e*/ 	.short	(.L_2640 - .L_2639)
.L_2639:
        /*0050*/ 	.word	0x00000000
        /*0054*/ 	.short	0x0000
        /*0056*/ 	.short	0x0000
        /*0058*/ 	.byte	0x00, 0xf0, 0x81, 0x06


	//----- nvinfo : EIATTR_MAXREG_COUNT
	.align		4
.L_2640:
        /*005c*/ 	.byte	0x03, 0x1b
        /*005e*/ 	.short	0x0040


	//----- nvinfo : EIATTR_EXTERNS
	.align		4
        /*0060*/ 	.byte	0x04, 0x0f
        /*0062*/ 	.short	(.L_2642 - .L_2641)


	//   ....[0]....
	.align		4
.L_2641:
        /*0064*/ 	.word	index@(__assertfail)


	//----- nvinfo : EIATTR_MERCURY_ISA_VERSION
	.align		4
.L_2642:
        /*0068*/ 	.byte	0x03, 0x5f
        /*006a*/ 	.short	0x0000


	//----- nvinfo : EIATTR_SYSCALL_OFFSETS
	.align		4
        /*006c*/ 	.byte	0x04, 0x46
        /*006e*/ 	.short	(.L_2644 - .L_2643)


	//   ....[0]....
.L_2643:
        /*0070*/ 	.word	0x0000d920


	//   ....[1]....
        /*0074*/ 	.word	0x0000daf0


	//   ....[2]....
        /*0078*/ 	.word	0x0000dcb0


	//   ....[3]....
        /*007c*/ 	.word	0x0000de80


	//----- nvinfo : EIATTR_EXIT_INSTR_OFFSETS
	.align		4
.L_2644:
        /*0080*/ 	.byte	0x04, 0x1c
        /*0082*/ 	.short	(.L_2646 - .L_2645)


	//   ....[0]....
.L_2645:
        /*0084*/ 	.word	0x00000070


	//   ....[1]....
        /*0088*/ 	.word	0x0000df80


	//----- nvinfo : EIATTR_INDIRECT_BRANCH_TARGETS
	.align		4
.L_2646:
        /*008c*/ 	.byte	0x04, 0x34
        /*008e*/ 	.short	(.L_2648 - .L_2647)


	//   ....[0]....
.L_2647:
        /*0090*/ 	.word	.L_x_6816@srel
        /*0094*/ 	.short	0x0
        /*0096*/ 	.short	0x0
        /*0098*/ 	.word	0x3
        /*009c*/ 	.word	.L_x_6817@srel
        /*00a0*/ 	.word	.L_x_6818@srel
        /*00a4*/ 	.word	.L_x_6819@srel


	//----- nvinfo : EIATTR_MAX_THREADS
	.align		4
.L_2648:
        /*00a8*/ 	.byte	0x04, 0x05
        /*00aa*/ 	.short	(.L_2650 - .L_2649)
.L_2649:
        /*00ac*/ 	.word	0x00000200
        /*00b0*/ 	.word	0x00000001
        /*00b4*/ 	.word	0x00000001


	//----- nvinfo : EIATTR_CRS_STACK_SIZE
	.align		4
.L_2650:
        /*00b8*/ 	.byte	0x04, 0x1e
        /*00ba*/ 	.short	(.L_2652 - .L_2651)
.L_2651:
        /*00bc*/ 	.word	0x00000000
.L_2652:


//--------------------- .nv.info._ZN2at4cuda57_GLOBAL__N__cd6b329d_24_DistributionBernoulli_cu_7537a20d21kernelPointwiseApply2IZNS_6native9templates4cuda28bernoulli_tensor_cuda_kernelIffEEvRKNS_10TensorBaseES9_NS_15PhiloxCudaStateEEUliRfSB_SB_SB_RKfSD_SD_SD_E_fSC_mLi1ELi1ELi4ELi512ELi2EEEvNS0_6detail10TensorInfoIT0_T2_EENSG_IT1_SI_EESI_T_ --------------------------
	.section	.nv.info._ZN2at4cuda57_GLOBAL__N__cd6b329d_24_DistributionBernoulli_cu_7537a20d21kernelPointwiseApply2IZNS_6native9templates4cuda28bernoulli_tensor_cuda_kernelIffEEvRKNS_10TensorBaseES9_NS_15PhiloxCudaStateEEUliRfSB_SB_SB_RKfSD_SD_SD_E_fSC_mLi1ELi1ELi4ELi512ELi2EEEvNS0_6detail10TensorInfoIT0_T2_EENSG_IT1_SI_EESI_T_,"",@"SHT_CUDA_INFO"
	.sectionflags	@""
	.align	4


	//----- nvinfo : EIATTR_CUDA_API_VERSION
	.align		4
        /*0000*/ 	.byte	0x04, 0x37
        /*0002*/ 	.short	(.L_2654 - .L_2653)
.L_2653:
        /*0004*/ 	.word	0x00000082


	//----- nvinfo : EIATTR_SW2861232_WAR
	.align		4
.L_2654:
        /*0008*/ 	.byte	0x01, 0x35
	.zero		2


	//----- nvinfo : EIATTR_PARAM_CBANK
	.align		4
        /*000c*/ 	.byte	0x04, 0x0a
        /*000e*/ 	.short	(.L_2656 - .L_2655)
	.align		4
.L_2655:
        /*0010*/ 	.word	index@(.nv.constant0._ZN2at4cuda57_GLOBAL__N__cd6b329d_24_DistributionBernoulli_cu_7537a20d21kernelPointwiseApply2IZNS_6native9templates4cuda28bernoulli_tensor_cuda_kernelIffEEvRKNS_10TensorBaseES9_NS_15PhiloxCudaStateEEUliRfSB_SB_SB_RKfSD_SD_SD_E_fSC_mLi1ELi1ELi4ELi512ELi2EEEvNS0_6detail10TensorInfoIT0_T2_EENSG_IT1_SI_EESI_T_)
        /*0014*/ 	.short	0x0160
        /*0016*/ 	.short	0x0360


	//----- nvinfo : EIATTR_CBANK_PARAM_SIZE
	.align		4
.L_2656:
        /*0018*/ 	.byte	0x03, 0x19
        /*001a*/ 	.short	0x0360


	//----- nvinfo : EIATTR_KPARAM_INFO
	.align		4
        /*001c*/ 	.byte	0x04, 0x17
        /*001e*/ 	.short	(.L_2658 - .L_2657)
.L_2657:
        /*0020*/ 	.word	0x00000000
        /*0024*/ 	.short	0x0003
        /*0026*/ 	.short	0x0348
        /*0028*/ 	.byte	0x00, 0xf0, 0x61, 0x00


	//----- nvinfo : EIATTR_KPARAM_INFO
	.align		4
.L_2658:
        /*002c*/ 	.byte	0x04, 0x17
        /*002e*/ 	.short	(.L_2660 - .L_2659)
.L_2659:
        /*0030*/ 	.word	0x00000000
        /*0034*/ 	.short	0x0002
        /*0036*/ 	.short	0x0340
        /*0038*/ 	.byte	0x00, 0xf0, 0x21, 0x00


	//----- nvinfo : EIATTR_KPARAM_INFO
	.align		4
.L_2660:
        /*003c*/ 	.byte	0x04, 0x17
        /*003e*/ 	.short	(.L_2662 - .L_2661)
.L_2661:
        /*0040*/ 	.word	0x00000000
        /*0044*/ 	.short	0x0001
        /*0046*/ 	.short	0x01a0
        /*0048*/ 	.byte	0x00, 0xf0, 0x81, 0x06


	//----- nvinfo : EIATTR_KPARAM_INFO
	.align		4
.L_2662:
        /*004c*/ 	.byte	0x04, 0x17
        /*004e*/ 	.short	(.L_2664 - .L_2663)
.L_2663:
        /*0050*/ 	.word	0x00000000
        /*0054*/ 	.short	0x0000
        /*0056*/ 	.short	0x0000
        /*0058*/ 	.byte	0x00, 0xf0, 0x81, 0x06


	//----- nvinfo : EIATTR_MAXREG_COUNT
	.align		4
.L_2664:
        /*005c*/ 	.byte	0x03, 0x1b
        /*005e*/ 	.short	0x0040


	//----- nvinfo : EIATTR_EXTERNS
	.align		4
        /*0060*/ 	.byte	0x04, 0x0f
        /*0062*/ 	.short	(.L_2666 - .L_2665)


	//   ....[0]....
	.align		4
.L_2665:
        /*0064*/ 	.word	index@(__assertfail)


	//----- nvinfo : EIATTR_MERCURY_ISA_VERSION
	.align		4
.L_2666:
        /*0068*/ 	.byte	0x03, 0x5f
        /*006a*/ 	.short	0x0000


	//----- nvinfo : EIATTR_SYSCALL_OFFSETS
	.align		4
        /*006c*/ 	.byte	0x04, 0x46
        /*006e*/ 	.short	(.L_2668 - .L_2667)


	//   ....[0]....
.L_2667:
        /*0070*/ 	.word	0x00001030


	//   ....[1]....
        /*0074*/ 	.word	0x00001200


	//   ....[2]....
        /*0078*/ 	.word	0x000013c0


	//   ....[3]....
        /*007c*/ 	.word	0x00001640


	//----- nvinfo : EIATTR_EXIT_INSTR_OFFSETS
	.align		4
.L_2668:
        /*0080*/ 	.byte	0x04, 0x1c
        /*0082*/ 	.short	(.L_2670 - .L_2669)


	//   ....[0]....
.L_2669:
        /*0084*/ 	.word	0x00000070


	//   ....[1]....
        /*0088*/ 	.word	0x000017d0


	//----- nvinfo : EIATTR_INDIRECT_BRANCH_TARGETS
	.align		4
.L_2670:
        /*008c*/ 	.byte	0x04, 0x34
        /*008e*/ 	.short	(.L_2672 - .L_2671)


	//   ....[0]....
.L_2671:
        /*0090*/ 	.word	.L_x_6820@srel
        /*0094*/ 	.short	0x0
        /*0096*/ 	.short	0x0
        /*0098*/ 	.word	0x3
        /*009c*/ 	.word	.L_x_6821@srel
        /*00a0*/ 	.word	.L_x_6822@srel
        /*00a4*/ 	.word	.L_x_6823@srel


	//----- nvinfo : EIATTR_MAX_THREADS
	.align		4
.L_2672:
        /*00a8*/ 	.byte	0x04, 0x05
        /*00aa*/ 	.short	(.L_2674 - .L_2673)
.L_2673:
        /*00ac*/ 	.word	0x00000200
        /*00b0*/ 	.word	0x00000001
        /*00b4*/ 	.word	0x00000001


	//----- nvinfo : EIATTR_CRS_STACK_SIZE
	.align		4
.L_2674:
        /*00b8*/ 	.byte	0x04, 0x1e
        /*00ba*/ 	.short	(.L_2676 - .L_2675)
.L_2675:
        /*00bc*/ 	.word	0x00000000
.L_2676:


//--------------------- .nv.info._ZN2at4cuda57_GLOBAL__N__cd6b329d_24_DistributionBernoulli_cu_7537a20d21kernelPointwiseApply2IZNS_6native9templates4cuda28bernoulli_tensor_cuda_kernelIffEEvRKNS_10TensorBaseES9_NS_15PhiloxCudaStateEEUliRfSB_SB_SB_RKfSD_SD_SD_E_fSC_jLin1ELin1ELi4ELi512ELi2EEEvNS0_6detail10TensorInfoIT0_T2_EENSG_IT1_SI_EESI_T_ --------------------------
	.section	.nv.info._ZN2at4cuda57_GLOBAL__N__cd6b329d_24_DistributionBernoulli_cu_7537a20d21kernelPointwiseApply2IZNS_6native9templates4cuda28bernoulli_tensor_cuda_kernelIffEEvRKNS_10TensorBaseES9_NS_15PhiloxCudaStateEEUliRfSB_SB_SB_RKfSD_SD_SD_E_fSC_jLin1ELin1ELi4ELi512ELi2EEEvNS0_6detail10TensorInfoIT0_T2_EENSG_IT1_SI_EESI_T_,"",@"SHT_CUDA_INFO"
	.sectionflags	@""
	.align	4


	//----- nvinfo : EIATTR_CUDA_API_VERSION
	.align		4
        /*0000*/ 	.byte	0x04, 0x37
        /*0002*/ 	.short	(.L_2678 - .L_2677)
.L_2677:
        /*0004*/ 	.word	0x00000082


	//----- nvinfo : EIATTR_SW2861232_WAR
	.align		4
.L_2678:
        /*0008*/ 	.byte	0x01, 0x35
	.zero		2


	//----- nvinfo : EIATTR_PARAM_CBANK
	.align		4
        /*000c*/ 	.byte	0x04, 0x0a
        /*000e*/ 	.short	(.L_2680 - .L_2679)
	.align		4
.L_2679:
        /*0010*/ 	.word	index@(.nv.constant0._ZN2at4cuda57_GLOBAL__N__cd6b329d_24_DistributionBernoulli_cu_7537a20d21kernelPointwiseApply2IZNS_6native9templates4cuda28bernoulli_tensor_cuda_kernelIffEEvRKNS_10TensorBaseES9_NS_15PhiloxCudaStateEEUliRfSB_SB_SB_RKfSD_SD_SD_E_fSC_jLin1ELin1ELi4ELi512ELi2EEEvNS0_6detail10TensorInfoIT0_T2_EENSG_IT1_SI_EESI_T_)
        /*0014*/ 	.short	0x0160
        /*0016*/ 	.short	0x01d0


	//----- nvinfo : EIATTR_CBANK_PARAM_SIZE
	.align		4
.L_2680:
        /*0018*/ 	.byte	0x03, 0x19
        /*001a*/ 	.short	0x01d0


	//----- nvinfo : EIATTR_KPARAM_INFO
	.align		4
        /*001c*/ 	.byte	0x04, 0x17
        /*001e*/ 	.short	(.L_2682 - .L_2681)
.L_2681:
        /*0020*/ 	.word	0x00000000
        /*0024*/ 	.short	0x0003
        /*0026*/ 	.short	0x01b8
        /*0028*/ 	.byte	0x00, 0xf0, 0x61, 0x00


	//----- nvinfo : EIATTR_KPARAM_INFO
	.align		4
.L_2682:
        /*002c*/ 	.byte	0x04, 0x17
        /*002e*/ 	.short	(.L_2684 - .L_2683)
.L_2683:
        /*0030*/ 	.word	0x00000000
        /*0034*/ 	.short	0x0002
        /*0036*/ 	.short	0x01b0
        /*0038*/ 	.byte	0x00, 0xf0, 0x11, 0x00


	//----- nvinfo : EIATTR_KPARAM_INFO
	.align		4
.L_2684:
        /*003c*/ 	.byte	0x04, 0x17
        /*003e*/ 	.short	(.L_2686 - .L_2685)
.L_2685:
        /*0040*/ 	.word	0x00000000
        /*0044*/ 	.short	0x0001
        /*0046*/ 	.short	0x00d8
        /*0048*/ 	.byte	0x00, 0xf0, 0x61, 0x03


	//----- nvinfo : EIATTR_KPARAM_INFO
	.align		4
.L_2686:
        /*004c*/ 	.byte	0x04, 0x17
        /*004e*/ 	.short	(.L_2688 - .L_2687)
.L_2687:
        /*0050*/ 	.word	0x00000000
        /*0054*/ 	.short	0x0000
        /*0056*/ 	.short	0x0000
        /*0058*/ 	.byte	0x00, 0xf0, 0x61, 0x03


	//----- nvinfo : EIATTR_MAXREG_COUNT
	.align		4
.L_2688:
        /*005c*/ 	.byte	0x03, 0x1b
        /*005e*/ 	.short	0x0040


	//----- nvinfo : EIATTR_EXTERNS
	.align		4
        /*0060*/ 	.byte	0x04, 0x0f
        /*0062*/ 	.short	(.L_2690 - .L_2689)


	//   ....[0]....
	.align		4
.L_2689:
        /*0064*/ 	.word	index@(__assertfail)


	//----- nvinfo : EIATTR_MERCURY_ISA_VERSION
	.align		4
.L_2690:
        /*0068*/ 	.byte	0x03, 0x5f
        /*006a*/ 	.short	0x0000


	//----- nvinfo : EIATTR_SYSCALL_OFFSETS
	.align		4
        /*006c*/ 	.byte	0x04, 0x46
        /*006e*/ 	.short	(.L_2692 - .L_2691)


	//   ....[0]....
.L_2691:
        /*0070*/ 	.word	0x000072f0


	//   ....[1]....
        /*0074*/ 	.word	0x000074c0


	//   ....[2]....
        /*0078*/ 	.word	0x00007680


	//   ....[3]....
        /*007c*/ 	.word	0x00007850


	//----- nvinfo : EIATTR_EXIT_INSTR_OFFSETS
	.align		4
.L_2692:
        /*0080*/ 	.byte	0x04, 0x1c
        /*0082*/ 	.short	(.L_2694 - .L_2693)


	//   ....[0]....
.L_2693:
        /*0084*/ 	.word	0x00000060


	//   ....[1]....
        /*0088*/ 	.word	0x00007930


	//----- nvinfo : EIATTR_INDIRECT_BRANCH_TARGETS
	.align		4
.L_2694:
        /*008c*/ 	.byte	0x04, 0x34
        /*008e*/ 	.short	(.L_2696 - .L_2695)


	//   ....[0]....
.L_2695:
        /*0090*/ 	.word	.L_x_6824@srel
        /*0094*/ 	.short	0x0
        /*0096*/ 	.short	0x0
        /*0098*/ 	.word	0x3
        /*009c*/ 	.word	.L_x_6825@srel
        /*00a0*/ 	.word	.L_x_6826@srel
        /*00a4*/ 	.word	.L_x_6827@srel


	//----- nvinfo : EIATTR_MAX_THREADS
	.align		4
.L_2696:
        /*00a8*/ 	.byte	0x04, 0x05
        /*00aa*/ 	.short	(.L_2698 - .L_2697)
.L_2697:
        /*00ac*/ 	.word	0x00000200
        /*00b0*/ 	.word	0x00000001
        /*00b4*/ 	.word	0x00000001


	//----- nvinfo : EIATTR_CRS_STACK_SIZE
	.align		4
.L_2698:
        /*00b8*/ 	.byte	0x04, 0x1e
        /*00ba*/ 	.short	(.L_2700 - .L_2699)
.L_2699:
        /*00bc*/ 	.word	0x00000000
.L_2700:


//--------------------- .nv.info._ZN2at4cuda57_GLOBAL__N__cd6b329d_24_DistributionBernoulli_cu_7537a20d21kernelPointwiseApply2IZNS_6native9templates4cuda28bernoulli_tensor_cuda_kernelIffEEvRKNS_10TensorBaseES9_NS_15PhiloxCudaStateEEUliRfSB_SB_SB_RKfSD_SD_SD_E_fSC_jLin1ELi2ELi4ELi512ELi2EEEvNS0_6detail10TensorInfoIT0_T2_EENSG_IT1_SI_EESI_T_ --------------------------
	.section	.nv.info._ZN2at4cuda57_GLOBAL__N__cd6b329d_24_DistributionBernoulli_cu_7537a20d21kernelPointwiseApply2IZNS_6native9templates4cuda28bernoulli_tensor_cuda_kernelIffEEvRKNS_10TensorBaseES9_NS_15PhiloxCudaStateEEUliRfSB_SB_SB_RKfSD_SD_SD_E_fSC_jLin1ELi2ELi4ELi512ELi2EEEvNS0_6detail10TensorInfoIT0_T2_EENSG_IT1_SI_EESI_T_,"",@"SHT_CUDA_INFO"
	.sectionflags	@""
	.align	4


	//----- nvinfo : EIATTR_CUDA_API_VERSION
	.align		4
        /*0000*/ 	.byte	0x04, 0x37
        /*0002*/ 	.short	(.L_2702 - .L_2701)
.L_2701:
        /*0004*/ 	.word	0x00000082


	//----- nvinfo : EIATTR_SW2861232_WAR
	.align		4
.L_2702:
        /*0008*/ 	.byte	0x01, 0x35
	.zero		2


	//----- nvinfo : EIATTR_PARAM_CBANK
	.align		4
        /*000c*/ 	.byte	0x04, 0x0a
        /*000e*/ 	.short	(.L_2704 - .L_2703)
	.align		4
.L_2703:
        /*0010*/ 	.word	index@(.nv.constant0._ZN2at4cuda57_GLOBAL__N__cd6b329d_24_DistributionBernoulli_cu_7537a20d21kernelPointwiseApply2IZNS_6native9templates4cuda28bernoulli_tensor_cuda_kernelIffEEvRKNS_10TensorBaseES9_NS_15PhiloxCudaStateEEUliRfSB_SB_SB_RKfSD_SD_SD_E_fSC_jLin1ELi2ELi4ELi512ELi2EEEvNS0_6detail10TensorInfoIT0_T2_EENSG_IT1_SI_EESI_T_)
        /*0014*/ 	.short	0x0160
        /*0016*/ 	.short	0x01d0


	//----- nvinfo : EIATTR_CBANK_PARAM_SIZE
	.align		4
.L_2704:
        /*0018*/ 	.byte	0x03, 0x19
        /*001a*/ 	.short	0x01d0


	//----- nvinfo : EIATTR_KPARAM_INFO
	.align		4
        /*001c*/ 	.byte	0x04, 0x17
        /*001e*/ 	.short	(.L_2706 - .L_2705)
.L_2705:
        /*0020*/ 	.word	0x00000000
        /*0024*/ 	.short	0x0003
        /*0026*/ 	.short	0x01b8
        /*0028*/ 	.byte	0x00, 0xf0, 0x61, 0x00


	//----- nvinfo : EIATTR_KPARAM_INFO
	.align		4
.L_2706:
        /*002c*/ 	.byte	0x04, 0x17
        /*002e*/ 	.short	(.L_2708 - .L_2707)
.L_2707:
        /*0030*/ 	.word	0x00000000
        /*0034*/ 	.short	0x0002
        /*0036*/ 	.short	0x01b0
        /*0038*/ 	.byte	0x00, 0xf0, 0x11, 0x00


	//----- nvinfo : EIATTR_KPARAM_INFO
	.align		4
.L_2708:
        /*003c*/ 	.byte	0x04, 0x17
        /*003e*/ 	.short	(.L_2710 - .L_2709)
.L_2709:
        /*0040*/ 	.word	0x00000000
        /*0044*/ 	.short	0x0001
        /*0046*/ 	.short	0x00d8
        /*0048*/ 	.byte	0x00, 0xf0, 0x61, 0x03


	//----- nvinfo : EIATTR_KPARAM_INFO
	.align		4
.L_2710:
        /*004c*/ 	.byte	0x04, 0x17
        /*004e*/ 	.short	(.L_2712 - .L_2711)
.L_2711:
        /*0050*/ 	.word	0x00000000
        /*0054*/ 	.short	0x0000
        /*0056*/ 	.short	0x0000
        /*0058*/ 	.byte	0x00, 0xf0, 0x61, 0x03


	//----- nvinfo : EIATTR_MAXREG_COUNT
	.align		4
.L_2712:
        /*005c*/ 	.byte	0x03, 0x1b
        /*005e*/ 	.short	0x0040


	//----- nvinfo : EIATTR_EXTERNS
	.align		4
        /*0060*/ 	.byte	0x04, 0x0f
        /*0062*/ 	.short	(.L_2714 - .L_2713)


	//   ....[0]....
	.align		4
.L_2713:
        /*0064*/ 	.word	index@(__assertfail)


	//----- nvinfo : EIATTR_MERCURY_ISA_VERSION
	.align		4
.L_2714:
        /*0068*/ 	.byte	0x03, 0x5f
        /*006a*/ 	.short	0x0000


	//----- nvinfo : EIATTR_SYSCALL_OFFSETS
	.align		4
        /*006c*/ 	.byte	0x04, 0x46
        /*006e*/ 	.short	(.L_2716 - .L_2715)


	//   ....[0]....
.L_2715:
        /*0070*/ 	.word	0x00004680


	//   ....[1]....
        /*0074*/ 	.word	0x00004850


	//   ....[2]....
        /*0078*/ 	.word	0x00004a10


	//   ....[3]....
        /*007c*/ 	.word	0x00004be0


	//----- nvinfo : EIATTR_EXIT_INSTR_OFFSETS
	.align		4
.L_2716:
        /*0080*/ 	.byte	0x04, 0x1c
        /*0082*/ 	.short	(.L_2718 - .L_2717)


	//   ....[0]....
.L_2717:
        /*0084*/ 	.word	0x00000060


	//   ....[1]....
        /*0088*/ 	.word	0x00004cc0


	//----- nvinfo : EIATTR_INDIRECT_BRANCH_TARGETS
	.align		4
.L_2718:
        /*008c*/ 	.byte	0x04, 0x34
        /*008e*/ 	.short	(.L_2720 - .L_2719)


	//   ....[0]....
.L_2719:
        /*0090*/ 	.word	.L_x_6828@srel
        /*0094*/ 	.short	0x0
        /*0096*/ 	.short	0x0
        /*0098*/ 	.word	0x3
        /*009c*/ 	.word	.L_x_6829@srel
        /*00a0*/ 	.word	.L_x_6830@srel
        /*00a4*/ 	.word	.L_x_6831@srel


	//----- nvinfo : EIATTR_MAX_THREADS
	.align		4
.L_2720:
        /*00a8*/ 	.byte	0x04, 0x05
        /*00aa*/ 	.short	(.L_2722 - .L_2721)
.L_2721:
        /*00ac*/ 	.word	0x00000200
        /*00b0*/ 	.word	0x00000001
        /*00b4*/ 	.word	0x00000001


	//----- nvinfo : EIATTR_CRS_STACK_SIZE
	.align		4
.L_2722:
        /*00b8*/ 	.byte	0x04, 0x1e
        /*00ba*/ 	.short	(.L_2724 - .L_2723)
.L_2723:
        /*00bc*/ 	.word	0x00000000
.L_2724:


//--------------------- .nv.info._ZN2at4cuda57_GLOBAL__N__cd6b329d_24_DistributionBernoulli_cu_7537a20d21kernelPointwiseApply2IZNS_6native9templates4cuda28bernoulli_tensor_cuda_kernelIffEEvRKNS_10TensorBaseES9_NS_15PhiloxCudaStateEEUliRfSB_SB_SB_RKfSD_SD_SD_E_fSC_jLin1ELi1ELi4ELi512ELi2EEEvNS0_6detail10TensorInfoIT0_T2_EENSG_IT1_SI_EESI_T_ --------------------------
	.section	.nv.info._ZN2at4cuda57_GLOBAL__N__cd6b329d_24_DistributionBernoulli_cu_7537a20d21kernelPointwiseApply2IZNS_6native9templates4cuda28bernoulli_tensor_cuda_kernelIffEEvRKNS_10TensorBaseES9_NS_15PhiloxCudaStateEEUliRfSB_SB_SB_RKfSD_SD_SD_E_fSC_jLin1ELi1ELi4ELi512ELi2EEEvNS0_6detail10TensorInfoIT0_T2_EENSG_IT1_SI_EESI_T_,"",@"SHT_CUDA_INFO"
	.sectionflags	@""
	.align	4


	//----- nvinfo : EIATTR_CUDA_API_VERSION
	.align		4
        /*0000*/ 	.byte	0x04, 0x37
        /*0002*/ 	.short	(.L_2726 - .L_2725)
.L_2725:
        /*0004*/ 	.word	0x00000082


	//----- nvinfo : EIATTR_SW2861232_WAR
	.align		4
.L_2726:
        /*0008*/ 	.byte	0x01, 0x35
	.zero		2


	//----- nvinfo : EIATTR_PARAM_CBANK
	.align		4
        /*000c*/ 	.byte	0x04, 0x0a
        /*000e*/ 	.short	(.L_2728 - .L_2727)
	.align		4
.L_2727:
        /*0010*/ 	.word	index@(.nv.constant0._ZN2at4cuda57_GLOBAL__N__cd6b329d_24_DistributionBernoulli_cu_7537a20d21kernelPointwiseApply2IZNS_6native9templates4cuda28bernoulli_tensor_cuda_kernelIffEEvRKNS_10TensorBaseES9_NS_15PhiloxCudaStateEEUliRfSB_SB_SB_RKfSD_SD_SD_E_fSC_jLin1ELi1ELi4ELi512ELi2EEEvNS0_6detail10TensorInfoIT0_T2_EENSG_IT1_SI_EESI_T_)
        /*0014*/ 	.short	0x0160
        /*0016*/ 	.short	0x01d0


	//----- nvinfo : EIATTR_CBANK_PARAM_SIZE
	.align		4
.L_2728:
        /*0018*/ 	.byte	0x03, 0x19
        /*001a*/ 	.short	0x01d0


	//----- nvinfo : EIATTR_KPARAM_INFO
	.align		4
        /*001c*/ 	.byte	0x04, 0x17
        /*001e*/ 	.short	(.L_2730 - .L_2729)
.L_2729:
        /*0020*/ 	.word	0x00000000
        /*0024*/ 	.short	0x0003
        /*0026*/ 	.short	0x01b8
        /*0028*/ 	.byte	0x00, 0xf0, 0x61, 0x00


	//----- nvinfo : EIATTR_KPARAM_INFO
	.align		4
.L_2730:
        /*002c*/ 	.byte	0x04, 0x17
        /*002e*/ 	.short	(.L_2732 - .L_2731)
.L_2731:
        /*0030*/ 	.word	0x00000000
        /*0034*/ 	.short	0x0002
        /*0036*/ 	.short	0x01b0
        /*0038*/ 	.byte	0x00, 0xf0, 0x11, 0x00


	//----- nvinfo : EIATTR_KPARAM_INFO
	.align		4
.L_2732:
        /*003c*/ 	.byte	0x04, 0x17
        /*003e*/ 	.short	(.L_2734 - .L_2733)
.L_2733:
        /*0040*/ 	.word	0x00000000
        /*0044*/ 	.short	0x0001
        /*0046*/ 	.short	0x00d8
        /*0048*/ 	.byte	0x00, 0xf0, 0x61, 0x03


	//----- nvinfo : EIATTR_KPARAM_INFO
	.align		4
.L_2734:
        /*004c*/ 	.byte	0x04, 0x17
        /*004e*/ 	.short	(.L_2736 - .L_2735)
.L_2735:
        /*0050*/ 	.word	0x00000000
        /*0054*/ 	.short	0x0000
        /*0056*/ 	.short	0x0000
        /*0058*/ 	.byte	0x00, 0xf0, 0x61, 0x03


	//----- nvinfo : EIATTR_MAXREG_COUNT
	.align		4
.L_2736:
        /*005c*/ 	.byte	0x03, 0x1b
        /*005e*/ 	.short	0x0040


	//----- nvinfo : EIATTR_EXTERNS
	.align		4
        /*0060*/ 	.byte	0x04, 0x0f
        /*0062*/ 	.short	(.L_2738 - .L_2737)


	//   ....[0]....
	.align		4
.L_2737:
        /*0064*/ 	.word	index@(__assertfail)


	//----- nvinfo : EIATTR_MERCURY_ISA_VERSION
	.align		4
.L_2738:
        /*0068*/ 	.byte	0x03, 0x5f
        /*006a*/ 	.short	0x0000


	//----- nvinfo : EIATTR_SYSCALL_OFFSETS
	.align		4
        /*006c*/ 	.byte	0x04, 0x46
        /*006e*/ 	.short	(.L_2740 - .L_2739)


	//   ....[0]....
.L_2739:
        /*0070*/ 	.word	0x00004040


	//   ....[1]....
        /*0074*/ 	.word	0x00004270


	//   ....[2]....
        /*0078*/ 	.word	0x00004490


	//   ....[3]....
        /*007c*/ 	.word	0x000046c0


	//----- nvinfo : EIATTR_EXIT_INSTR_OFFSETS
	.align		4
.L_2740:
        /*0080*/ 	.byte	0x04, 0x1c
        /*0082*/ 	.short	(.L_2742 - .L_2741)


	//   ....[0]....
.L_2741:
        /*0084*/ 	.word	0x00000060


	//   ....[1]....
        /*0088*/ 	.word	0x000047a0


	//----- nvinfo : EIATTR_INDIRECT_BRANCH_TARGETS
	.align		4
.L_2742:
        /*008c*/ 	.byte	0x04, 0x34
        /*008e*/ 	.short	(.L_2744 - .L_2743)


	//   ....[0]....
.L_2743:
        /*0090*/ 	.word	.L_x_6832@srel
        /*0094*/ 	.short	0x0
        /*0096*/ 	.short	0x0
        /*0098*/ 	.word	0x3
        /*009c*/ 	.word	.L_x_6833@srel
        /*00a0*/ 	.word	.L_x_6834@srel
        /*00a4*/ 	.word	.L_x_6835@srel


	//----- nvinfo : EIATTR_MAX_THREADS
	.align		4
.L_2744:
        /*00a8*/ 	.byte	0x04, 0x05
        /*00aa*/ 	.short	(.L_2746 - .L_2745)
.L_2745:
        /*00ac*/ 	.word	0x00000200
        /*00b0*/ 	.word	0x00000001
        /*00b4*/ 	.word	0x00000001


	//----- nvinfo : EIATTR_CRS_STACK_SIZE
	.align		4
.L_2746:
        /*00b8*/ 	.byte	0x04, 0x1e
        /*00ba*/ 	.short	(.L_2748 - .L_2747)
.L_2747:
        /*00bc*/ 	.word	0x00000000
.L_2748:


//--------------------- .nv.info._ZN2at4cuda57_GLOBAL__N__cd6b329d_24_DistributionBernoulli_cu_7537a20d21kernelPointwiseApply2IZNS_6native9templates4cuda28bernoulli_tensor_cuda_kernelIffEEvRKNS_10TensorBaseES9_NS_15PhiloxCudaStateEEUliRfSB_SB_SB_RKfSD_SD_SD_E_fSC_jLi2ELin1ELi4ELi512ELi2EEEvNS0_6detail10TensorInfoIT0_T2_EENSG_IT1_SI_EESI_T_ --------------------------
	.section	.nv.info._ZN2at4cuda57_GLOBAL__N__cd6b329d_24_DistributionBernoulli_cu_7537a20d21kernelPointwiseApply2IZNS_6native9templates4cuda28bernoulli_tensor_cuda_kernelIffEEvRKNS_10TensorBaseES9_NS_15PhiloxCudaStateEEUliRfSB_SB_SB_RKfSD_SD_SD_E_fSC_jLi2ELin1ELi4ELi512ELi2EEEvNS0_6detail10TensorInfoIT0_T2_EENSG_IT1_SI_EESI_T_,"",@"SHT_CUDA_INFO"
	.sectionflags	@""
	.align	4


	//----- nvinfo : EIATTR_CUDA_API_VERSION
	.align		4
        /*0000*/ 	.byte	0x04, 0x37
        /*0002*/ 	.short	(.L_2750 - .L_2749)
.L_2749:
        /*0004*/ 	.word	0x00000082


	//----- nvinfo : EIATTR_SW2861232_WAR
	.align		4
.L_2750:
        /*0008*/ 	.byte	0x01, 0x35
	.zero		2


	//----- nvinfo : EIATTR_PARAM_CBANK
	.align		4
        /*000c*/ 	.byte	0x04, 0x0a
        /*000e*/ 	.short	(.L_2752 - .L_2751)
	.align		4
.L_2751:
        /*0010*/ 	.word	index@(.nv.constant0._ZN2at4cuda57_GLOBAL__N__cd6b329d_24_DistributionBernoulli_cu_7537a20d21kernelPointwiseApply2IZNS_6native9templates4cuda28bernoulli_tensor_cuda_kernelIffEEvRKNS_10TensorBaseES9_NS_15PhiloxCudaStateEEUliRfSB_SB_SB_RKfSD_SD_SD_E_fSC_jLi2ELin1ELi4ELi512ELi2EEEvNS0_6detail10TensorInfoIT0_T2_EENSG_IT1_SI_EESI_T_)
        /*0014*/ 	.short	0x0160
        /*0016*/ 	.short	0x01d0


	//----- nvinfo : EIATTR_CBANK_PARAM_SIZE
	.align		4
.L_2752:
        /*0018*/ 	.byte	0x03, 0x19
        /*001a*/ 	.short	0x01d0


	//----- nvinfo : EIATTR_KPARAM_INFO
	.align		4
        /*001c*/ 	.byte	0x04, 0x17
        /*001e*/ 	.short	(.L_2754 - .L_2753)
.L_2753:
        /*0020*/ 	.word	0x00000000
        /*0024*/ 	.short	0x0003
        /*0026*/ 	.short	0x01b8
        /*0028*/ 	.byte	0x00, 0xf0, 0x61, 0x00


	//----- nvinfo : EIATTR_KPARAM_INFO
	.align		4
.L_2754:
        /*002c*/ 	.byte	0x04, 0x17
        /*002e*/ 	.short	(.L_2756 - .L_2755)
.L_2755:
        /*0030*/ 	.word	0x00000000
        /*0034*/ 	.short	0x0002
        /*0036*/ 	.short	0x01b0
        /*0038*/ 	.byte	0x00, 0xf0, 0x11, 0x00


	//----- nvinfo : EIATTR_KPARAM_INFO
	.align		4
.L_2756:
        /*003c*/ 	.byte	0x04, 0x17
        /*003e*/ 	.short	(.L_2758 - .L_2757)
.L_2757:
        /*0040*/ 	.word	0x00000000
        /*0044*/ 	.short	0x0001
        /*0046*/ 	.short	0x00d8
        /*0048*/ 	.byte	0x00, 0xf0, 0x61, 0x03


	//----- nvinfo : EIATTR_KPARAM_INFO
	.align		4
.L_2758:
        /*004c*/ 	.byte	0x04, 0x17
        /*004e*/ 	.short	(.L_2760 - .L_2759)
.L_2759:
        /*0050*/ 	.word	0x00000000
        /*0054*/ 	.short	0x0000
        /*0056*/ 	.short	0x0000
        /*0058*/ 	.byte	0x00, 0xf0, 0x61, 0x03


	//----- nvinfo : EIATTR_MAXREG_COUNT
	.align		4
.L_2760:
        /*005c*/ 	.byte	0x03, 0x1b
        /*005e*/ 	.short	0x0040


	//----- nvinfo : EIATTR_EXTERNS
	.align		4
        /*0060*/ 	.byte	0x04, 0x0f
        /*0062*/ 	.short	(.L_2762 - .L_2761)


	//   ....[0]....
	.align		4
.L_2761:
        /*0064*/ 	.word	index@(__assertfail)


	//----- nvinfo : EIATTR_MERCURY_ISA_VERSION
	.align		4
.L_2762:
        /*0068*/ 	.byte	0x03, 0x5f
        /*006a*/ 	.short	0x0000


	//----- nvinfo : EIATTR_SYSCALL_OFFSETS
	.align		4
        /*006c*/ 	.byte	0x04, 0x46
        /*006e*/ 	.short	(.L_2764 - .L_2763)


	//   ....[0]....
.L_2763:
        /*0070*/ 	.word	0x00004670


	//   ....[1]....
        /*0074*/ 	.word	0x00004840


	//   ....[2]....
        /*0078*/ 	.word	0x00004a00


	//   ....[3]....
        /*007c*/ 	.word	0x00004bd0


	//----- nvinfo : EIATTR_EXIT_INSTR_OFFSETS
	.align		4
.L_2764:
        /*0080*/ 	.byte	0x04, 0x1c
        /*0082*/ 	.short	(.L_2766 - .L_2765)


	//   ....[0]....
.L_2765:
        /*0084*/ 	.word	0x00000060


	//   ....[1]....
        /*0088*/ 	.word	0x00004cb0


	//----- nvinfo : EIATTR_INDIRECT_BRANCH_TARGETS
	.align		4
.L_2766:
        /*008c*/ 	.byte	0x04, 0x34
        /*008e*/ 	.short	(.L_2768 - .L_2767)


	//   ....[0]....
.L_2767:
        /*0090*/ 	.word	.L_x_6836@srel
        /*0094*/ 	.short	0x0
        /*0096*/ 	.short	0x0
        /*0098*/ 	.word	0x3
        /*009c*/ 	.word	.L_x_6837@srel
        /*00a0*/ 	.word	.L_x_6838@srel
        /*00a4*/ 	.word	.L_x_6839@srel


	//----- nvinfo : EIATTR_MAX_THREADS
	.align		4
.L_2768:
        /*00a8*/ 	.byte	0x04, 0x05
        /*00aa*/ 	.short	(.L_2770 - .L_2769)
.L_2769:
        /*00ac*/ 	.word	0x00000200
        /*00b0*/ 	.word	0x00000001
        /*00b4*/ 	.word	0x00000001


	//----- nvinfo : EIATTR_CRS_STACK_SIZE
	.align		4
.L_2770:
        /*00b8*/ 	.byte	0x04, 0x1e
        /*00ba*/ 	.short	(.L_2772 - .L_2771)
.L_2771:
        /*00bc*/ 	.word	0x00000000
.L_2772:


//--------------------- .nv.info._ZN2at4cuda57_GLOBAL__N__cd6b329d_24_DistributionBernoulli_cu_7537a20d21kernelPointwiseApply2IZNS_6native9templates4cuda28bernoulli_tensor_cuda_kernelIffEEvRKNS_10TensorBaseES9_NS_15PhiloxCudaStateEEUliRfSB_SB_SB_RKfSD_SD_SD_E_fSC_jLi2ELi2ELi4ELi512ELi2EEEvNS0_6detail10TensorInfoIT0_T2_EENSG_IT1_SI_EESI_T_ --------------------------
	.section	.nv.info._ZN2at4cuda57_GLOBAL__N__cd6b329d_24_DistributionBernoulli_cu_7537a20d21kernelPointwiseApply2IZNS_6native9templates4cuda28bernoulli_tensor_cuda_kernelIffEEvRKNS_10TensorBaseES9_NS_15PhiloxCudaStateEEUliRfSB_SB_SB_RKfSD_SD_SD_E_fSC_jLi2ELi2ELi4ELi512ELi2EEEvNS0_6detail10TensorInfoIT0_T2_EENSG_IT1_SI_EESI_T_,"",@"SHT_CUDA_INFO"
	.sectionflags	@""
	.align	4


	//----- nvinfo : EIATTR_CUDA_API_VERSION
	.align		4
        /*0000*/ 	.byte	0x04, 0x37
        /*0002*/ 	.short	(.L_2774 - .L_2773)
.L_2773:
        /*0004*/ 	.word	0x00000082


	//----- nvinfo : EIATTR_SW2861232_WAR
	.align		4
.L_2774:
        /*0008*/ 	.byte	0x01, 0x35
	.zero		2


	//----- nvinfo : EIATTR_PARAM_CBANK
	.align		4
        /*000c*/ 	.byte	0x04, 0x0a
        /*000e*/ 	.short	(.L_2776 - .L_2775)
	.align		4
.L_2775:
        /*0010*/ 	.word	index@(.nv.constant0._ZN2at4cuda57_GLOBAL__N__cd6b329d_24_DistributionBernoulli_cu_7537a20d21kernelPointwiseApply2IZNS_6native9templates4cuda28bernoulli_tensor_cuda_kernelIffEEvRKNS_10TensorBaseES9_NS_15PhiloxCudaStateEEUliRfSB_SB_SB_RKfSD_SD_SD_E_fSC_jLi2ELi2ELi4ELi512ELi2EEEvNS0_6detail10TensorInfoIT0_T2_EENSG_IT1_SI_EESI_T_)
        /*0014*/ 	.short	0x0160
        /*0016*/ 	.short	0x01d0


	//----- nvinfo : EIATTR_CBANK_PARAM_SIZE
	.align		4
.L_2776:
        /*0018*/ 	.byte	0x03, 0x19
        /*001a*/ 	.short	0x01d0


	//----- nvinfo : EIATTR_KPARAM_INFO
	.align		4
        /*001c*/ 	.byte	0x04, 0x17
        /*001e*/ 	.short	(.L_2778 - .L_2777)
.L_2777:
        /*0020*/ 	.word	0x00000000
        /*0024*/ 	.short	0x0003
        /*0026*/ 	.short	0x01b8
        /*0028*/ 	.byte	0x00, 0xf0, 0x61, 0x00


	//----- nvinfo : EIATTR_KPARAM_INFO
	.align		4
.L_2778:
        /*002c*/ 	.byte	0x04, 0x17
        /*002e*/ 	.short	(.L_2780 - .L_2779)
.L_2779:
        /*0030*/ 	.word	0x00000000
        /*0034*/ 	.short	0x0002
        /*0036*/ 	.short	0x01b0
        /*0038*/ 	.byte	0x00, 0xf0, 0x11, 0x00


	//----- nvinfo : EIATTR_KPARAM_INFO
	.align		4
.L_2780:
        /*003c*/ 	.byte	0x04, 0x17
        /*003e*/ 	.short	(.L_2782 - .L_2781)
.L_2781:
        /*0040*/ 	.word	0x00000000
        /*0044*/ 	.short	0x0001
        /*0046*/ 	.short	0x00d8
        /*0048*/ 	.byte	0x00, 0xf0, 0x61, 0x03


	//----- nvinfo : EIATTR_KPARAM_INFO
	.align		4
.L_2782:
        /*004c*/ 	.byte	0x04, 0x17
        /*004e*/ 	.short	(.L_2784 - .L_2783)
.L_2783:
        /*0050*/ 	.word	0x00000000
        /*0054*/ 	.short	0x0000
        /*0056*/ 	.short	0x0000
        /*0058*/ 	.byte	0x00, 0xf0, 0x61, 0x03


	//----- nvinfo : EIATTR_MAXREG_COUNT
	.align		4
.L_2784:
        /*005c*/ 	.byte	0x03, 0x1b
        /*005e*/ 	.short	0x0040


	//----- nvinfo : EIATTR_EXTERNS
	.align		4
        /*0060*/ 	.byte	0x04, 0x0f
        /*0062*/ 	.short	(.L_2786 - .L_2785)


	//   ....[0]....
	.align		4
.L_2785:
        /*0064*/ 	.word	index@(__assertfail)


	//----- nvinfo : EIATTR_MERCURY_ISA_VERSION
	.align		4
.L_2786:
        /*0068*/ 	.byte	0x03, 0x5f
        /*006a*/ 	.short	0x0000


	//----- nvinfo : EIATTR_SYSCALL_OFFSETS
	.align		4
        /*006c*/ 	.byte	0x04, 0x46
        /*006e*/ 	.short	(.L_2788 - .L_2787)


	//   ....[0]....
.L_2787:
        /*0070*/ 	.word	0x000019d0


	//   ....[1]....
        /*0074*/ 	.word	0x00001ba0


	//   ....[2]....
        /*0078*/ 	.word	0x00001d60


	//   ....[3]....
        /*007c*/ 	.word	0x00001f30


	//----- nvinfo : EIATTR_EXIT_INSTR_OFFSETS
	.align		4
.L_2788:
        /*0080*/ 	.byte	0x04, 0x1c
        /*0082*/ 	.short	(.L_2790 - .L_2789)


	//   ....[0]....
.L_2789:
        /*0084*/ 	.word	0x00000060


	//   ....[1]....
        /*0088*/ 	.word	0x00002010


	//----- nvinfo : EIATTR_INDIRECT_BRANCH_TARGETS
	.align		4
.L_2790:
        /*008c*/ 	.byte	0x04, 0x34
        /*008e*/ 	.short	(.L_2792 - .L_2791)


	//   ....[0]....
.L_2791:
        /*0090*/ 	.word	.L_x_6840@srel
        /*0094*/ 	.short	0x0
        /*0096*/ 	.short	0x0
        /*0098*/ 	.word	0x3
        /*009c*/ 	.word	.L_x_6841@srel
        /*00a0*/ 	.word	.L_x_6842@srel
        /*00a4*/ 	.word	.L_x_6843@srel


	//----- nvinfo : EIATTR_MAX_THREADS
	.align		4
.L_2792:
        /*00a8*/ 	.byte	0x04, 0x05
        /*00aa*/ 	.short	(.L_2794 - .L_2793)
.L_2793:
        /*00ac*/ 	.word	0x00000200
        /*00b0*/ 	.word	0x00000001
        /*00b4*/ 	.word	0x00000001


	//----- nvinfo : EIATTR_CRS_STACK_SIZE
	.align		4
.L_2794:
        /*00b8*/ 	.byte	0x04, 0x1e
        /*00ba*/ 	.short	(.L_2796 - .L_2795)
.L_2795:
        /*00bc*/ 	.word	0x00000000
.L_2796:


//--------------------- .nv.info._ZN2at4cuda57_GLOBAL__N__cd6b329d_24_DistributionBernoulli_cu_7537a20d21kernelPointwiseApply2IZNS_6native9templates4cuda28bernoulli_tensor_cuda_kernelIffEEvRKNS_10TensorBaseES9_NS_15PhiloxCudaStateEEUliRfSB_SB_SB_RKfSD_SD_SD_E_fSC_jLi2ELi1ELi4ELi512ELi2EEEvNS0_6detail10TensorInfoIT0_T2_EENSG_IT1_SI_EESI_T_ --------------------------
	.section	.nv.info._ZN2at4cuda57_GLOBAL__N__cd6b329d_24_DistributionBernoulli_cu_7537a20d21kernelPointwiseApply2IZNS_6native9templates4cuda28bernoulli_tensor_cuda_kernelIffEEvRKNS_10TensorBaseES9_NS_15PhiloxCudaStateEEUliRfSB_SB_SB_RKfSD_SD_SD_E_fSC_jLi2ELi1ELi4ELi512ELi2EEEvNS0_6detail10TensorInfoIT0_T2_EENSG_IT1_SI_EESI_T_,"",@"SHT_CUDA_INFO"
	.sectionflags	@""
	.align	4


	//----- nvinfo : EIATTR_CUDA_API_VERSION
	.align		4
        /*0000*/ 	.byte	0x04, 0x37
        /*0002*/ 	.short	(.L_2798 - .L_2797)
.L_2797:
        /*0004*/ 	.word	0x00000082


	//----- nvinfo : EIATTR_SW2861232_WAR
	.align		4
.L_2798:
        /*0008*/ 	.byte	0x01, 0x35
	.zero		2


	//----- nvinfo : EIATTR_PARAM_CBANK
	.align		4
        /*000c*/ 	.byte	0x04, 0x0a
        /*000e*/ 	.short	(.L_2800 - .L_2799)
	.align		4
.L_2799:
        /*0010*/ 	.word	index@(.nv.constant0._ZN2at4cuda57_GLOBAL__N__cd6b329d_24_DistributionBernoulli_cu_7537a20d21kernelPointwiseApply2IZNS_6native9templates4cuda28bernoulli_tensor_cuda_kernelIffEEvRKNS_10TensorBaseES9_NS_15PhiloxCudaStateEEUliRfSB_SB_SB_RKfSD_SD_SD_E_fSC_jLi2ELi1ELi4ELi512ELi2EEEvNS0_6detail10TensorInfoIT0_T2_EENSG_IT1_SI_EESI_T_)
        /*0014*/ 	.short	0x0160
        /*0016*/ 	.short	0x01d0


	//----- nvinfo : EIATTR_CBANK_PARAM_SIZE
	.align		4
.L_2800:
        /*0018*/ 	.byte	0x03, 0x19
        /*001a*/ 	.short	0x01d0


	//----- nvinfo : EIATTR_KPARAM_INFO
	.align		4
        /*001c*/ 	.byte	0x04, 0x17
        /*001e*/ 	.short	(.L_2802 - .L_2801)
.L_2801:
        /*0020*/ 	.word	0x00000000
        /*0024*/ 	.short	0x0003
        /*0026*/ 	.short	0x01b8
        /*0028*/ 	.byte	0x00, 0xf0, 0x61, 0x00


	//----- nvinfo : EIATTR_KPARAM_INFO
	.align		4
.L_2802:
        /*002c*/ 	.byte	0x04, 0x17
        /*002e*/ 	.short	(.L_2804 - .L_2803)
.L_2803:
        /*0030*/ 	.word	0x00000000
        /*0034*/ 	.short	0x0002
        /*0036*/ 	.short	0x01b0
        /*0038*/ 	.byte	0x00, 0xf0, 0x11, 0x00


	//----- nvinfo : EIATTR_KPARAM_INFO
	.align		4
.L_2804:
        /*003c*/ 	.byte	0x04, 0x17
        /*003e*/ 	.short	(.L_2806 - .L_2805)
.L_2805:
        /*0040*/ 	.word	0x00000000
        /*0044*/ 	.short	0x0001
        /*0046*/ 	.short	0x00d8
        /*0048*/ 	.byte	0x00, 0xf0, 0x61, 0x03


	//----- nvinfo : EIATTR_KPARAM_INFO
	.align		4
.L_2806:
        /*004c*/ 	.byte	0x04, 0x17
        /*004e*/ 	.short	(.L_2808 - .L_2807)
.L_2807:
        /*0050*/ 	.word	0x00000000
        /*0054*/ 	.short	0x0000
        /*0056*/ 	.short	0x0000
        /*0058*/ 	.byte	0x00, 0xf0, 0x61, 0x03


	//----- nvinfo : EIATTR_MAXREG_COUNT
	.align		4
.L_2808:
        /*005c*/ 	.byte	0x03, 0x1b
        /*005e*/ 	.short	0x0040


	//----- nvinfo : EIATTR_EXTERNS
	.align		4
        /*0060*/ 	.byte	0x04, 0x0f
        /*0062*/ 	.short	(.L_2810 - .L_2809)


	//   ....[0]....
	.align		4
.L_2809:
        /*0064*/ 	.word	index@(__assertfail)


	//----- nvinfo : EIATTR_MERCURY_ISA_VERSION
	.align		4
.L_2810:
        /*0068*/ 	.byte	0x03, 0x5f
        /*006a*/ 	.short	0x0000


	//----- nvinfo : EIATTR_SYSCALL_OFFSETS
	.align		4
        /*006c*/ 	.byte	0x04, 0x46
        /*006e*/ 	.short	(.L_2812 - .L_2811)


	//   ....[0]....
.L_2811:
        /*0070*/ 	.word	0x00001410


	//   ....[1]....
        /*0074*/ 	.word	0x00001630


	//   ....[2]....
        /*0078*/ 	.word	0x00001840


	//   ....[3]....
        /*007c*/ 	.word	0x00001a60


	//----- nvinfo : EIATTR_EXIT_INSTR_OFFSETS
	.align		4
.L_2812:
        /*0080*/ 	.byte	0x04, 0x1c
        /*0082*/ 	.short	(.L_2814 - .L_2813)


	//   ....[0]....
.L_2813:
        /*0084*/ 	.word	0x00000060


	//   ....[1]....
        /*0088*/ 	.word	0x00001b40


	//----- nvinfo : EIATTR_INDIRECT_BRANCH_TARGETS
	.align		4
.L_2814:
        /*008c*/ 	.byte	0x04, 0x34
        /*008e*/ 	.short	(.L_2816 - .L_2815)


	//   ....[0]....
.L_2815:
        /*0090*/ 	.word	.L_x_6844@srel
        /*0094*/ 	.short	0x0
        /*0096*/ 	.short	0x0
        /*0098*/ 	.word	0x3
        /*009c*/ 	.word	.L_x_6845@srel
        /*00a0*/ 	.word	.L_x_6846@srel
        /*00a4*/ 	.word	.L_x_6847@srel


	//----- nvinfo : EIATTR_MAX_THREADS
	.align		4
.L_2816:
        /*00a8*/ 	.byte	0x04, 0x05
        /*00aa*/ 	.short	(.L_2818 - .L_2817)
.L_2817:
        /*00ac*/ 	.word	0x00000200
        /*00b0*/ 	.word	0x00000001
        /*00b4*/ 	.word	0x00000001


	//----- nvinfo : EIATTR_CRS_STACK_SIZE
	.align		4
.L_2818:
        /*00b8*/ 	.byte	0x04, 0x1e
        /*00ba*/ 	.short	(.L_2820 - .L_2819)
.L_2819:
        /*00bc*/ 	.word	0x00000000
.L_2820:


//--------------------- .nv.info._ZN2at4cuda57_GLOBAL__N__cd6b329d_24_DistributionBernoulli_cu_7537a20d21kernelPointwiseApply2IZNS_6native9templates4cuda28bernoulli_tensor_cuda_kernelIffEEvRKNS_10TensorBaseES9_NS_15PhiloxCudaStateEEUliRfSB_SB_SB_RKfSD_SD_SD_E_fSC_jLi1ELin1ELi4ELi512ELi2EEEvNS0_6detail10TensorInfoIT0_T2_EENSG_IT1_SI_EESI_T_ --------------------------
	.section	.nv.info._ZN2at4cuda57_GLOBAL__N__cd6b329d_24_DistributionBernoulli_cu_7537a20d21kernelPointwiseApply2IZNS_6native9templates4cuda28bernoulli_tensor_cuda_kernelIffEEvRKNS_10TensorBaseES9_NS_15PhiloxCudaStateEEUliRfSB_SB_SB_RKfSD_SD_SD_E_fSC_jLi1ELin1ELi4ELi512ELi2EEEvNS0_6detail10TensorInfoIT0_T2_EENSG_IT1_SI_EESI_T_,"",@"SHT_CUDA_INFO"
	.sectionflags	@""
	.align	4


	//----- nvinfo : EIATTR_CUDA_API_VERSION
	.align		4
        /*0000*/ 	.byte	0x04, 0x37
        /*0002*/ 	.short	(.L_2822 - .L_2821)
.L_2821:
        /*0004*/ 	.word	0x00000082


	//----- nvinfo : EIATTR_SW2861232_WAR
	.align		4
.L_2822:
        /*0008*/ 	.byte	0x01, 0x35
	.zero		2


	//----- nvinfo : EIATTR_PARAM_CBANK
	.align		4
        /*000c*/ 	.byte	0x04, 0x0a
        /*000e*/ 	.short	(.L_2824 - .L_2823)
	.align		4
.L_2823:
        /*0010*/ 	.word	index@(.nv.constant0._ZN2at4cuda57_GLOBAL__N__cd6b329d_24_DistributionBernoulli_cu_7537a20d21kernelPointwiseApply2IZNS_6native9templates4cuda28bernoulli_tensor_cuda_kernelIffEEvRKNS_10TensorBaseES9_NS_15PhiloxCudaStateEEUliRfSB_SB_SB_RKfSD_SD_SD_E_fSC_jLi1ELin1ELi4ELi512ELi2EEEvNS0_6detail10TensorInfoIT0_T2_EENSG_IT1_SI_EESI_T_)
        /*0014*/ 	.short	0x0160
        /*0016*/ 	.short	0x01d0


	//----- nvinfo : EIATTR_CBANK_PARAM_SIZE
	.align		4
.L_2824:
        /*0018*/ 	.byte	0x03, 0x19
        /*001a*/ 	.short	0x01d0


	//----- nvinfo : EIATTR_KPARAM_INFO
	.align		4
        /*001c*/ 	.byte	0x04, 0x17
        /*001e*/ 	.short	(.L_2826 - .L_2825)
.L_2825:
        /*0020*/ 	.word	0x00000000
        /*0024*/ 	.short	0x0003
        /*0026*/ 	.short	0x01b8
        /*0028*/ 	.byte	0x00, 0xf0, 0x61, 0x00


	//----- nvinfo : EIATTR_KPARAM_INFO
	.align		4
.L_2826:
        /*002c*/ 	.byte	0x04, 0x17
        /*002e*/ 	.short	(.L_2828 - .L_2827)
.L_2827:
        /*0030*/ 	.word	0x00000000
        /*0034*/ 	.short	0x0002
        /*0036*/ 	.short	0x01b0
        /*0038*/ 	.byte	0x00, 0xf0, 0x11, 0x00


	//----- nvinfo : EIATTR_KPARAM_INFO
	.align		4
.L_2828:
        /*003c*/ 	.byte	0x04, 0x17
        /*003e*/ 	.short	(.L_2830 - .L_2829)
.L_2829:
        /*0040*/ 	.word	0x00000000
        /*0044*/ 	.short	0x0001
        /*0046*/ 	.short	0x00d8
        /*0048*/ 	.byte	0x00, 0xf0, 0x61, 0x03


	//----- nvinfo : EIATTR_KPARAM_INFO
	.align		4
.L_2830:
        /*004c*/ 	.byte	0x04, 0x17
        /*004e*/ 	.short	(.L_2832 - .L_2831)
.L_2831:
        /*0050*/ 	.word	0x00000000
        /*0054*/ 	.short	0x0000
        /*0056*/ 	.short	0x0000
        /*0058*/ 	.byte	0x00, 0xf0, 0x61, 0x03


	//----- nvinfo : EIATTR_MAXREG_COUNT
	.align		4
.L_2832:
        /*005c*/ 	.byte	0x03, 0x1b
        /*005e*/ 	.short	0x0040


	//----- nvinfo : EIATTR_EXTERNS
	.align		4
        /*0060*/ 	.byte	0x04, 0x0f
        /*0062*/ 	.short	(.L_2834 - .L_2833)


	//   ....[0]....
	.align		4
.L_2833:
        /*0064*/ 	.word	index@(__assertfail)


	//----- nvinfo : EIATTR_MERCURY_ISA_VERSION
	.align		4
.L_2834:
        /*0068*/ 	.byte	0x03, 0x5f
        /*006a*/ 	.short	0x0000


	//----- nvinfo : EIATTR_SYSCALL_OFFSETS
	.align		4
        /*006c*/ 	.byte	0x04, 0x46
        /*006e*/ 	.short	(.L_2836 - .L_2835)


	//   ....[0]....
.L_2835:
        /*0070*/ 	.word	0x00004090


	//   ....[1]....
        /*0074*/ 	.word	0x000042a0


	//   ....[2]....
        /*0078*/ 	.word	0x000044c0


	//   ....[3]....
        /*007c*/ 	.word	0x000046f0


	//----- nvinfo : EIATTR_EXIT_INSTR_OFFSETS
	.align		4
.L_2836:
        /*0080*/ 	.byte	0x04, 0x1c
        /*0082*/ 	.short	(.L_2838 - .L_2837)


	//   ....[0]....
.L_2837:
        /*0084*/ 	.word	0x00000060


	//   ....[1]....
        /*0088*/ 	.word	0x00004830


	//----- nvinfo : EIATTR_INDIRECT_BRANCH_TARGETS
	.align		4
.L_2838:
        /*008c*/ 	.byte	0x04, 0x34
        /*008e*/ 	.short	(.L_2840 - .L_2839)


	//   ....[0]....
.L_2839:
        /*0090*/ 	.word	.L_x_6848@srel
        /*0094*/ 	.short	0x0
        /*0096*/ 	.short	0x0
        /*0098*/ 	.word	0x3
        /*009c*/ 	.word	.L_x_6849@srel
        /*00a0*/ 	.word	.L_x_6850@srel
        /*00a4*/ 	.word	.L_x_6851@srel


	//----- nvinfo : EIATTR_MAX_THREADS
	.align		4
.L_2840:
        /*00a8*/ 	.byte	0x04, 0x05
        /*00aa*/ 	.short	(.L_2842 - .L_2841)
.L_2841:
        /*00ac*/ 	.word	0x00000200
        /*00b0*/ 	.word	0x00000001
        /*00b4*/ 	.word	0x00000001


	//----- nvinfo : EIATTR_CRS_STACK_SIZE
	.align		4
.L_2842:
        /*00b8*/ 	.byte	0x04, 0x1e
        /*00ba*/ 	.short	(.L_2844 - .L_2843)
.L_2843:
        /*00bc*/ 	.word	0x00000000
.L_2844:


//--------------------- .nv.info._ZN2at4cuda57_GLOBAL__N__cd6b329d_24_DistributionBernoulli_cu_7537a20d21kernelPointwiseApply2IZNS_6native9templates4cuda28bernoulli_tensor_cuda_kernelIffEEvRKNS_10TensorBaseES9_NS_15PhiloxCudaStateEEUliRfSB_SB_SB_RKfSD_SD_SD_E_fSC_jLi1ELi2ELi4ELi512ELi2EEEvNS0_6detail10TensorInfoIT0_T2_EENSG_IT1_SI_EESI_T_ --------------------------
	.section	.nv.info._ZN2at4cuda57_GLOBAL__N__cd6b329d_24_DistributionBernoulli_cu_7537a20d21kernelPointwiseApply2IZNS_6native9templates4cuda28bernoulli_tensor_cuda_kernelIffEEvRKNS_10TensorBaseES9_NS_15PhiloxCudaStateEEUliRfSB_SB_SB_RKfSD_SD_SD_E_fSC_jLi1ELi2ELi4ELi512ELi2EEEvNS0_6detail10TensorInfoIT0_T2_EENSG_IT1_SI_EESI_T_,"",@"SHT_CUDA_INFO"
	.sectionflags	@""
	.align	4


	//----- nvinfo : EIATTR_CUDA_API_VERSION
	.align		4
        /*0000*/ 	.byte	0x04, 0x37
        /*0002*/ 	.short	(.L_2846 - .L_2845)
.L_2845:
        /*0004*/ 	.word	0x00000082


	//----- nvinfo : EIATTR_SW2861232_WAR
	.align		4
.L_2846:
        /*0008*/ 	.byte	0x01, 0x35
	.zero		2


	//----- nvinfo : EIATTR_PARAM_CBANK
	.align		4
        /*000c*/ 	.byte	0x04, 0x0a
        /*000e*/ 	.short	(.L_2848 - .L_2847)
	.align		4
.L_2847:
        /*0010*/ 	.word	index@(.nv.constant0._ZN2at4cuda57_GLOBAL__N__cd6b329d_24_DistributionBernoulli_cu_7537a20d21kernelPointwiseApply2IZNS_6native9templates4cuda28bernoulli_tensor_cuda_kernelIffEEvRKNS_10TensorBaseES9_NS_15PhiloxCudaStateEEUliRfSB_SB_SB_RKfSD_SD_SD_E_fSC_jLi1ELi2ELi4ELi512ELi2EEEvNS0_6detail10TensorInfoIT0_T2_EENSG_IT1_SI_EESI_T_)
        /*0014*/ 	.short	0x0160
        /*0016*/ 	.short	0x01d0


	//----- nvinfo : EIATTR_CBANK_PARAM_SIZE
	.align		4
.L_2848:
        /*0018*/ 	.byte	0x03, 0x19
        /*001a*/ 	.short	0x01d0


	//----- nvinfo : EIATTR_KPARAM_INFO
	.align		4
        /*001c*/ 	.byte	0x04, 0x17
        /*001e*/ 	.short	(.L_2850 - .L_2849)
.L_2849:
        /*0020*/ 	.word	0x00000000
        /*0024*/ 	.short	0x0003
        /*0026*/ 	.short	0x01b8
        /*0028*/ 	.byte	0x00, 0xf0, 0x61, 0x00


	//----- nvinfo : EIATTR_KPARAM_INFO
	.align		4
.L_2850:
        /*002c*/ 	.byte	0x04, 0x17
        /*002e*/ 	.short	(.L_2852 - .L_2851)
.L_2851:
        /*0030*/ 	.word	0x00000000
        /*0034*/ 	.short	0x0002
        /*0036*/ 	.short	0x01b0
        /*0038*/ 	.byte	0x00, 0xf0, 0x11, 0x00


	//----- nvinfo : EIATTR_KPARAM_INFO
	.align		4
.L_2852:
        /*003c*/ 	.byte	0x04, 0x17
        /*003e*/ 	.short	(.L_2854 - .L_2853)
.L_2853:
        /*0040*/ 	.word	0x00000000
        /*0044*/ 	.short	0x0001
        /*0046*/ 	.short	0x00d8
        /*0048*/ 	.byte	0x00, 0xf0, 0x61, 0x03


	//----- nvinfo : EIATTR_KPARAM_INFO
	.align		4
.L_2854:
        /*004c*/ 	.byte	0x04, 0x17
        /*004e*/ 	.short	(.L_2856 - .L_2855)
.L_2855:
        /*0050*/ 	.word	0x00000000
        /*0054*/ 	.short	0x0000
        /*0056*/ 	.short	0x0000
        /*0058*/ 	.byte	0x00, 0xf0, 0x61, 0x03


	//----- nvinfo : EIATTR_MAXREG_COUNT
	.align		4
.L_2856:
        /*005c*/ 	.byte	0x03, 0x1b
        /*005e*/ 	.short	0x0040


	//----- nvinfo : EIATTR_EXTERNS
	.align		4
        /*0060*/ 	.byte	0x04, 0x0f
        /*0062*/ 	.short	(.L_2858 - .L_2857)


	//   ....[0]....
	.align		4
.L_2857:
        /*0064*/ 	.word	index@(__assertfail)


	//----- nvinfo : EIATTR_MERCURY_ISA_VERSION
	.align		4
.L_2858:
        /*0068*/ 	.byte	0x03, 0x5f
        /*006a*/ 	.short	0x0000


	//----- nvinfo : EIATTR_SYSCALL_OFFSETS
	.align		4
        /*006c*/ 	.byte	0x04, 0x46
        /*006e*/ 	.short	(.L_2860 - .L_2859)


	//   ....[0]....
.L_2859:
        /*0070*/ 	.word	0x000013e0


	//   ....[1]....
        /*0074*/ 	.word	0x000015f0


	//   ....[2]....
        /*0078*/ 	.word	0x00001810


	//   ....[3]....
        /*007c*/ 	.word	0x00001a40


	//----- nvinfo : EIATTR_EXIT_INSTR_OFFSETS
	.align		4
.L_2860:
        /*0080*/ 	.byte	0x04, 0x1c
        /*0082*/ 	.short	(.L_2862 - .L_2861)


	//   ....[0]....
.L_2861:
        /*0084*/ 	.word	0x00000060


	//   ....[1]....
        /*0088*/ 	.word	0x00001b70


	//----- nvinfo : EIATTR_INDIRECT_BRANCH_TARGETS
	.align		4
.L_2862:
        /*008c*/ 	.byte	0x04, 0x34
        /*008e*/ 	.short	(.L_2864 - .L_2863)


	//   ....[0]....
.L_2863:
        /*0090*/ 	.word	.L_x_6852@srel
        /*0094*/ 	.short	0x0
        /*0096*/ 	.short	0x0
        /*0098*/ 	.word	0x3
        /*009c*/ 	.word	.L_x_6853@srel
        /*00a0*/ 	.word	.L_x_6854@srel
        /*00a4*/ 	.word	.L_x_6855@srel


	//----- nvinfo : EIATTR_MAX_THREADS
	.align		4
.L_2864:
        /*00a8*/ 	.byte	0x04, 0x05
        /*00aa*/ 	.short	(.L_2866 - .L_2865)
.L_2865:
        /*00ac*/ 	.word	0x00000200
        /*00b0*/ 	.word	0x00000001
        /*00b4*/ 	.word	0x00000001


	//----- nvinfo : EIATTR_CRS_STACK_SIZE
	.align		4
.L_2866:
        /*00b8*/ 	.byte	0x04, 0x1e
        /*00ba*/ 	.short	(.L_2868 - .L_2867)
.L_2867:
        /*00bc*/ 	.word	0x00000000
.L_2868:


//--------------------- .nv.info._ZN2at4cuda57_GLOBAL__N__cd6b329d_24_DistributionBernoulli_cu_7537a20d21kernelPointwiseApply2IZNS_6native9templates4cuda28bernoulli_tensor_cuda_kernelIffEEvRKNS_10TensorBaseES9_NS_15PhiloxCudaStateEEUliRfSB_SB_SB_RKfSD_SD_SD_E_fSC_jLi1ELi1ELi4ELi512ELi2EEEvNS0_6detail10TensorInfoIT0_T2_EENSG_IT1_SI_EESI_T_ --------------------------
	.section	.nv.info._ZN2at4cuda57_GLOBAL__N__cd6b329d_24_DistributionBernoulli_cu_7537a20d21kernelPointwiseApply2IZNS_6native9templates4cuda28bernoulli_tensor_cuda_kernelIffEEvRKNS_10TensorBaseES9_NS_15PhiloxCudaStateEEUliRfSB_SB_SB_RKfSD_SD_SD_E_fSC_jLi1ELi1ELi4ELi512ELi2EEEvNS0_6detail10TensorInfoIT0_T2_EENSG_IT1_SI_EESI_T_,"",@"SHT_CUDA_INFO"
	.sectionflags	@""
	.align	4


	//----- nvinfo : EIATTR_CUDA_API_VERSION
	.align		4
        /*0000*/ 	.byte	0x04, 0x37
        /*0002*/ 	.short	(.L_2870 - .L_2869)
.L_2869:
        /*0004*/ 	.word	0x00000082


	//----- nvinfo : EIATTR_SW2861232_WAR
	.align		4
.L_2870:
        /*0008*/ 	.byte	0x01, 0x35
	.zero		2


	//----- nvinfo : EIATTR_PARAM_CBANK
	.align		4
        /*000c*/ 	.byte	0x04, 0x0a
        /*000e*/ 	.short	(.L_2872 - .L_2871)
	.align		4
.L_2871:
        /*0010*/ 	.word	index@(.nv.constant0._ZN2at4cuda57_GLOBAL__N__cd6b329d_24_DistributionBernoulli_cu_7537a20d21kernelPointwiseApply2IZNS_6native9templates4cuda28bernoulli_tensor_cuda_kernelIffEEvRKNS_10TensorBaseES9_NS_15PhiloxCudaStateEEUliRfSB_SB_SB_RKfSD_SD_SD_E_fSC_jLi1ELi1ELi4ELi512ELi2EEEvNS0_6detail10TensorInfoIT0_T2_EENSG_IT1_SI_EESI_T_)
        /*0014*/ 	.short	0x0160
        /*0016*/ 	.short	0x01d0


	//----- nvinfo : EIATTR_CBANK_PARAM_SIZE
	.align		4
.L_2872:
        /*0018*/ 	.byte	0x03, 0x19
        /*001a*/ 	.short	0x01d0


	//----- nvinfo : EIATTR_KPARAM_INFO
	.align		4
        /*001c*/ 	.byte	0x04, 0x17
        /*001e*/ 	.short	(.L_2874 - .L_2873)
.L_2873:
        /*0020*/ 	.word	0x00000000
        /*0024*/ 	.short	0x0003
        /*0026*/ 	.short	0x01b8
        /*0028*/ 	.byte	0x00, 0xf0, 0x61, 0x00


	//----- nvinfo : EIATTR_KPARAM_INFO
	.align		4
.L_2874:
        /*002c*/ 	.byte	0x04, 0x17
        /*002e*/ 	.short	(.L_2876 - .L_2875)
.L_2875:
        /*0030*/ 	.word	0x00000000
        /*0034*/ 	.short	0x0002
        /*0036*/ 	.short	0x01b0
        /*0038*/ 	.byte	0x00, 0xf0, 0x11, 0x00


	//----- nvinfo : EIATTR_KPARAM_INFO
	.align		4
.L_2876:
        /*003c*/ 	.byte	0x04, 0x17
        /*003e*/ 	.short	(.L_2878 - .L_2877)
.L_2877:
        /*0040*/ 	.word	0x00000000
        /*0044*/ 	.short	0x0001
        /*0046*/ 	.short	0x00d8
        /*0048*/ 	.byte	0x00, 0xf0, 0x61, 0x03


	//----- nvinfo : EIATTR_KPARAM_INFO
	.align		4
.L_2878:
        /*004c*/ 	.byte	0x04, 0x17
        /*004e*/ 	.short	(.L_2880 - .L_2879)
.L_2879:
        /*0050*/ 	.word	0x00000000
        /*0054*/ 	.short	0x0000
        /*0056*/ 	.short	0x0000
        /*0058*/ 	.byte	0x00, 0xf0, 0x61, 0x03


	//----- nvinfo : EIATTR_MAXREG_COUNT
	.align		4
.L_2880:
        /*005c*/ 	.byte	0x03, 0x1b
        /*005e*/ 	.short	0x0040


	//----- nvinfo : EIATTR_EXTERNS
	.align		4
        /*0060*/ 	.byte	0x04, 0x0f
        /*0062*/ 	.short	(.L_2882 - .L_2881)


	//   ....[0]....
	.align		4
.L_2881:
        /*0064*/ 	.word	index@(__assertfail)


	//----- nvinfo : EIATTR_MERCURY_ISA_VERSION
	.align		4
.L_2882:
        /*0068*/ 	.byte	0x03, 0x5f
        /*006a*/ 	.short	0x0000


	//----- nvinfo : EIATTR_SYSCALL_OFFSETS
	.align		4
        /*006c*/ 	.byte	0x04, 0x46
        /*006e*/ 	.short	(.L_2884 - .L_2883)


	//   ....[0]....
.L_2883:
        /*0070*/ 	.word	0x00000e10


	//   ....[1]....
        /*0074*/ 	.word	0x00000fe0


	//   ....[2]....
        /*0078*/ 	.word	0x000011a0


	//   ....[3]....
        /*007c*/ 	.word	0x000013e0


	//----- nvinfo : EIATTR_EXIT_INSTR_OFFSETS
	.align		4
.L_2884:
        /*0080*/ 	.byte	0x04, 0x1c
        /*0082*/ 	.short	(.L_2886 - .L_2885)


	//   ....[0]....
.L_2885:
        /*0084*/ 	.word	0x00000060


	//   ....[1]....
        /*0088*/ 	.word	0x00001510


	//----- nvinfo : EIATTR_INDIRECT_BRANCH_TARGETS
	.align		4
.L_2886:
        /*008c*/ 	.byte	0x04, 0x34
        /*008e*/ 	.short	(.L_2888 - .L_2887)


	//   ....[0]....
.L_2887:
        /*0090*/ 	.word	.L_x_6856@srel
        /*0094*/ 	.short	0x0
        /*0096*/ 	.short	0x0
        /*0098*/ 	.word	0x3
        /*009c*/ 	.word	.L_x_6857@srel
        /*00a0*/ 	.word	.L_x_6858@srel
        /*00a4*/ 	.word	.L_x_6859@srel


	//----- nvinfo : EIATTR_MAX_THREADS
	.align		4
.L_2888:
        /*00a8*/ 	.byte	0x04, 0x05
        /*00aa*/ 	.short	(.L_2890 - .L_2889)
.L_2889:
        /*00ac*/ 	.word	0x00000200
        /*00b0*/ 	.word	0x00000001
        /*00b4*/ 	.word	0x00000001


	//----- nvinfo : EIATTR_CRS_STACK_SIZE
	.align		4
.L_2890:
        /*00b8*/ 	.byte	0x04, 0x1e
        /*00ba*/ 	.short	(.L_2892 - .L_2891)
.L_2891:
        /*00bc*/ 	.word	0x00000000
.L_2892:


//--------------------- .nv.info._ZN2at4cuda57_GLOBAL__N__cd6b329d_24_DistributionBernoulli_cu_7537a20d21kernelPointwiseApply2IZNS_6native9templates4cuda28bernoulli_tensor_cuda_kernelIdfEEvRKNS_10TensorBaseES9_NS_15PhiloxCudaStateEEUliRdSB_SB_SB_RKfSD_SD_SD_E_dSC_mLin1ELin1ELi4ELi512ELi2EEEvNS0_6detail10TensorInfoIT0_T2_EENSG_IT1_SI_EESI_T_ --------------------------
	.section	.nv.info._ZN2at4cuda57_GLOBAL__N__cd6b329d_24_DistributionBernoulli_cu_7537a20d21kernelPointwiseApply2IZNS_6native9templates4cuda28bernoulli_tensor_cuda_kernelIdfEEvRKNS_10TensorBaseES9_NS_15PhiloxCudaStateEEUliRdSB_SB_SB_RKfSD_SD_SD_E_dSC_mLin1ELin1ELi4ELi512ELi2EEEvNS0_6detail10TensorInfoIT0_T2_EENSG_IT1_SI_EESI_T_,"",@"SHT_CUDA_INFO"
	.sectionflags	@""
	.align	4


	//----- nvinfo : EIATTR_CUDA_API_VERSION
	.align		4
        /*0000*/ 	.byte	0x04, 0x37
        /*0002*/ 	.short	(.L_2894 - .L_2893)
.L_2893:
        /*0004*/ 	.word	0x00000082


	//----- nvinfo : EIATTR_SW2861232_WAR
	.align		4
.L_2894:
        /*0008*/ 	.byte	0x01, 0x35
	.zero		2


	//----- nvinfo : EIATTR_PARAM_CBANK
	.align		4
        /*000c*/ 	.byte	0x04, 0x0a
        /*000e*/ 	.short	(.L_2896 - .L_2895)
	.align		4
.L_2895:
        /*0010*/ 	.word	index@(.nv.constant0._ZN2at4cuda57_GLOBAL__N__cd6b329d_24_DistributionBernoulli_cu_7537a20d21kernelPointwiseApply2IZNS_6native9templates4cuda28bernoulli_tensor_cuda_kernelIdfEEvRKNS_10TensorBaseES9_NS_15PhiloxCudaStateEEUliRdSB_SB_SB_RKfSD_SD_SD_E_dSC_mLin1ELin1ELi4ELi512ELi2EEEvNS0_6detail10TensorInfoIT0_T2_EENSG_IT1_SI_EESI_T_)
        /*0014*/ 	.short	0x0160
        /*0016*/ 	.short	0x0360


	//----- nvinfo : EIATTR_CBANK_PARAM_SIZE
	.align		4
.L_2896:
        /*0018*/ 	.byte	0x03, 0x19
        /*001a*/ 	.short	0x0360


	//----- nvinfo : EIATTR_KPARAM_INFO
	.align		4
        /*001c*/ 	.byte	0x04, 0x17
        /*001e*/ 	.short	(.L_2898 - .L_2897)
.L_2897:
        /*0020*/ 	.word	0x00000000
        /*0024*/ 	.short	0x0003
        /*0026*/ 	.short	0x0348
        /*0028*/ 	.byte	0x00, 0xf0, 0x61, 0x00


	//----- nvinfo : EIATTR_KPARAM_INFO
	.align		4
.L_2898:
        /*002c*/ 	.byte	0x04, 0x17
        /*002e*/ 	.short	(.L_2900 - .L_2899)
.L_2899:
        /*0030*/ 	.word	0x00000000
        /*0034*/ 	.short	0x0002
        /*0036*/ 	.short	0x0340
        /*0038*/ 	.byte	0x00, 0xf0, 0x21, 0x00


	//----- nvinfo : EIATTR_KPARAM_INFO
	.align		4
.L_2900:
        /*003c*/ 	.byte	0x04, 0x17
        /*003e*/ 	.short	(.L_2902 - .L_2901)
.L_2901:
        /*0040*/ 	.word	0x00000000
        /*0044*/ 	.short	0x0001
        /*0046*/ 	.short	0x01a0
        /*0048*/ 	.byte	0x00, 0xf0, 0x81, 0x06


	//----- nvinfo : EIATTR_KPARAM_INFO
	.align		4
.L_2902:
        /*004c*/ 	.byte	0x04, 0x17
        /*004e*/ 	.short	(.L_2904 - .L_2903)
.L_2903:
        /*0050*/ 	.word	0x00000000
        /*0054*/ 	.short	0x0000
        /*0056*/ 	.short	0x0000
        /*0058*/ 	.byte	0x00, 0xf0, 0x81, 0x06


	//----- nvinfo : EIATTR_MAXREG_COUNT
	.align		4
.L_2904:
        /*005c*/ 	.byte	0x03, 0x1b
        /*005e*/ 	.short	0x0040


	//----- nvinfo : EIATTR_EXTERNS
	.align		4
        /*0060*/ 	.byte	0x04, 0x0f
        /*0062*/ 	.short	(.L_2906 - .L_2905)


	//   ....[0]....
	.align		4
.L_2905:
        /*0064*/ 	.word	index@(__assertfail)


	//----- nvinfo : EIATTR_MERCURY_ISA_VERSION
	.align		4
.L_2906:
        /*0068*/ 	.byte	0x03, 0x5f
        /*006a*/ 	.short	0x0000


	//----- nvinfo : EIATTR_SYSCALL_OFFSETS
	.align		4
        /*006c*/ 	.byte	0x04, 0x46
        /*006e*/ 	.short	(.L_2908 - .L_2907)


	//   ....[0]....
.L_2907:
        /*0070*/ 	.word	0x0000d920


	//   ....[1]....
        /*0074*/ 	.word	0x0000db10


	//   ....[2]....
        /*0078*/ 	.word	0x0000dcf0


	//   ....[3]....
        /*007c*/ 	.word	0x0000dee0


	//----- nvinfo : EIATTR_EXIT_INSTR_OFFSETS
	.align		4
.L_2908:
        /*0080*/ 	.byte	0x04, 0x1c
        /*0082*/ 	.short	(.L_2910 - .L_2909)


	//   ....[0]....
.L_2909:
        /*0084*/ 	.word	0x00000070


	//   ....[1]....
        /*0088*/ 	.word	0x0000e000


	//----- nvinfo : EIATTR_INDIRECT_BRANCH_TARGETS
	.align		4
.L_2910:
        /*008c*/ 	.byte	0x04, 0x34
        /*008e*/ 	.short	(.L_2912 - .L_2911)


	//   ....[0]....
.L_2911:
        /*0090*/ 	.word	.L_x_6860@srel
        /*0094*/ 	.short	0x0
        /*0096*/ 	.short	0x0
        /*0098*/ 	.word	0x3
        /*009c*/ 	.word	.L_x_6861@srel
        /*00a0*/ 	.word	.L_x_6862@srel
        /*00a4*/ 	.word	.L_x_6863@srel


	//----- nvinfo : EIATTR_MAX_THREADS
	.align		4
.L_2912:
        /*00a8*/ 	.byte	0x04, 0x05
        /*00aa*/ 	.short	(.L_2914 - .L_2913)
.L_2913:
        /*00ac*/ 	.word	0x00000200
        /*00b0*/ 	.word	0x00000001
        /*00b4*/ 	.word	0x00000001


	//----- nvinfo : EIATTR_CRS_STACK_SIZE
	.align		4
.L_2914:
        /*00b8*/ 	.byte	0x04, 0x1e
        /*00ba*/ 	.short	(.L_2916 - .L_2915)
.L_2915:
        /*00bc*/ 	.word	0x00000000
.L_2916:


//--------------------- .nv.info._ZN2at4cuda57_GLOBAL__N__cd6b329d_24_DistributionBernoulli_cu_7537a20d21kernelPointwiseApply2IZNS_6native9templates4cuda28bernoulli_tensor_cuda_kernelIdfEEvRKNS_10TensorBaseES9_NS_15PhiloxCudaStateEEUliRdSB_SB_SB_RKfSD_SD_SD_E_dSC_mLi1ELi1ELi4ELi512ELi2EEEvNS0_6detail10TensorInfoIT0_T2_EENSG_IT1_SI_EESI_T_ --------------------------
	.section	.nv.info._ZN2at4cuda57_GLOBAL__N__cd6b329d_24_DistributionBernoulli_cu_7537a20d21kernelPointwiseApply2IZNS_6native9templates4cuda28bernoulli_tensor_cuda_kernelIdfEEvRKNS_10TensorBaseES9_NS_15PhiloxCudaStateEEUliRdSB_SB_SB_RKfSD_SD_SD_E_dSC_mLi1ELi1ELi4ELi512ELi2EEEvNS0_6detail10TensorInfoIT0_T2_EENSG_IT1_SI_EESI_T_,"",@"SHT_CUDA_INFO"
	.sectionflags	@""
	.align	4


	//----- nvinfo : EIATTR_CUDA_API_VERSION
	.align		4
        /*0000*/ 	.byte	0x04, 0x37
        /*0002*/ 	.short	(.L_2918 - .L_2917)
.L_2917:
        /*0004*/ 	.word	0x00000082


	//----- nvinfo : EIATTR_SW2861232_WAR
	.align		4
.L_2918:
        /*0008*/ 	.byte	0x01, 0x35
	.zero		2


	//----- nvinfo : EIATTR_PARAM_CBANK
	.align		4
        /*000c*/ 	.byte	0x04, 0x0a
        /*000e*/ 	.short	(.L_2920 - .L_2919)
	.align		4
.L_2919:
        /*0010*/ 	.word	index@(.nv.constant0._ZN2at4cuda57_GLOBAL__N__cd6b329d_24_DistributionBernoulli_cu_7537a20d21kernelPointwiseApply2IZNS_6native9templates4cuda28bernoulli_tensor_cuda_kernelIdfEEvRKNS_10TensorBaseES9_NS_15PhiloxCudaStateEEUliRdSB_SB_SB_RKfSD_SD_SD_E_dSC_mLi1ELi1ELi4ELi512ELi2EEEvNS0_6detail10TensorInfoIT0_T2_EENSG_IT1_SI_EESI_T_)
        /*0014*/ 	.short	0x0160
        /*0016*/ 	.short	0x0360


	//----- nvinfo : EIATTR_CBANK_PARAM_SIZE
	.align		4
.L_2920:
        /*0018*/ 	.byte	0x03, 0x19
        /*001a*/ 	.short	0x0360


	//----- nvinfo : EIATTR_KPARAM_INFO
	.align		4
        /*001c*/ 	.byte	0x04, 0x17
        /*001e*/ 	.short	(.L_2922 - .L_2921)
.L_2921:
        /*0020*/ 	.word	0x00000000
        /*0024*/ 	.short	0x0003
        /*0026*/ 	.short	0x0348
        /*0028*/ 	.byte	0x00, 0xf0, 0x61, 0x00


	//----- nvinfo : EIATTR_KPARAM_INFO
	.align		4
.L_2922:
        /*002c*/ 	.byte	0x04, 0x17
        /*002e*/ 	.short	(.L_2924 - .L_2923)
.L_2923:
        /*0030*/ 	.word	0x00000000
        /*0034*/ 	.short	0x0002
        /*0036*/ 	.short	0x0340
        /*0038*/ 	.byte	0x00, 0xf0, 0x21, 0x00


	//----- nvinfo : EIATTR_KPARAM_INFO
	.align		4
.L_2924:
        /*003c*/ 	.byte	0x04, 0x17
        /*003e*/ 	.short	(.L_2926 - .L_2925)
.L_2925:
        /*0040*/ 	.word	0x00000000
        /*0044*/ 	.short	0x0001
        /*0046*/ 	.short	0x01a0
        /*0048*/ 	.byte	0x00, 0xf0, 0x81, 0x06


	//----- nvinfo : EIATTR_KPARAM_INFO
	.align		4
.L_2926:
        /*004c*/ 	.byte	0x04, 0x17
        /*004e*/ 	.short	(.L_2928 - .L_2927)
.L_2927:
        /*0050*/ 	.word	0x00000000
        /*0054*/ 	.short	0x0000
        /*0056*/ 	.short	0x0000
        /*0058*/ 	.byte	0x00, 0xf0, 0x81, 0x06


	//----- nvinfo : EIATTR_MAXREG_COUNT
	.align		4
.L_2928:
        /*005c*/ 	.byte	0x03, 0x1b
        /*005e*/ 	.short	0x0040


	//----- nvinfo : EIATTR_EXTERNS
	.align		4
        /*0060*/ 	.byte	0x04, 0x0f
        /*0062*/ 	.short	(.L_2930 - .L_2929)


	//   ....[0]....
	.align		4
.L_2929:
        /*0064*/ 	.word	index@(__assertfail)


	//----- nvinfo : EIATTR_MERCURY_ISA_VERSION
	.align		4
.L_2930:
        /*0068*/ 	.byte	0x03, 0x5f
        /*006a*/ 	.short	0x0000


	//----- nvinfo : EIATTR_SYSCALL_OFFSETS
	.align		4
        /*006c*/ 	.byte	0x04, 0x46
        /*006e*/ 	.short	(.L_2932 - .L_2931)


	//   ....[0]....
.L_2931:
        /*0070*/ 	.word	0x00001030


	//   ....[1]....
        /*0074*/ 	.word	0x00001220


	//   ....[2]....
        /*0078*/ 	.word	0x00001400


	//   ....[3]....
        /*007c*/ 	.word	0x000016a0


	//----- nvinfo : EIATTR_EXIT_INSTR_OFFSETS
	.align		4
.L_2932:
        /*0080*/ 	.byte	0x04, 0x1c
        /*0082*/ 	.short	(.L_2934 - .L_2933)


	//   ....[0]....
.L_2933:
        /*0084*/ 	.word	0x00000070


	//   ....[1]....
        /*0088*/ 	.word	0x00001850


	//----- nvinfo : EIATTR_INDIRECT_BRANCH_TARGETS
	.align		4
.L_2934:
        /*008c*/ 	.byte	0x04, 0x34
        /*008e*/ 	.short	(.L_2936 - .L_2935)


	//   ....[0]....
.L_2935:
        /*0090*/ 	.word	.L_x_6864@srel
        /*0094*/ 	.short	0x0
        /*0096*/ 	.short	0x0
        /*0098*/ 	.word	0x3
        /*009c*/ 	.word	.L_x_6865@srel
        /*00a0*/ 	.word	.L_x_6866@srel
        /*00a4*/ 	.word	.L_x_6867@srel


	//----- nvinfo : EIATTR_MAX_THREADS
	.align		4
.L_2936:
        /*00a8*/ 	.byte	0x04, 0x05
        /*00aa*/ 	.short	(.L_2938 - .L_2937)
.L_2937:
        /*00ac*/ 	.word	0x00000200
        /*00b0*/ 	.word	0x00000001
        /*00b4*/ 	.word	0x00000001


	//----- nvinfo : EIATTR_CRS_STACK_SIZE
	.align		4
.L_2938:
        /*00b8*/ 	.byte	0x04, 0x1e
        /*00ba*/ 	.short	(.L_2940 - .L_2939)
.L_2939:
        /*00bc*/ 	.word	0x00000000
.L_2940:


//--------------------- .nv.info._ZN2at4cuda57_GLOBAL__N__cd6b329d_24_DistributionBernoulli_cu_7537a20d21kernelPointwiseApply2IZNS_6native9templates4cuda28bernoulli_tensor_cuda_kernelIdfEEvRKNS_10TensorBaseES9_NS_15PhiloxCudaStateEEUliRdSB_SB_SB_RKfSD_SD_SD_E_dSC_jLin1ELin1ELi4ELi512ELi2EEEvNS0_6detail10TensorInfoIT0_T2_EENSG_IT1_SI_EESI_T_ --------------------------
	.section	.nv.info._ZN2at4cuda57_GLOBAL__N__cd6b329d_24_DistributionBernoulli_cu_7537a20d21kernelPointwiseApply2IZNS_6native9templates4cuda28bernoulli_tensor_cuda_kernelIdfEEvRKNS_10TensorBaseES9_NS_15PhiloxCudaStateEEUliRdSB_SB_SB_RKfSD_SD_SD_E_dSC_jLin1ELin1ELi4ELi512ELi2EEEvNS0_6detail10TensorInfoIT0_T2_EENSG_IT1_SI_EESI_T_,"",@"SHT_CUDA_INFO"
	.sectionflags	@""
	.align	4


	//----- nvinfo : EIATTR_CUDA_API_VERSION
	.align		4
        /*0000*/ 	.byte	0x04, 0x37
        /*0002*/ 	.short	(.L_2942 - .L_2941)
.L_2941:
        /*0004*/ 	.word	0x00000082


	//----- nvinfo : EIATTR_SW2861232_WAR
	.align		4
.L_2942:
        /*0008*/ 	.byte	0x01, 0x35
	.zero		2


	//----- nvinfo : EIATTR_PARAM_CBANK
	.align		4
        /*000c*/ 	.byte	0x04, 0x0a
        /*000e*/ 	.short	(.L_2944 - .L_2943)
	.align		4
.L_2943:
        /*0010*/ 	.word	index@(.nv.constant0._ZN2at4cuda57_GLOBAL__N__cd6b329d_24_DistributionBernoulli_cu_7537a20d21kernelPointwiseApply2IZNS_6native9templates4cuda28bernoulli_tensor_cuda_kernelIdfEEvRKNS_10TensorBaseES9_NS_15PhiloxCudaStateEEUliRdSB_SB_SB_RKfSD_SD_SD_E_dSC_jLin1ELin1ELi4ELi512ELi2EEEvNS0_6detail10TensorInfoIT0_T2_EENSG_IT1_SI_EESI_T_)
        /*0014*/ 	.short	0x0160
        /*0016*/ 	.short	0x01d0


	//----- nvinfo : EIATTR_CBANK_PARAM_SIZE
	.align		4
.L_2944:
        /*0018*/ 	.byte	0x03, 0x19
        /*001a*/ 	.short	0x01d0


	//----- nvinfo : EIATTR_KPARAM_INFO
	.align		4
        /*001c*/ 	.byte	0x04, 0x17
        /*001e*/ 	.short	(.L_2946 - .L_2945)
.L_2945:
        /*0020*/ 	.word	0x00000000
        /*0024*/ 	.short	0x0003
        /*0026*/ 	.short	0x01b8
        /*0028*/ 	.byte	0x00, 0xf0, 0x61, 0x00


	//----- nvinfo : EIATTR_KPARAM_INFO
	.align		4
.L_2946:
        /*002c*/ 	.byte	0x04, 0x17
        /*002e*/ 	.short	(.L_2948 - .L_2947)
.L_2947:
        /*0030*/ 	.word	0x00000000
        /*0034*/ 	.short	0x0002
        /*0036*/ 	.short	0x01b0
        /*0038*/ 	.byte	0x00, 0xf0, 0x11, 0x00


	//----- nvinfo : EIATTR_KPARAM_INFO
	.align		4
.L_2948:
        /*003c*/ 	.byte	0x04, 0x17
        /*003e*/ 	.short	(.L_2950 - .L_2949)
.L_2949:
        /*0040*/ 	.word	0x00000000
        /*0044*/ 	.short	0x0001
        /*0046*/ 	.short	0x00d8
        /*0048*/ 	.byte	0x00, 0xf0, 0x61, 0x03


	//----- nvinfo : EIATTR_KPARAM_INFO
	.align		4
.L_2950:
        /*004c*/ 	.byte	0x04, 0x17
        /*004e*/ 	.short	(.L_2952 - .L_2951)
.L_2951:
        /*0050*/ 	.word	0x00000000
        /*0054*/ 	.short	0x0000
        /*0056*/ 	.short	0x0000
        /*0058*/ 	.byte	0x00, 0xf0, 0x61, 0x03


	//----- nvinfo : EIATTR_MAXREG_COUNT
	.align		4
.L_2952:
        /*005c*/ 	.byte	0x03, 0x1b
        /*005e*/ 	.short	0x0040


	//----- nvinfo : EIATTR_EXTERNS
	.align		4
        /*0060*/ 	.byte	0x04, 0x0f
        /*0062*/ 	.short	(.L_2954 - .L_2953)


	//   ....[0]....
	.align		4
.L_2953:
        /*0064*/ 	.word	index@(__assertfail)


	//----- nvinfo : EIATTR_MERCURY_ISA_VERSION
	.align		4
.L_2954:
        /*0068*/ 	.byte	0x03, 0x5f
        /*006a*/ 	.short	0x0000


	//----- nvinfo : EIATTR_SYSCALL_OFFSETS
	.align		4
        /*006c*/ 	.byte	0x04, 0x46
        /*006e*/ 	.short	(.L_2956 - .L_2955)


	//   ....[0]....
.L_2955:
        /*0070*/ 	.word	0x00007300


	//   ....[1]....
        /*0074*/ 	.word	0x000074f0


	//   ....[2]....
        /*0078*/ 	.word	0x000076d0


	//   ....[3]....
        /*007c*/ 	.word	0x000078c0


	//----- nvinfo : EIATTR_EXIT_INSTR_OFFSETS
	.align		4
.L_2956:
        /*0080*/ 	.byte	0x04, 0x1c
        /*0082*/ 	.short	(.L_2958 - .L_2957)


	//   ....[0]....
.L_2957:
        /*0084*/ 	.word	0x00000060


	//   ....[1]....
        /*0088*/ 	.word	0x000079c0


	//----- nvinfo : EIATTR_INDIRECT_BRANCH_TARGETS
	.align		4
.L_2958:
        /*008c*/ 	.byte	0x04, 0x34
        /*008e*/ 	.short	(.L_2960 - .L_2959)


	//   ....[0]....
.L_2959:
        /*0090*/ 	.word	.L_x_6868@srel
        /*0094*/ 	.short	0x0
        /*0096*/ 	.short	0x0
        /*0098*/ 	.word	0x3
        /*009c*/ 	.word	.L_x_6869@srel
        /*00a0*/ 	.word	.L_x_6870@srel
        /*00a4*/ 	.word	.L_x_6871@srel


	//----- nvinfo : EIATTR_MAX_THREADS
	.align		4
.L_2960:
        /*00a8*/ 	.byte	0x04, 0x05
        /*00aa*/ 	.short	(.L_2962 - .L_2961)
.L_2961:
        /*00ac*/ 	.word	0x00000200
        /*00b0*/ 	.word	0x00000001
        /*00b4*/ 	.word	0x00000001


	//----- nvinfo : EIATTR_CRS_STACK_SIZE
	.align		4
.L_2962:
        /*00b8*/ 	.byte	0x04, 0x1e
        /*00ba*/ 	.short	(.L_2964 - .L_2963)
.L_2963:
        /*00bc*/ 	.word	0x00000000
.L_2964:


//--------------------- .nv.info._ZN2at4cuda57_GLOBAL__N__cd6b329d_24_DistributionBernoulli_cu_7537a20d21kernelPointwiseApply2IZNS_6native9templates4cuda28bernoulli_tensor_cuda_kernelIdfEEvRKNS_10TensorBaseES9_NS_15PhiloxCudaStateEEUliRdSB_SB_SB_RKfSD_SD_SD_E_dSC_jLin1ELi2ELi4ELi512ELi2EEEvNS0_6detail10TensorInfoIT0_T2_EENSG_IT1_SI_EESI_T_ --------------------------
	.section	.nv.info._ZN2at4cuda57_GLOBAL__N__cd6b329d_24_DistributionBernoulli_cu_7537a20d21kernelPointwiseApply2IZNS_6native9templates4cuda28bernoulli_tensor_cuda_kernelIdfEEvRKNS_10TensorBaseES9_NS_15PhiloxCudaStateEEUliRdSB_SB_SB_RKfSD_SD_SD_E_dSC_jLin1ELi2ELi4ELi512ELi2EEEvNS0_6detail10TensorInfoIT0_T2_EENSG_IT1_SI_EESI_T_,"",@"SHT_CUDA_INFO"
	.sectionflags	@""
	.align	4


	//----- nvinfo : EIATTR_CUDA_API_VERSION
	.align		4
        /*0000*/ 	.byte	0x04, 0x37
        /*0002*/ 	.short	(.L_2966 - .L_2965)
.L_2965:
        /*0004*/ 	.word	0x00000082


	//----- nvinfo : EIATTR_SW2861232_WAR
	.align		4
.L_2966:
        /*0008*/ 	.byte	0x01, 0x35
	.zero		2


	//----- nvinfo : EIATTR_PARAM_CBANK
	.align		4
        /*000c*/ 	.byte	0x04, 0x0a
        /*000e*/ 	.short	(.L_2968 - .L_2967)
	.align		4
.L_2967:
        /*0010*/ 	.word	index@(.nv.constant0._ZN2at4cuda57_GLOBAL__N__cd6b329d_24_DistributionBernoulli_cu_7537a20d21kernelPointwiseApply2IZNS_6native9templates4cuda28bernoulli_tensor_cuda_kernelIdfEEvRKNS_10TensorBaseES9_NS_15PhiloxCudaStateEEUliRdSB_SB_SB_RKfSD_SD_SD_E_dSC_jLin1ELi2ELi4ELi512ELi2EEEvNS0_6detail10TensorInfoIT0_T2_EENSG_IT1_SI_EESI_T_)
        /*0014*/ 	.short	0x0160
        /*0016*/ 	.short	0x01d0


	//----- nvinfo : EIATTR_CBANK_PARAM_SIZE
	.align		4
.L_2968:
        /*0018*/ 	.byte	0x03, 0x19
        /*001a*/ 	.short	0x01d0


	//----- nvinfo : EIATTR_KPARAM_INFO
	.align		4
        /*001c*/ 	.byte	0x04, 0x17
        /*001e*/ 	.short	(.L_2970 - .L_2969)
.L_2969:
        /*0020*/ 	.word	0x00000000
        /*0024*/ 	.short	0x0003
        /*0026*/ 	.short	0x01b8
        /*0028*/ 	.byte	0x00, 0xf0, 0x61, 0x00


	//----- nvinfo : EIATTR_KPARAM_INFO
	.align		4
.L_2970:
        /*002c*/ 	.byte	0x04, 0x17
        /*002e*/ 	.short	(.L_2972 - .L_2971)
.L_2971:
        /*0030*/ 	.word	0x00000000
        /*0034*/ 	.short	0x0002
        /*0036*/ 	.short	0x01b0
        /*0038*/ 	.byte	0x00, 0xf0, 0x11, 0x00


	//----- nvinfo : EIATTR_KPARAM_INFO
	.align		4
.L_2972:
        /*003c*/ 	.byte	0x04, 0x17
        /*003e*/ 	.short	(.L_2974 - .L_2973)
.L_2973:
        /*0040*/ 	.word	0x00000000
        /*0044*/ 	.short	0x0001
        /*0046*/ 	.short	0x00d8
        /*0048*/ 	.byte	0x00, 0xf0, 0x61, 0x03


	//----- nvinfo : EIATTR_KPARAM_INFO
	.align		4
.L_2974:
        /*004c*/ 	.byte	0x04, 0x17
        /*004e*/ 	.short	(.L_2976 - .L_2975)
.L_2975:
        /*0050*/ 	.word	0x00000000
        /*0054*/ 	.short	0x0000
        /*0056*/ 	.short	0x0000
        /*0058*/ 	.byte	0x00, 0xf0, 0x61, 0x03


	//----- nvinfo : EIATTR_MAXREG_COUNT
	.align		4
.L_2976:
        /*005c*/ 	.byte	0x03, 0x1b
        /*005e*/ 	.short	0x0040


	//----- nvinfo : EIATTR_EXTERNS
	.align		4
        /*0060*/ 	.byte	0x04, 0x0f
        /*0062*/ 	.short	(.L_2978 - .L_2977)


	//   ....[0]....
	.align		4
.L_2977:
        /*0064*/ 	.word	index@(__assertfail)


	//----- nvinfo : EIATTR_MERCURY_ISA_VERSION
	.align		4
.L_2978:
        /*0068*/ 	.byte	0x03, 0x5f
        /*006a*/ 	.short	0x0000


	//----- nvinfo : EIATTR_SYSCALL_OFFSETS
	.align		4
        /*006c*/ 	.byte	0x04, 0x46
        /*006e*/ 	.short	(.L_2980 - .L_2979)


	//   ....[0]....
.L_2979:
        /*0070*/ 	.word	0x00004690


	//   ....[1]....
        /*0074*/ 	.word	0x00004880


	//   ....[2]....
        /*0078*/ 	.word	0x00004a60


	//   ....[3]....
        /*007c*/ 	.word	0x00004c50


	//----- nvinfo : EIATTR_EXIT_INSTR_OFFSETS
	.align		4
.L_2980:
        /*0080*/ 	.byte	0x04, 0x1c
        /*0082*/ 	.short	(.L_2982 - .L_2981)


	//   ....[0]....
.L_2981:
        /*0084*/ 	.word	0x00000060


	//   ....[1]....
        /*0088*/ 	.word	0x00004d50


	//----- nvinfo : EIATTR_INDIRECT_BRANCH_TARGETS
	.align		4
.L_2982:
        /*008c*/ 	.byte	0x04, 0x34
        /*008e*/ 	.short	(.L_2984 - .L_2983)


	//   ....[0]....
.L_2983:
        /*0090*/ 	.word	.L_x_6872@srel
        /*0094*/ 	.short	0x0
        /*0096*/ 	.short	0x0
        /*0098*/ 	.word	0x3
        /*009c*/ 	.word	.L_x_6873@srel
        /*00a0*/ 	.word	.L_x_6874@srel
        /*00a4*/ 	.word	.L_x_6875@srel


	//----- nvinfo : EIATTR_MAX_THREADS
	.align		4
.L_2984:
        /*00a8*/ 	.byte	0x04, 0x05
        /*00aa*/ 	.short	(.L_2986 - .L_2985)
.L_2985:
        /*00ac*/ 	.word	0x00000200
        /*00b0*/ 	.word	0x00000001
        /*00b4*/ 	.word	0x00000001


	//----- nvinfo : EIATTR_CRS_STACK_SIZE
	.align		4
.L_2986:
        /*00b8*/ 	.byte	0x04, 0x1e
        /*00ba*/ 	.short	(.L_2988 - .L_2987)
.L_2987:
        /*00bc*/ 	.word	0x00000000
.L_2988:


//--------------------- .nv.info._ZN2at4cuda57_GLOBAL__N__cd6b329d_24_DistributionBernoulli_cu_7537a20d21kernelPointwiseApply2IZNS_6native9templates4cuda28bernoulli_tensor_cuda_kernelIdfEEvRKNS_10TensorBaseES9_NS_15PhiloxCudaStateEEUliRdSB_SB_SB_RKfSD_SD_SD_E_dSC_jLin1ELi1ELi4ELi512ELi2EEEvNS0_6detail10TensorInfoIT0_T2_EENSG_IT1_SI_EESI_T_ --------------------------
	.section	.nv.info._ZN2at4cuda57_GLOBAL__N__cd6b329d_24_DistributionBernoulli_cu_7537a20d21kernelPointwiseApply2IZNS_6native9templates4cuda28bernoulli_tensor_cuda_kernelIdfEEvRKNS_10TensorBaseES9_NS_15PhiloxCudaStateEEUliRdSB_SB_SB_RKfSD_SD_SD_E_dSC_jLin1ELi1ELi4ELi512ELi2EEEvNS0_6detail10TensorInfoIT0_T2_EENSG_IT1_SI_EESI_T_,"",@"SHT_CUDA_INFO"
	.sectionflags	@""
	.align	4


	//----- nvinfo : EIATTR_CUDA_API_VERSION
	.align		4
        /*0000*/ 	.byte	0x04, 0x37
        /*0002*/ 	.short	(.L_2990 - .L_2989)
.L_2989:
        /*0004*/ 	.word	0x00000082


	//----- nvinfo : EIATTR_SW2861232_WAR
	.align		4
.L_2990:
        /*0008*/ 	.byte	0x01, 0x35
	.zero		2


	//----- nvinfo : EIATTR_PARAM_CBANK
	.align		4
        /*000c*/ 	.byte	0x04, 0x0a
        /*000e*/ 	.short	(.L_2992 - .L_2991)
	.align		4
.L_2991:
        /*0010*/ 	.word	index@(.nv.constant0._ZN2at4cuda57_GLOBAL__N__cd6b329d_24_DistributionBernoulli_cu_7537a20d21kernelPointwiseApply2IZNS_6native9templates4cuda28bernoulli_tensor_cuda_kernelIdfEEvRKNS_10TensorBaseES9_NS_15PhiloxCudaStateEEUliRdSB_SB_SB_RKfSD_SD_SD_E_dSC_jLin1ELi1ELi4ELi512ELi2EEEvNS0_6detail10TensorInfoIT0_T2_EENSG_IT1_SI_EESI_T_)
        /*0014*/ 	.short	0x0160
        /*0016*/ 	.short	0x01d0


	//----- nvinfo : EIATTR_CBANK_PARAM_SIZE
	.align		4
.L_2992:
        /*0018*/ 	.byte	0x03, 0x19
        /*001a*/ 	.short	0x01d0


	//----- nvinfo : EIATTR_KPARAM_INFO
	.align		4
        /*001c*/ 	.byte	0x04, 0x17
        /*001e*/ 	.short	(.L_2994 - .L_2993)
.L_2993:
        /*0020*/ 	.word	0x00000000
        /*0024*/ 	.short	0x0003
        /*0026*/ 	.short	0x01b8
        /*0028*/ 	.byte	0x00, 0xf0, 0x61, 0x00


	//----- nvinfo : EIATTR_KPARAM_INFO
	.align		4
.L_2994:
        /*002c*/ 	.byte	0x04, 0x17
        /*002e*/ 	.short	(.L_2996 - .L_2995)
.L_2995:
        /*0030*/ 	.word	0x00000000
        /*0034*/ 	.short	0x0002
        /*0036*/ 	.short	0x01b0
        /*0038*/ 	.byte	0x00, 0xf0, 0x11, 0x00


	//----- nvinfo : EIATTR_KPARAM_INFO
	.align		4
.L_2996:
        /*003c*/ 	.byte	0x04, 0x17
        /*003e*/ 	.short	(.L_2998 - .L_2997)
.L_2997:
        /*0040*/ 	.word	0x00000000
        /*0044*/ 	.short	0x0001
        /*0046*/ 	.short	0x00d8
        /*0048*/ 	.byte	0x00, 0xf0, 0x61, 0x03


	//----- nvinfo : EIATTR_KPARAM_INFO
	.align		4
.L_2998:
        /*004c*/ 	.byte	0x04, 0x17
        /*004e*/ 	.short	(.L_3000 - .L_2999)
.L_2999:
        /*0050*/ 	.word	0x00000000
        /*0054*/ 	.short	0x0000
        /*0056*/ 	.short	0x0000
        /*0058*/ 	.byte	0x00, 0xf0, 0x61, 0x03


	//----- nvinfo : EIATTR_MAXREG_COUNT
	.align		4
.L_3000:
        /*005c*/ 	.byte	0x03, 0x1b
        /*005e*/ 	.short	0x0040


	//----- nvinfo : EIATTR_EXTERNS
	.align		4
        /*0060*/ 	.byte	0x04, 0x0f
        /*0062*/ 	.short	(.L_3002 - .L_3001)


	//   ....[0]....
	.align		4
.L_3001:
        /*0064*/ 	.word	index@(__assertfail)


	//----- nvinfo : EIATTR_MERCURY_ISA_VERSION
	.align		4
.L_3002:
        /*0068*/ 	.byte	0x03, 0x5f
        /*006a*/ 	.short	0x0000


	//----- nvinfo : EIATTR_SYSCALL_OFFSETS
	.align		4
        /*006c*/ 	.byte	0x04, 0x46
        /*006e*/ 	.short	(.L_3004 - .L_3003)


	//   ....[0]....
.L_3003:
        /*0070*/ 	.word	0x00004050


	//   ....[1]....
        /*0074*/ 	.word	0x000042a0


	//   ....[2]....
        /*0078*/ 	.word	0x000044e0


	//   ....[3]....
        /*007c*/ 	.word	0x00004730


	//----- nvinfo : EIATTR_EXIT_INSTR_OFFSETS
	.align		4
.L_3004:
        /*0080*/ 	.byte	0x04, 0x1c
        /*0082*/ 	.short	(.L_3006 - .L_3005)


	//   ....[0]....
.L_3005:
        /*0084*/ 	.word	0x00000060


	//   ....[1]....
        /*0088*/ 	.word	0x00004830


	//----- nvinfo : EIATTR_INDIRECT_BRANCH_TARGETS
	.align		4
.L_3006:
        /*008c*/ 	.byte	0x04, 0x34
        /*008e*/ 	.short	(.L_3008 - .L_3007)


	//   ....[0]....
.L_3007:
        /*0090*/ 	.word	.L_x_6876@srel
        /*0094*/ 	.short	0x0
        /*0096*/ 	.short	0x0
        /*0098*/ 	.word	0x3
        /*009c*/ 	.word	.L_x_6877@srel
        /*00a0*/ 	.word	.L_x_6878@srel
        /*00a4*/ 	.word	.L_x_6879@srel


	//----- nvinfo : EIATTR_MAX_THREADS
	.align		4
.L_3008:
        /*00a8*/ 	.byte	0x04, 0x05
        /*00aa*/ 	.short	(.L_3010 - .L_3009)
.L_3009:
        /*00ac*/ 	.word	0x00000200
        /*00b0*/ 	.word	0x00000001
        /*00b4*/ 	.word	0x00000001


	//----- nvinfo : EIATTR_CRS_STACK_SIZE
	.align		4
.L_3010:
        /*00b8*/ 	.byte	0x04, 0x1e
        /*00ba*/ 	.short	(.L_3012 - .L_3011)
.L_3011:
        /*00bc*/ 	.word	0x00000000
.L_3012:


//--------------------- .nv.info._ZN2at4cuda57_GLOBAL__N__cd6b329d_24_DistributionBernoulli_cu_7537a20d21kernelPointwiseApply2IZNS_6native9templates4cuda28bernoulli_tensor_cuda_kernelIdfEEvRKNS_10TensorBaseES9_NS_15PhiloxCudaStateEEUliRdSB_SB_SB_RKfSD_SD_SD_E_dSC_jLi2ELin1ELi4ELi512ELi2EEEvNS0_6detail10TensorInfoIT0_T2_EENSG_IT1_SI_EESI_T_ --------------------------
	.section	.nv.info._ZN2at4cuda57_GLOBAL__N__cd6b329d_24_DistributionBernoulli_cu_7537a20d21kernelPointwiseApply2IZNS_6native9templates4cuda28bernoulli_tensor_cuda_kernelIdfEEvRKNS_10TensorBaseES9_NS_15PhiloxCudaStateEEUliRdSB_SB_SB_RKfSD_SD_SD_E_dSC_jLi2ELin1ELi4ELi512ELi2EEEvNS0_6detail10TensorInfoIT0_T2_EENSG_IT1_SI_EESI_T_,"",@"SHT_CUDA_INFO"
	.sectionflags	@""
	.align	4


	//----- nvinfo : EIATTR_CUDA_API_VERSION
	.align		4
        /*0000*/ 	.byte	0x04, 0x37
        /*0002*/ 	.short	(.L_3014 - .L_3013)
.L_3013:
        /*0004*/ 	.word	0x00000082


	//----- nvinfo : EIATTR_SW2861232_WAR
	.align		4
.L_3014:
        /*0008*/ 	.byte	0x01, 0x35
	.zero		2


	//----- nvinfo : EIATTR_PARAM_CBANK
	.align		4
        /*000c*/ 	.byte	0x04, 0x0a
        /*000e*/ 	.short	(.L_3016 - .L_3015)
	.align		4
.L_3015:
        /*0010*/ 	.word	index@(.nv.constant0._ZN2at4cuda57_GLOBAL__N__cd6b329d_24_DistributionBernoulli_cu_7537a20d21kernelPointwiseApply2IZNS_6native9templates4cuda28bernoulli_tensor_cuda_kernelIdfEEvRKNS_10TensorBaseES9_NS_15PhiloxCudaStateEEUliRdSB_SB_SB_RKfSD_SD_SD_E_dSC_jLi2ELin1ELi4ELi512ELi2EEEvNS0_6detail10TensorInfoIT0_T2_EENSG_IT1_SI_EESI_T_)
        /*0014*/ 	.short	0x0160
        /*0016*/ 	.short	0x01d0


	//----- nvinfo : EIATTR_CBANK_PARAM_SIZE
	.align		4
.L_3016:
        /*0018*/ 	.byte	0x03, 0x19
        /*001a*/ 	.short	0x01d0


	//----- nvinfo : EIATTR_KPARAM_INFO
	.align		4
        /*001c*/ 	.byte	0x04, 0x17
        /*001e*/ 	.short	(.L_3018 - .L_3017)
.L_3017:
        /*0020*/ 	.word	0x00000000
        /*0024*/ 	.short	0x0003
        /*0026*/ 	.short	0x01b8
        /*0028*/ 	.byte	0x00, 0xf0, 0x61, 0x00


	//----- nvinfo : EIATTR_KPARAM_INFO
	.align		4
.L_3018:
        /*002c*/ 	.byte	0x04, 0x17
        /*002e*/ 	.short	(.L_3020 - .L_3019)
.L_3019:
        /*0030*/ 	.word	0x00000000
        /*0034*/ 	.short	0x0002
        /*0036*/ 	.short	0x01b0
        /*0038*/ 	.byte	0x00, 0xf0, 0x11, 0x00


	//----- nvinfo : EIATTR_KPARAM_INFO
	.align		4
.L_3020:
        /*003c*/ 	.byte	0x04, 0x17
        /*003e*/ 	.short	(.L_3022 - .L_3021)
.L_3021:
        /*0040*/ 	.word	0x00000000
        /*0044*/ 	.short	0x0001
        /*0046*/ 	.short	0x00d8
        /*0048*/ 	.byte	0x00, 0xf0, 0x61, 0x03


	//----- nvinfo : EIATTR_KPARAM_INFO
	.align		4
.L_3022:
        /*004c*/ 	.byte	0x04, 0x17
        /*004e*/ 	.short	(.L_3024 - .L_3023)
.L_3023:
        /*0050*/ 	.word	0x00000000
        /*0054*/ 	.short	0x0000
        /*0056*/ 	.short	0x0000
        /*0058*/ 	.byte	0x00, 0xf0, 0x61, 0x03


	//----- nvinfo : EIATTR_MAXREG_COUNT
	.align		4
.L_3024:
        /*005c*/ 	.byte	0x03, 0x1b
        /*005e*/ 	.short	0x0040


	//----- nvinfo : EIATTR_EXTERNS
	.align		4
        /*0060*/ 	.byte	0x04, 0x0f
        /*0062*/ 	.short	(.L_3026 - .L_3025)


	//   ....[0]....
	.align		4
.L_3025:
        /*0064*/ 	.word	index@(__assertfail)


	//----- nvinfo : EIATTR_MERCURY_ISA_VERSION
	.align		4
.L_3026:
        /*0068*/ 	.byte	0x03, 0x5f
        /*006a*/ 	.short	0x0000


	//----- nvinfo : EIATTR_SYSCALL_OFFSETS
	.align		4
        /*006c*/ 	.byte	0x04, 0x46
        /*006e*/ 	.short	(.L_3028 - .L_3027)


	//   ....[0]....
.L_3027:
        /*0070*/ 	.word	0x00004680


	//   ....[1]....
        /*0074*/ 	.word	0x00004870


	//   ....[2]....
        /*0078*/ 	.word	0x00004a50


	//   ....[3]....
        /*007c*/ 	.word	0x00004c40


	//----- nvinfo : EIATTR_EXIT_INSTR_OFFSETS
	.align		4
.L_3028:
        /*0080*/ 	.byte	0x04, 0x1c
        /*0082*/ 	.short	(.L_3030 - .L_3029)


	//   ....[0]....
.L_3029:
        /*0084*/ 	.word	0x00000060


	//   ....[1]....
        /*0088*/ 	.word	0x00004d40


	//----- nvinfo : EIATTR_INDIRECT_BRANCH_TARGETS
	.align		4
.L_3030:
        /*008c*/ 	.byte	0x04, 0x34
        /*008e*/ 	.short	(.L_3032 - .L_3031)


	//   ....[0]....
.L_3031:
        /*0090*/ 	.word	.L_x_6880@srel
        /*0094*/ 	.short	0x0
        /*0096*/ 	.short	0x0
        /*0098*/ 	.word	0x3
        /*009c*/ 	.word	.L_x_6881@srel
        /*00a0*/ 	.word	.L_x_6882@srel
        /*00a4*/ 	.word	.L_x_6883@srel


	//----- nvinfo : EIATTR_MAX_THREADS
	.align		4
.L_3032:
        /*00a8*/ 	.byte	0x04, 0x05
        /*00aa*/ 	.short	(.L_3034 - .L_3033)
.L_3033:
        /*00ac*/ 	.word	0x00000200
        /*00b0*/ 	.word	0x00000001
        /*00b4*/ 	.word	0x00000001


	//----- nvinfo : EIATTR_CRS_STACK_SIZE
	.align		4
.L_3034:
        /*00b8*/ 	.byte	0x04, 0x1e
        /*00ba*/ 	.short	(.L_3036 - .L_3035)
.L_3035:
        /*00bc*/ 	.word	0x00000000
.L_3036:


//--------------------- .nv.info._ZN2at4cuda57_GLOBAL__N__cd6b329d_24_DistributionBernoulli_cu_7537a20d21kernelPointwiseApply2IZNS_6native9templates4cuda28bernoulli_tensor_cuda_kernelIdfEEvRKNS_10TensorBaseES9_NS_15PhiloxCudaStateEEUliRdSB_SB_SB_RKfSD_SD_SD_E_dSC_jLi2ELi2ELi4ELi512ELi2EEEvNS0_6detail10TensorInfoIT0_T2_EENSG_IT1_SI_EESI_T_ --------------------------
	.section	.nv.info._ZN2at4cuda57_GLOBAL__N__cd6b329d_24_DistributionBernoulli_cu_7537a20d21kernelPointwiseApply2IZNS_6native9templates4cuda28bernoulli_tensor_cuda_kernelIdfEEvRKNS_10TensorBaseES9_NS_15PhiloxCudaStateEEUliRdSB_SB_SB_RKfSD_SD_SD_E_dSC_jLi2ELi2ELi4ELi512ELi2EEEvNS0_6detail10TensorInfoIT0_T2_EENSG_IT1_SI_EESI_T_,"",@"SHT_CUDA_INFO"
	.sectionflags	@""
	.align	4


	//----- nvinfo : EIATTR_CUDA_API_VERSION
	.align		4
        /*0000*/ 	.byte	0x04, 0x37
        /*0002*/ 	.short	(.L_3038 - .L_3037)
.L_3037:
        /*0004*/ 	.word	0x00000082


	//----- nvinfo : EIATTR_SW2861232_WAR
	.align		4
.L_3038:
        /*0008*/ 	.byte	0x01, 0x35
	.zero		2


	//----- nvinfo : EIATTR_PARAM_CBANK
	.align		4
        /*000c*/ 	.byte	0x04, 0x0a
        /*000e*/ 	.short	(.L_3040 - .L_3039)
	.align		4
.L_3039:
        /*0010*/ 	.word	index@(.nv.constant0._ZN2at4cuda57_GLOBAL__N__cd6b329d_24_DistributionBernoulli_cu_7537a20d21kernelPointwiseApply2IZNS_6native9templates4cuda28bernoulli_tensor_cuda_kernelIdfEEvRKNS_10TensorBaseES9_NS_15PhiloxCudaStateEEUliRdSB_SB_SB_RKfSD_SD_SD_E_dSC_jLi2ELi2ELi4ELi512ELi2EEEvNS0_6detail10TensorInfoIT0_T2_EENSG_IT1_SI_EESI_T_)
        /*0014*/ 	.short	0x0160
        /*0016*/ 	.short	0x01d0


	//----- nvinfo : EIATTR_CBANK_PARAM_SIZE
	.align		4
.L_3040:
        /*0018*/ 	.byte	0x03, 0x19
        /*001a*/ 	.short	0x01d0


	//----- nvinfo : EIATTR_KPARAM_INFO
	.align		4
        /*001c*/ 	.byte	0x04, 0x17
        /*001e*/ 	.short	(.L_3042 - .L_3041)
.L_3041:
        /*0020*/ 	.word	0x00000000
        /*0024*/ 	.short	0x0003
        /*0026*/ 	.short	0x01b8
        /*0028*/ 	.byte	0x00, 0xf0, 0x61, 0x00


	//----- nvinfo : EIATTR_KPARAM_INFO
	.align		4
.L_3042:
        /*002c*/ 	.byte	0x04, 0x17
        /*002e*/ 	.short	(.L_3044 - .L_3043)
.L_3043:
        /*0030*/ 	.word	0x00000000
        /*0034*/ 	.short	0x0002
        /*0036*/ 	.short	0x01b0
        /*0038*/ 	.byte	0x00, 0xf0, 0x11, 0x00


	//----- nvinfo : EIATTR_KPARAM_INFO
	.align		4
.L_3044:
        /*003c*/ 	.byte	0x04, 0x17
        /*003e*/ 	.short	(.L_3046 - .L_3045)
.L_3045:
        /*0040*/ 	.word	0x00000000
        /*0044*/ 	.short	0x0001
        /*0046*/ 	.short	0x00d8
        /*0048*/ 	.byte	0x00, 0xf0, 0x61, 0x03


	//----- nvinfo : EIATTR_KPARAM_INFO
	.align		4
.L_3046:
        /*004c*/ 	.byte	0x04, 0x17
        /*004e*/ 	.short	(.L_3048 - .L_3047)
.L_3047:
        /*0050*/ 	.word	0x00000000
        /*0054*/ 	.short	0x0000
        /*0056*/ 	.short	0x0000
        /*0058*/ 	.byte	0x00, 0xf0, 0x61, 0x03


	//----- nvinfo : EIATTR_MAXREG_COUNT
	.align		4
.L_3048:
        /*005c*/ 	.byte	0x03, 0x1b
        /*005e*/ 	.short	0x0040


	//----- nvinfo : EIATTR_EXTERNS
	.align		4
        /*0060*/ 	.byte	0x04, 0x0f
        /*0062*/ 	.short	(.L_3050 - .L_3049)


	//   ....[0]....
	.align		4
.L_3049:
        /*0064*/ 	.word	index@(__assertfail)


	//----- nvinfo : EIATTR_MERCURY_ISA_VERSION
	.align		4
.L_3050:
        /*0068*/ 	.byte	0x03, 0x5f
        /*006a*/ 	.short	0x0000


	//----- nvinfo : EIATTR_SYSCALL_OFFSETS
	.align		4
        /*006c*/ 	.byte	0x04, 0x46
        /*006e*/ 	.short	(.L_3052 - .L_3051)


	//   ....[0]....
.L_3051:
        /*0070*/ 	.word	0x000019e0


	//   ....[1]....
        /*0074*/ 	.word	0x00001bd0


	//   ....[2]....
        /*0078*/ 	.word	0x00001db0


	//   ....[3]....
        /*007c*/ 	.word	0x00001fa0


	//----- nvinfo : EIATTR_EXIT_INSTR_OFFSETS
	.align		4
.L_3052:
        /*0080*/ 	.byte	0x04, 0x1c
        /*0082*/ 	.short	(.L_3054 - .L_3053)


	//   ....[0]....
.L_3053:
        /*0084*/ 	.word	0x00000060


	//   ....[1]....
        /*0088*/ 	.word	0x000020a0


	//----- nvinfo : EIATTR_INDIRECT_BRANCH_TARGETS
	.align		4
.L_3054:
        /*008c*/ 	.byte	0x04, 0x34
        /*008e*/ 	.short	(.L_3056 - .L_3055)


	//   ....[0]....
.L_3055:
        /*0090*/ 	.word	.L_x_6884@srel
        /*0094*/ 	.short	0x0
        /*0096*/ 	.short	0x0
        /*0098*/ 	.word	0x3
        /*009c*/ 	.word	.L_x_6885@srel
        /*00a0*/ 	.word	.L_x_6886@srel
        /*00a4*/ 	.word	.L_x_6887@srel


	//----- nvinfo : EIATTR_MAX_THREADS
	.align		4
.L_3056:
        /*00a8*/ 	.byte	0x04, 0x05
        /*00aa*/ 	.short	(.L_3058 - .L_3057)
.L_3057:
        /*00ac*/ 	.word	0x00000200
        /*00b0*/ 	.word	0x00000001
        /*00b4*/ 	.word	0x00000001


	//----- nvinfo : EIATTR_CRS_STACK_SIZE
	.align		4
.L_3058:
        /*00b8*/ 	.byte	0x04, 0x1e
        /*00ba*/ 	.short	(.L_3060 - .L_3059)
.L_3059:
        /*00bc*/ 	.word	0x00000000
.L_3060:


//--------------------- .nv.info._ZN2at4cuda57_GLOBAL__N__cd6b329d_24_DistributionBernoulli_cu_7537a20d21kernelPointwiseApply2IZNS_6native9templates4cuda28bernoulli_tensor_cuda_kernelIdfEEvRKNS_10TensorBaseES9_NS_15PhiloxCudaStateEEUliRdSB_SB_SB_RKfSD_SD_SD_E_dSC_jLi2ELi1ELi4ELi512ELi2EEEvNS0_6detail10TensorInfoIT0_T2_EENSG_IT1_SI_EESI_T_ --------------------------
	.section	.nv.info._ZN2at4cuda57_GLOBAL__N__cd6b329d_24_DistributionBernoulli_cu_7537a20d21kernelPointwiseApply2IZNS_6native9templates4cuda28bernoulli_tensor_cuda_kernelIdfEEvRKNS_10TensorBaseES9_NS_15PhiloxCudaStateEEUliRdSB_SB_SB_RKfSD_SD_SD_E_dSC_jLi2ELi1ELi4ELi512ELi2EEEvNS0_6detail10TensorInfoIT0_T2_EENSG_IT1_SI_EESI_T_,"",@"SHT_CUDA_INFO"
	.sectionflags	@""
	.align	4


	//----- nvinfo : EIATTR_CUDA_API_VERSION
	.align		4
        /*0000*/ 	.byte	0x04, 0x37
        /*0002*/ 	.short	(.L_3062 - .L_3061)
.L_3061:
        /*0004*/ 	.word	0x00000082


	//----- nvinfo : EIATTR_SW2861232_WAR
	.align		4
.L_3062:
        /*0008*/ 	.byte	0x01, 0x35
	.zero		2


	//----- nvinfo : EIATTR_PARAM_CBANK
	.align		4
        /*000c*/ 	.byte	0x04, 0x0a
        /*000e*/ 	.short	(.L_3064 - .L_3063)
	.align		4
.L_3063:
        /*0010*/ 	.word	index@(.nv.constant0._ZN2at4cuda57_GLOBAL__N__cd6b329d_24_DistributionBernoulli_cu_7537a20d21kernelPointwiseApply2IZNS_6native9templates4cuda28bernoulli_tensor_cuda_kernelIdfEEvRKNS_10TensorBaseES9_NS_15PhiloxCudaStateEEUliRdSB_SB_SB_RKfSD_SD_SD_E_dSC_jLi2ELi1ELi4ELi512ELi2EEEvNS0_6detail10TensorInfoIT0_T2_EENSG_IT1_SI_EESI_T_)
        /*0014*/ 	.short	0x0160
        /*0016*/ 	.short	0x01d0


	//----- nvinfo : EIATTR_CBANK_PARAM_SIZE
	.align		4
.L_3064:
        /*0018*/ 	.byte	0x03, 0x19
        /*001a*/ 	.short	0x01d0


	//----- nvinfo : EIATTR_KPARAM_INFO
	.align		4
        /*001c*/ 	.byte	0x04, 0x17
        /*001e*/ 	.short	(.L_3066 - .L_3065)
.L_3065:
        /*0020*/ 	.word	0x00000000
        /*0024*/ 	.short	0x0003
        /*0026*/ 	.short	0x01b8
        /*0028*/ 	.byte	0x00, 0xf0, 0x61, 0x00


	//----- nvinfo : EIATTR_KPARAM_INFO
	.align		4
.L_3066:
        /*002c*/ 	.byte	0x04, 0x17
        /*002e*/ 	.short	(.L_3068 - .L_3067)
.L_3067:
        /*0030*/ 	.word	0x00000000
        /*0034*/ 	.short	0x0002
        /*0036*/ 	.short	0x01b0
        /*0038*/ 	.byte	0x00, 0xf0, 0x11, 0x00


	//----- nvinfo : EIATTR_KPARAM_INFO
	.align		4
.L_3068:
        /*003c*/ 	.byte	0x04, 0x17
        /*003e*/ 	.short	(.L_3070 - .L_3069)
.L_3069:
        /*0040*/ 	.word	0x00000000
        /*0044*/ 	.short	0x0001
        /*0046*/ 	.short	0x00d8
        /*0048*/ 	.byte	0x00, 0xf0, 0x61, 0x03


	//----- nvinfo : EIATTR_KPARAM_INFO
	.align		4
.L_3070:
        /*004c*/ 	.byte	0x04, 0x17
        /*004e*/ 	.short	(.L_3072 - .L_3071)
.L_3071:
        /*0050*/ 	.word	0x00000000
        /*0054*/ 	.short	0x0000
        /*0056*/ 	.short	0x0000
        /*0058*/ 	.byte	0x00, 0xf0, 0x61, 0x03


	//----- nvinfo : EIATTR_MAXREG_COUNT
	.align		4
.L_3072:
        /*005c*/ 	.byte	0x03, 0x1b
        /*005e*/ 	.short	0x0040


	//----- nvinfo : EIATTR_EXTERNS
	.align		4
        /*0060*/ 	.byte	0x04, 0x0f
        /*0062*/ 	.short	(.L_3074 - .L_3073)


	//   ....[0]....
	.align		4
.L_3073:
        /*0064*/ 	.word	index@(__assertfail)


	//----- nvinfo : EIATTR_MERCURY_ISA_VERSION
	.align		4
.L_3074:
        /*0068*/ 	.byte	0x03, 0x5f
        /*006a*/ 	.short	0x0000


	//----- nvinfo : EIATTR_SYSCALL_OFFSETS
	.align		4
        /*006c*/ 	.byte	0x04, 0x46
        /*006e*/ 	.short	(.L_3076 - .L_3075)


	//   ....[0]....
.L_3075:
        /*0070*/ 	.word	0x00001420


	//   ....[1]....
        /*0074*/ 	.word	0x00001660


	//   ....[2]....
        /*0078*/ 	.word	0x00001890


	//   ....[3]....
        /*007c*/ 	.word	0x00001ad0


	//----- nvinfo : EIATTR_EXIT_INSTR_OFFSETS
	.align		4
.L_3076:
        /*0080*/ 	.byte	0x04, 0x1c
        /*0082*/ 	.short	(.L_3078 - .L_3077)


	//   ....[0]....
.L_3077:
        /*0084*/ 	.word	0x00000060


	//   ....[1]....
        /*0088*/ 	.word	0x00001bd0


	//----- nvinfo : EIATTR_INDIRECT_BRANCH_TARGETS
	.align		4
.L_3078:
        /*008c*/ 	.byte	0x04, 0x34
        /*008e*/ 	.short	(.L_3080 - .L_3079)


	//   ....[0]....
.L_3079:
        /*0090*/ 	.word	.L_x_6888@srel
        /*0094*/ 	.short	0x0
        /*0096*/ 	.short	0x0
        /*0098*/ 	.word	0x3
        /*009c*/ 	.word	.L_x_6889@srel
        /*00a0*/ 	.word	.L_x_6890@srel
        /*00a4*/ 	.word	.L_x_6891@srel


	//----- nvinfo : EIATTR_MAX_THREADS
	.align		4
.L_3080:
        /*00a8*/ 	.byte	0x04, 0x05
        /*00aa*/ 	.short	(.L_3082 - .L_3081)
.L_3081:
        /*00ac*/ 	.word	0x00000200
        /*00b0*/ 	.word	0x00000001
        /*00b4*/ 	.word	0x00000001


	//----- nvinfo : EIATTR_CRS_STACK_SIZE
	.align		4
.L_3082:
        /*00b8*/ 	.byte	0x04, 0x1e
        /*00ba*/ 	.short	(.L_3084 - .L_3083)
.L_3083:
        /*00bc*/ 	.word	0x00000000
.L_3084:


//--------------------- .nv.info._ZN2at4cuda57_GLOBAL__N__cd6b329d_24_DistributionBernoulli_cu_7537a20d21kernelPointwiseApply2IZNS_6native9templates4cuda28bernoulli_tensor_cuda_kernelIdfEEvRKNS_10TensorBaseES9_NS_15PhiloxCudaStateEEUliRdSB_SB_SB_RKfSD_SD_SD_E_dSC_jLi1ELin1ELi4ELi512ELi2EEEvNS0_6detail10TensorInfoIT0_T2_EENSG_IT1_SI_EESI_T_ --------------------------
	.section	.nv.info._ZN2at4cuda57_GLOBAL__N__cd6b329d_24_DistributionBernoulli_cu_7537a20d21kernelPointwiseApply2IZNS_6native9templates4cuda28bernoulli_tensor_cuda_kernelIdfEEvRKNS_10TensorBaseES9_NS_15PhiloxCudaStateEEUliRdSB_SB_SB_RKfSD_SD_SD_E_dSC_jLi1ELin1ELi4ELi512ELi2EEEvNS0_6detail10TensorInfoIT0_T2_EENSG_IT1_SI_EESI_T_,"",@"SHT_CUDA_INFO"
	.sectionflags	@""
	.align	4


	//----- nvinfo : EIATTR_CUDA_API_VERSION
	.align		4
        /*0000*/ 	.byte	0x04, 0x37
        /*0002*/ 	.short	(.L_3086 - .L_3085)
.L_3085:
        /*0004*/ 	.word	0x00000082


	//----- nvinfo : EIATTR_SW2861232_WAR
	.align		4
.L_3086:
        /*0008*/ 	.byte	0x01, 0x35
	.zero		2


	//----- nvinfo : EIATTR_PARAM_CBANK
	.align		4
        /*000c*/ 	.byte	0x04, 0x0a
        /*000e*/ 	.short	(.L_3088 - .L_3087)
	.align		4
.L_3087:
        /*0010*/ 	.word	index@(.nv.constant0._ZN2at4cuda57_GLOBAL__N__cd6b329d_24_DistributionBernoulli_cu_7537a20d21kernelPointwiseApply2IZNS_6native9templates4cuda28bernoulli_tensor_cuda_kernelIdfEEvRKNS_10TensorBaseES9_NS_15PhiloxCudaStateEEUliRdSB_SB_SB_RKfSD_SD_SD_E_dSC_jLi1ELin1ELi4ELi512ELi2EEEvNS0_6detail10TensorInfoIT0_T2_EENSG_IT1_SI_EESI_T_)
        /*0014*/ 	.short	0x0160
        /*0016*/ 	.short	0x01d0


	//----- nvinfo : EIATTR_CBANK_PARAM_SIZE
	.align		4
.L_3088:
        /*0018*/ 	.byte	0x03, 0x19
        /*001a*/ 	.short	0x01d0


	//----- nvinfo : EIATTR_KPARAM_INFO
	.align		4
        /*001c*/ 	.byte	0x04, 0x17
        /*001e*/ 	.short	(.L_3090 - .L_3089)
.L_3089:
        /*0020*/ 	.word	0x00000000
        /*0024*/ 	.short	0x0003
        /*0026*/ 	.short	0x01b8
        /*0028*/ 	.byte	0x00, 0xf0, 0x61, 0x00


	//----- nvinfo : EIATTR_KPARAM_INFO
	.align		4
.L_3090:
        /*002c*/ 	.byte	0x04, 0x17
        /*002e*/ 	.short	(.L_3092 - .L_3091)
.L_3091:
        /*0030*/ 	.word	0x00000000
        /*0034*/ 	.short	0x0002
        /*0036*/ 	.short	0x01b0
        /*0038*/ 	.byte	0x00, 0xf0, 0x11, 0x00


	//----- nvinfo : EIATTR_KPARAM_INFO
	.align		4
.L_3092:
        /*003c*/ 	.byte	0x04, 0x17
        /*003e*/ 	.short	(.L_3094 - .L_3093)
.L_3093:
        /*0040*/ 	.word	0x00000000
        /*0044*/ 	.short	0x0001
        /*0046*/ 	.short	0x00d8
        /*0048*/ 	.byte	0x00, 0xf0, 0x61, 0x03


	//----- nvinfo : EIATTR_KPARAM_INFO
	.align		4
.L_3094:
        /*004c*/ 	.byte	0x04, 0x17
        /*004e*/ 	.short	(.L_3096 - .L_3095)
.L_3095:
        /*0050*/ 	.word	0x00000000
        /*0054*/ 	.short	0x0000
        /*0056*/ 	.short	0x0000
        /*0058*/ 	.byte	0x00, 0xf0, 0x61, 0x03


	//----- nvinfo : EIATTR_MAXREG_COUNT
	.align		4
.L_3096:
        /*005c*/ 	.byte	0x03, 0x1b
        /*005e*/ 	.short	0x0040


	//----- nvinfo : EIATTR_EXTERNS
	.align		4
        /*0060*/ 	.byte	0x04, 0x0f
        /*0062*/ 	.short	(.L_3098 - .L_3097)


	//   ....[0]....
	.align		4
.L_3097:
        /*0064*/ 	.word	index@(__assertfail)


	//----- nvinfo : EIATTR_MERCURY_ISA_VERSION
	.align		4
.L_3098:
        /*0068*/ 	.byte	0x03, 0x5f
        /*006a*/ 	.short	0x0000


	//----- nvinfo : EIATTR_SYSCALL_OFFSETS
	.align		4
        /*006c*/ 	.byte	0x04, 0x46
        /*006e*/ 	.short	(.L_3100 - .L_3099)


	//   ....[0]....
.L_3099:
        /*0070*/ 	.word	0x00004090


	//   ....[1]....
        /*0074*/ 	.word	0x000042c0


	//   ....[2]....
        /*0078*/ 	.word	0x00004500


	//   ....[3]....
        /*007c*/ 	.word	0x00004750


	//----- nvinfo : EIATTR_EXIT_INSTR_OFFSETS
	.align		4
.L_3100:
        /*0080*/ 	.byte	0x04, 0x1c
        /*0082*/ 	.short	(.L_3102 - .L_3101)


	//   ....[0]....
.L_3101:
        /*0084*/ 	.word	0x00000060


	//   ....[1]....
        /*0088*/ 	.word	0x000048b0


	//----- nvinfo : EIATTR_INDIRECT_BRANCH_TARGETS
	.align		4
.L_3102:
        /*008c*/ 	.byte	0x04, 0x34
        /*008e*/ 	.short	(.L_3104 - .L_3103)


	//   ....[0]....
.L_3103:
        /*0090*/ 	.word	.L_x_6892@srel
        /*0094*/ 	.short	0x0
        /*0096*/ 	.short	0x0
        /*0098*/ 	.word	0x3
        /*009c*/ 	.word	.L_x_6893@srel
        /*00a0*/ 	.word	.L_x_6894@srel
        /*00a4*/ 	.word	.L_x_6895@srel


	//----- nvinfo : EIATTR_MAX_THREADS
	.align		4
.L_3104:
        /*00a8*/ 	.byte	0x04, 0x05
        /*00aa*/ 	.short	(.L_3106 - .L_3105)
.L_3105:
        /*00ac*/ 	.word	0x00000200
        /*00b0*/ 	.word	0x00000001
        /*00b4*/ 	.word	0x00000001


	//----- nvinfo : EIATTR_CRS_STACK_SIZE
	.align		4
.L_3106:
        /*00b8*/ 	.byte	0x04, 0x1e
        /*00ba*/ 	.short	(.L_3108 - .L_3107)
.L_3107:
        /*00bc*/ 	.word	0x00000000
.L_3108:


//--------------------- .nv.info._ZN2at4cuda57_GLOBAL__N__cd6b329d_24_DistributionBernoulli_cu_7537a20d21kernelPointwiseApply2IZNS_6native9templates4cuda28bernoulli_tensor_cuda_kernelIdfEEvRKNS_10TensorBaseES9_NS_15PhiloxCudaStateEEUliRdSB_SB_SB_RKfSD_SD_SD_E_dSC_jLi1ELi2ELi4ELi512ELi2EEEvNS0_6detail10TensorInfoIT0_T2_EENSG_IT1_SI_EESI_T_ --------------------------
	.section	.nv.info._ZN2at4cuda57_GLOBAL__N__cd6b329d_24_DistributionBernoulli_cu_7537a20d21kernelPointwiseApply2IZNS_6native9templates4cuda28bernoulli_tensor_cuda_kernelIdfEEvRKNS_10TensorBaseES9_NS_15PhiloxCudaStateEEUliRdSB_SB_SB_RKfSD_SD_SD_E_dSC_jLi1ELi2ELi4ELi512ELi2EEEvNS0_6detail10TensorInfoIT0_T2_EENSG_IT1_SI_EESI_T_,"",@"SHT_CUDA_INFO"
	.sectionflags	@""
	.align	4


	//----- nvinfo : EIATTR_CUDA_API_VERSION
	.align		4
        /*0000*/ 	.byte	0x04, 0x37
        /*0002*/ 	.short	(.L_3110 - .L_3109)
.L_3109:
        /*0004*/ 	.word	0x00000082


	//----- nvinfo : EIATTR_SW2861232_WAR
	.align		4
.L_3110:
        /*0008*/ 	.byte	0x01, 0x35
	.zero		2


	//----- nvinfo : EIATTR_PARAM_CBANK
	.align		4
        /*000c*/ 	.byte	0x04, 0x0a
        /*000e*/ 	.short	(.L_3112 - .L_3111)
	.align		4
.L_3111:
        /*0010*/ 	.word	index@(.nv.constant0._ZN2at4cuda57_GLOBAL__N__cd6b329d_24_DistributionBernoulli_cu_7537a20d21kernelPointwiseApply2IZNS_6native9templates4cuda28bernoulli_tensor_cuda_kernelIdfEEvRKNS_10TensorBaseES9_NS_15PhiloxCudaStateEEUliRdSB_SB_SB_RKfSD_SD_SD_E_dSC_jLi1ELi2ELi4ELi512ELi2EEEvNS0_6detail10TensorInfoIT0_T2_EENSG_IT1_SI_EESI_T_)
        /*0014*/ 	.short	0x0160
        /*0016*/ 	.short	0x01d0


	//----- nvinfo : EIATTR_CBANK_PARAM_SIZE
	.align		4
.L_3112:
        /*0018*/ 	.byte	0x03, 0x19
        /*001a*/ 	.short	0x01d0


	//----- nvinfo : EIATTR_KPARAM_INFO
	.align		4
        /*001c*/ 	.byte	0x04, 0x17
        /*001e*/ 	.short	(.L_3114 - .L_3113)
.L_3113:
        /*0020*/ 	.word	0x00000000
        /*0024*/ 	.short	0x0003
        /*0026*/ 	.short	0x01b8
        /*0028*/ 	.byte	0x00, 0xf0, 0x61, 0x00


	//----- nvinfo : EIATTR_KPARAM_INFO
	.align		4
.L_3114:
        /*002c*/ 	.byte	0x04, 0x17
        /*002e*/ 	.short	(.L_3116 - .L_3115)
.L_3115:
        /*0030*/ 	.word	0x00000000
        /*0034*/ 	.short	0x0002
        /*0036*/ 	.short	0x01b0
        /*0038*/ 	.byte	0x00, 0xf0, 0x11, 0x00


	//----- nvinfo : EIATTR_KPARAM_INFO
	.align		4
.L_3116:
        /*003c*/ 	.byte	0x04, 0x17
        /*003e*/ 	.short	(.L_3118 - .L_3117)
.L_3117:
        /*0040*/ 	.word	0x00000000
        /*0044*/ 	.short	0x0001
        /*0046*/ 	.short	0x00d8
        /*0048*/ 	.byte	0x00, 0xf0, 0x61, 0x03


	//----- nvinfo : EIATTR_KPARAM_INFO
	.align		4
.L_3118:
        /*004c*/ 	.byte	0x04, 0x17
        /*004e*/ 	.short	(.L_3120 - .L_3119)
.L_3119:
        /*0050*/ 	.word	0x00000000
        /*0054*/ 	.short	0x0000
        /*0056*/ 	.short	0x0000
        /*0058*/ 	.byte	0x00, 0xf0, 0x61, 0x03


	//----- nvinfo : EIATTR_MAXREG_COUNT
	.align		4
.L_3120:
        /*005c*/ 	.byte	0x03, 0x1b
        /*005e*/ 	.short	0x0040


	//----- nvinfo : EIATTR_EXTERNS
	.align		4
        /*0060*/ 	.byte	0x04, 0x0f
        /*0062*/ 	.short	(.L_3122 - .L_3121)


	//   ....[0]....
	.align		4
.L_3121:
        /*0064*/ 	.word	index@(__assertfail)


	//----- nvinfo : EIATTR_MERCURY_ISA_VERSION
	.align		4
.L_3122:
        /*0068*/ 	.byte	0x03, 0x5f
        /*006a*/ 	.short	0x0000


	//----- nvinfo : EIATTR_SYSCALL_OFFSETS
	.align		4
        /*006c*/ 	.byte	0x04, 0x46
        /*006e*/ 	.short	(.L_3124 - .L_3123)


	//   ....[0]....
.L_3123:
        /*0070*/ 	.word	0x000013e0


	//   ....[1]....
        /*0074*/ 	.word	0x00001610


	//   ....[2]....
        /*0078*/ 	.word	0x00001850


	//   ....[3]....
        /*007c*/ 	.word	0x00001aa0


	//----- nvinfo : EIATTR_EXIT_INSTR_OFFSETS
	.align		4
.L_3124:
        /*0080*/ 	.byte	0x04, 0x1c
        /*0082*/ 	.short	(.L_3126 - .L_3125)


	//   ....[0]....
.L_3125:
        /*0084*/ 	.word	0x00000060


	//   ....[1]....
        /*0088*/ 	.word	0x00001bf0


	//----- nvinfo : EIATTR_INDIRECT_BRANCH_TARGETS
	.align		4
.L_3126:
        /*008c*/ 	.byte	0x04, 0x34
        /*008e*/ 	.short	(.L_3128 - .L_3127)


	//   ....[0]....
.L_3127:
        /*0090*/ 	.word	.L_x_6896@srel
        /*0094*/ 	.short	0x0
        /*0096*/ 	.short	0x0
        /*0098*/ 	.word	0x3
        /*009c*/ 	.word	.L_x_6897@srel
        /*00a0*/ 	.word	.L_x_6898@srel
        /*00a4*/ 	.word	.L_x_6899@srel


	//----- nvinfo : EIATTR_MAX_THREADS
	.align		4
.L_3128:
        /*00a8*/ 	.byte	0x04, 0x05
        /*00aa*/ 	.short	(.L_3130 - .L_3129)
.L_3129:
        /*00ac*/ 	.word	0x00000200
        /*00b0*/ 	.word	0x00000001
        /*00b4*/ 	.word	0x00000001


	//----- nvinfo : EIATTR_CRS_STACK_SIZE
	.align		4
.L_3130:
        /*00b8*/ 	.byte	0x04, 0x1e
        /*00ba*/ 	.short	(.L_3132 - .L_3131)
.L_3131:
        /*00bc*/ 	.word	0x00000000
.L_3132:


//--------------------- .nv.info._ZN2at4cuda57_GLOBAL__N__cd6b329d_24_DistributionBernoulli_cu_7537a20d21kernelPointwiseApply2IZNS_6native9templates4cuda28bernoulli_tensor_cuda_kernelIdfEEvRKNS_10TensorBaseES9_NS_15PhiloxCudaStateEEUliRdSB_SB_SB_RKfSD_SD_SD_E_dSC_jLi1ELi1ELi4ELi512ELi2EEEvNS0_6detail10TensorInfoIT0_T2_EENSG_IT1_SI_EESI_T_ --------------------------
	.section	.nv.info._ZN2at4cuda57_GLOBAL__N__cd6b329d_24_DistributionBernoulli_cu_7537a20d21kernelPointwiseApply2IZNS_6native9templates4cuda28bernoulli_tensor_cuda_kernelIdfEEvRKNS_10TensorBaseES9_NS_15PhiloxCudaStateEEUliRdSB_SB_SB_RKfSD_SD_SD_E_dSC_jLi1ELi1ELi4ELi512ELi2EEEvNS0_6detail10TensorInfoIT0_T2_EENSG_IT1_SI_EESI_T_,"",@"SHT_CUDA_INFO"
	.sectionflags	@""
	.align	4


	//----- nvinfo : EIATTR_CUDA_API_VERSION
	.align		4
        /*0000*/ 	.byte	0x04, 0x37
        /*0002*/ 	.short	(.L_3134 - .L_3133)
.L_3133:
        /*0004*/ 	.word	0x00000082


	//----- nvinfo : EIATTR_SW2861232_WAR
	.align		4
.L_3134:
        /*0008*/ 	.byte	0x01, 0x35
	.zero		2


	//----- nvinfo : EIATTR_PARAM_CBANK
	.align		4
        /*000c*/ 	.byte	0x04, 0x0a
        /*000e*/ 	.short	(.L_3136 - .L_3135)
	.align		4
.L_3135:
        /*0010*/ 	.word	index@(.nv.constant0._ZN2at4cuda57_GLOBAL__N__cd6b329d_24_DistributionBernoulli_cu_7537a20d21kernelPointwiseApply2IZNS_6native9templates4cuda28bernoulli_tensor_cuda_kernelIdfEEvRKNS_10TensorBaseES9_NS_15PhiloxCudaStateEEUliRdSB_SB_SB_RKfSD_SD_SD_E_dSC_jLi1ELi1ELi4ELi512ELi2EEEvNS0_6detail10TensorInfoIT0_T2_EENSG_IT1_SI_EESI_T_)
        /*0014*/ 	.short	0x0160
        /*0016*/ 	.short	0x01d0


	//----- nvinfo : EIATTR_CBANK_PARAM_SIZE
	.align		4
.L_3136:
        /*0018*/ 	.byte	0x03, 0x19
        /*001a*/ 	.short	0x01d0


	//----- nvinfo : EIATTR_KPARAM_INFO
	.align		4
        /*001c*/ 	.byte	0x04, 0x17
        /*001e*/ 	.short	(.L_3138 - .L_3137)
.L_3137:
        /*0020*/ 	.word	0x00000000
        /*0024*/ 	.short	0x0003
        /*0026*/ 	.short	0x01b8
        /*0028*/ 	.byte	0x00, 0xf0, 0x61, 0x00


	//----- nvinfo : EIATTR_KPARAM_INFO
	.align		4
.L_3138:
        /*002c*/ 	.byte	0x04, 0x17
        /*002e*/ 	.short	(.L_3140 - .L_3139)
.L_3139:
        /*0030*/ 	.word	0x00000000
        /*0034*/ 	.short	0x0002
        /*0036*/ 	.short	0x01b0
        /*0038*/ 	.byte	0x00, 0xf0, 0x11, 0x00


	//----- nvinfo : EIATTR_KPARAM_INFO
	.align		4
.L_3140:
        /*003c*/ 	.byte	0x04, 0x17
        /*003e*/ 	.short	(.L_3142 - .L_3141)
.L_3141:
        /*0040*/ 	.word	0x00000000
        /*0044*/ 	.short	0x0001
        /*0046*/ 	.short	0x00d8
        /*0048*/ 	.byte	0x00, 0xf0, 0x61, 0x03


	//----- nvinfo : EIATTR_KPARAM_INFO
	.align		4
.L_3142:
        /*004c*/ 	.byte	0x04, 0x17
        /*004e*/ 	.short	(.L_3144 - .L_3143)
.L_3143:
        /*0050*/ 	.word	0x00000000
        /*0054*/ 	.short	0x0000
        /*0056*/ 	.short	0x0000
        /*0058*/ 	.byte	0x00, 0xf0, 0x61, 0x03


	//----- nvinfo : EIATTR_MAXREG_COUNT
	.align		4
.L_3144:
        /*005c*/ 	.byte	0x03, 0x1b
        /*005e*/ 	.short	0x0040


	//----- nvinfo : EIATTR_EXTERNS
	.align		4
        /*0060*/ 	.byte	0x04, 0x0f
        /*0062*/ 	.short	(.L_3146 - .L_3145)


	//   ....[0]....
	.align		4
.L_3145:
        /*0064*/ 	.word	index@(__assertfail)


	//----- nvinfo : EIATTR_MERCURY_ISA_VERSION
	.align		4
.L_3146:
        /*0068*/ 	.byte	0x03, 0x5f
        /*006a*/ 	.short	0x0000


	//----- nvinfo : EIATTR_SYSCALL_OFFSETS
	.align		4
        /*006c*/ 	.byte	0x04, 0x46
        /*006e*/ 	.short	(.L_3148 - .L_3147)


	//   ....[0]....
.L_3147:
        /*0070*/ 	.word	0x00000e20


	//   ....[1]....
        /*0074*/ 	.word	0x00001010


	//   ....[2]....
        /*0078*/ 	.word	0x000011f0


	//   ....[3]....
        /*007c*/ 	.word	0x00001450


	//----- nvinfo : EIATTR_EXIT_INSTR_OFFSETS
	.align		4
.L_3148:
        /*0080*/ 	.byte	0x04, 0x1c
        /*0082*/ 	.short	(.L_3150 - .L_3149)


	//   ....[0]....
.L_3149:
        /*0084*/ 	.word	0x00000060


	//   ....[1]....
        /*0088*/ 	.word	0x000015a0


	//----- nvinfo : EIATTR_INDIRECT_BRANCH_TARGETS
	.align		4
.L_3150:
        /*008c*/ 	.byte	0x04, 0x34
        /*008e*/ 	.short	(.L_3152 - .L_3151)


	//   ....[0]....
.L_3151:
        /*0090*/ 	.word	.L_x_6900@srel
        /*0094*/ 	.short	0x0
        /*0096*/ 	.short	0x0
        /*0098*/ 	.word	0x3
        /*009c*/ 	.word	.L_x_6901@srel
        /*00a0*/ 	.word	.L_x_6902@srel
        /*00a4*/ 	.word	.L_x_6903@srel


	//----- nvinfo : EIATTR_MAX_THREADS
	.align		4
.L_3152:
        /*00a8*/ 	.byte	0x04, 0x05
        /*00aa*/ 	.short	(.L_3154 - .L_3153)
.L_3153:
        /*00ac*/ 	.word	0x00000200
        /*00b0*/ 	.word	0x00000001
        /*00b4*/ 	.word	0x00000001


	//----- nvinfo : EIATTR_CRS_STACK_SIZE
	.align		4
.L_3154:
        /*00b8*/ 	.byte	0x04, 0x1e
        /*00ba*/ 	.short	(.L_3156 - .L_3155)
.L_3155:
        /*00bc*/ 	.word	0x00000000
.L_3156:


//--------------------- .nv.info._ZN2at4cuda57_GLOBAL__N__cd6b329d_24_DistributionBernoulli_cu_7537a20d21kernelPointwiseApply2IZNS_6native9templates4cuda28bernoulli_tensor_cuda_kernelIsfEEvRKNS_10TensorBaseES9_NS_15PhiloxCudaStateEEUliRsSB_SB_SB_RKfSD_SD_SD_E_sSC_mLin1ELin1ELi4ELi512ELi2EEEvNS0_6detail10TensorInfoIT0_T2_EENSG_IT1_SI_EESI_T_ --------------------------
	.section	.nv.info._ZN2at4cuda57_GLOBAL__N__cd6b329d_24_DistributionBernoulli_cu_7537a20d21kernelPointwiseApply2IZNS_6native9templates4cuda28bernoulli_tensor_cuda_kernelIsfEEvRKNS_10TensorBaseES9_NS_15PhiloxCudaStateEEUliRsSB_SB_SB_RKfSD_SD_SD_E_sSC_mLin1ELin1ELi4ELi512ELi2EEEvNS0_6detail10TensorInfoIT0_T2_EENSG_IT1_SI_EESI_T_,"",@"SHT_CUDA_INFO"
	.sectionflags	@""
	.align	4


	//----- nvinfo : EIATTR_CUDA_API_VERSION
	.align		4
        /*0000*/ 	.byte	0x04, 0x37
        /*0002*/ 	.short	(.L_3158 - .L_3157)
.L_3157:
        /*0004*/ 	.word	0x00000082


	//----- nvinfo : EIATTR_SW2861232_WAR
	.align		4
.L_3158:
        /*0008*/ 	.byte	0x01, 0x35
	.zero		2


	//----- nvinfo : EIATTR_PARAM_CBANK
	.align		4
        /*000c*/ 	.byte	0x04, 0x0a
        /*000e*/ 	.short	(.L_3160 - .L_3159)
	.align		4
.L_3159:
        /*0010*/ 	.word	index@(.nv.constant0._ZN2at4cuda57_GLOBAL__N__cd6b329d_24_DistributionBernoulli_cu_7537a20d21kernelPointwiseApply2IZNS_6native9templates4cuda28bernoulli_tensor_cuda_kernelIsfEEvRKNS_10TensorBaseES9_NS_15PhiloxCudaStateEEUliRsSB_SB_SB_RKfSD_SD_SD_E_sSC_mLin1ELin1ELi4ELi512ELi2EEEvNS0_6detail10TensorInfoIT0_T2_EENSG_IT1_SI_EESI_T_)
        /*0014*/ 	.short	0x0160
        /*0016*/ 	.short	0x0360


	//----- nvinfo : EIATTR_CBANK_PARAM_SIZE
	.align		4
.L_3160:
        /*0018*/ 	.byte	0x03, 0x19
        /*001a*/ 	.short	0x0360


	//----- nvinfo : EIATTR_KPARAM_INFO
	.align		4
        /*001c*/ 	.byte	0x04, 0x17
        /*001e*/ 	.short	(.L_3162 - .L_3161)
.L_3161:
        /*0020*/ 	.word	0x00000000
        /*0024*/ 	.short	0x0003
        /*0026*/ 	.short	0x0348
        /*0028*/ 	.byte	0x00, 0xf0, 0x61, 0x00


	//----- nvinfo : EIATTR_KPARAM_INFO
	.align		4
.L_3162:
        /*002c*/ 	.byte	0x04, 0x17
        /*002e*/ 	.short	(.L_3164 - .L_3163)
.L_3163:
        /*0030*/ 	.word	0x00000000
        /*0034*/ 	.short	0x0002
        /*0036*/ 	.short	0x0340
        /*0038*/ 	.byte	0x00, 0xf0, 0x21, 0x00


	//----- nvinfo : EIATTR_KPARAM_INFO
	.align		4
.L_3164:
        /*003c*/ 	.byte	0x04, 0x17
        /*003e*/ 	.short	(.L_3166 - .L_3165)
.L_3165:
        /*0040*/ 	.word	0x00000000
        /*0044*/ 	.short	0x0001
        /*0046*/ 	.short	0x01a0
        /*0048*/ 	.byte	0x00, 0xf0, 0x81, 0x06


	//----- nvinfo : EIATTR_KPARAM_INFO
	.align		4
.L_3166:
        /*004c*/ 	.byte	0x04, 0x17
        /*004e*/ 	.short	(.L_3168 - .L_3167)
.L_3167:
        /*0050*/ 	.word	0x00000000
        /*0054*/ 	.short	0x0000
        /*0056*/ 	.short	0x0000
        /*0058*/ 	.byte	0x00, 0xf0, 0x81, 0x06


	//----- nvinfo : EIATTR_MAXREG_COUNT
	.align		4
.L_3168:
        /*005c*/ 	.byte	0x03, 0x1b
        /*005e*/ 	.short	0x0040


	//----- nvinfo : EIATTR_EXTERNS
	.align		4
        /*0060*/ 	.byte	0x04, 0x0f
        /*0062*/ 	.short	(.L_3170 - .L_3169)


	//   ....[0]....
	.align		4
.L_3169:
        /*0064*/ 	.word	index@(__assertfail)


	//----- nvinfo : EIATTR_MERCURY_ISA_VERSION
	.align		4
.L_3170:
        /*0068*/ 	.byte	0x03, 0x5f
        /*006a*/ 	.short	0x0000


	//----- nvinfo : EIATTR_SYSCALL_OFFSETS
	.align		4
        /*006c*/ 	.byte	0x04, 0x46
        /*006e*/ 	.short	(.L_3172 - .L_3171)


	//   ....[0]....
.L_3171:
        /*0070*/ 	.word	0x0000d920


	//   ....[1]....
        /*0074*/ 	.word	0x0000db00


	//   ....[2]....
        /*0078*/ 	.word	0x0000dcd0


	//   ....[3]....
        /*007c*/ 	.word	0x0000deb0


	//----- nvinfo : EIATTR_EXIT_INSTR_OFFSETS
	.align		4
.L_3172:
        /*0080*/ 	.byte	0x04, 0x1c
        /*0082*/ 	.short	(.L_3174 - .L_3173)


	//   ....[0]....
.L_3173:
        /*0084*/ 	.word	0x00000070


	//   ....[1]....
        /*0088*/ 	.word	0x0000dfc0


	//----- nvinfo : EIATTR_INDIRECT_BRANCH_TARGETS
	.align		4
.L_3174:
        /*008c*/ 	.byte	0x04, 0x34
        /*008e*/ 	.short	(.L_3176 - .L_3175)


	//   ....[0]....
.L_3175:
        /*0090*/ 	.word	.L_x_6904@srel
        /*0094*/ 	.short	0x0
        /*0096*/ 	.short	0x0
        /*0098*/ 	.word	0x3
        /*009c*/ 	.word	.L_x_6905@srel
        /*00a0*/ 	.word	.L_x_6906@srel
        /*00a4*/ 	.word	.L_x_6907@srel


	//----- nvinfo : EIATTR_MAX_THREADS
	.align		4
.L_3176:
        /*00a8*/ 	.byte	0x04, 0x05
        /*00aa*/ 	.short	(.L_3178 - .L_3177)
.L_3177:
        /*00ac*/ 	.word	0x00000200
        /*00b0*/ 	.word	0x00000001
        /*00b4*/ 	.word	0x00000001


	//----- nvinfo : EIATTR_CRS_STACK_SIZE
	.align		4
.L_3178:
        /*00b8*/ 	.byte	0x04, 0x1e
        /*00ba*/ 	.short	(.L_3180 - .L_3179)
.L_3179:
        /*00bc*/ 	.word	0x00000000
.L_3180:


//--------------------- .nv.info._ZN2at4cuda57_GLOBAL__N__cd6b329d_24_DistributionBernoulli_cu_7537a20d21kernelPointwiseApply2IZNS_6native9templates4cuda28bernoulli_tensor_cuda_kernelIsfEEvRKNS_10TensorBaseES9_NS_15PhiloxCudaStateEEUliRsSB_SB_SB_RKfSD_SD_SD_E_sSC_mLi1ELi1ELi4ELi512ELi2EEEvNS0_6detail10TensorInfoIT0_T2_EENSG_IT1_SI_EESI_T_ --------------------------
	.section	.nv.info._ZN2at4cuda57_GLOBAL__N__cd6b329d_24_DistributionBernoulli_cu_7537a20d21kernelPointwiseApply2IZNS_6native9templates4cuda28bernoulli_tensor_cuda_kernelIsfEEvRKNS_10TensorBaseES9_NS_15PhiloxCudaStateEEUliRsSB_SB_SB_RKfSD_SD_SD_E_sSC_mLi1ELi1ELi4ELi512ELi2EEEvNS0_6detail10TensorInfoIT0_T2_EENSG_IT1_SI_EESI_T_,"",@"SHT_CUDA_INFO"
	.sectionflags	@""
	.align	4


	//----- nvinfo : EIATTR_CUDA_API_VERSION
	.align		4
        /*0000*/ 	.byte	0x04, 0x37
        /*0002*/ 	.short	(.L_3182 - .L_3181)
.L_3181:
        /*0004*/ 	.word	0x00000082


	//----- nvinfo : EIATTR_SW2861232_WAR
	.align		4
.L_3182:
        /*0008*/ 	.byte	0x01, 0x35
	.zero		2


	//----- nvinfo : EIATTR_PARAM_CBANK
	.align		4
        /*000c*/ 	.byte	0x04, 0x0a
        /*000e*/ 	.short	(.L_3184 - .L_3183)
	.align		4
.L_3183:
        /*0010*/ 	.word	index@(.nv.constant0._ZN2at4cuda57_GLOBAL__N__cd6b329d_24_DistributionBernoulli_cu_7537a20d21kernelPointwiseApply2IZNS_6native9templates4cuda28bernoulli_tensor_cuda_kernelIsfEEvRKNS_10TensorBaseES9_NS_15PhiloxCudaStateEEUliRsSB_SB_SB_RKfSD_SD_SD_E_sSC_mLi1ELi1ELi4ELi512ELi2EEEvNS0_6detail10TensorInfoIT0_T2_EENSG_IT1_SI_EESI_T_)
        /*0014*/ 	.short	0x0160
        /*0016*/ 	.short	0x0360


	//----- nvinfo : EIATTR_CBANK_PARAM_SIZE
	.align		4
.L_3184:
        /*0018*/ 	.byte	0x03, 0x19
        /*001a*/ 	.short	0x0360


	//----- nvinfo : EIATTR_KPARAM_INFO
	.align		4
        /*001c*/ 	.byte	0x04, 0x17
        /*001e*/ 	.short	(.L_3186 - .L_3185)
.L_3185:
        /*0020*/ 	.word	0x00000000
        /*0024*/ 	.short	0x0003
        /*0026*/ 	.short	0x0348
        /*0028*/ 	.byte	0x00, 0xf0, 0x61, 0x00


	//----- nvinfo : EIATTR_KPARAM_INFO
	.align		4
.L_3186:
        /*002c*/ 	.byte	0x04, 0x17
        /*002e*/ 	.short	(.L_3188 - .L_3187)
.L_3187:
        /*0030*/ 	.word	0x00000000
        /*0034*/ 	.short	0x0002
        /*0036*/ 	.short	0x0340
        /*0038*/ 	.byte	0x00, 0xf0, 0x21, 0x00


	//----- nvinfo : EIATTR_KPARAM_INFO
	.align		4
.L_3188:
        /*003c*/ 	.byte	0x04, 0x17
        /*003e*/ 	.short	(.L_3190 - .L_3189)
.L_3189:
        /*0040*/ 	.word	0x00000000
        /*0044*/ 	.short	0x0001
        /*0046*/ 	.short	0x01a0
        /*0048*/ 	.byte	0x00, 0xf0, 0x81, 0x06


	//----- nvinfo : EIATTR_KPARAM_INFO
	.align		4
.L_3190:
        /*004c*/ 	.byte	0x04, 0x17
        /*004e*/ 	.short	(.L_3192 - .L_3191)
.L_3191:
        /*0050*/ 	.word	0x00000000
        /*0054*/ 	.short	0x0000
        /*0056*/ 	.short	0x0000
        /*0058*/ 	.byte	0x00, 0xf0, 0x81, 0x06


	//----- nvinfo : EIATTR_MAXREG_COUNT
	.align		4
.L_3192:
        /*005c*/ 	.byte	0x03, 0x1b
        /*005e*/ 	.short	0x0040


	//----- nvinfo : EIATTR_EXTERNS
	.align		4
        /*0060*/ 	.byte	0x04, 0x0f
        /*0062*/ 	.short	(.L_3194 - .L_3193)


	//   ....[0]....
	.align		4
.L_3193:
        /*0064*/ 	.word	index@(__assertfail)


	//----- nvinfo : EIATTR_MERCURY_ISA_VERSION
	.align		4
.L_3194:
        /*0068*/ 	.byte	0x03, 0x5f
        /*006a*/ 	.short	0x0000


	//----- nvinfo : EIATTR_SYSCALL_OFFSETS
	.align		4
        /*006c*/ 	.byte	0x04, 0x46
        /*006e*/ 	.short	(.L_3196 - .L_3195)


	//   ....[0]....
.L_3195:
        /*0070*/ 	.word	0x00001030


	//   ....[1]....
        /*0074*/ 	.word	0x00001210


	//   ....[2]....
        /*0078*/ 	.word	0x000013e0


	//   ....[3]....
        /*007c*/ 	.word	0x00001670


	//----- nvinfo : EIATTR_EXIT_INSTR_OFFSETS
	.align		4
.L_3196:
        /*0080*/ 	.byte	0x04, 0x1c
        /*0082*/ 	.short	(.L_3198 - .L_3197)


	//   ....[0]....
.L_3197:
        /*0084*/ 	.word	0x00000070


	//   ....[1]....
        /*0088*/ 	.word	0x00001810


	//----- nvinfo : EIATTR_INDIRECT_BRANCH_TARGETS
	.align		4
.L_3198:
        /*008c*/ 	.byte	0x04, 0x34
        /*008e*/ 	.short	(.L_3200 - .L_3199)


	//   ....[0]....
.L_3199:
        /*0090*/ 	.word	.L_x_6908@srel
        /*0094*/ 	.short	0x0
        /*0096*/ 	.short	0x0
        /*0098*/ 	.word	0x3
        /*009c*/ 	.word	.L_x_6909@srel
        /*00a0*/ 	.word	.L_x_6910@srel
        /*00a4*/ 	.word	.L_x_6911@srel


	//----- nvinfo : EIATTR_MAX_THREADS
	.align		4
.L_3200:
        /*00a8*/ 	.byte	0x04, 0x05
        /*00aa*/ 	.short	(.L_3202 - .L_3201)
.L_3201:
        /*00ac*/ 	.word	0x00000200
        /*00b0*/ 	.word	0x00000001
        /*00b4*/ 	.word	0x00000001


	//----- nvinfo : EIATTR_CRS_STACK_SIZE
	.align		4
.L_3202:
        /*00b8*/ 	.byte	0x04, 0x1e
        /*00ba*/ 	.short	(.L_3204 - .L_3203)
.L_3203:
        /*00bc*/ 	.word	0x00000000
.L_3204:


//--------------------- .nv.info._ZN2at4cuda57_GLOBAL__N__cd6b329d_24_DistributionBernoulli_cu_7537a20d21kernelPointwiseApply2IZNS_6native9templates4cuda28bernoulli_tensor_cuda_kernelIsfEEvRKNS_10TensorBaseES9_NS_15PhiloxCudaStateEEUliRsSB_SB_SB_RKfSD_SD_SD_E_sSC_jLin1ELin1ELi4ELi512ELi2EEEvNS0_6detail10TensorInfoIT0_T2_EENSG_IT1_SI_EESI_T_ --------------------------
	.section	.nv.info._ZN2at4cuda57_GLOBAL__N__cd6b329d_24_DistributionBernoulli_cu_7537a20d21kernelPointwiseApply2IZNS_6native9templates4cuda28bernoulli_tensor_cuda_kernelIsfEEvRKNS_10TensorBaseES9_NS_15PhiloxCudaStateEEUliRsSB_SB_SB_RKfSD_SD_SD_E_sSC_jLin1ELin1ELi4ELi512ELi2EEEvNS0_6detail10TensorInfoIT0_T2_EENSG_IT1_SI_EESI_T_,"",@"SHT_CUDA_INFO"
	.sectionflags	@""
	.align	4


	//----- nvinfo : EIATTR_CUDA_API_VERSION
	.align		4
        /*0000*/ 	.byte	0x04, 0x37
        /*0002*/ 	.short	(.L_3206 - .L_3205)
.L_3205:
        /*0004*/ 	.word	0x00000082


	//----- nvinfo : EIATTR_SW2861232_WAR
	.align		4
.L_3206:
        /*0008*/ 	.byte	0x01, 0x35
	.zero		2


	//----- nvinfo : EIATTR_PARAM_CBANK
	.align		4
        /*000c*/ 	.byte	0x04, 0x0a
        /*000e*/ 	.short	(.L_3208 - .L_3207)
	.align		4
.L_3207:
        /*0010*/ 	.word	index@(.nv.constant0._ZN2at4cuda57_GLOBAL__N__cd6b329d_24_DistributionBernoulli_cu_7537a20d21kernelPointwiseApply2IZNS_6native9templates4cuda28bernoulli_tensor_cuda_kernelIsfEEvRKNS_10TensorBaseES9_NS_15PhiloxCudaStateEEUliRsSB_SB_SB_RKfSD_SD_SD_E_sSC_jLin1ELin1ELi4ELi512ELi2EEEvNS0_6detail10TensorInfoIT0_T2_EENSG_IT1_SI_EESI_T_)
        /*0014*/ 	.short	0x0160
        /*0016*/ 	.short	0x01d0


	//----- nvinfo : EIATTR_CBANK_PARAM_SIZE
	.align		4
.L_3208:
        /*0018*/ 	.byte	0x03, 0x19
        /*001a*/ 	.short	0x01d0


	//----- nvinfo : EIATTR_KPARAM_INFO
	.align		4
        /*001c*/ 	.byte	0x04, 0x17
        /*001e*/ 	.short	(.L_3210 - .L_3209)
.L_3209:
        /*0020*/ 	.word	0x00000000
        /*0024*/ 	.short	0x0003
        /*0026*/ 	.short	0x01b8
        /*0028*/ 	.byte	0x00, 0xf0, 0x61, 0x00


	//----- nvinfo : EIATTR_KPARAM_INFO
	.align		4
.L_3210:
        /*002c*/ 	.byte	0x04, 0x17
        /*002e*/ 	.short	(.L_3212 - .L_3211)
.L_3211:
        /*0030*/ 	.word	0x00000000
        /*0034*/ 	.short	0x0002
        /*0036*/ 	.short	0x01b0
        /*0038*/ 	.byte	0x00, 0xf0, 0x11, 0x00


	//----- nvinfo : EIATTR_KPARAM_INFO
	.align		4
.L_3212:
        /*003c*/ 	.byte	0x04, 0x17
        /*003e*/ 	.short	(.L_3214 - .L_3213)
.L_3213:
        /*0040*/ 	.word	0x00000000
        /*0044*/ 	.short	0x0001
        /*0046*/ 	.short	0x00d8
        /*0048*/ 	.byte	0x00, 0xf0, 0x61, 0x03


	//----- nvinfo : EIATTR_KPARAM_INFO
	.align		4
.L_3214:
        /*004c*/ 	.byte	0x04, 0x17
        /*004e*/ 	.short	(.L_3216 - .L_3215)
.L_3215:
        /*0050*/ 	.word	0x00000000
        /*0054*/ 	.short	0x0000
        /*0056*/ 	.short	0x0000
        /*0058*/ 	.byte	0x00, 0xf0, 0x61, 0x03


	//----- nvinfo : EIATTR_MAXREG_COUNT
	.align		4
.L_3216:
        /*005c*/ 	.byte	0x03, 0x1b
        /*005e*/ 	.short	0x0040


	//----- nvinfo : EIATTR_EXTERNS
	.align		4
        /*0060*/ 	.byte	0x04, 0x0f
        /*0062*/ 	.short	(.L_3218 - .L_3217)


	//   ....[0]....
	.align		4
.L_3217:
        /*0064*/ 	.word	index@(__assertfail)


	//----- nvinfo : EIATTR_MERCURY_ISA_VERSION
	.align		4
.L_3218:
        /*0068*/ 	.byte	0x03, 0x5f
        /*006a*/ 	.short	0x0000


	//----- nvinfo : EIATTR_SYSCALL_OFFSETS
	.align		4
        /*006c*/ 	.byte	0x04, 0x46
        /*006e*/ 	.short	(.L_3220 - .L_3219)


	//   ....[0]....
.L_3219:
        /*0070*/ 	.word	0x00007300


	//   ....[1]....
        /*0074*/ 	.word	0x000074e0


	//   ....[2]....
        /*0078*/ 	.word	0x000076b0


	//   ....[3]....
        /*007c*/ 	.word	0x00007890


	//----- nvinfo : EIATTR_EXIT_INSTR_OFFSETS
	.align		4
.L_3220:
        /*0080*/ 	.byte	0x04, 0x1c
        /*0082*/ 	.short	(.L_3222 - .L_3221)


	//   ....[0]....
.L_3221:
        /*0084*/ 	.word	0x00000060


	//   ....[1]....
        /*0088*/ 	.word	0x00007980


	//----- nvinfo : EIATTR_INDIRECT_BRANCH_TARGETS
	.align		4
.L_3222:
        /*008c*/ 	.byte	0x04, 0x34
        /*008e*/ 	.short	(.L_3224 - .L_3223)


	//   ....[0]....
.L_3223:
        /*0090*/ 	.word	.L_x_6912@srel
        /*0094*/ 	.short	0x0
        /*0096*/ 	.short	0x0
        /*0098*/ 	.word	0x3
        /*009c*/ 	.word	.L_x_6913@srel
        /*00a0*/ 	.word	.L_x_6914@srel
        /*00a4*/ 	.word	.L_x_6915@srel


	//----- nvinfo : EIATTR_MAX_THREADS
	.align		4
.L_3224:
        /*00a8*/ 	.byte	0x04, 0x05
        /*00aa*/ 	.short	(.L_3226 - .L_3225)
.L_3225:
        /*00ac*/ 	.word	0x00000200
        /*00b0*/ 	.word	0x00000001
        /*00b4*/ 	.word	0x00000001


	//----- nvinfo : EIATTR_CRS_STACK_SIZE
	.align		4
.L_3226:
        /*00b8*/ 	.byte	0x04, 0x1e
        /*00ba*/ 	.short	(.L_3228 - .L_3227)
.L_3227:
        /*00bc*/ 	.word	0x00000000
.L_3228:


//--------------------- .nv.info._ZN2at4cuda57_GLOBAL__N__cd6b329d_24_DistributionBernoulli_cu_7537a20d21kernelPointwiseApply2IZNS_6native9templates4cuda28bernoulli_tensor_cuda_kernelIsfEEvRKNS_10TensorBaseES9_NS_15PhiloxCudaStateEEUliRsSB_SB_SB_RKfSD_SD_SD_E_sSC_jLin1ELi2ELi4ELi512ELi2EEEvNS0_6detail10TensorInfoIT0_T2_EENSG_IT1_SI_EESI_T_ --------------------------
	.section	.nv.info._ZN2at4cuda57_GLOBAL__N__cd6b329d_24_DistributionBernoulli_cu_7537a20d21kernelPointwiseApply2IZNS_6native9templates4cuda28bernoulli_tensor_cuda_kernelIsfEEvRKNS_10TensorBaseES9_NS_15PhiloxCudaStateEEUliRsSB_SB_SB_RKfSD_SD_SD_E_sSC_jLin1ELi2ELi4ELi512ELi2EEEvNS0_6detail10TensorInfoIT0_T2_EENSG_IT1_SI_EESI_T_,"",@"SHT_CUDA_INFO"
	.sectionflags	@""
	.align	4


	//----- nvinfo : EIATTR_CUDA_API_VERSION
	.align		4
        /*0000*/ 	.byte	0x04, 0x37
        /*0002*/ 	.short	(.L_3230 - .L_3229)
.L_3229:
        /*0004*/ 	.word	0x00000082


	//----- nvinfo : EIATTR_SW2861232_WAR
	.align		4
.L_3230:
        /*0008*/ 	.byte	0x01, 0x35
	.zero		2


	//----- nvinfo : EIATTR_PARAM_CBANK
	.align		4
        /*000c*/ 	.byte	0x04, 0x0a
        /*000e*/ 	.short	(.L_3232 - .L_3231)
	.align		4
.L_3231:
        /*0010*/ 	.word	index@(.nv.constant0._ZN2at4cuda57_GLOBAL__N__cd6b329d_24_DistributionBernoulli_cu_7537a20d21kernelPointwiseApply2IZNS_6native9templates4cuda28bernoulli_tensor_cuda_kernelIsfEEvRKNS_10TensorBaseES9_NS_15PhiloxCudaStateEEUliRsSB_SB_SB_RKfSD_SD_SD_E_sSC_jLin1ELi2ELi4ELi512ELi2EEEvNS0_6detail10TensorInfoIT0_T2_EENSG_IT1_SI_EESI_T_)
        /*0014*/ 	.short	0x0160
        /*0016*/ 	.short	0x01d0


	//----- nvinfo : EIATTR_CBANK_PARAM_SIZE
	.align		4
.L_3232:
        /*0018*/ 	.byte	0x03, 0x19
        /*001a*/ 	.short	0x01d0


	//----- nvinfo : EIATTR_KPARAM_INFO
	.align		4
        /*001c*/ 	.byte	0x04, 0x17
        /*001e*/ 	.short	(.L_3234 - .L_3233)
.L_3233:
        /*0020*/ 	.word	0x00000000
        /*0024*/ 	.short	0x0003
        /*0026*/ 	.short	0x01b8
        /*0028*/ 	.byte	0x00, 0xf0, 0x61, 0x00


	//----- nvinfo : EIATTR_KPARAM_INFO
	.align		4
.L_3234:
        /*002c*/ 	.byte	0x04, 0x17
        /*002e*/ 	.short	(.L_3236 - .L_3235)
.L_3235:
        /*0030*/ 	.word	0x00000000
        /*0034*/ 	.short	0x0002
        /*0036*/ 	.short	0x01b0
        /*0038*/ 	.byte	0x00, 0xf0, 0x11, 0x00


	//----- nvinfo : EIATTR_KPARAM_INFO
	.align		4
.L_3236:
        /*003c*/ 	.byte	0x04, 0x17
        /*003e*/ 	.short	(.L_3238 - .L_3237)
.L_3237:
        /*0040*/ 	.word	0x00000000
        /*0044*/ 	.short	0x0001
        /*0046*/ 	.short	0x00d8
        /*0048*/ 	.byte	0x00, 0xf0, 0x61, 0x03


	//----- nvinfo : EIATTR_KPARAM_INFO
	.align		4
.L_3238:
        /*004c*/ 	.byte	0x04, 0x17
        /*004e*/ 	.short	(.L_3240 - .L_3239)
.L_3239:
        /*0050*/ 	.word	0x00000000
        /*0054*/ 	.short	0x0000
        /*0056*/ 	.short	0x0000
        /*0058*/ 	.byte	0x00, 0xf0, 0x61, 0x03


	//----- nvinfo : EIATTR_MAXREG_COUNT
	.align		4
.L_3240:
        /*005c*/ 	.byte	0x03, 0x1b
        /*005e*/ 	.short	0x0040


	//----- nvinfo : EIATTR_EXTERNS
	.align		4
        /*0060*/ 	.byte	0x04, 0x0f
        /*0062*/ 	.short	(.L_3242 - .L_3241)


	//   ....[0]....
	.align		4
.L_3241:
        /*0064*/ 	.word	index@(__assertfail)


	//----- nvinfo : EIATTR_MERCURY_ISA_VERSION
	.align		4
.L_3242:
        /*0068*/ 	.byte	0x03, 0x5f
        /*006a*/ 	.short	0x0000


	//----- nvinfo : EIATTR_SYSCALL_OFFSETS
	.align		4
        /*006c*/ 	.byte	0x04, 0x46
        /*006e*/ 	.short	(.L_3244 - .L_3243)


	//   ....[0]....
.L_3243:
        /*0070*/ 	.word	0x00004690


	//   ....[1]....
        /*0074*/ 	.word	0x00004870


	//   ....[2]....
        /*0078*/ 	.word	0x00004a40


	//   ....[3]....
        /*007c*/ 	.word	0x00004c20


	//----- nvinfo : EIATTR_EXIT_INSTR_OFFSETS
	.align		4
.L_3244:
        /*0080*/ 	.byte	0x04, 0x1c
        /*0082*/ 	.short	(.L_3246 - .L_3245)


	//   ....[0]....
.L_3245:
        /*0084*/ 	.word	0x00000060


	//   ....[1]....
        /*0088*/ 	.word	0x00004d10


	//----- nvinfo : EIATTR_INDIRECT_BRANCH_TARGETS
	.align		4
.L_3246:
        /*008c*/ 	.byte	0x04, 0x34
        /*008e*/ 	.short	(.L_3248 - .L_3247)


	//   ....[0]....
.L_3247:
        /*0090*/ 	.word	.L_x_6916@srel
        /*0094*/ 	.short	0x0
        /*0096*/ 	.short	0x0
        /*0098*/ 	.word	0x3
        /*009c*/ 	.word	.L_x_6917@srel
        /*00a0*/ 	.word	.L_x_6918@srel
        /*00a4*/ 	.word	.L_x_6919@srel


	//----- nvinfo : EIATTR_MAX_THREADS
	.align		4
.L_3248:
        /*00a8*/ 	.byte	0x04, 0x05
        /*00aa*/ 	.short	(.L_3250 - .L_3249)
.L_3249:
        /*00ac*/ 	.word	0x00000200
        /*00b0*/ 	.word	0x00000001
        /*00b4*/ 	.word	0x00000001


	//----- nvinfo : EIATTR_CRS_STACK_SIZE
	.align		4
.L_3250:
        /*00b8*/ 	.byte	0x04, 0x1e
        /*00ba*/ 	.short	(.L_3252 - .L_3251)
.L_3251:
        /*00bc*/ 	.word	0x00000000
.L_3252:


//--------------------- .nv.info._ZN2at4cuda57_GLOBAL__N__cd6b329d_24_DistributionBernoulli_cu_7537a20d21kernelPointwiseApply2IZNS_6native9templates4cuda28bernoulli_tensor_cuda_kernelIsfEEvRKNS_10TensorBaseES9_NS_15PhiloxCudaStateEEUliRsSB_SB_SB_RKfSD_SD_SD_E_sSC_jLin1ELi1ELi4ELi512ELi2EEEvNS0_6detail10TensorInfoIT0_T2_EENSG_IT1_SI_EESI_T_ --------------------------
	.section	.nv.info._ZN2at4cuda57_GLOBAL__N__cd6b329d_24_DistributionBernoulli_cu_7537a20d21kernelPointwiseApply2IZNS_6native9templates4cuda28bernoulli_tensor_cuda_kernelIsfEEvRKNS_10TensorBaseES9_NS_15PhiloxCudaStateEEUliRsSB_SB_SB_RKfSD_SD_SD_E_sSC_jLin1ELi1ELi4ELi512ELi2EEEvNS0_6detail10TensorInfoIT0_T2_EENSG_IT1_SI_EESI_T_,"",@"SHT_CUDA_INFO"
	.sectionflags	@""
	.align	4


	//----- nvinfo : EIATTR_CUDA_API_VERSION
	.align		4
        /*0000*/ 	.byte	0x04, 0x37
        /*0002*/ 	.short	(.L_3254 - .L_3253)
.L_3253:
        /*0004*/ 	.word	0x00000082


	//----- nvinfo : EIATTR_SW2861232_WAR
	.align		4
.L_3254:
        /*0008*/ 	.byte	0x01, 0x35
	.zero		2


	//----- nvinfo : EIATTR_PARAM_CBANK
	.align		4
        /*000c*/ 	.byte	0x04, 0x0a
        /*000e*/ 	.short	(.L_3256 - .L_3255)
	.align		4
.L_3255:
        /*0010*/ 	.word	index@(.nv.constant0._ZN2at4cuda57_GLOBAL__N__cd6b329d_24_DistributionBernoulli_cu_7537a20d21kernelPointwiseApply2IZNS_6native9templates4cuda28bernoulli_tensor_cuda_kernelIsfEEvRKNS_10TensorBaseES9_NS_15PhiloxCudaStateEEUliRsSB_SB_SB_RKfSD_SD_SD_E_sSC_jLin1ELi1ELi4ELi512ELi2EEEvNS0_6detail10TensorInfoIT0_T2_EENSG_IT1_SI_EESI_T_)
        /*0014*/ 	.short	0x0160
        /*0016*/ 	.short	0x01d0


	//----- nvinfo : EIATTR_CBANK_PARAM_SIZE
	.align		4
.L_3256:
        /*0018*/ 	.byte	0x03, 0x19
        /*001a*/ 	.short	0x01d0


	//----- nvinfo : EIATTR_KPARAM_INFO
	.align		4
        /*001c*/ 	.byte	0x04, 0x17
        /*001e*/ 	.short	(.L_3258 - .L_3257)
.L_3257:
        /*0020*/ 	.word	0x00000000
        /*0024*/ 	.short	0x0003
        /*0026*/ 	.short	0x01b8
        /*0028*/ 	.byte	0x00, 0xf0, 0x61, 0x00


	//----- nvinfo : EIATTR_KPARAM_INFO
	.align		4
.L_3258:
        /*002c*/ 	.byte	0x04, 0x17
        /*002e*/ 	.short	(.L_3260 - .L_3259)
.L_3259:
        /*0030*/ 	.word	0x00000000
        /*0034*/ 	.short	0x0002
        /*0036*/ 	.short	0x01b0
        /*0038*/ 	.byte	0x00, 0xf0, 0x11, 0x00


	//----- nvinfo : EIATTR_KPARAM_INFO
	.align		4
.L_3260:
        /*003c*/ 	.byte	0x04, 0x17
        /*003e*/ 	.short	(.L_3262 - .L_3261)
.L_3261:
        /*0040*/ 	.word	0x00000000
        /*0044*/ 	.short	0x0001
        /*0046*/ 	.short	0x00d8
        /*0048*/ 	.byte	0x00, 0xf0, 0x61, 0x03


	//----- nvinfo : EIATTR_KPARAM_INFO
	.align		4
.L_3262:
        /*004c*/ 	.byte	0x04, 0x17
        /*004e*/ 	.short	(.L_3264 - .L_3263)
.L_3263:
        /*0050*/ 	.word	0x00000000
        /*0054*/ 	.short	0x0000
        /*0056*/ 	.short	0x0000
        /*0058*/ 	.byte	0x00, 0xf0, 0x61, 0x03


	//----- nvinfo : EIATTR_MAXREG_COUNT
	.align		4
.L_3264:
        /*005c*/ 	.byte	0x03, 0x1b
        /*005e*/ 	.short	0x0040


	//----- nvinfo : EIATTR_EXTERNS
	.align		4
        /*0060*/ 	.byte	0x04, 0x0f
        /*0062*/ 	.short	(.L_3266 - .L_3265)


	//   ....[0]....
	.align		4
.L_3265:
        /*0064*/ 	.word	index@(__assertfail)


	//----- nvinfo : EIATTR_MERCURY_ISA_VERSION
	.align		4
.L_3266:
        /*0068*/ 	.byte	0x03, 0x5f
        /*006a*/ 	.short	0x0000


	//----- nvinfo : EIATTR_SYSCALL_OFFSETS
	.align		4
        /*006c*/ 	.byte	0x04, 0x46
        /*006e*/ 	.short	(.L_3268 - .L_3267)


	//   ....[0]....
.L_3267:
        /*0070*/ 	.word	0x00004050


	//   ....[1]....
        /*0074*/ 	.word	0x00004290


	//   ....[2]....
        /*0078*/ 	.word	0x000044c0


	//   ....[3]....
        /*007c*/ 	.word	0x00004700


	//----- nvinfo : EIATTR_EXIT_INSTR_OFFSETS
	.align		4
.L_3268:
        /*0080*/ 	.byte	0x04, 0x1c
        /*0082*/ 	.short	(.L_3270 - .L_3269)


	//   ....[0]....
.L_3269:
        /*0084*/ 	.word	0x00000060


	//   ....[1]....
        /*0088*/ 	.word	0x000047f0


	//----- nvinfo : EIATTR_INDIRECT_BRANCH_TARGETS
	.align		4
.L_3270:
        /*008c*/ 	.byte	0x04, 0x34
        /*008e*/ 	.short	(.L_3272 - .L_3271)


	//   ....[0]....
.L_3271:
        /*0090*/ 	.word	.L_x_6920@srel
        /*0094*/ 	.short	0x0
        /*0096*/ 	.short	0x0
        /*0098*/ 	.word	0x3
        /*009c*/ 	.word	.L_x_6921@srel
        /*00a0*/ 	.word	.L_x_6922@srel
        /*00a4*/ 	.word	.L_x_6923@srel


	//----- nvinfo : EIATTR_MAX_THREADS
	.align		4
.L_3272:
        /*00a8*/ 	.byte	0x04, 0x05
        /*00aa*/ 	.short	(.L_3274 - .L_3273)
.L_3273:
        /*00ac*/ 	.word	0x00000200
        /*00b0*/ 	.word	0x00000001
        /*00b4*/ 	.word	0x00000001


	//----- nvinfo : EIATTR_CRS_STACK_SIZE
	.align		4
.L_3274:
        /*00b8*/ 	.byte	0x04, 0x1e
        /*00ba*/ 	.short	(.L_3276 - .L_3275)
.L_3275:
        /*00bc*/ 	.word	0x00000000
.L_3276:


//--------------------- .nv.info._ZN2at4cuda57_GLOBAL__N__cd6b329d_24_DistributionBernoulli_cu_7537a20d21kernelPointwiseApply2IZNS_6native9templates4cuda28bernoulli_tensor_cuda_kernelIsfEEvRKNS_10TensorBaseES9_NS_15PhiloxCudaStateEEUliRsSB_SB_SB_RKfSD_SD_SD_E_sSC_jLi2ELin1ELi4ELi512ELi2EEEvNS0_6detail10TensorInfoIT0_T2_EENSG_IT1_SI_EESI_T_ --------------------------
	.section	.nv.info._ZN2at4cuda57_GLOBAL__N__cd6b329d_24_DistributionBernoulli_cu_7537a20d21kernelPointwiseApply2IZNS_6native9templates4cuda28bernoulli_tensor_cuda_kernelIsfEEvRKNS_10TensorBaseES9_NS_15PhiloxCudaStateEEUliRsSB_SB_SB_RKfSD_SD_SD_E_sSC_jLi2ELin1ELi4ELi512ELi2EEEvNS0_6detail10TensorInfoIT0_T2_EENSG_IT1_SI_EESI_T_,"",@"SHT_CUDA_INFO"
	.sectionflags	@""
	.align	4


	//----- nvinfo : EIATTR_CUDA_API_VERSION
	.align		4
        /*0000*/ 	.byte	0x04, 0x37
        /*0002*/ 	.short	(.L_3278 - .L_3277)
.L_3277:
        /*0004*/ 	.word	0x00000082


	//----- nvinfo : EIATTR_SW2861232_WAR
	.align		4
.L_3278:
        /*0008*/ 	.byte	0x01, 0x35
	.zero		2


	//----- nvinfo : EIATTR_PARAM_CBANK
	.align		4
        /*000c*/ 	.byte	0x04, 0x0a
        /*000e*/ 	.short	(.L_3280 - .L_3279)
	.align		4
.L_3279:
        /*0010*/ 	.word	index@(.nv.constant0._ZN2at4cuda57_GLOBAL__N__cd6b329d_24_DistributionBernoulli_cu_7537a20d21kernelPointwiseApply2IZNS_6native9templates4cuda28bernoulli_tensor_cuda_kernelIsfEEvRKNS_10TensorBaseES9_NS_15PhiloxCudaStateEEUliRsSB_SB_SB_RKfSD_SD_SD_E_sSC_jLi2ELin1ELi4ELi512ELi2EEEvNS0_6detail10TensorInfoIT0_T2_EENSG_IT1_SI_EESI_T_)
        /*0014*/ 	.short	0x0160
        /*0016*/ 	.short	0x01d0


	//----- nvinfo : EIATTR_CBANK_PARAM_SIZE
	.align		4
.L_3280:
        /*0018*/ 	.byte	0x03, 0x19
        /*001a*/ 	.short	0x01d0


	//----- nvinfo : EIATTR_KPARAM_INFO
	.align		4
        /*001c*/ 	.byte	0x04, 0x17
        /*001e*/ 	.short	(.L_3282 - .L_3281)
.L_3281:
        /*0020*/ 	.word	0x00000000
        /*0024*/ 	.short	0x0003
        /*0026*/ 	.short	0x01b8
        /*0028*/ 	.byte	0x00, 0xf0, 0x61, 0x00


	//----- nvinfo : EIATTR_KPARAM_INFO
	.align		4
.L_3282:
        /*002c*/ 	.byte	0x04, 0x17
        /*002e*/ 	.short	(.L_3284 - .L_3283)
.L_3283:
        /*0030*/ 	.word	0x00000000
        /*0034*/ 	.short	0x0002
        /*0036*/ 	.short	0x01b0
        /*0038*/ 	.byte	0x00, 0xf0, 0x11, 0x00


	//----- nvinfo : EIATTR_KPARAM_INFO
	.align		4
.L_3284:
        /*003c*/ 	.byte	0x04, 0x17
        /*003e*/ 	.short	(.L_3286 - .L_3285)
.L_3285:
        /*0040*/ 	.word	0x00000000
        /*0044*/ 	.short	0x0001
        /*0046*/ 	.short	0x00d8
        /*0048*/ 	.byte	0x00, 0xf0, 0x61, 0x03


	//----- nvinfo : EIATTR_KPARAM_INFO
	.align		4
.L_3286:
        /*004c*/ 	.byte	0x04, 0x17
        /*004e*/ 	.short	(.L_3288 - .L_3287)
.L_3287:
        /*0050*/ 	.word	0x00000000
        /*0054*/ 	.short	0x0000
        /*0056*/ 	.short	0x0000
        /*0058*/ 	.byte	0x00, 0xf0, 0x61, 0x03


	//----- nvinfo : EIATTR_MAXREG_COUNT
	.align		4
.L_3288:
        /*005c*/ 	.byte	0x03, 0x1b
        /*005e*/ 	.short	0x0040


	//----- nvinfo : EIATTR_EXTERNS
	.align		4
        /*0060*/ 	.byte	0x04, 0x0f
        /*0062*/ 	.short	(.L_3290 - .L_3289)


	//   ....[0]....
	.align		4
.L_3289:
        /*0064*/ 	.word	index@(__assertfail)


	//----- nvinfo : EIATTR_MERCURY_ISA_VERSION
	.align		4
.L_3290:
        /*0068*/ 	.byte	0x03, 0x5f
        /*006a*/ 	.short	0x0000


	//----- nvinfo : EIATTR_SYSCALL_OFFSETS
	.align		4
        /*006c*/ 	.byte	0x04, 0x46
        /*006e*/ 	.short	(.L_3292 - .L_3291)


	//   ....[0]....
.L_3291:
        /*0070*/ 	.word	0x00004680


	//   ....[1]....
        /*0074*/ 	.word	0x00004860


	//   ....[2]....
        /*0078*/ 	.word	0x00004a30


	//   ....[3]....
        /*007c*/ 	.word	0x00004c10


	//----- nvinfo : EIATTR_EXIT_INSTR_OFFSETS
	.align		4
.L_3292:
        /*0080*/ 	.byte	0x04, 0x1c
        /*0082*/ 	.short	(.L_3294 - .L_3293)


	//   ....[0]....
.L_3293:
        /*0084*/ 	.word	0x00000060


	//   ....[1]....
        /*0088*/ 	.word	0x00004d00


	//----- nvinfo : EIATTR_INDIRECT_BRANCH_TARGETS
	.align		4
.L_3294:
        /*008c*/ 	.byte	0x04, 0x34
        /*008e*/ 	.short	(.L_3296 - .L_3295)


	//   ....[0]....
.L_3295:
        /*0090*/ 	.word	.L_x_6924@srel
        /*0094*/ 	.short	0x0
        /*0096*/ 	.short	0x0
        /*0098*/ 	.word	0x3
        /*009c*/ 	.word	.L_x_6925@srel
        /*00a0*/ 	.word	.L_x_6926@srel
        /*00a4*/ 	.word	.L_x_6927@srel


	//----- nvinfo : EIATTR_MAX_THREADS
	.align		4
.L_3296:
        /*00a8*/ 	.byte	0x04, 0x05
        /*00aa*/ 	.short	(.L_3298 - .L_3297)
.L_3297:
        /*00ac*/ 	.word	0x00000200
        /*00b0*/ 	.word	0x00000001
        /*00b4*/ 	.word	0x00000001


	//----- nvinfo : EIATTR_CRS_STACK_SIZE
	.align		4
.L_3298:
        /*00b8*/ 	.byte	0x04, 0x1e
        /*00ba*/ 	.short	(.L_3300 - .L_3299)
.L_3299:
        /*00bc*/ 	.word	0x00000000
.L_3300:


//--------------------- .nv.info._ZN2at4cuda57_GLOBAL__N__cd6b329d_24_DistributionBernoulli_cu_7537a20d21kernelPointwiseApply2IZNS_6native9templates4cuda28bernoulli_tensor_cuda_kernelIsfEEvRKNS_10TensorBaseES9_NS_15PhiloxCudaStateEEUliRsSB_SB_SB_RKfSD_SD_SD_E_sSC_jLi2ELi2ELi4ELi512ELi2EEEvNS0_6detail10TensorInfoIT0_T2_EENSG_IT1_SI_EESI_T_ --------------------------
	.section	.nv.info._ZN2at4cuda57_GLOBAL__N__cd6b329d_24_DistributionBernoulli_cu_7537a20d21kernelPointwiseApply2IZNS_6native9templates4cuda28bernoulli_tensor_cuda_kernelIsfEEvRKNS_10TensorBaseES9_NS_15PhiloxCudaStateEEUliRsSB_SB_SB_RKfSD_SD_SD_E_sSC_jLi2ELi2ELi4ELi512ELi2EEEvNS0_6detail10TensorInfoIT0_T2_EENSG_IT1_SI_EESI_T_,"",@"SHT_CUDA_INFO"
	.sectionflags	@""
	.align	4


	//----- nvinfo : EIATTR_CUDA_API_VERSION
	.align		4
        /*0000*/ 	.byte	0x04, 0x37
        /*0002*/ 	.short	(.L_3302 - .L_3301)
.L_3301:
        /*0004*/ 	.word	0x00000082


	//----- nvinfo : EIATTR_SW2861232_WAR
	.align		4
.L_3302:
        /*0008*/ 	.byte	0x01, 0x35
	.zero		2


	//----- nvinfo : EIATTR_PARAM_CBANK
	.align		4
        /*000c*/ 	.byte	0x04, 0x0a
        /*000e*/ 	.short	(.L_3304 - .L_3303)
	.align		4
.L_3303:
        /*0010*/ 	.word	index@(.nv.constant0._ZN2at4cuda57_GLOBAL__N__cd6b329d_24_DistributionBernoulli_cu_7537a20d21kernelPointwiseApply2IZNS_6native9templates4cuda28bernoulli_tensor_cuda_kernelIsfEEvRKNS_10TensorBaseES9_NS_15PhiloxCudaStateEEUliRsSB_SB_SB_RKfSD_SD_SD_E_sSC_jLi2ELi2ELi4ELi512ELi2EEEvNS0_6detail10TensorInfoIT0_T2_EENSG_IT1_SI_EESI_T_)
        /*0014*/ 	.short	0x0160
        /*0016*/ 	.short	0x01d0


	//----- nvinfo : EIATTR_CBANK_PARAM_SIZE
	.align		4
.L_3304:
        /*0018*/ 	.byte	0x03, 0x19
        /*001a*/ 	.short	0x01d0


	//----- nvinfo : EIATTR_KPARAM_INFO
	.align		4
        /*001c*/ 	.byte	0x04, 0x17
        /*001e*/ 	.short	(.L_3306 - .L_3305)
.L_3305:
        /*0020*/ 	.word	0x00000000
        /*0024*/ 	.short	0x0003
        /*0026*/ 	.short	0x01b8
        /*0028*/ 	.byte	0x00, 0xf0, 0x61, 0x00


	//----- nvinfo : EIATTR_KPARAM_INFO
	.align		4
.L_3306:
        /*002c*/ 	.byte	0x04, 0x17
        /*002e*/ 	.short	(.L_3308 - .L_3307)
.L_3307:
        /*0030*/ 	.word	0x00000000
        /*0034*/ 	.short	0x0002
        /*0036*/ 	.short	0x01b0
        /*0038*/ 	.byte	0x00, 0xf0, 0x11, 0x00


	//----- nvinfo : EIATTR_KPARAM_INFO
	.align		4
.L_3308:
        /*003c*/ 	.byte	0x04, 0x17
        /*003e*/ 	.short	(.L_3310 - .L_3309)
.L_3309:
        /*0040*/ 	.word	0x00000000
        /*0044*/ 	.short	0x0001
        /*0046*/ 	.short	0x00d8
        /*0048*/ 	.byte	0x00, 0xf0, 0x61, 0x03


	//----- nvinfo : EIATTR_KPARAM_INFO
	.align		4
.L_3310:
        /*004c*/ 	.byte	0x04, 0x17
        /*004e*/ 	.short	(.L_3312 - .L_3311)
.L_3311:
        /*0050*/ 	.word	0x00000000
        /*0054*/ 	.short	0x0000
        /*0056*/ 	.short	0x0000
        /*0058*/ 	.byte	0x00, 0xf0, 0x61, 0x03


	//----- nvinfo : EIATTR_MAXREG_COUNT
	.align		4
.L_3312:
        /*005c*/ 	.byte	0x03, 0x1b
        /*005e*/ 	.short	0x0040


	//----- nvinfo : EIATTR_EXTERNS
	.align		4
        /*0060*/ 	.byte	0x04, 0x0f
        /*0062*/ 	.short	(.L_3314 - .L_3313)


	//   ....[0]....
	.align		4
.L_3313:
        /*0064*/ 	.word	index@(__assertfail)


	//----- nvinfo : EIATTR_MERCURY_ISA_VERSION
	.align		4
.L_3314:
        /*0068*/ 	.byte	0x03, 0x5f
        /*006a*/ 	.short	0x0000


	//----- nvinfo : EIATTR_SYSCALL_OFFSETS
	.align		4
        /*006c*/ 	.byte	0x04, 0x46
        /*006e*/ 	.short	(.L_3316 - .L_3315)


	//   ....[0]....
.L_3315:
        /*0070*/ 	.word	0x000019e0


	//   ....[1]....
        /*0074*/ 	.word	0x00001bc0


	//   ....[2]....
        /*0078*/ 	.word	0x00001d90


	//   ....[3]....
        /*007c*/ 	.word	0x00001f70


	//----- nvinfo : EIATTR_EXIT_INSTR_OFFSETS
	.align		4
.L_3316:
        /*0080*/ 	.byte	0x04, 0x1c
        /*0082*/ 	.short	(.L_3318 - .L_3317)


	//   ....[0]....
.L_3317:
        /*0084*/ 	.word	0x00000060


	//   ....[1]....
        /*0088*/ 	.word	0x00002060


	//----- nvinfo : EIATTR_INDIRECT_BRANCH_TARGETS
	.align		4
.L_3318:
        /*008c*/ 	.byte	0x04, 0x34
        /*008e*/ 	.short	(.L_3320 - .L_3319)


	//   ....[0]....
.L_3319:
        /*0090*/ 	.word	.L_x_6928@srel
        /*0094*/ 	.short	0x0
        /*0096*/ 	.short	0x0
        /*0098*/ 	.word	0x3
        /*009c*/ 	.word	.L_x_6929@srel
        /*00a0*/ 	.word	.L_x_6930@srel
        /*00a4*/ 	.word	.L_x_6931@srel


	//----- nvinfo : EIATTR_MAX_THREADS
	.align		4
.L_3320:
        /*00a8*/ 	.byte	0x04, 0x05
        /*00aa*/ 	.short	(.L_3322 - .L_3321)
.L_3321:
        /*00ac*/ 	.word	0x00000200
        /*00b0*/ 	.word	0x00000001
        /*00b4*/ 	.word	0x00000001


	//----- nvinfo : EIATTR_CRS_STACK_SIZE
	.align		4
.L_3322:
        /*00b8*/ 	.byte	0x04, 0x1e
        /*00ba*/ 	.short	(.L_3324 - .L_3323)
.L_3323:
        /*00bc*/ 	.word	0x00000000
.L_3324:


//--------------------- .nv.info._ZN2at4cuda57_GLOBAL__N__cd6b329d_24_DistributionBernoulli_cu_7537a20d21kernelPointwiseApply2IZNS_6native9templates4cuda28bernoulli_tensor_cuda_kernelIsfEEvRKNS_10TensorBaseES9_NS_15PhiloxCudaStateEEUliRsSB_SB_SB_RKfSD_SD_SD_E_sSC_jLi2ELi1ELi4ELi512ELi2EEEvNS0_6detail10TensorInfoIT0_T2_EENSG_IT1_SI_EESI_T_ --------------------------
	.section	.nv.info._ZN2at4cuda57_GLOBAL__N__cd6b329d_24_DistributionBernoulli_cu_7537a20d21kernelPointwiseApply2IZNS_6native9templates4cuda28bernoulli_tensor_cuda_kernelIsfEEvRKNS_10TensorBaseES9_NS_15PhiloxCudaStateEEUliRsSB_SB_SB_RKfSD_SD_SD_E_sSC_jLi2ELi1ELi4ELi512ELi2EEEvNS0_6detail10TensorInfoIT0_T2_EENSG_IT1_SI_EESI_T_,"",@"SHT_CUDA_INFO"
	.sectionflags	@""
	.align	4


	//----- nvinfo : EIATTR_CUDA_API_VERSION
	.align		4
        /*0000*/ 	.byte	0x04, 0x37
        /*0002*/ 	.short	(.L_3326 - .L_3325)
.L_3325:
        /*0004*/ 	.word	0x00000082


	//----- nvinfo : EIATTR_SW2861232_WAR
	.align		4
.L_3326:
        /*0008*/ 	.byte	0x01, 0x35
	.zero		2


	//----- nvinfo : EIATTR_PARAM_CBANK
	.align		4
        /*000c*/ 	.byte	0x04, 0x0a
        /*000e*/ 	.short	(.L_3328 - .L_3327)
	.align		4
.L_3327:
        /*0010*/ 	.word	index@(.nv.constant0._ZN2at4cuda57_GLOBAL__N__cd6b329d_24_DistributionBernoulli_cu_7537a20d21kernelPointwiseApply2IZNS_6native9templates4cuda28bernoulli_tensor_cuda_kernelIsfEEvRKNS_10TensorBaseES9_NS_15PhiloxCudaStateEEUliRsSB_SB_SB_RKfSD_SD_SD_E_sSC_jLi2ELi1ELi4ELi512ELi2EEEvNS0_6detail10TensorInfoIT0_T2_EENSG_IT1_SI_EESI_T_)
        /*0014*/ 	.short	0x0160
        /*0016*/ 	.short	0x01d0


	//----- nvinfo : EIATTR_CBANK_PARAM_SIZE
	.align		4
.L_3328:
        /*0018*/ 	.byte	0x03, 0x19
        /*001a*/ 	.short	0x01d0


	//----- nvinfo : EIATTR_KPARAM_INFO
	.align		4
        /*001c*/ 	.byte	0x04, 0x17
        /*001e*/ 	.short	(.L_3330 - .L_3329)
.L_3329:
        /*0020*/ 	.word	0x00000000
        /*0024*/ 	.short	0x0003
        /*0026*/ 	.short	0x01b8
        /*0028*/ 	.byte	0x00, 0xf0, 0x61, 0x00


	//----- nvinfo : EIATTR_KPARAM_INFO
	.align		4
.L_3330:
        /*002c*/ 	.byte	0x04, 0x17
        /*002e*/ 	.short	(.L_3332 - .L_3331)
.L_3331:
        /*0030*/ 	.word	0x00000000
        /*0034*/ 	.short	0x0002
        /*0036*/ 	.short	0x01b0
        /*0038*/ 	.byte	0x00, 0xf0, 0x11, 0x00


	//----- nvinfo : EIATTR_KPARAM_INFO
	.align		4
.L_3332:
        /*003c*/ 	.byte	0x04, 0x17
        /*003e*/ 	.short	(.L_3334 - .L_3333)
.L_3333:
        /*0040*/ 	.word	0x00000000
        /*0044*/ 	.short	0x0001
        /*0046*/ 	.short	0x00d8
        /*0048*/ 	.byte	0x00, 0xf0, 0x61, 0x03


	//----- nvinfo : EIATTR_KPARAM_INFO
	.align		4
.L_3334:
        /*004c*/ 	.byte	0x04, 0x17
        /*004e*/ 	.short	(.L_3336 - .L_3335)
.L_3335:
        /*0050*/ 	.word	0x00000000
        /*0054*/ 	.short	0x0000
        /*0056*/ 	.short	0x0000
        /*0058*/ 	.byte	0x00, 0xf0, 0x61, 0x03


	//----- nvinfo : EIATTR_MAXREG_COUNT
	.align		4
.L_3336:
        /*005c*/ 	.byte	0x03, 0x1b
        /*005e*/ 	.short	0x0040


	//----- nvinfo : EIATTR_EXTERNS
	.align		4
        /*0060*/ 	.byte	0x04, 0x0f
        /*0062*/ 	.short	(.L_3338 - .L_3337)


	//   ....[0]....
	.align		4
.L_3337:
        /*0064*/ 	.word	index@(__assertfail)


	//----- nvinfo : EIATTR_MERCURY_ISA_VERSION
	.align		4
.L_3338:
        /*0068*/ 	.byte	0x03, 0x5f
        /*006a*/ 	.short	0x0000


	//----- nvinfo : EIATTR_SYSCALL_OFFSETS
	.align		4
        /*006c*/ 	.byte	0x04, 0x46
        /*006e*/ 	.short	(.L_3340 - .L_3339)


	//   ....[0]....
.L_3339:
        /*0070*/ 	.word	0x00001420


	//   ....[1]....
        /*0074*/ 	.word	0x00001650


	//   ....[2]....
        /*0078*/ 	.word	0x00001870


	//   ....[3]....
        /*007c*/ 	.word	0x00001aa0


	//----- nvinfo : EIATTR_EXIT_INSTR_OFFSETS
	.align		4
.L_3340:
        /*0080*/ 	.byte	0x04, 0x1c
        /*0082*/ 	.short	(.L_3342 - .L_3341)


	//   ....[0]....
.L_3341:
        /*0084*/ 	.word	0x00000060


	//   ....[1]....
        /*0088*/ 	.word	0x00001b90


	//----- nvinfo : EIATTR_INDIRECT_BRANCH_TARGETS
	.align		4
.L_3342:
        /*008c*/ 	.byte	0x04, 0x34
        /*008e*/ 	.short	(.L_3344 - .L_3343)


	//   ....[0]....
.L_3343:
        /*0090*/ 	.word	.L_x_6932@srel
        /*0094*/ 	.short	0x0
        /*0096*/ 	.short	0x0
        /*0098*/ 	.word	0x3
        /*009c*/ 	.word	.L_x_6933@srel
        /*00a0*/ 	.word	.L_x_6934@srel
        /*00a4*/ 	.word	.L_x_6935@srel


	//----- nvinfo : EIATTR_MAX_THREADS
	.align		4
.L_3344:
        /*00a8*/ 	.byte	0x04, 0x05
        /*00aa*/ 	.short	(.L_3346 - .L_3345)
.L_3345:
        /*00ac*/ 	.word	0x00000200
        /*00b0*/ 	.word	0x00000001
        /*00b4*/ 	.word	0x00000001


	//----- nvinfo : EIATTR_CRS_STACK_SIZE
	.align		4
.L_3346:
        /*00b8*/ 	.byte	0x04, 0x1e
        /*00ba*/ 	.short	(.L_3348 - .L_3347)
.L_3347:
        /*00bc*/ 	.word	0x00000000
.L_3348:


//--------------------- .nv.info._ZN2at4cuda57_GLOBAL__N__cd6b329d_24_DistributionBernoulli_cu_7537a20d21kernelPointwiseApply2IZNS_6native9templates4cuda28bernoulli_tensor_cuda_kernelIsfEEvRKNS_10TensorBaseES9_NS_15PhiloxCudaStateEEUliRsSB_SB_SB_RKfSD_SD_SD_E_sSC_jLi1ELin1ELi4ELi512ELi2EEEvNS0_6detail10TensorInfoIT0_T2_EENSG_IT1_SI_EESI_T_ --------------------------
	.section	.nv.info._ZN2at4cuda57_GLOBAL__N__cd6b329d_24_DistributionBernoulli_cu_7537a20d21kernelPointwiseApply2IZNS_6native9templates4cuda28bernoulli_tensor_cuda_kernelIsfEEvRKNS_10TensorBaseES9_NS_15PhiloxCudaStateEEUliRsSB_SB_SB_RKfSD_SD_SD_E_sSC_jLi1ELin1ELi4ELi512ELi2EEEvNS0_6detail10TensorInfoIT0_T2_EENSG_IT1_SI_EESI_T_,"",@"SHT_CUDA_INFO"
	.sectionflags	@""
	.align	4


	//----- nvinfo : EIATTR_CUDA_API_VERSION
	.align		4
        /*0000*/ 	.byte	0x04, 0x37
        /*0002*/ 	.short	(.L_3350 - .L_3349)
.L_3349:
        /*0004*/ 	.word	0x00000082


	//----- nvinfo : EIATTR_SW2861232_WAR
	.align		4
.L_3350:
        /*0008*/ 	.byte	0x01, 0x35
	.zero		2


	//----- nvinfo : EIATTR_PARAM_CBANK
	.align		4
        /*000c*/ 	.byte	0x04, 0x0a
        /*000e*/ 	.short	(.L_3352 - .L_3351)
	.align		4
.L_3351:
        /*0010*/ 	.word	index@(.nv.constant0._ZN2at4cuda57_GLOBAL__N__cd6b329d_24_DistributionBernoulli_cu_7537a20d21kernelPointwiseApply2IZNS_6native9templates4cuda28bernoulli_tensor_cuda_kernelIsfEEvRKNS_10TensorBaseES9_NS_15PhiloxCudaStateEEUliRsSB_SB_SB_RKfSD_SD_SD_E_sSC_jLi1ELin1ELi4ELi512ELi2EEEvNS0_6detail10TensorInfoIT0_T2_EENSG_IT1_SI_EESI_T_)
        /*0014*/ 	.short	0x0160
        /*0016*/ 	.short	0x01d0


	//----- nvinfo : EIATTR_CBANK_PARAM_SIZE
	.align		4
.L_3352:
        /*0018*/ 	.byte	0x03, 0x19
        /*001a*/ 	.short	0x01d0


	//----- nvinfo : EIATTR_KPARAM_INFO
	.align		4
        /*001c*/ 	.byte	0x04, 0x17
        /*001e*/ 	.short	(.L_3354 - .L_3353)
.L_3353:
        /*0020*/ 	.word	0x00000000
        /*0024*/ 	.short	0x0003
        /*0026*/ 	.short	0x01b8
        /*0028*/ 	.byte	0x00, 0xf0, 0x61, 0x00


	//----- nvinfo : EIATTR_KPARAM_INFO
	.align		4
.L_3354:
        /*002c*/ 	.byte	0x04, 0x17
        /*002e*/ 	.short	(.L_3356 - .L_3355)
.L_3355:
        /*0030*/ 	.word	0x00000000
        /*0034*/ 	.short	0x0002
        /*0036*/ 	.short	0x01b0
        /*0038*/ 	.byte	0x00, 0xf0, 0x11, 0x00


	//----- nvinfo : EIATTR_KPARAM_INFO
	.align		4
.L_3356:
        /*003c*/ 	.byte	0x04, 0x17
        /*003e*/ 	.short	(.L_3358 - .L_3357)
.L_3357:
        /*0040*/ 	.word	0x00000000
        /*0044*/ 	.short	0x0001
        /*0046*/ 	.short	0x00d8
        /*0048*/ 	.byte	0x00, 0xf0, 0x61, 0x03


	//----- nvinfo : EIATTR_KPARAM_INFO
	.align		4
.L_3358:
        /*004c*/ 	.byte	0x04, 0x17
        /*004e*/ 	.short	(.L_3360 - .L_3359)
.L_3359:
        /*0050*/ 	.word	0x00000000
        /*0054*/ 	.short	0x0000
        /*0056*/ 	.short	0x0000
        /*0058*/ 	.byte	0x00, 0xf0, 0x61, 0x03


	//----- nvinfo : EIATTR_MAXREG_COUNT
	.align		4
.L_3360:
        /*005c*/ 	.byte	0x03, 0x1b
        /*005e*/ 	.short	0x0040


	//----- nvinfo : EIATTR_EXTERNS
	.align		4
        /*0060*/ 	.byte	0x04, 0x0f
        /*0062*/ 	.short	(.L_3362 - .L_3361)


	//   ....[0]....
	.align		4
.L_3361:
        /*0064*/ 	.word	index@(__assertfail)


	//----- nvinfo : EIATTR_MERCURY_ISA_VERSION
	.align		4
.L_3362:
        /*0068*/ 	.byte	0x03, 0x5f
        /*006a*/ 	.short	0x0000


	//----- nvinfo : EIATTR_SYSCALL_OFFSETS
	.align		4
        /*006c*/ 	.byte	0x04, 0x46
        /*006e*/ 	.short	(.L_3364 - .L_3363)


	//   ....[0]....
.L_3363:
        /*0070*/ 	.word	0x00004090


	//   ....[1]....
        /*0074*/ 	.word	0x000042b0


	//   ....[2]....
        /*0078*/ 	.word	0x000044e0


	//   ....[3]....
        /*007c*/ 	.word	0x00004720


	//----- nvinfo : EIATTR_EXIT_INSTR_OFFSETS
	.align		4
.L_3364:
        /*0080*/ 	.byte	0x04, 0x1c
        /*0082*/ 	.short	(.L_3366 - .L_3365)


	//   ....[0]....
.L_3365:
        /*0084*/ 	.word	0x00000060


	//   ....[1]....
        /*0088*/ 	.word	0x00004870


	//----- nvinfo : EIATTR_INDIRECT_BRANCH_TARGETS
	.align		4
.L_3366:
        /*008c*/ 	.byte	0x04, 0x34
        /*008e*/ 	.short	(.L_3368 - .L_3367)


	//   ....[0]....
.L_3367:
        /*0090*/ 	.word	.L_x_6936@srel
        /*0094*/ 	.short	0x0
        /*0096*/ 	.short	0x0
        /*0098*/ 	.word	0x3
        /*009c*/ 	.word	.L_x_6937@srel
        /*00a0*/ 	.word	.L_x_6938@srel
        /*00a4*/ 	.word	.L_x_6939@srel


	//----- nvinfo : EIATTR_MAX_THREADS
	.align		4
.L_3368:
        /*00a8*/ 	.byte	0x04, 0x05
        /*00aa*/ 	.short	(.L_3370 - .L_3369)
.L_3369:
        /*00ac*/ 	.word	0x00000200
        /*00b0*/ 	.word	0x00000001
        /*00b4*/ 	.word	0x00000001


	//----- nvinfo : EIATTR_CRS_STACK_SIZE
	.align		4
.L_3370:
        /*00b8*/ 	.byte	0x04, 0x1e
        /*00ba*/ 	.short	(.L_3372 - .L_3371)
.L_3371:
        /*00bc*/ 	.word	0x00000000
.L_3372:


//--------------------- .nv.info._ZN2at4cuda57_GLOBAL__N__cd6b329d_24_DistributionBernoulli_cu_7537a20d21kernelPointwiseApply2IZNS_6native9templates4cuda28bernoulli_tensor_cuda_kernelIsfEEvRKNS_10TensorBaseES9_NS_15PhiloxCudaStateEEUliRsSB_SB_SB_RKfSD_SD_SD_E_sSC_jLi1ELi2ELi4ELi512ELi2EEEvNS0_6detail10TensorInfoIT0_T2_EENSG_IT1_SI_EESI_T_ --------------------------
	.section	.nv.info._ZN2at4cuda57_GLOBAL__N__cd6b329d_24_DistributionBernoulli_cu_7537a20d21kernelPointwiseApply2IZNS_6native9templates4cuda28bernoulli_tensor_cuda_kernelIsfEEvRKNS_10TensorBaseES9_NS_15PhiloxCudaStateEEUliRsSB_SB_SB_RKfSD_SD_SD_E_sSC_jLi1ELi2ELi4ELi512ELi2EEEvNS0_6detail10TensorInfoIT0_T2_EENSG_IT1_SI_EESI_T_,"",@"SHT_CUDA_INFO"
	.sectionflags	@""
	.align	4


	//----- nvinfo : EIATTR_CUDA_API_VERSION
	.align		4
        /*0000*/ 	.byte	0x04, 0x37
        /*0002*/ 	.short	(.L_3374 - .L_3373)
.L_3373:
        /*0004*/ 	.word	0x00000082


	//----- nvinfo : EIATTR_SW2861232_WAR
	.align		4
.L_3374:
        /*0008*/ 	.byte	0x01, 0x35
	.zero		2


	//----- nvinfo : EIATTR_PARAM_CBANK
	.align		4
        /*000c*/ 	.byte	0x04, 0x0a
        /*000e*/ 	.short	(.L_3376 - .L_3375)
	.align		4
.L_3375:
        /*0010*/ 	.word	index@(.nv.constant0._ZN2at4cuda57_GLOBAL__N__cd6b329d_24_DistributionBernoulli_cu_7537a20d21kernelPointwiseApply2IZNS_6native9templates4cuda28bernoulli_tensor_cuda_kernelIsfEEvRKNS_10TensorBaseES9_NS_15PhiloxCudaStateEEUliRsSB_SB_SB_RKfSD_SD_SD_E_sSC_jLi1ELi2ELi4ELi512ELi2EEEvNS0_6detail10TensorInfoIT0_T2_EENSG_IT1_SI_EESI_T_)
        /*0014*/ 	.short	0x0160
        /*0016*/ 	.short	0x01d0


	//----- nvinfo : EIATTR_CBANK_PARAM_SIZE
	.align		4
.L_3376:
        /*0018*/ 	.byte	0x03, 0x19
        /*001a*/ 	.short	0x01d0


	//----- nvinfo : EIATTR_KPARAM_INFO
	.align		4
        /*001c*/ 	.byte	0x04, 0x17
        /*001e*/ 	.short	(.L_3378 - .L_3377)
.L_3377:
        /*0020*/ 	.word	0x00000000
        /*0024*/ 	.short	0x0003
        /*0026*/ 	.short	0x01b8
        /*0028*/ 	.byte	0x00, 0xf0, 0x61, 0x00


	//----- nvinfo : EIATTR_KPARAM_INFO
	.align		4
.L_3378:
        /*002c*/ 	.byte	0x04, 0x17
        /*002e*/ 	.short	(.L_3380 - .L_3379)
.L_3379:
        /*0030*/ 	.word	0x00000000
        /*0034*/ 	.short	0x0002
        /*0036*/ 	.short	0x01b0
        /*0038*/ 	.byte	0x00, 0xf0, 0x11, 0x00


	//----- nvinfo : EIATTR_KPARAM_INFO
	.align		4
.L_3380:
        /*003c*/ 	.byte	0x04, 0x17
        /*003e*/ 	.short	(.L_3382 - .L_3381)
.L_3381:
        /*0040*/ 	.word	0x00000000
        /*0044*/ 	.short	0x0001
        /*0046*/ 	.short	0x00d8
        /*0048*/ 	.byte	0x00, 0xf0, 0x61, 0x03


	//----- nvinfo : EIATTR_KPARAM_INFO
	.align		4
.L_3382:
        /*004c*/ 	.byte	0x04, 0x17
        /*004e*/ 	.short	(.L_3384 - .L_3383)
.L_3383:
        /*0050*/ 	.word	0x00000000
        /*0054*/ 	.short	0x0000
        /*0056*/ 	.short	0x0000
        /*0058*/ 	.byte	0x00, 0xf0, 0x61, 0x03


	//----- nvinfo : EIATTR_MAXREG_COUNT
	.align		4
.L_3384:
        /*005c*/ 	.byte	0x03, 0x1b
        /*005e*/ 	.short	0x0040


	//----- nvinfo : EIATTR_EXTERNS
	.align		4
        /*0060*/ 	.byte	0x04, 0x0f
        /*0062*/ 	.short	(.L_3386 - .L_3385)


	//   ....[0]....
	.align		4
.L_3385:
        /*0064*/ 	.word	index@(__assertfail)


	//----- nvinfo : EIATTR_MERCURY_ISA_VERSION
	.align		4
.L_3386:
        /*0068*/ 	.byte	0x03, 0x5f
        /*006a*/ 	.short	0x0000


	//----- nvinfo : EIATTR_SYSCALL_OFFSETS
	.align		4
        /*006c*/ 	.byte	0x04, 0x46
        /*006e*/ 	.short	(.L_3388 - .L_3387)


	//   ....[0]....
.L_3387:
        /*0070*/ 	.word	0x000013e0


	//   ....[1]....
        /*0074*/ 	.word	0x00001600


	//   ....[2]....
        /*0078*/ 	.word	0x00001830


	//   ....[3]....
        /*007c*/ 	.word	0x00001a70


	//----- nvinfo : EIATTR_EXIT_INSTR_OFFSETS
	.align		4
.L_3388:
        /*0080*/ 	.byte	0x04, 0x1c
        /*0082*/ 	.short	(.L_3390 - .L_3389)


	//   ....[0]....
.L_3389:
        /*0084*/ 	.word	0x00000060


	//   ....[1]....
        /*0088*/ 	.word	0x00001bb0


	//----- nvinfo : EIATTR_INDIRECT_BRANCH_TARGETS
	.align		4
.L_3390:
        /*008c*/ 	.byte	0x04, 0x34
        /*008e*/ 	.short	(.L_3392 - .L_3391)


	//   ....[0]....
.L_3391:
        /*0090*/ 	.word	.L_x_6940@srel
        /*0094*/ 	.short	0x0
        /*0096*/ 	.short	0x0
        /*0098*/ 	.word	0x3
        /*009c*/ 	.word	.L_x_6941@srel
        /*00a0*/ 	.word	.L_x_6942@srel
        /*00a4*/ 	.word	.L_x_6943@srel


	//----- nvinfo : EIATTR_MAX_THREADS
	.align		4
.L_3392:
        /*00a8*/ 	.byte	0x04, 0x05
        /*00aa*/ 	.short	(.L_3394 - .L_3393)
.L_3393:
        /*00ac*/ 	.word	0x00000200
        /*00b0*/ 	.word	0x00000001
        /*00b4*/ 	.word	0x00000001


	//----- nvinfo : EIATTR_CRS_STACK_SIZE
	.align		4
.L_3394:
        /*00b8*/ 	.byte	0x04, 0x1e
        /*00ba*/ 	.short	(.L_3396 - .L_3395)
.L_3395:
        /*00bc*/ 	.word	0x00000000
.L_3396:


//--------------------- .nv.info._ZN2at4cuda57_GLOBAL__N__cd6b329d_24_DistributionBernoulli_cu_7537a20d21kernelPointwiseApply2IZNS_6native9templates4cuda28bernoulli_tensor_cuda_kernelIsfEEvRKNS_10TensorBaseES9_NS_15PhiloxCudaStateEEUliRsSB_SB_SB_RKfSD_SD_SD_E_sSC_jLi1ELi1ELi4ELi512ELi2EEEvNS0_6detail10TensorInfoIT0_T2_EENSG_IT1_SI_EESI_T_ --------------------------
	.section	.nv.info._ZN2at4cuda57_GLOBAL__N__cd6b329d_24_DistributionBernoulli_cu_7537a20d21kernelPointwiseApply2IZNS_6native9templates4cuda28bernoulli_tensor_cuda_kernelIsfEEvRKNS_10TensorBaseES9_NS_15PhiloxCudaStateEEUliRsSB_SB_SB_RKfSD_SD_SD_E_sSC_jLi1ELi1ELi4ELi512ELi2EEEvNS0_6detail10TensorInfoIT0_T2_EENSG_IT1_SI_EESI_T_,"",@"SHT_CUDA_INFO"
	.sectionflags	@""
	.align	4


	//----- nvinfo : EIATTR_CUDA_API_VERSION
	.align		4
        /*0000*/ 	.byte	0x04, 0x37
        /*0002*/ 	.short	(.L_3398 - .L_3397)
.L_3397:
        /*0004*/ 	.word	0x00000082


	//----- nvinfo : EIATTR_SW2861232_WAR
	.align		4
.L_3398:
        /*0008*/ 	.byte	0x01, 0x35
	.zero		2


	//----- nvinfo : EIATTR_PARAM_CBANK
	.align		4
        /*000c*/ 	.byte	0x04, 0x0a
        /*000e*/ 	.short	(.L_3400 - .L_3399)
	.align		4
.L_3399:
        /*0010*/ 	.word	index@(.nv.constant0._ZN2at4cuda57_GLOBAL__N__cd6b329d_24_DistributionBernoulli_cu_7537a20d21kernelPointwiseApply2IZNS_6native9templates4cuda28bernoulli_tensor_cuda_kernelIsfEEvRKNS_10TensorBaseES9_NS_15PhiloxCudaStateEEUliRsSB_SB_SB_RKfSD_SD_SD_E_sSC_jLi1ELi1ELi4ELi512ELi2EEEvNS0_6detail10TensorInfoIT0_T2_EENSG_IT1_SI_EESI_T_)
        /*0014*/ 	.short	0x0160
        /*0016*/ 	.short	0x01d0


	//----- nvinfo : EIATTR_CBANK_PARAM_SIZE
	.align		4
.L_3400:
        /*0018*/ 	.byte	0x03, 0x19
        /*001a*/ 	.short	0x01d0


	//----- nvinfo : EIATTR_KPARAM_INFO
	.align		4
        /*001c*/ 	.byte	0x04, 0x17
        /*001e*/ 	.short	(.L_3402 - .L_3401)
.L_3401:
        /*0020*/ 	.word	0x00000000
        /*0024*/ 	.short	0x0003
        /*0026*/ 	.short	0x01b8
        /*0028*/ 	.byte	0x00, 0xf0, 0x61, 0x00


	//----- nvinfo : EIATTR_KPARAM_INFO
	.align		4
.L_3402:
        /*002c*/ 	.byte	0x04, 0x17
        /*002e*/ 	.short	(.L_3404 - .L_3403)
.L_3403:
        /*0030*/ 	.word	0x00000000
        /*0034*/ 	.short	0x0002
        /*0036*/ 	.short	0x01b0
        /*0038*/ 	.byte	0x00, 0xf0, 0x11, 0x00


	//----- nvinfo : EIATTR_KPARAM_INFO
	.align		4
.L_3404:
        /*003c*/ 	.byte	0x04, 0x17
        /*003e*/ 	.short	(.L_3406 - .L_3405)
.L_3405:
        /*0040*/ 	.word	0x00000000
        /*0044*/ 	.short	0x0001
        /*0046*/ 	.short	0x00d8
        /*0048*/ 	.byte	0x00, 0xf0, 0x61, 0x03


	//----- nvinfo : EIATTR_KPARAM_INFO
	.align		4
.L_3406:
        /*004c*/ 	.byte	0x04, 0x17
        /*004e*/ 	.short	(.L_3408 - .L_3407)
.L_3407:
        /*0050*/ 	.word	0x00000000
        /*0054*/ 	.short	0x0000
        /*0056*/ 	.short	0x0000
        /*0058*/ 	.byte	0x00, 0xf0, 0x61, 0x03


	//----- nvinfo : EIATTR_MAXREG_COUNT
	.align		4
.L_3408:
        /*005c*/ 	.byte	0x03, 0x1b
        /*005e*/ 	.short	0x0040


	//----- nvinfo : EIATTR_EXTERNS
	.align		4
        /*0060*/ 	.byte	0x04, 0x0f
        /*0062*/ 	.short	(.L_3410 - .L_3409)


	//   ....[0]....
	.align		4
.L_3409:
        /*0064*/ 	.word	index@(__assertfail)


	//----- nvinfo : EIATTR_MERCURY_ISA_VERSION
	.align		4
.L_3410:
        /*0068*/ 	.byte	0x03, 0x5f
        /*006a*/ 	.short	0x0000


	//----- nvinfo : EIATTR_SYSCALL_OFFSETS
	.align		4
        /*006c*/ 	.byte	0x04, 0x46
        /*006e*/ 	.short	(.L_3412 - .L_3411)


	//   ....[0]....
.L_3411:
        /*0070*/ 	.word	0x00000e20


	//   ....[1]....
        /*0074*/ 	.word	0x00001000


	//   ....[2]....
        /*0078*/ 	.word	0x000011d0


	//   ....[3]....
        /*007c*/ 	.word	0x00001420


	//----- nvinfo : EIATTR_EXIT_INSTR_OFFSETS
	.align		4
.L_3412:
        /*0080*/ 	.byte	0x04, 0x1c
        /*0082*/ 	.short	(.L_3414 - .L_3413)


	//   ....[0]....
.L_3413:
        /*0084*/ 	.word	0x00000060


	//   ....[1]....
        /*0088*/ 	.word	0x00001560


	//----- nvinfo : EIATTR_INDIRECT_BRANCH_TARGETS
	.align		4
.L_3414:
        /*008c*/ 	.byte	0x04, 0x34
        /*008e*/ 	.short	(.L_3416 - .L_3415)


	//   ....[0]....
.L_3415:
        /*0090*/ 	.word	.L_x_6944@srel
        /*0094*/ 	.short	0x0
        /*0096*/ 	.short	0x0
        /*0098*/ 	.word	0x3
        /*009c*/ 	.word	.L_x_6945@srel
        /*00a0*/ 	.word	.L_x_6946@srel
        /*00a4*/ 	.word	.L_x_6947@srel


	//----- nvinfo : EIATTR_MAX_THREADS
	.align		4
.L_3416:
        /*00a8*/ 	.byte	0x04, 0x05
        /*00aa*/ 	.short	(.L_3418 - .L_3417)
.L_3417:
        /*00ac*/ 	.word	0x00000200
        /*00b0*/ 	.word	0x00000001
        /*00b4*/ 	.word	0x00000001


	//----- nvinfo : EIATTR_CRS_STACK_SIZE
	.align		4
.L_3418:
        /*00b8*/ 	.byte	0x04, 0x1e
        /*00ba*/ 	.short	(.L_3420 - .L_3419)
.L_3419:
        /*00bc*/ 	.word	0x00000000
.L_3420:


//--------------------- .nv.info._ZN2at4cuda57_GLOBAL__N__cd6b329d_24_DistributionBernoulli_cu_7537a20d21kernelPointwiseApply2IZNS_6native9templates4cuda28bernoulli_tensor_cuda_kernelIlfEEvRKNS_10TensorBaseES9_NS_15PhiloxCudaStateEEUliRlSB_SB_SB_RKfSD_SD_SD_E_lSC_mLin1ELin1ELi4ELi512ELi2EEEvNS0_6detail10TensorInfoIT0_T2_EENSG_IT1_SI_EESI_T_ --------------------------
	.section	.nv.info._ZN2at4cuda57_GLOBAL__N__cd6b329d_24_DistributionBernoulli_cu_7537a20d21kernelPointwiseApply2IZNS_6native9templates4cuda28bernoulli_tensor_cuda_kernelIlfEEvRKNS_10TensorBaseES9_NS_15PhiloxCudaStateEEUliRlSB_SB_SB_RKfSD_SD_SD_E_lSC_mLin1ELin1ELi4ELi512ELi2EEEvNS0_6detail10TensorInfoIT0_T2_EENSG_IT1_SI_EESI_T_,"",@"SHT_CUDA_INFO"
	.sectionflags	@""
	.align	4


	//----- nvinfo : EIATTR_CUDA_API_VERSION
	.align		4
        /*0000*/ 	.byte	0x04, 0x37
        /*0002*/ 	.short	(.L_3422 - .L_3421)
.L_3421:
        /*0004*/ 	.word	0x00000082


	//----- nvinfo : EIATTR_SW2861232_WAR
	.align		4
.L_3422:
        /*0008*/ 	.byte	0x01, 0x35
	.zero		2


	//----- nvinfo : EIATTR_PARAM_CBANK
	.align		4
        /*000c*/ 	.byte	0x04, 0x0a
        /*000e*/ 	.short	(.L_3424 - .L_3423)
	.align		4
.L_3423:
        /*0010*/ 	.word	index@(.nv.constant0._ZN2at4cuda57_GLOBAL__N__cd6b329d_24_DistributionBernoulli_cu_7537a20d21kernelPointwiseApply2IZNS_6native9templates4cuda28bernoulli_tensor_cuda_kernelIlfEEvRKNS_10TensorBaseES9_NS_15PhiloxCudaStateEEUliRlSB_SB_SB_RKfSD_SD_SD_E_lSC_mLin1ELin1ELi4ELi512ELi2EEEvNS0_6detail10TensorInfoIT0_T2_EENSG_IT1_SI_EESI_T_)
        /*0014*/ 	.short	0x0160
        /*0016*/ 	.short	0x0360


	//----- nvinfo : EIATTR_CBANK_PARAM_SIZE
	.align		4
.L_3424:
        /*0018*/ 	.byte	0x03, 0x19
        /*001a*/ 	.short	0x0360


	//----- nvinfo : EIATTR_KPARAM_INFO
	.align		4
        /*001c*/ 	.byte	0x04, 0x17
        /*001e*/ 	.short	(.L_3426 - .L_3425)
.L_3425:
        /*0020*/ 	.word	0x00000000
        /*0024*/ 	.short	0x0003
        /*0026*/ 	.short	0x0348
        /*0028*/ 	.byte	0x00, 0xf0, 0x61, 0x00


	//----- nvinfo : EIATTR_KPARAM_INFO
	.align		4
.L_3426:
        /*002c*/ 	.byte	0x04, 0x17
        /*002e*/ 	.short	(.L_3428 - .L_3427)
.L_3427:
        /*0030*/ 	.word	0x00000000
        /*0034*/ 	.short	0x0002
        /*0036*/ 	.short	0x0340
        /*0038*/ 	.byte	0x00, 0xf0, 0x21, 0x00


	//----- nvinfo : EIATTR_KPARAM_INFO
	.align		4
.L_3428:
        /*003c*/ 	.byte	0x04, 0x17
        /*003e*/ 	.short	(.L_3430 - .L_3429)
.L_3429:
        /*0040*/ 	.word	0x00000000
        /*0044*/ 	.short	0x0001
        /*0046*/ 	.short	0x01a0
        /*0048*/ 	.byte	0x00, 0xf0, 0x81, 0x06


	//----- nvinfo : EIATTR_KPARAM_INFO
	.align		4
.L_3430:
        /*004c*/ 	.byte	0x04, 0x17
        /*004e*/ 	.short	(.L_3432 - .L_3431)
.L_3431:
        /*0050*/ 	.word	0x00000000
        /*0054*/ 	.short	0x0000
        /*0056*/ 	.short	0x0000
        /*0058*/ 	.byte	0x00, 0xf0, 0x81, 0x06


	//----- nvinfo : EIATTR_MAXREG_COUNT
	.align		4
.L_3432:
        /*005c*/ 	.byte	0x03, 0x1b
        /*005e*/ 	.short	0x0040


	//----- nvinfo : EIATTR_EXTERNS
	.align		4
        /*0060*/ 	.byte	0x04, 0x0f
        /*0062*/ 	.short	(.L_3434 - .L_3433)


	//   ....[0]....
	.align		4
.L_3433:
        /*0064*/ 	.word	index@(__assertfail)


	//----- nvinfo : EIATTR_MERCURY_ISA_VERSION
	.align		4
.L_3434:
        /*0068*/ 	.byte	0x03, 0x5f
        /*006a*/ 	.short	0x0000


	//----- nvinfo : EIATTR_SYSCALL_OFFSETS
	.align		4
        /*006c*/ 	.byte	0x04, 0x46
        /*006e*/ 	.short	(.L_3436 - .L_3435)


	//   ....[0]....
.L_3435:
        /*0070*/ 	.word	0x0000d920


	//   ....[1]....
        /*0074*/ 	.word	0x0000db10


	//   ....[2]....
        /*0078*/ 	.word	0x0000dcf0


	//   ....[3]....
        /*007c*/ 	.word	0x0000dee0


	//----- nvinfo : EIATTR_EXIT_INSTR_OFFSETS
	.align		4
.L_3436:
        /*0080*/ 	.byte	0x04, 0x1c
        /*0082*/ 	.short	(.L_3438 - .L_3437)


	//   ....[0]....
.L_3437:
        /*0084*/ 	.word	0x00000070


	//   ....[1]....
        /*0088*/ 	.word	0x0000e000


	//----- nvinfo : EIATTR_INDIRECT_BRANCH_TARGETS
	.align		4
.L_3438:
        /*008c*/ 	.byte	0x04, 0x34
        /*008e*/ 	.short	(.L_3440 - .L_3439)


	//   ....[0]....
.L_3439:
        /*0090*/ 	.word	.L_x_6948@srel
        /*0094*/ 	.short	0x0
        /*0096*/ 	.short	0x0
        /*0098*/ 	.word	0x3
        /*009c*/ 	.word	.L_x_6949@srel
        /*00a0*/ 	.word	.L_x_6950@srel
        /*00a4*/ 	.word	.L_x_6951@srel


	//----- nvinfo : EIATTR_MAX_THREADS
	.align		4
.L_3440:
        /*00a8*/ 	.byte	0x04, 0x05
        /*00aa*/ 	.short	(.L_3442 - .L_3441)
.L_3441:
        /*00ac*/ 	.word	0x00000200
        /*00b0*/ 	.word	0x00000001
        /*00b4*/ 	.word	0x00000001


	//----- nvinfo : EIATTR_CRS_STACK_SIZE
	.align		4
.L_3442:
        /*00b8*/ 	.byte	0x04, 0x1e
        /*00ba*/ 	.short	(.L_3444 - .L_3443)
.L_3443:
        /*00bc*/ 	.word	0x00000000
.L_3444:


//--------------------- .nv.info._ZN2at4cuda57_GLOBAL__N__cd6b329d_24_DistributionBernoulli_cu_7537a20d21kernelPointwiseApply2IZNS_6native9templates4cuda28bernoulli_tensor_cuda_kernelIlfEEvRKNS_10TensorBaseES9_NS_15PhiloxCudaStateEEUliRlSB_SB_SB_RKfSD_SD_SD_E_lSC_mLi1ELi1ELi4ELi512ELi2EEEvNS0_6detail10TensorInfoIT0_T2_EENSG_IT1_SI_EESI_T_ --------------------------
	.section	.nv.info._ZN2at4cuda57_GLOBAL__N__cd6b329d_24_DistributionBernoulli_cu_7537a20d21kernelPointwiseApply2IZNS_6native9templates4cuda28bernoulli_tensor_cuda_kernelIlfEEvRKNS_10TensorBaseES9_NS_15PhiloxCudaStateEEUliRlSB_SB_SB_RKfSD_SD_SD_E_lSC_mLi1ELi1ELi4ELi512ELi2EEEvNS0_6detail10TensorInfoIT0_T2_EENSG_IT1_SI_EESI_T_,"",@"SHT_CUDA_INFO"
	.sectionflags	@""
	.align	4


	//----- nvinfo : EIATTR_CUDA_API_VERSION
	.align		4
        /*0000*/ 	.byte	0x04, 0x37
        /*0002*/ 	.short	(.L_3446 - .L_3445)
.L_3445:
        /*0004*/ 	.word	0x00000082


	//----- nvinfo : EIATTR_SW2861232_WAR
	.align		4
.L_3446:
        /*0008*/ 	.byte	0x01, 0x35
	.zero		2


	//----- nvinfo : EIATTR_PARAM_CBANK
	.align		4
        /*000c*/ 	.byte	0x04, 0x0a
        /*000e*/ 	.short	(.L_3448 - .L_3447)
	.align		4
.L_3447:
        /*0010*/ 	.word	index@(.nv.constant0._ZN2at4cuda57_GLOBAL__N__cd6b329d_24_DistributionBernoulli_cu_7537a20d21kernelPointwiseApply2IZNS_6native9templates4cuda28bernoulli_tensor_cuda_kernelIlfEEvRKNS_10TensorBaseES9_NS_15PhiloxCudaStateEEUliRlSB_SB_SB_RKfSD_SD_SD_E_lSC_mLi1ELi1ELi4ELi512ELi2EEEvNS0_6detail10TensorInfoIT0_T2_EENSG_IT1_SI_EESI_T_)
        /*0014*/ 	.short	0x0160
        /*0016*/ 	.short	0x0360


	//----- nvinfo : EIATTR_CBANK_PARAM_SIZE
	.align		4
.L_3448:
        /*0018*/ 	.byte	0x03, 0x19
        /*001a*/ 	.short	0x0360


	//----- nvinfo : EIATTR_KPARAM_INFO
	.align		4
        /*001c*/ 	.byte	0x04, 0x17
        /*001e*/ 	.short	(.L_3450 - .L_3449)
.L_3449:
        /*0020*/ 	.word	0x00000000
        /*0024*/ 	.short	0x0003
        /*0026*/ 	.short	0x0348
        /*0028*/ 	.byte	0x00, 0xf0, 0x61, 0x00


	//----- nvinfo : EIATTR_KPARAM_INFO
	.align		4
.L_3450:
        /*002c*/ 	.byte	0x04, 0x17
        /*002e*/ 	.short	(.L_3452 - .L_3451)
.L_3451:
        /*0030*/ 	.word	0x00000000
        /*0034*/ 	.short	0x0002
        /*0036*/ 	.short	0x0340
        /*0038*/ 	.byte	0x00, 0xf0, 0x21, 0x00


	//----- nvinfo : EIATTR_KPARAM_INFO
	.align		4
.L_3452:
        /*003c*/ 	.byte	0x04, 0x17
        /*003e*/ 	.short	(.L_3454 - .L_3453)
.L_3453:
        /*0040*/ 	.word	0x00000000
        /*0044*/ 	.short	0x0001
        /*0046*/ 	.short	0x01a0
        /*0048*/ 	.byte	0x00, 0xf0, 0x81, 0x06


	//----- nvinfo : EIATTR_KPARAM_INFO
	.align		4
.L_3454:
        /*004c*/ 	.byte	0x04, 0x17
        /*004e*/ 	.short	(.L_3456 - .L_3455)
.L_3455:
        /*0050*/ 	.word	0x00000000
        /*0054*/ 	.short	0x0000
        /*0056*/ 	.short	0x0000
        /*0058*/ 	.byte	0x00, 0xf0, 0x81, 0x06


	//----- nvinfo : EIATTR_MAXREG_COUNT
	.align		4
.L_3456:
        /*005c*/ 	.byte	0x03, 0x1b
        /*005e*/ 	.short	0x0040


	//----- nvinfo : EIATTR_EXTERNS
	.align		4
        /*0060*/ 	.byte	0x04, 0x0f
        /*0062*/ 	.short	(.L_3458 - .L_3457)


	//   ....[0]....
	.align		4
.L_3457:
        /*0064*/ 	.word	index@(__assertfail)


	//----- nvinfo : EIATTR_MERCURY_ISA_VERSION
	.align		4
.L_3458:
        /*0068*/ 	.byte	0x03, 0x5f
        /*006a*/ 	.short	0x0000


	//----- nvinfo : EIATTR_SYSCALL_OFFSETS
	.align		4
        /*006c*/ 	.byte	0x04, 0x46
        /*006e*/ 	.short	(.L_3460 - .L_3459)


	//   ....[0]....
.L_3459:
        /*0070*/ 	.word	0x00001030


	//   ....[1]....
        /*0074*/ 	.word	0x00001220


	//   ....[2]....
        /*0078*/ 	.word	0x00001400


	//   ....[3]....
        /*007c*/ 	.word	0x000016a0


	//----- nvinfo : EIATTR_EXIT_INSTR_OFFSETS
	.align		4
.L_3460:
        /*0080*/ 	.byte	0x04, 0x1c
        /*0082*/ 	.short	(.L_3462 - .L_3461)


	//   ....[0]....
.L_3461:
        /*0084*/ 	.word	0x00000070


	//   ....[1]....
        /*0088*/ 	.word	0x00001850


	//----- nvinfo : EIATTR_INDIRECT_BRANCH_TARGETS
	.align		4
.L_3462:
        /*008c*/ 	.byte	0x04, 0x34
        /*008e*/ 	.short	(.L_3464 - .L_3463)


	//   ....[0]....
.L_3463:
        /*0090*/ 	.word	.L_x_6952@srel
        /*0094*/ 	.short	0x0
        /*0096*/ 	.short	0x0
        /*0098*/ 	.word	0x3
        /*009c*/ 	.word	.L_x_6953@srel
        /*00a0*/ 	.word	.L_x_6954@srel
        /*00a4*/ 	.word	.L_x_6955@srel


	//----- nvinfo : EIATTR_MAX_THREADS
	.align		4
.L_3464:
        /*00a8*/ 	.byte	0x04, 0x05
        /*00aa*/ 	.short	(.L_3466 - .L_3465)
.L_3465:
        /*00ac*/ 	.word	0x00000200
        /*00b0*/ 	.word	0x00000001
        /*00b4*/ 	.word	0x00000001


	//----- nvinfo : EIATTR_CRS_STACK_SIZE
	.align		4
.L_3466:
        /*00b8*/ 	.byte	0x04, 0x1e
        /*00ba*/ 	.short	(.L_3468 - .L_3467)
.L_3467:
        /*00bc*/ 	.word	0x00000000
.L_3468:


//--------------------- .nv.info._ZN2at4cuda57_GLOBAL__N__cd6b329d_24_DistributionBernoulli_cu_7537a20d21kernelPointwiseApply2IZNS_6native9templates4cuda28bernoulli_tensor_cuda_kernelIlfEEvRKNS_10TensorBaseES9_NS_15PhiloxCudaStateEEUliRlSB_SB_SB_RKfSD_SD_SD_E_lSC_jLin1ELin1ELi4ELi512ELi2EEEvNS0_6detail10TensorInfoIT0_T2_EENSG_IT1_SI_EESI_T_ --------------------------
	.section	.nv.info._ZN2at4cuda57_GLOBAL__N__cd6b329d_24_DistributionBernoulli_cu_7537a20d21kernelPointwiseApply2IZNS_6native9templates4cuda28bernoulli_tensor_cuda_kernelIlfEEvRKNS_10TensorBaseES9_NS_15PhiloxCudaStateEEUliRlSB_SB_SB_RKfSD_SD_SD_E_lSC_jLin1ELin1ELi4ELi512ELi2EEEvNS0_6detail10TensorInfoIT0_T2_EENSG_IT1_SI_EESI_T_,"",@"SHT_CUDA_INFO"
	.sectionflags	@""
	.align	4


	//----- nvinfo : EIATTR_CUDA_API_VERSION
	.align		4
        /*0000*/ 	.byte	0x04, 0x37
        /*0002*/ 	.short	(.L_3470 - .L_3469)
.L_3469:
        /*0004*/ 	.word	0x00000082


	//----- nvinfo : EIATTR_SW2861232_WAR
	.align		4
.L_3470:
        /*0008*/ 	.byte	0x01, 0x35
	.zero		2


	//----- nvinfo : EIATTR_PARAM_CBANK
	.align		4
        /*000c*/ 	.byte	0x04, 0x0a
        /*000e*/ 	.short	(.L_3472 - .L_3471)
	.align		4
.L_3471:
        /*0010*/ 	.word	index@(.nv.constant0._ZN2at4cuda57_GLOBAL__N__cd6b329d_24_DistributionBernoulli_cu_7537a20d21kernelPointwiseApply2IZNS_6native9templates4cuda28bernoulli_tensor_cuda_kernelIlfEEvRKNS_10TensorBaseES9_NS_15PhiloxCudaStateEEUliRlSB_SB_SB_RKfSD_SD_SD_E_lSC_jLin1ELin1ELi4ELi512ELi2EEEvNS0_6detail10TensorInfoIT0_T2_EENSG_IT1_SI_EESI_T_)
        /*0014*/ 	.short	0x0160
        /*0016*/ 	.short	0x01d0


	//----- nvinfo : EIATTR_CBANK_PARAM_SIZE
	.align		4
.L_3472:
        /*0018*/ 	.byte	0x03, 0x19
        /*001a*/ 	.short	0x01d0


	//----- nvinfo : EIATTR_KPARAM_INFO
	.align		4
        /*001c*/ 	.byte	0x04, 0x17
        /*001e*/ 	.short	(.L_3474 - .L_3473)
.L_3473:
        /*0020*/ 	.word	0x00000000
        /*0024*/ 	.short	0x0003
        /*0026*/ 	.short	0x01b8
        /*0028*/ 	.byte	0x00, 0xf0, 0x61, 0x00


	//----- nvinfo : EIATTR_KPARAM_INFO
	.align		4
.L_3474:
        /*002c*/ 	.byte	0x04, 0x17
        /*002e*/ 	.short	(.L_3476 - .L_3475)
.L_3475:
        /*0030*/ 	.word	0x00000000
        /*0034*/ 	.short	0x0002
        /*0036*/ 	.short	0x01b0
        /*0038*/ 	.byte	0x00, 0xf0, 0x11, 0x00


	//----- nvinfo : EIATTR_KPARAM_INFO
	.align		4
.L_3476:
        /*003c*/ 	.byte	0x04, 0x17
        /*003e*/ 	.short	(.L_3478 - .L_3477)
.L_3477:
        /*0040*/ 	.word	0x00000000
        /*0044*/ 	.short	0x0001
        /*0046*/ 	.short	0x00d8
        /*0048*/ 	.byte	0x00, 0xf0, 0x61, 0x03


	//----- nvinfo : EIATTR_KPARAM_INFO
	.align		4
.L_3478:
        /*004c*/ 	.byte	0x04, 0x17
        /*004e*/ 	.short	(.L_3480 - .L_3479)
.L_3479:
        /*0050*/ 	.word	0x00000000
        /*0054*/ 	.short	0x0000
        /*0056*/ 	.short	0x0000
        /*0058*/ 	.byte	0x00, 0xf0, 0x61, 0x03


	//----- nvinfo : EIATTR_MAXREG_COUNT
	.align		4
.L_3480:
        /*005c*/ 	.byte	0x03, 0x1b
        /*005e*/ 	.short	0x0040


	//----- nvinfo : EIATTR_EXTERNS
	.align		4
        /*0060*/ 	.byte	0x04, 0x0f
        /*0062*/ 	.short	(.L_3482 - .L_3481)


	//   ....[0]....
	.align		4
.L_3481:
        /*0064*/ 	.word	index@(__assertfail)


	//----- nvinfo : EIATTR_MERCURY_ISA_VERSION
	.align		4
.L_3482:
        /*0068*/ 	.byte	0x03, 0x5f
        /*006a*/ 	.short	0x0000


	//----- nvinfo : EIATTR_SYSCALL_OFFSETS
	.align		4
        /*006c*/ 	.byte	0x04, 0x46
        /*006e*/ 	.short	(.L_3484 - .L_3483)


	//   ....[0]....
.L_3483:
        /*0070*/ 	.word	0x00007300


	//   ....[1]....
        /*0074*/ 	.word	0x000074f0


	//   ....[2]....
        /*0078*/ 	.word	0x000076d0


	//   ....[3]....
        /*007c*/ 	.word	0x000078c0


	//----- nvinfo : EIATTR_EXIT_INSTR_OFFSETS
	.align		4
.L_3484:
        /*0080*/ 	.byte	0x04, 0x1c
        /*0082*/ 	.short	(.L_3486 - .L_3485)


	//   ....[0]....
.L_3485:
        /*0084*/ 	.word	0x00000060


	//   ....[1]....
        /*0088*/ 	.word	0x000079c0


	//----- nvinfo : EIATTR_INDIRECT_BRANCH_TARGETS
	.align		4
.L_3486:
        /*008c*/ 	.byte	0x04, 0x34
        /*008e*/ 	.short	(.L_3488 - .L_3487)


	//   ....[0]....
.L_3487:
        /*0090*/ 	.word	.L_x_6956@srel
        /*0094*/ 	.short	0x0
        /*0096*/ 	.short	0x0
        /*0098*/ 	.word	0x3
        /*009c*/ 	.word	.L_x_6957@srel
        /*00a0*/ 	.word	.L_x_6958@srel
        /*00a4*/ 	.word	.L_x_6959@srel


	//----- nvinfo : EIATTR_MAX_THREADS
	.align		4
.L_3488:
        /*00a8*/ 	.byte	0x04, 0x05
        /*00aa*/ 	.short	(.L_3490 - .L_3489)
.L_3489:
        /*00ac*/ 	.word	0x00000200
        /*00b0*/ 	.word	0x00000001
        /*00b4*/ 	.word	0x00000001


	//----- nvinfo : EIATTR_CRS_STACK_SIZE
	.align		4
.L_3490:
        /*00b8*/ 	.byte	0x04, 0x1e
        /*00ba*/ 	.short	(.L_3492 - .L_3491)
.L_3491:
        /*00bc*/ 	.word	0x00000000
.L_3492:


//--------------------- .nv.info._ZN2at4cuda57_GLOBAL__N__cd6b329d_24_DistributionBernoulli_cu_7537a20d21kernelPointwiseApply2IZNS_6native9templates4cuda28bernoulli_tensor_cuda_kernelIlfEEvRKNS_10TensorBaseES9_NS_15PhiloxCudaStateEEUliRlSB_SB_SB_RKfSD_SD_SD_E_lSC_jLin1ELi2ELi4ELi512ELi2EEEvNS0_6detail10TensorInfoIT0_T2_EENSG_IT1_SI_EESI_T_ --------------------------
	.section	.nv.info._ZN2at4cuda57_GLOBAL__N__cd6b329d_24_DistributionBernoulli_cu_7537a20d21kernelPointwiseApply2IZNS_6native9templates4cuda28bernoulli_tensor_cuda_kernelIlfEEvRKNS_10TensorBaseES9_NS_15PhiloxCudaStateEEUliRlSB_SB_SB_RKfSD_SD_SD_E_lSC_jLin1ELi2ELi4ELi512ELi2EEEvNS0_6detail10TensorInfoIT0_T2_EENSG_IT1_SI_EESI_T_,"",@"SHT_CUDA_INFO"
	.sectionflags	@""
	.align	4


	//----- nvinfo : EIATTR_CUDA_API_VERSION
	.align		4
        /*0000*/ 	.byte	0x04, 0x37
        /*0002*/ 	.short	(.L_3494 - .L_3493)
.L_3493:
        /*0004*/ 	.word	0x00000082


	//----- nvinfo : EIATTR_SW2861232_WAR
	.align		4
.L_3494:
        /*0008*/ 	.byte	0x01, 0x35
	.zero		2


	//----- nvinfo : EIATTR_PARAM_CBANK
	.align		4
        /*000c*/ 	.byte	0x04, 0x0a
        /*000e*/ 	.short	(.L_3496 - .L_3495)
	.align		4
.L_3495:
        /*0010*/ 	.word	index@(.nv.constant0._ZN2at4cuda57_GLOBAL__N__cd6b329d_24_DistributionBernoulli_cu_7537a20d21kernelPointwiseApply2IZNS_6native9templates4cuda28bernoulli_tensor_cuda_kernelIlfEEvRKNS_10TensorBaseES9_NS_15PhiloxCudaStateEEUliRlSB_SB_SB_RKfSD_SD_SD_E_lSC_jLin1ELi2ELi4ELi512ELi2EEEvNS0_6detail10TensorInfoIT0_T2_EENSG_IT1_SI_EESI_T_)
        /*0014*/ 	.short	0x0160
        /*0016*/ 	.short	0x01d0


	//----- nvinfo : EIATTR_CBANK_PARAM_SIZE
	.align		4
.L_3496:
        /*0018*/ 	.byte	0x03, 0x19
        /*001a*/ 	.short	0x01d0


	//----- nvinfo : EIATTR_KPARAM_INFO
	.align		4
        /*001c*/ 	.byte	0x04, 0x17
        /*001e*/ 	.short	(.L_3498 - .L_3497)
.L_3497:
        /*0020*/ 	.word	0x00000000
        /*0024*/ 	.short	0x0003
        /*0026*/ 	.short	0x01b8
        /*0028*/ 	.byte	0x00, 0xf0, 0x61, 0x00


	//----- nvinfo : EIATTR_KPARAM_INFO
	.align		4
.L_3498:
        /*002c*/ 	.byte	0x04, 0x17
        /*002e*/ 	.short	(.L_3500 - .L_3499)
.L_3499:
        /*0030*/ 	.word	0x00000000
        /*0034*/ 	.short	0x0002
        /*0036*/ 	.short	0x01b0
        /*0038*/ 	.byte	0x00, 0xf0, 0x11, 0x00


	//----- nvinfo : EIATTR_KPARAM_INFO
	.align		4
.L_3500:
        /*003c*/ 	.byte	0x04, 0x17
        /*003e*/ 	.short	(.L_3502 - .L_3501)
.L_3501:
        /*0040*/ 	.word	0x00000000
        /*0044*/ 	.short	0x0001
        /*0046*/ 	.short	0x00d8
        /*0048*/ 	.byte	0x00, 0xf0, 0x61, 0x03


	//----- nvinfo : EIATTR_KPARAM_INFO
	.align		4
.L_3502:
        /*004c*/ 	.byte	0x04, 0x17
        /*004e*/ 	.short	(.L_3504 - .L_3503)
.L_3503:
        /*0050*/ 	.word	0x00000000
        /*0054*/ 	.short	0x0000
        /*0056*/ 	.short	0x0000
        /*0058*/ 	.byte	0x00, 0xf0, 0x61, 0x03


	//----- nvinfo : EIATTR_MAXREG_COUNT
	.align		4
.L_3504:
        /*005c*/ 	.byte	0x03, 0x1b
        /*005e*/ 	.short	0x0040


	//----- nvinfo : EIATTR_EXTERNS
	.align		4
        /*0060*/ 	.byte	0x04, 0x0f
        /*0062*/ 	.short	(.L_3506 - .L_3505)


	//   ....[0]....
	.align		4
.L_3505:
        /*0064*/ 	.word	index@(__assertfail)


	//----- nvinfo : EIATTR_MERCURY_ISA_VERSION
	.align		4
.L_3506:
        /*0068*/ 	.byte	0x03, 0x5f
        /*006a*/ 	.short	0x0000


	//----- nvinfo : EIATTR_SYSCALL_OFFSETS
	.align		4
        /*006c*/ 	.byte	0x04, 0x46
        /*006e*/ 	.short	(.L_3508 - .L_3507)


	//   ....[0]....
.L_3507:
        /*0070*/ 	.word	0x00004690


	//   ....[1]....
        /*0074*/ 	.word	0x00004880


	//   ....[2]....
        /*0078*/ 	.word	0x00004a60


	//   ....[3]....
        /*007c*/ 	.word	0x00004c50


	//----- nvinfo : EIATTR_EXIT_INSTR_OFFSETS
	.align		4
.L_3508:
        /*0080*/ 	.byte	0x04, 0x1c
        /*0082*/ 	.short	(.L_3510 - .L_3509)


	//   ....[0]....
.L_3509:
        /*0084*/ 	.word	0x00000060


	//   ....[1]....
        /*0088*/ 	.word	0x00004d50


	//----- nvinfo : EIATTR_INDIRECT_BRANCH_TARGETS
	.align		4
.L_3510:
        /*008c*/ 	.byte	0x04, 0x34
        /*008e*/ 	.short	(.L_3512 - .L_3511)


	//   ....[0]....
.L_3511:
        /*0090*/ 	.word	.L_x_6960@srel
        /*0094*/ 	.short	0x0
        /*0096*/ 	.short	0x0
        /*0098*/ 	.word	0x3
        /*009c*/ 	.word	.L_x_6961@srel
        /*00a0*/ 	.word	.L_x_6962@srel
        /*00a4*/ 	.word	.L_x_6963@srel


	//----- nvinfo : EIATTR_MAX_THREADS
	.align		4
.L_3512:
        /*00a8*/ 	.byte	0x04, 0x05
        /*00aa*/ 	.short	(.L_3514 - .L_3513)
.L_3513:
        /*00ac*/ 	.word	0x00000200
        /*00b0*/ 	.word	0x00000001
        /*00b4*/ 	.word	0x00000001


	//----- nvinfo : EIATTR_CRS_STACK_SIZE
	.align		4
.L_3514:
        /*00b8*/ 	.byte	0x04, 0x1e
        /*00ba*/ 	.short	(.L_3516 - .L_3515)
.L_3515:
        /*00bc*/ 	.word	0x00000000
.L_3516:


//--------------------- .nv.info._ZN2at4cuda57_GLOBAL__N__cd6b329d_24_DistributionBernoulli_cu_7537a20d21kernelPointwiseApply2IZNS_6native9templates4cuda28bernoulli_tensor_cuda_kernelIlfEEvRKNS_10TensorBaseES9_NS_15PhiloxCudaStateEEUliRlSB_SB_SB_RKfSD_SD_SD_E_lSC_jLin1ELi1ELi4ELi512ELi2EEEvNS0_6detail10TensorInfoIT0_T2_EENSG_IT1_SI_EESI_T_ --------------------------
	.section	.nv.info._ZN2at4cuda57_GLOBAL__N__cd6b329d_24_DistributionBernoulli_cu_7537a20d21kernelPointwiseApply2IZNS_6native9templates4cuda28bernoulli_tensor_cuda_kernelIlfEEvRKNS_10TensorBaseES9_NS_15PhiloxCudaStateEEUliRlSB_SB_SB_RKfSD_SD_SD_E_lSC_jLin1ELi1ELi4ELi512ELi2EEEvNS0_6detail10TensorInfoIT0_T2_EENSG_IT1_SI_EESI_T_,"",@"SHT_CUDA_INFO"
	.sectionflags	@""
	.align	4


	//----- nvinfo : EIATTR_CUDA_API_VERSION
	.align		4
        /*0000*/ 	.byte	0x04, 0x37
        /*0002*/ 	.short	(.L_3518 - .L_3517)
.L_3517:
        /*0004*/ 	.word	0x00000082


	//----- nvinfo : EIATTR_SW2861232_WAR
	.align		4
.L_3518:
        /*0008*/ 	.byte	0x01, 0x35
	.zero		2


	//----- nvinfo : EIATTR_PARAM_CBANK
	.align		4
        /*000c*/ 	.byte	0x04, 0x0a
        /*000e*/ 	.short	(.L_3520 - .L_3519)
	.align		4
.L_3519:
        /*0010*/ 	.word	index@(.nv.constant0._ZN2at4cuda57_GLOBAL__N__cd6b329d_24_DistributionBernoulli_cu_7537a20d21kernelPointwiseApply2IZNS_6native9templates4cuda28bernoulli_tensor_cuda_kernelIlfEEvRKNS_10TensorBaseES9_NS_15PhiloxCudaStateEEUliRlSB_SB_SB_RKfSD_SD_SD_E_lSC_jLin1ELi1ELi4ELi512ELi2EEEvNS0_6detail10TensorInfoIT0_T2_EENSG_IT1_SI_EESI_T_)
        /*0014*/ 	.short	0x0160
        /*0016*/ 	.short	0x01d0


	//----- nvinfo : EIATTR_CBANK_PARAM_SIZE
	.align		4
.L_3520:
        /*0018*/ 	.byte	0x03, 0x19
        /*001a*/ 	.short	0x01d0


	//----- nvinfo : EIATTR_KPARAM_INFO
	.align		4
        /*001c*/ 	.byte	0x04, 0x17
        /*001e*/ 	.short	(.L_3522 - .L_3521)
.L_3521:
        /*0020*/ 	.word	0x00000000
        /*0024*/ 	.short	0x0003
        /*0026*/ 	.short	0x01b8
        /*0028*/ 	.byte	0x00, 0xf0, 0x61, 0x00


	//----- nvinfo : EIATTR_KPARAM_INFO
	.align		4
.L_3522:
        /*002c*/ 	.byte	0x04, 0x17
        /*002e*/ 	.short	(.L_3524 - .L_3523)
.L_3523:
        /*0030*/ 	.word	0x00000000
        /*0034*/ 	.short	0x0002
        /*0036*/ 	.short	0x01b0
        /*0038*/ 	.byte	0x00, 0xf0, 0x11, 0x00


	//----- nvinfo : EIATTR_KPARAM_INFO
	.align		4
.L_3524:
        /*003c*/ 	.byte	0x04, 0x17
        /*003e*/ 	.short	(.L_3526 - .L_3525)
.L_3525:
        /*0040*/ 	.word	0x00000000
        /*0044*/ 	.short	0x0001
        /*0046*/ 	.short	0x00d8
        /*0048*/ 	.byte	0x00, 0xf0, 0x61, 0x03


	//----- nvinfo : EIATTR_KPARAM_INFO
	.align		4
.L_3526:
        /*004c*/ 	.byte	0x04, 0x17
        /*004e*/ 	.short	(.L_3528 - .L_3527)
.L_3527:
        /*0050*/ 	.word	0x00000000
        /*0054*/ 	.short	0x0000
        /*0056*/ 	.short	0x0000
        /*0058*/ 	.byte	0x00, 0xf0, 0x61, 0x03


	//----- nvinfo : EIATTR_MAXREG_COUNT
	.align		4
.L_3528:
        /*005c*/ 	.byte	0x03, 0x1b
        /*005e*/ 	.short	0x0040


	//----- nvinfo : EIATTR_EXTERNS
	.align		4
        /*0060*/ 	.byte	0x04, 0x0f
        /*0062*/ 	.short	(.L_3530 - .L_3529)


	//   ....[0]....
	.align		4
.L_3529:
        /*0064*/ 	.word	index@(__assertfail)


	//----- nvinfo : EIATTR_MERCURY_ISA_VERSION
	.align		4
.L_3530:
        /*0068*/ 	.byte	0x03, 0x5f
        /*006a*/ 	.short	0x0000


	//----- nvinfo : EIATTR_SYSCALL_OFFSETS
	.align		4
        /*006c*/ 	.byte	0x04, 0x46
        /*006e*/ 	.short	(.L_3532 - .L_3531)


	//   ....[0]....
.L_3531:
        /*0070*/ 	.word	0x00004050


	//   ....[1]....
        /*0074*/ 	.word	0x000042a0


	//   ....[2]....
        /*0078*/ 	.word	0x000044e0


	//   ....[3]....
        /*007c*/ 	.word	0x00004730


	//----- nvinfo : EIATTR_EXIT_INSTR_OFFSETS
	.align		4
.L_3532:
        /*0080*/ 	.byte	0x04, 0x1c
        /*0082*/ 	.short	(.L_3534 - .L_3533)


	//   ....[0]....
.L_3533:
        /*0084*/ 	.word	0x00000060


	//   ....[1]....
        /*0088*/ 	.word	0x00004830


	//----- nvinfo : EIATTR_INDIRECT_BRANCH_TARGETS
	.align		4
.L_3534:
        /*008c*/ 	.byte	0x04, 0x34
        /*008e*/ 	.short	(.L_3536 - .L_3535)


	//   ....[0]....
.L_3535:
        /*0090*/ 	.word	.L_x_6964@srel
        /*0094*/ 	.short	0x0
        /*0096*/ 	.short	0x0
        /*0098*/ 	.word	0x3
        /*009c*/ 	.word	.L_x_6965@srel
        /*00a0*/ 	.word	.L_x_6966@srel
        /*00a4*/ 	.word	.L_x_6967@srel


	//----- nvinfo : EIATTR_MAX_THREADS
	.align		4
.L_3536:
        /*00a8*/ 	.byte	0x04, 0x05
        /*00aa*/ 	.short	(.L_3538 - .L_3537)
.L_3537:
        /*00ac*/ 	.word	0x00000200
        /*00b0*/ 	.word	0x00000001
        /*00b4*/ 	.word	0x00000001


	//----- nvinfo : EIATTR_CRS_STACK_SIZE
	.align		4
.L_3538:
        /*00b8*/ 	.byte	0x04, 0x1e
        /*00ba*/ 	.short	(.L_3540 - .L_3539)
.L_3539:
        /*00bc*/ 	.word	0x00000000
.L_3540:


//--------------------- .nv.info._ZN2at4cuda57_GLOBAL__N__cd6b329d_24_DistributionBernoulli_cu_7537a20d21kernelPointwiseApply2IZNS_6native9templates4cuda28bernoulli_tensor_cuda_kernelIlfEEvRKNS_10TensorBaseES9_NS_15PhiloxCudaStateEEUliRlSB_SB_SB_RKfSD_SD_SD_E_lSC_jLi2ELin1ELi4ELi512ELi2EEEvNS0_6detail10TensorInfoIT0_T2_EENSG_IT1_SI_EESI_T_ --------------------------
	.section	.nv.info._ZN2at4cuda57_GLOBAL__N__cd6b329d_24_DistributionBernoulli_cu_7537a20d21kernelPointwiseApply2IZNS_6native9templates4cuda28bernoulli_tensor_cuda_kernelIlfEEvRKNS_10TensorBaseES9_NS_15PhiloxCudaStateEEUliRlSB_SB_SB_RKfSD_SD_SD_E_lSC_jLi2ELin1ELi4ELi512ELi2EEEvNS0_6detail10TensorInfoIT0_T2_EENSG_IT1_SI_EESI_T_,"",@"SHT_CUDA_INFO"
	.sectionflags	@""
	.align	4


	//----- nvinfo : EIATTR_CUDA_API_VERSION
	.align		4
        /*0000*/ 	.byte	0x04, 0x37
        /*0002*/ 	.short	(.L_3542 - .L_3541)
.L_3541:
        /*0004*/ 	.word	0x00000082


	//----- nvinfo : EIATTR_SW2861232_WAR
	.align		4
.L_3542:
        /*0008*/ 	.byte	0x01, 0x35
	.zero		2


	//----- nvinfo : EIATTR_PARAM_CBANK
	.align		4
        /*000c*/ 	.byte	0x04, 0x0a
        /*000e*/ 	.short	(.L_3544 - .L_3543)
	.align		4
.L_3543:
        /*0010*/ 	.word	index@(.nv.constant0._ZN2at4cuda57_GLOBAL__N__cd6b329d_24_DistributionBernoulli_cu_7537a20d21kernelPointwiseApply2IZNS_6native9templates4cuda28bernoulli_tensor_cuda_kernelIlfEEvRKNS_10TensorBaseES9_NS_15PhiloxCudaStateEEUliRlSB_SB_SB_RKfSD_SD_SD_E_lSC_jLi2ELin1ELi4ELi512ELi2EEEvNS0_6detail10TensorInfoIT0_T2_EENSG_IT1_SI_EESI_T_)
        /*0014*/ 	.short	0x0160
        /*0016*/ 	.short	0x01d0


	//----- nvinfo : EIATTR_CBANK_PARAM_SIZE
	.align		4
.L_3544:
        /*0018*/ 	.byte	0x03, 0x19
        /*001a*/ 	.short	0x01d0


	//----- nvinfo : EIATTR_KPARAM_INFO
	.align		4
        /*001c*/ 	.byte	0x04, 0x17
        /*001e*/ 	.short	(.L_3546 - .L_3545)
.L_3545:
        /*0020*/ 	.word	0x00000000
        /*0024*/ 	.short	0x0003
        /*0026*/ 	.short	0x01b8
        /*0028*/ 	.byte	0x00, 0xf0, 0x61, 0x00


	//----- nvinfo : EIATTR_KPARAM_INFO
	.align		4
.L_3546:
        /*002c*/ 	.byte	0x04, 0x17
        /*002e*/ 	.short	(.L_3548 - .L_3547)
.L_3547:
        /*0030*/ 	.word	0x00000000
        /*0034*/ 	.short	0x0002
        /*0036*/ 	.short	0x01b0
        /*0038*/ 	.byte	0x00, 0xf0, 0x11, 0x00


	//----- nvinfo : EIATTR_KPARAM_INFO
	.align		4
.L_3548:
        /*003c*/ 	.byte	0x04, 0x17
        /*003e*/ 	.short	(.L_3550 - .L_3549)
.L_3549:
        /*0040*/ 	.word	0x00000000
        /*0044*/ 	.short	0x0001
        /*0046*/ 	.short	0x00d8
        /*0048*/ 	.byte	0x00, 0xf0, 0x61, 0x03


	//----- nvinfo : EIATTR_KPARAM_INFO
	.align		4
.L_3550:
        /*004c*/ 	.byte	0x04, 0x17
        /*004e*/ 	.short	(.L_3552 - .L_3551)
.L_3551:
        /*0050*/ 	.word	0x00000000
        /*0054*/ 	.short	0x0000
        /*0056*/ 	.short	0x0000
        /*0058*/ 	.byte	0x00, 0xf0, 0x61, 0x03


	//----- nvinfo : EIATTR_MAXREG_COUNT
	.align		4
.L_3552:
        /*005c*/ 	.byte	0x03, 0x1b
        /*005e*/ 	.short	0x0040


	//----- nvinfo : EIATTR_EXTERNS
	.align		4
        /*0060*/ 	.byte	0x04, 0x0f
        /*0062*/ 	.short	(.L_3554 - .L_3553)


	//   ....[0]....
	.align		4
.L_3553:
        /*0064*/ 	.word	index@(__assertfail)


	//----- nvinfo : EIATTR_MERCURY_ISA_VERSION
	.align		4
.L_3554:
        /*0068*/ 	.byte	0x03, 0x5f
        /*006a*/ 	.short	0x0000


	//----- nvinfo : EIATTR_SYSCALL_OFFSETS
	.align		4
        /*006c*/ 	.byte	0x04, 0x46
        /*006e*/ 	.short	(.L_3556 - .L_3555)


	//   ....[0]....
.L_3555:
        /*0070*/ 	.word	0x00004680


	//   ....[1]....
        /*0074*/ 	.word	0x00004870


	//   ....[2]....
        /*0078*/ 	.word	0x00004a50


	//   ....[3]....
        /*007c*/ 	.word	0x00004c40


	//----- nvinfo : EIATTR_EXIT_INSTR_OFFSETS
	.align		4
.L_3556:
        /*0080*/ 	.byte	0x04, 0x1c
        /*0082*/ 	.short	(.L_3558 - .L_3557)


	//   ....[0]....
.L_3557:
        /*0084*/ 	.word	0x00000060


	//   ....[1]....
        /*0088*/ 	.word	0x00004d40


	//----- nvinfo : EIATTR_INDIRECT_BRANCH_TARGETS
	.align		4
.L_3558:
        /*008c*/ 	.byte	0x04, 0x34
        /*008e*/ 	.short	(.L_3560 - .L_3559)


	//   ....[0]....
.L_3559:
        /*0090*/ 	.word	.L_x_6968@srel
        /*0094*/ 	.short	0x0
        /*0096*/ 	.short	0x0
        /*0098*/ 	.word	0x3
        /*009c*/ 	.word	.L_x_6969@srel
        /*00a0*/ 	.word	.L_x_6970@srel
        /*00a4*/ 	.word	.L_x_6971@srel


	//----- nvinfo : EIATTR_MAX_THREADS
	.align		4
.L_3560:
        /*00a8*/ 	.byte	0x04, 0x05
        /*00aa*/ 	.short	(.L_3562 - .L_3561)
.L_3561:
        /*00ac*/ 	.word	0x00000200
        /*00b0*/ 	.word	0x00000001
        /*00b4*/ 	.word	0x00000001


	//----- nvinfo : EIATTR_CRS_STACK_SIZE
	.align		4
.L_3562:
        /*00b8*/ 	.byte	0x04, 0x1e
        /*00ba*/ 	.short	(.L_3564 - .L_3563)
.L_3563:
        /*00bc*/ 	.word	0x00000000
.L_3564:


//--------------------- .nv.info._ZN2at4cuda57_GLOBAL__N__cd6b329d_24_DistributionBernoulli_cu_7537a20d21kernelPointwiseApply2IZNS_6native9templates4cuda28bernoulli_tensor_cuda_kernelIlfEEvRKNS_10TensorBaseES9_NS_15PhiloxCudaStateEEUliRlSB_SB_SB_RKfSD_SD_SD_E_lSC_jLi2ELi2ELi4ELi512ELi2EEEvNS0_6detail10TensorInfoIT0_T2_EENSG_IT1_SI_EESI_T_ --------------------------
	.section	.nv.info._ZN2at4cuda57_GLOBAL__N__cd6b329d_24_DistributionBernoulli_cu_7537a20d21kernelPointwiseApply2IZNS_6native9templates4cuda28bernoulli_tensor_cuda_kernelIlfEEvRKNS_10TensorBaseES9_NS_15PhiloxCudaStateEEUliRlSB_SB_SB_RKfSD_SD_SD_E_lSC_jLi2ELi2ELi4ELi512ELi2EEEvNS0_6detail10TensorInfoIT0_T2_EENSG_IT1_SI_EESI_T_,"",@"SHT_CUDA_INFO"
	.sectionflags	@""
	.align	4


	//----- nvinfo : EIATTR_CUDA_API_VERSION
	.align		4
        /*0000*/ 	.byte	0x04, 0x37
        /*0002*/ 	.short	(.L_3566 - .L_3565)
.L_3565:
        /*0004*/ 	.word	0x00000082


	//----- nvinfo : EIATTR_SW2861232_WAR
	.align		4
.L_3566:
        /*0008*/ 	.byte	0x01, 0x35
	.zero		2


	//----- nvinfo : EIATTR_PARAM_CBANK
	.align		4
        /*000c*/ 	.byte	0x04, 0x0a
        /*000e*/ 	.short	(.L_3568 - .L_3567)
	.align		4
.L_3567:
        /*0010*/ 	.word	index@(.nv.constant0._ZN2at4cuda57_GLOBAL__N__cd6b329d_24_DistributionBernoulli_cu_7537a20d21kernelPointwiseApply2IZNS_6native9templates4cuda28bernoulli_tensor_cuda_kernelIlfEEvRKNS_10TensorBaseES9_NS_15PhiloxCudaStateEEUliRlSB_SB_SB_RKfSD_SD_SD_E_lSC_jLi2ELi2ELi4ELi512ELi2EEEvNS0_6detail10TensorInfoIT0_T2_EENSG_IT1_SI_EESI_T_)
        /*0014*/ 	.short	0x0160
        /*0016*/ 	.short	0x01d0


	//----- nvinfo : EIATTR_CBANK_PARAM_SIZE
	.align		4
.L_3568:
        /*0018*/ 	.byte	0x03, 0x19
        /*001a*/ 	.short	0x01d0


	//----- nvinfo : EIATTR_KPARAM_INFO
	.align		4
        /*001c*/ 	.byte	0x04, 0x17
        /*001e*/ 	.short	(.L_3570 - .L_3569)
.L_3569:
        /*0020*/ 	.word	0x00000000
        /*0024*/ 	.short	0x0003
        /*0026*/ 	.short	0x01b8
        /*0028*/ 	.byte	0x00, 0xf0, 0x61, 0x00


	//----- nvinfo : EIATTR_KPARAM_INFO
	.align		4
.L_3570:
        /*002c*/ 	.byte	0x04, 0x17
        /*002e*/ 	.short	(.L_3572 - .L_3571)
.L_3571:
        /*0030*/ 	.word	0x00000000
        /*0034*/ 	.short	0x0002
        /*0036*/ 	.short	0x01b0
        /*0038*/ 	.byte	0x00, 0xf0, 0x11, 0x00


	//----- nvinfo : EIATTR_KPARAM_INFO
	.align		4
.L_3572:
        /*003c*/ 	.byte	0x04, 0x17
        /*003e*/ 	.short	(.L_3574 - .L_3573)
.L_3573:
        /*0040*/ 	.word	0x00000000
        /*0044*/ 	.short	0x0001
        /*0046*/ 	.short	0x00d8
        /*0048*/ 	.byte	0x00, 0xf0, 0x61, 0x03


	//----- nvinfo : EIATTR_KPARAM_INFO
	.align		4
.L_3574:
        /*004c*/ 	.byte	0x04, 0x17
        /*004e*/ 	.short	(.L_3576 - .L_3575)
.L_3575:
        /*0050*/ 	.word	0x00000000
        /*0054*/ 	.short	0x0000
        /*0056*/ 	.short	0x0000
        /*0058*/ 	.byte	0x00, 0xf0, 0x61, 0x03


	//----- nvinfo : EIATTR_MAXREG_COUNT
	.align		4
.L_3576:
        /*005c*/ 	.byte	0x03, 0x1b
        /*005e*/ 	.short	0x0040


	//----- nvinfo : EIATTR_EXTERNS
	.align		4
        /*0060*/ 	.byte	0x04, 0x0f
        /*0062*/ 	.short	(.L_3578 - .L_3577)


	//   ....[0]....
	.align		4
.L_3577:
        /*0064*/ 	.word	index@(__assertfail)


	//----- nvinfo : EIATTR_MERCURY_ISA_VERSION
	.align		4
.L_3578:
        /*0068*/ 	.byte	0x03, 0x5f
        /*006a*/ 	.short	0x0000


	//----- nvinfo : EIATTR_SYSCALL_OFFSETS
	.align		4
        /*006c*/ 	.byte	0x04, 0x46
        /*006e*/ 	.short	(.L_3580 - .L_3579)


	//   ....[0]....
.L_3579:
        /*0070*/ 	.word	0x000019e0


	//   ....[1]....
        /*0074*/ 	.word	0x00001bd0


	//   ....[2]....
        /*0078*/ 	.word	0x00001db0


	//   ....[3]....
        /*007c*/ 	.word	0x00001fa0


	//----- nvinfo : EIATTR_EXIT_INSTR_OFFSETS
	.align		4
.L_3580:
        /*0080*/ 	.byte	0x04, 0x1c
        /*0082*/ 	.short	(.L_3582 - .L_3581)


	//   ....[0]....
.L_3581:
        /*0084*/ 	.word	0x00000060


	//   ....[1]....
        /*0088*/ 	.word	0x000020a0


	//----- nvinfo : EIATTR_INDIRECT_BRANCH_TARGETS
	.align		4
.L_3582:
        /*008c*/ 	.byte	0x04, 0x34
        /*008e*/ 	.short	(.L_3584 - .L_3583)


	//   ....[0]....
.L_3583:
        /*0090*/ 	.word	.L_x_6972@srel
        /*0094*/ 	.short	0x0
        /*0096*/ 	.short	0x0
        /*0098*/ 	.word	0x3
        /*009c*/ 	.word	.L_x_6973@srel
        /*00a0*/ 	.word	.L_x_6974@srel
        /*00a4*/ 	.word	.L_x_6975@srel


	//----- nvinfo : EIATTR_MAX_THREADS
	.align		4
.L_3584:
        /*00a8*/ 	.byte	0x04, 0x05
        /*00aa*/ 	.short	(.L_3586 - .L_3585)
.L_3585:
        /*00ac*/ 	.word	0x00000200
        /*00b0*/ 	.word	0x00000001
        /*00b4*/ 	.word	0x00000001


	//----- nvinfo : EIATTR_CRS_STACK_SIZE
	.align		4
.L_3586:
        /*00b8*/ 	.byte	0x04, 0x1e
        /*00ba*/ 	.short	(.L_3588 - .L_3587)
.L_3587:
        /*00bc*/ 	.word	0x00000000
.L_3588:


//--------------------- .nv.info._ZN2at4cuda57_GLOBAL__N__cd6b329d_24_DistributionBernoulli_cu_7537a20d21kernelPointwiseApply2IZNS_6native9templates4cuda28bernoulli_tensor_cuda_kernelIlfEEvRKNS_10TensorBaseES9_NS_15PhiloxCudaStateEEUliRlSB_SB_SB_RKfSD_SD_SD_E_lSC_jLi2ELi1ELi4ELi512ELi2EEEvNS0_6detail10TensorInfoIT0_T2_EENSG_IT1_SI_EESI_T_ --------------------------
	.section	.nv.info._ZN2at4cuda57_GLOBAL__N__cd6b329d_24_DistributionBernoulli_cu_7537a20d21kernelPointwiseApply2IZNS_6native9templates4cuda28bernoulli_tensor_cuda_kernelIlfEEvRKNS_10TensorBaseES9_NS_15PhiloxCudaStateEEUliRlSB_SB_SB_RKfSD_SD_SD_E_lSC_jLi2ELi1ELi4ELi512ELi2EEEvNS0_6detail10TensorInfoIT0_T2_EENSG_IT1_SI_EESI_T_,"",@"SHT_CUDA_INFO"
	.sectionflags	@""
	.align	4


	//----- nvinfo : EIATTR_CUDA_API_VERSION
	.align		4
        /*0000*/ 	.byte	0x04, 0x37
        /*0002*/ 	.short	(.L_3590 - .L_3589)
.L_3589:
        /*0004*/ 	.word	0x00000082


	//----- nvinfo : EIATTR_SW2861232_WAR
	.align		4
.L_3590:
        /*0008*/ 	.byte	0x01, 0x35
	.zero		2


	//----- nvinfo : EIATTR_PARAM_CBANK
	.align		4
        /*000c*/ 	.byte	0x04, 0x0a
        /*000e*/ 	.short	(.L_3592 - .L_3591)
	.align		4
.L_3591:
        /*0010*/ 	.word	index@(.nv.constant0._ZN2at4cuda57_GLOBAL__N__cd6b329d_24_DistributionBernoulli_cu_7537a20d21kernelPointwiseApply2IZNS_6native9templates4cuda28bernoulli_tensor_cuda_kernelIlfEEvRKNS_10TensorBaseES9_NS_15PhiloxCudaStateEEUliRlSB_SB_SB_RKfSD_SD_SD_E_lSC_jLi2ELi1ELi4ELi512ELi2EEEvNS0_6detail10TensorInfoIT0_T2_EENSG_IT1_SI_EESI_T_)
        /*0014*/ 	.short	0x0160
        /*0016*/ 	.short	0x01d0


	//----- nvinfo : EIATTR_CBANK_PARAM_SIZE
	.align		4
.L_3592:
        /*0018*/ 	.byte	0x03, 0x19
        /*001a*/ 	.short	0x01d0


	//----- nvinfo : EIATTR_KPARAM_INFO
	.align		4
        /*001c*/ 	.byte	0x04, 0x17
        /*001e*/ 	.short	(.L_3594 - .L_3593)
.L_3593:
        /*0020*/ 	.word	0x00000000
        /*0024*/ 	.short	0x0003
        /*0026*/ 	.short	0x01b8
        /*0028*/ 	.byte	0x00, 0xf0, 0x61, 0x00


	//----- nvinfo : EIATTR_KPARAM_INFO
	.align		4
.L_3594:
        /*002c*/ 	.byte	0x04, 0x17
        /*002e*/ 	.short	(.L_3596 - .L_3595)
.L_3595:
        /*0030*/ 	.word	0x00000000
        /*0034*/ 	.short	0x0002
        /*0036*/ 	.short	0x01b0
        /*0038*/ 	.byte	0x00, 0xf0, 0x11, 0x00


	//----- nvinfo : EIATTR_KPARAM_INFO
	.align		4
.L_3596:
        /*003c*/ 	.byte	0x04, 0x17
        /*003e*/ 	.short	(.L_3598 - .L_3597)
.L_3597:
        /*0040*/ 	.word	0x00000000
        /*0044*/ 	.short	0x0001
        /*0046*/ 	.short	0x00d8
        /*0048*/ 	.byte	0x00, 0xf0, 0x61, 0x03


	//----- nvinfo : EIATTR_KPARAM_INFO
	.align		4
.L_3598:
        /*004c*/ 	.byte	0x04, 0x17
        /*004e*/ 	.short	(.L_3600 - .L_3599)
.L_3599:
        /*0050*/ 	.word	0x00000000
        /*0054*/ 	.short	0x0000
        /*0056*/ 	.short	0x0000
        /*0058*/ 	.byte	0x00, 0xf0, 0x61, 0x03


	//----- nvinfo : EIATTR_MAXREG_COUNT
	.align		4
.L_3600:
        /*005c*/ 	.byte	0x03, 0x1b
        /*005e*/ 	.short	0x0040


	//----- nvinfo : EIATTR_EXTERNS
	.align		4
        /*0060*/ 	.byte	0x04, 0x0f
        /*0062*/ 	.short	(.L_3602 - .L_3601)


	//   ....[0]....
	.align		4
.L_3601:
        /*0064*/ 	.word	index@(__assertfail)


	//----- nvinfo : EIATTR_MERCURY_ISA_VERSION
	.align		4
.L_3602:
        /*0068*/ 	.byte	0x03, 0x5f
        /*006a*/ 	.short	0x0000


	//----- nvinfo : EIATTR_SYSCALL_OFFSETS
	.align		4
        /*006c*/ 	.byte	0x04, 0x46
        /*006e*/ 	.short	(.L_3604 - .L_3603)


	//   ....[0]....
.L_3603:
        /*0070*/ 	.word	0x00001420


	//   ....[1]....
        /*0074*/ 	.word	0x00001660


	//   ....[2]....
        /*0078*/ 	.word	0x00001890


	//   ....[3]....
        /*007c*/ 	.word	0x00001ad0


	//----- nvinfo : EIATTR_EXIT_INSTR_OFFSETS
	.align		4
.L_3604:
        /*0080*/ 	.byte	0x04, 0x1c
        /*0082*/ 	.short	(.L_3606 - .L_3605)


	//   ....[0]....
.L_3605:
        /*0084*/ 	.word	0x00000060


	//   ....[1]....
        /*0088*/ 	.word	0x00001bd0


	//----- nvinfo : EIATTR_INDIRECT_BRANCH_TARGETS
	.align		4
.L_3606:
        /*008c*/ 	.byte	0x04, 0x34
        /*008e*/ 	.short	(.L_3608 - .L_3607)


	//   ....[0]....
.L_3607:
        /*0090*/ 	.word	.L_x_6976@srel
        /*0094*/ 	.short	0x0
        /*0096*/ 	.short	0x0
        /*0098*/ 	.word	0x3
        /*009c*/ 	.word	.L_x_6977@srel
        /*00a0*/ 	.word	.L_x_6978@srel
        /*00a4*/ 	.word	.L_x_6979@srel


	//----- nvinfo : EIATTR_MAX_THREADS
	.align		4
.L_3608:
        /*00a8*/ 	.byte	0x04, 0x05
        /*00aa*/ 	.short	(.L_3610 - .L_3609)
.L_3609:
        /*00ac*/ 	.word	0x00000200
        /*00b0*/ 	.word	0x00000001
        /*00b4*/ 	.word	0x00000001


	//----- nvinfo : EIATTR_CRS_STACK_SIZE
	.align		4
.L_3610:
        /*00b8*/ 	.byte	0x04, 0x1e
        /*00ba*/ 	.short	(.L_3612 - .L_3611)
.L_3611:
        /*00bc*/ 	.word	0x00000000
.L_3612:


//--------------------- .nv.info._ZN2at4cuda57_GLOBAL__N__cd6b329d_24_DistributionBernoulli_cu_7537a20d21kernelPointwiseApply2IZNS_6native9templates4cuda28bernoulli_tensor_cuda_kernelIlfEEvRKNS_10TensorBaseES9_NS_15PhiloxCudaStateEEUliRlSB_SB_SB_RKfSD_SD_SD_E_lSC_jLi1ELin1ELi4ELi512ELi2EEEvNS0_6detail10TensorInfoIT0_T2_EENSG_IT1_SI_EESI_T_ --------------------------
	.section	.nv.info._ZN2at4cuda57_GLOBAL__N__cd6b329d_24_DistributionBernoulli_cu_7537a20d21kernelPointwiseApply2IZNS_6native9templates4cuda28bernoulli_tensor_cuda_kernelIlfEEvRKNS_10TensorBaseES9_NS_15PhiloxCudaStateEEUliRlSB_SB_SB_RKfSD_SD_SD_E_lSC_jLi1ELin1ELi4ELi512ELi2EEEvNS0_6detail10TensorInfoIT0_T2_EENSG_IT1_SI_EESI_T_,"",@"SHT_CUDA_INFO"
	.sectionflags	@""
	.align	4


	//----- nvinfo : EIATTR_CUDA_API_VERSION
	.align		4
        /*0000*/ 	.byte	0x04, 0x37
        /*0002*/ 	.short	(.L_3614 - .L_3613)
.L_3613:
        /*0004*/ 	.word	0x00000082


	//----- nvinfo : EIATTR_SW2861232_WAR
	.align		4
.L_3614:
        /*0008*/ 	.byte	0x01, 0x35
	.zero		2


	//----- nvinfo : EIATTR_PARAM_CBANK
	.align		4
        /*000c*/ 	.byte	0x04, 0x0a
        /*000e*/ 	.short	(.L_3616 - .L_3615)
	.align		4
.L_3615:
        /*0010*/ 	.word	index@(.nv.constant0._ZN2at4cuda57_GLOBAL__N__cd6b329d_24_DistributionBernoulli_cu_7537a20d21kernelPointwiseApply2IZNS_6native9templates4cuda28bernoulli_tensor_cuda_kernelIlfEEvRKNS_10TensorBaseES9_NS_15PhiloxCudaStateEEUliRlSB_SB_SB_RKfSD_SD_SD_E_lSC_jLi1ELin1ELi4ELi512ELi2EEEvNS0_6detail10TensorInfoIT0_T2_EENSG_IT1_SI_EESI_T_)
        /*0014*/ 	.short	0x0160
        /*0016*/ 	.short	0x01d0


	//----- nvinfo : EIATTR_CBANK_PARAM_SIZE
	.align		4
.L_3616:
        /*0018*/ 	.byte	0x03, 0x19
        /*001a*/ 	.short	0x01d0


	//----- nvinfo : EIATTR_KPARAM_INFO
	.align		4
        /*001c*/ 	.byte	0x04, 0x17
        /*001e*/ 	.short	(.L_3618 - .L_3617)
.L_3617:
        /*0020*/ 	.word	0x00000000
        /*0024*/ 	.short	0x0003
        /*0026*/ 	.short	0x01b8
        /*0028*/ 	.byte	0x00, 0xf0, 0x61, 0x00


	//----- nvinfo : EIATTR_KPARAM_INFO
	.align		4
.L_3618:
        /*002c*/ 	.byte	0x04, 0x17
        /*002e*/ 	.short	(.L_3620 - .L_3619)
.L_3619:
        /*0030*/ 	.word	0x00000000
        /*0034*/ 	.short	0x0002
        /*0036*/ 	.short	0x01b0
        /*0038*/ 	.byte	0x00, 0xf0, 0x11, 0x00


	//----- nvinfo : EIATTR_KPARAM_INFO
	.align		4
.L_3620:
        /*003c*/ 	.byte	0x04, 0x17
        /*003e*/ 	.short	(.L_3622 - .L_3621)
.L_3621:
        /*0040*/ 	.word	0x00000000
        /*0044*/ 	.short	0x0001
        /*0046*/ 	.short	0x00d8
        /*0048*/ 	.byte	0x00, 0xf0, 0x61, 0x03


	//----- nvinfo : EIATTR_KPARAM_INFO
	.align		4
.L_3622:
        /*004c*/ 	.byte	0x04, 0x17
        /*004e*/ 	.short	(.L_3624 - .L_3623)
.L_3623:
        /*0050*/ 	.word	0x00000000
        /*0054*/ 	.short	0x0000
        /*0056*/ 	.short	0x0000
        /*0058*/ 	.byte	0x00, 0xf0, 0x61, 0x03


	//----- nvinfo : EIATTR_MAXREG_COUNT
	.align		4
.L_3624:
        /*005c*/ 	.byte	0x03, 0x1b
        /*005e*/ 	.short	0x0040


	//----- nvinfo : EIATTR_EXTERNS
	.align		4
        /*0060*/ 	.byte	0x04, 0x0f
        /*0062*/ 	.short	(.L_3626 - .L_3625)


	//   ....[0]....
	.align		4
.L_3625:
        /*0064*/ 	.word	index@(__assertfail)


	//----- nvinfo : EIATTR_MERCURY_ISA_VERSION
	.align		4
.L_3626:
        /*0068*/ 	.byte	0x03, 0x5f
        /*006a*/ 	.short	0x0000


	//----- nvinfo : EIATTR_SYSCALL_OFFSETS
	.align		4
        /*006c*/ 	.byte	0x04, 0x46
        /*006e*/ 	.short	(.L_3628 - .L_3627)


	//   ....[0]....
.L_3627:
        /*0070*/ 	.word	0x00004090


	//   ....[1]....
        /*0074*/ 	.word	0x000042c0


	//   ....[2]....
        /*0078*/ 	.word	0x00004500


	//   ....[3]....
        /*007c*/ 	.word	0x00004750


	//----- nvinfo : EIATTR_EXIT_INSTR_OFFSETS
	.align		4
.L_3628:
        /*0080*/ 	.byte	0x04, 0x1c
        /*0082*/ 	.short	(.L_3630 - .L_3629)


	//   ....[0]....
.L_3629:
        /*0084*/ 	.word	0x00000060


	//   ....[1]....
        /*0088*/ 	.word	0x000048b0


	//----- nvinfo : EIATTR_INDIRECT_BRANCH_TARGETS
	.align		4
.L_3630:
        /*008c*/ 	.byte	0x04, 0x34
        /*008e*/ 	.short	(.L_3632 - .L_3631)


	//   ....[0]....
.L_3631:
        /*0090*/ 	.word	.L_x_6980@srel
        /*0094*/ 	.short	0x0
        /*0096*/ 	.short	0x0
        /*0098*/ 	.word	0x3
        /*009c*/ 	.word	.L_x_6981@srel
        /*00a0*/ 	.word	.L_x_6982@srel
        /*00a4*/ 	.word	.L_x_6983@srel


	//----- nvinfo : EIATTR_MAX_THREADS
	.align		4
.L_3632:
        /*00a8*/ 	.byte	0x04, 0x05
        /*00aa*/ 	.short	(.L_3634 - .L_3633)
.L_3633:
        /*00ac*/ 	.word	0x00000200
        /*00b0*/ 	.word	0x00000001
        /*00b4*/ 	.word	0x00000001


	//----- nvinfo : EIATTR_CRS_STACK_SIZE
	.align		4
.L_3634:
        /*00b8*/ 	.byte	0x04, 0x1e
        /*00ba*/ 	.short	(.L_3636 - .L_3635)
.L_3635:
        /*00bc*/ 	.word	0x00000000
.L_3636:


//--------------------- .nv.info._ZN2at4cuda57_GLOBAL__N__cd6b329d_24_DistributionBernoulli_cu_7537a20d21kernelPointwiseApply2IZNS_6native9templates4cuda28bernoulli_tensor_cuda_kernelIlfEEvRKNS_10TensorBaseES9_NS_15PhiloxCudaStateEEUliRlSB_SB_SB_RKfSD_SD_SD_E_lSC_jLi1ELi2ELi4ELi512ELi2EEEvNS0_6detail10TensorInfoIT0_T2_EENSG_IT1_SI_EESI_T_ --------------------------
	.section	.nv.info._ZN2at4cuda57_GLOBAL__N__cd6b329d_24_DistributionBernoulli_cu_7537a20d21kernelPointwiseApply2IZNS_6native9templates4cuda28bernoulli_tensor_cuda_kernelIlfEEvRKNS_10TensorBaseES9_NS_15PhiloxCudaStateEEUliRlSB_SB_SB_RKfSD_SD_SD_E_lSC_jLi1ELi2ELi4ELi512ELi2EEEvNS0_6detail10TensorInfoIT0_T2_EENSG_IT1_SI_EESI_T_,"",@"SHT_CUDA_INFO"
	.sectionflags	@""
	.align	4


	//----- nvinfo : EIATTR_CUDA_API_VERSION
	.align		4
        /*0000*/ 	.byte	0x04, 0x37
        /*0002*/ 	.short	(.L_3638 - .L_3637)
.L_3637:
        /*0004*/ 	.word	0x00000082


	//----- nvinfo : EIATTR_SW2861232_WAR
	.align		4
.L_3638:
        /*0008*/ 	.byte	0x01, 0x35
	.zero		2


	//----- nvinfo : EIATTR_PARAM_CBANK
	.align		4
        /*000c*/ 	.byte	0x04, 0x0a
        /*000e*/ 	.short	(.L_3640 - .L_3639)
	.align		4
.L_3639:
        /*0010*/ 	.word	index@(.nv.constant0._ZN2at4cuda57_GLOBAL__N__cd6b329d_24_DistributionBernoulli_cu_7537a20d21kernelPointwiseApply2IZNS_6native9templates4cuda28bernoulli_tensor_cuda_kernelIlfEEvRKNS_10TensorBaseES9_NS_15PhiloxCudaStateEEUliRlSB_SB_SB_RKfSD_SD_SD_E_lSC_jLi1ELi2ELi4ELi512ELi2EEEvNS0_6detail10TensorInfoIT0_T2_EENSG_IT1_SI_EESI_T_)
        /*0014*/ 	.short	0x0160
        /*0016*/ 	.short	0x01d0


	//----- nvinfo : EIATTR_CBANK_PARAM_SIZE
	.align		4
.L_3640:
        /*0018*/ 	.byte	0x03, 0x19
        /*001a*/ 	.short	0x01d0


	//----- nvinfo : EIATTR_KPARAM_INFO
	.align		4
        /*001c*/ 	.byte	0x04, 0x17
        /*001e*/ 	.short	(.L_3642 - .L_3641)
.L_3641:
        /*0020*/ 	.word	0x00000000
        /*0024*/ 	.short	0x0003
        /*0026*/ 	.short	0x01b8
        /*0028*/ 	.byte	0x00, 0xf0, 0x61, 0x00


	//----- nvinfo : EIATTR_KPARAM_INFO
	.align		4
.L_3642:
        /*002c*/ 	.byte	0x04, 0x17
        /*002e*/ 	.short	(.L_3644 - .L_3643)
.L_3643:
        /*0030*/ 	.word	0x00000000
        /*0034*/ 	.short	0x0002
        /*0036*/ 	.short	0x01b0
        /*0038*/ 	.byte	0x00, 0xf0, 0x11, 0x00


	//----- nvinfo : EIATTR_KPARAM_INFO
	.align		4
.L_3644:
        /*003c*/ 	.byte	0x04, 0x17
        /*003e*/ 	.short	(.L_3646 - .L_3645)
.L_3645:
        /*0040*/ 	.word	0x00000000
        /*0044*/ 	.short	0x0001
        /*0046*/ 	.short	0x00d8
        /*0048*/ 	.byte	0x00, 0xf0, 0x61, 0x03


	//----- nvinfo : EIATTR_KPARAM_INFO
	.align		4
.L_3646:
        /*004c*/ 	.byte	0x04, 0x17
        /*004e*/ 	.short	(.L_3648 - .L_3647)
.L_3647:
        /*0050*/ 	.word	0x00000000
        /*0054*/ 	.short	0x0000
        /*0056*/ 	.short	0x0000
        /*0058*/ 	.byte	0x00, 0xf0, 0x61, 0x03


	//----- nvinfo : EIATTR_MAXREG_COUNT
	.align		4
.L_3648:
        /*005c*/ 	.byte	0x03, 0x1b
        /*005e*/ 	.short	0x0040


	//----- nvinfo : EIATTR_EXTERNS
	.align		4
        /*0060*/ 	.byte	0x04, 0x0f
        /*0062*/ 	.short	(.L_3650 - .L_3649)


	//   ....[0]....
	.align		4
.L_3649:
        /*0064*/ 	.word	index@(__assertfail)


	//----- nvinfo : EIATTR_MERCURY_ISA_VERSION
	.align		4
.L_3650:
        /*0068*/ 	.byte	0x03, 0x5f
        /*006a*/ 	.short	0x0000


	//----- nvinfo : EIATTR_SYSCALL_OFFSETS
	.align		4
        /*006c*/ 	.byte	0x04, 0x46
        /*006e*/ 	.short	(.L_3652 - .L_3651)


	//   ....[0]....
.L_3651:
        /*0070*/ 	.word	0x000013e0


	//   ....[1]....
        /*0074*/ 	.word	0x00001610


	//   ....[2]....
        /*0078*/ 	.word	0x00001850


	//   ....[3]....
        /*007c*/ 	.word	0x00001aa0


	//----- nvinfo : EIATTR_EXIT_INSTR_OFFSETS
	.align		4
.L_3652:
        /*0080*/ 	.byte	0x04, 0x1c
        /*0082*/ 	.short	(.L_3654 - .L_3653)


	//   ....[0]....
.L_3653:
        /*0084*/ 	.word	0x00000060


	//   ....[1]....
        /*0088*/ 	.word	0x00001bf0


	//----- nvinfo : EIATTR_INDIRECT_BRANCH_TARGETS
	.align		4
.L_3654:
        /*008c*/ 	.byte	0x04, 0x34
        /*008e*/ 	.short	(.L_3656 - .L_3655)


	//   ....[0]....
.L_3655:
        /*0090*/ 	.word	.L_x_6984@srel
        /*0094*/ 	.short	0x0
        /*0096*/ 	.short	0x0
        /*0098*/ 	.word	0x3
        /*009c*/ 	.word	.L_x_6985@srel
        /*00a0*/ 	.word	.L_x_6986@srel
        /*00a4*/ 	.word	.L_x_6987@srel


	//----- nvinfo : EIATTR_MAX_THREADS
	.align		4
.L_3656:
        /*00a8*/ 	.byte	0x04, 0x05
        /*00aa*/ 	.short	(.L_3658 - .L_3657)
.L_3657:
        /*00ac*/ 	.word	0x00000200
        /*00b0*/ 	.word	0x00000001
        /*00b4*/ 	.word	0x00000001


	//----- nvinfo : EIATTR_CRS_STACK_SIZE
	.align		4
.L_3658:
        /*00b8*/ 	.byte	0x04, 0x1e
        /*00ba*/ 	.short	(.L_3660 - .L_3659)
.L_3659:
        /*00bc*/ 	.word	0x00000000
.L_3660:


//--------------------- .nv.info._ZN2at4cuda57_GLOBAL__N__cd6b329d_24_DistributionBernoulli_cu_7537a20d21kernelPointwiseApply2IZNS_6native9templates4cuda28bernoulli_tensor_cuda_kernelIlfEEvRKNS_10TensorBaseES9_NS_15PhiloxCudaStateEEUliRlSB_SB_SB_RKfSD_SD_SD_E_lSC_jLi1ELi1ELi4ELi512ELi2EEEvNS0_6detail10TensorInfoIT0_T2_EENSG_IT1_SI_EESI_T_ --------------------------
	.section	.nv.info._ZN2at4cuda57_GLOBAL__N__cd6b329d_24_DistributionBernoulli_cu_7537a20d21kernelPointwiseApply2IZNS_6native9templates4cuda28bernoulli_tensor_cuda_kernelIlfEEvRKNS_10TensorBaseES9_NS_15PhiloxCudaStateEEUliRlSB_SB_SB_RKfSD_SD_SD_E_lSC_jLi1ELi1ELi4ELi512ELi2EEEvNS0_6detail10TensorInfoIT0_T2_EENSG_IT1_SI_EESI_T_,"",@"SHT_CUDA_INFO"
	.sectionflags	@""
	.align	4


	//----- nvinfo : EIATTR_CUDA_API_VERSION
	.align		4
        /*0000*/ 	.byte	0x04, 0x37
        /*0002*/ 	.short	(.L_3662 - .L_3661)
.L_3661:
        /*0004*/ 	.word	0x00000082


	//----- nvinfo : EIATTR_SW2861232_WAR
	.align		4
.L_3662:
        /*0008*/ 	.byte	0x01, 0x35
	.zero		2


	//----- nvinfo : EIATTR_PARAM_CBANK
	.align		4
        /*000c*/ 	.byte	0x04, 0x0a
        /*000e*/ 	.short	(.L_3664 - .L_3663)
	.align		4
.L_3663:
        /*0010*/ 	.word	index@(.nv.constant0._ZN2at4cuda57_GLOBAL__N__cd6b329d_24_DistributionBernoulli_cu_7537a20d21kernelPointwiseApply2IZNS_6native9templates4cuda28bernoulli_tensor_cuda_kernelIlfEEvRKNS_10TensorBaseES9_NS_15PhiloxCudaStateEEUliRlSB_SB_SB_RKfSD_SD_SD_E_lSC_jLi1ELi1ELi4ELi512ELi2EEEvNS0_6detail10TensorInfoIT0_T2_EENSG_IT1_SI_EESI_T_)
        /*0014*/ 	.short	0x0160
        /*0016*/ 	.short	0x01d0


	//----- nvinfo : EIATTR_CBANK_PARAM_SIZE
	.align		4
.L_3664:
        /*0018*/ 	.byte	0x03, 0x19
        /*001a*/ 	.short	0x01d0


	//----- nvinfo : EIATTR_KPARAM_INFO
	.align		4
        /*001c*/ 	.byte	0x04, 0x17
        /*001e*/ 	.short	(.L_3666 - .L_3665)
.L_3665:
        /*0020*/ 	.word	0x00000000
        /*0024*/ 	.short	0x0003
        /*0026*/ 	.short	0x01b8
        /*0028*/ 	.byte	0x00, 0xf0, 0x61, 0x00


	//----- nvinfo : EIATTR_KPARAM_INFO
	.align		4
.L_3666:
        /*002c*/ 	.byte	0x04, 0x17
        /*002e*/ 	.short	(.L_3668 - .L_3667)
.L_3667:
        /*0030*/ 	.word	0x00000000
        /*0034*/ 	.short	0x0002
        /*0036*/ 	.short	0x01b0
        /*0038*/ 	.byte	0x00, 0xf0, 0x11, 0x00


	//----- nvinfo : EIATTR_KPARAM_INFO
	.align		4
.L_3668:
        /*003c*/ 	.byte	0x04, 0x17
        /*003e*/ 	.short	(.L_3670 - .L_3669)
.L_3669:
        /*0040*/ 	.word	0x00000000
        /*0044*/ 	.short	0x0001
        /*0046*/ 	.short	0x00d8
        /*0048*/ 	.byte	0x00, 0xf0, 0x61, 0x03


	//----- nvinfo : EIATTR_KPARAM_INFO
	.align		4
.L_3670:
        /*004c*/ 	.byte	0x04, 0x17
        /*004e*/ 	.short	(.L_3672 - .L_3671)
.L_3671:
        /*0050*/ 	.word	0x00000000
        /*0054*/ 	.short	0x0000
        /*0056*/ 	.short	0x0000
        /*0058*/ 	.byte	0x00, 0xf0, 0x61, 0x03


	//----- nvinfo : EIATTR_MAXREG_COUNT
	.align		4
.L_3672:
        /*005c*/ 	.byte	0x03, 0x1b
        /*005e*/ 	.short	0x0040


	//----- nvinfo : EIATTR_EXTERNS
	.align		4
        /*0060*/ 	.byte	0x04, 0x0f
        /*0062*/ 	.short	(.L_3674 - .L_3673)


	//   ....[0]....
	.align		4
.L_3673:
        /*0064*/ 	.word	index@(__assertfail)


	//----- nvinfo : EIATTR_MERCURY_ISA_VERSION
	.align		4
.L_3674:
        /*0068*/ 	.byte	0x03, 0x5f
        /*006a*/ 	.short	0x0000


	//----- nvinfo : EIATTR_SYSCALL_OFFSETS
	.align		4
        /*006c*/ 	.byte	0x04, 0x46
        /*006e*/ 	.short	(.L_3676 - .L_3675)


	//   ....[0]....
.L_3675:
        /*0070*/ 	.word	0x00000e20


	//   ....[1]....
        /*0074*/ 	.word	0x00001010


	//   ....[2]....
        /*0078*/ 	.word	0x000011f0


	//   ....[3]....
        /*007c*/ 	.word	0x00001450


	//----- nvinfo : EIATTR_EXIT_INSTR_OFFSETS
	.align		4
.L_3676:
        /*0080*/ 	.byte	0x04, 0x1c
        /*0082*/ 	.short	(.L_3678 - .L_3677)


	//   ....[0]....
.L_3677:
        /*0084*/ 	.word	0x00000060


	//   ....[1]....
        /*0088*/ 	.word	0x000015a0


	//----- nvinfo : EIATTR_INDIRECT_BRANCH_TARGETS
	.align		4
.L_3678:
        /*008c*/ 	.byte	0x04, 0x34
        /*008e*/ 	.short	(.L_3680 - .L_3679)


	//   ....[0]....
.L_3679:
        /*0090*/ 	.word	.L_x_6988@srel
        /*0094*/ 	.short	0x0
        /*0096*/ 	.short	0x0
        /*0098*/ 	.word	0x3
        /*009c*/ 	.word	.L_x_6989@srel
        /*00a0*/ 	.word	.L_x_6990@srel
        /*00a4*/ 	.word	.L_x_6991@srel


	//----- nvinfo : EIATTR_MAX_THREADS
	.align		4
.L_3680:
        /*00a8*/ 	.byte	0x04, 0x05
        /*00aa*/ 	.short	(.L_3682 - .L_3681)
.L_3681:
        /*00ac*/ 	.word	0x00000200
        /*00b0*/ 	.word	0x00000001
        /*00b4*/ 	.word	0x00000001


	//----- nvinfo : EIATTR_CRS_STACK_SIZE
	.align		4
.L_3682:
        /*00b8*/ 	.byte	0x04, 0x1e
        /*00ba*/ 	.short	(.L_3684 - .L_3683)
.L_3683:
        /*00bc*/ 	.word	0x00000000
.L_3684:


//--------------------- .nv.info._ZN2at4cuda57_GLOBAL__N__cd6b329d_24_DistributionBernoulli_cu_7537a20d21kernelPointwiseApply2IZNS_6native9templates4cuda28bernoulli_tensor_cuda_kernelIifEEvRKNS_10TensorBaseES9_NS_15PhiloxCudaStateEEUliRiSB_SB_SB_RKfSD_SD_SD_E_iSC_mLin1ELin1ELi4ELi512ELi2EEEvNS0_6detail10TensorInfoIT0_T2_EENSG_IT1_SI_EESI_T_ --------------------------
	.section	.nv.info._ZN2at4cuda57_GLOBAL__N__cd6b329d_24_DistributionBernoulli_cu_7537a20d21kernelPointwiseApply2IZNS_6native9templates4cuda28bernoulli_tensor_cuda_kernelIifEEvRKNS_10TensorBaseES9_NS_15PhiloxCudaStateEEUliRiSB_SB_SB_RKfSD_SD_SD_E_iSC_mLin1ELin1ELi4ELi512ELi2EEEvNS0_6detail10TensorInfoIT0_T2_EENSG_IT1_SI_EESI_T_,"",@"SHT_CUDA_INFO"
	.sectionflags	@""
	.align	4


	//----- nvinfo : EIATTR_CUDA_API_VERSION
	.align		4
        /*0000*/ 	.byte	0x04, 0x37
        /*0002*/ 	.short	(.L_3686 - .L_3685)
.L_3685:
        /*0004*/ 	.word	0x00000082


	//----- nvinfo : EIATTR_SW2861232_WAR
	.align		4
.L_3686:
        /*0008*/ 	.byte	0x01, 0x35
	.zero		2


	//----- nvinfo : EIATTR_PARAM_CBANK
	.align		4
        /*000c*/ 	.byte	0x04, 0x0a
        /*000e*/ 	.short	(.L_3688 - .L_3687)
	.align		4
.L_3687:
        /*0010*/ 	.word	index@(.nv.constant0._ZN2at4cuda57_GLOBAL__N__cd6b329d_24_DistributionBernoulli_cu_7537a20d21kernelPointwiseApply2IZNS_6native9templates4cuda28bernoulli_tensor_cuda_kernelIifEEvRKNS_10TensorBaseES9_NS_15PhiloxCudaStateEEUliRiSB_SB_SB_RKfSD_SD_SD_E_iSC_mLin1ELin1ELi4ELi512ELi2EEEvNS0_6detail10TensorInfoIT0_T2_EENSG_IT1_SI_EESI_T_)
        /*0014*/ 	.short	0x0160
        /*0016*/ 	.short	0x0360


	//----- nvinfo : EIATTR_CBANK_PARAM_SIZE
	.align		4
.L_3688:
        /*0018*/ 	.byte	0x03, 0x19
        /*001a*/ 	.short	0x0360


	//----- nvinfo : EIATTR_KPARAM_INFO
	.align		4
        /*001c*/ 	.byte	0x04, 0x17
        /*001e*/ 	.short	(.L_3690 - .L_3689)
.L_3689:
        /*0020*/ 	.word	0x00000000
        /*0024*/ 	.short	0x0003
        /*0026*/ 	.short	0x0348
        /*0028*/ 	.byte	0x00, 0xf0, 0x61, 0x00


	//----- nvinfo : EIATTR_KPARAM_INFO
	.align		4
.L_3690:
        /*002c*/ 	.byte	0x04, 0x17
        /*002e*/ 	.short	(.L_3692 - .L_3691)
.L_3691:
        /*0030*/ 	.word	0x00000000
        /*0034*/ 	.short	0x0002
        /*0036*/ 	.short	0x0340
        /*0038*/ 	.byte	0x00, 0xf0, 0x21, 0x00


	//----- nvinfo : EIATTR_KPARAM_INFO
	.align		4
.L_3692:
        /*003c*/ 	.byte	0x04, 0x17
        /*003e*/ 	.short	(.L_3694 - .L_3693)
.L_3693:
        /*0040*/ 	.word	0x00000000
        /*0044*/ 	.short	0x0001
        /*0046*/ 	.short	0x01a0
        /*0048*/ 	.byte	0x00, 0xf0, 0x81, 0x06


	//----- nvinfo : EIATTR_KPARAM_INFO
	.align		4
.L_3694:
        /*004c*/ 	.byte	0x04, 0x17
        /*004e*/ 	.short	(.L_3696 - .L_3695)
.L_3695:
        /*0050*/ 	.word	0x00000000
        /*0054*/ 	.short	0x0000
        /*0056*/ 	.short	0x0000
        /*0058*/ 	.byte	0x00, 0xf0, 0x81, 0x06


	//----- nvinfo : EIATTR_MAXREG_COUNT
	.align		4
.L_3696:
        /*005c*/ 	.byte	0x03, 0x1b
        /*005e*/ 	.short	0x0040


	//----- nvinfo : EIATTR_EXTERNS
	.align		4
        /*0060*/ 	.byte	0x04, 0x0f
        /*0062*/ 	.short	(.L_3698 - .L_3697)


	//   ....[0]....
	.align		4
.L_3697:
        /*0064*/ 	.word	index@(__assertfail)


	//----- nvinfo : EIATTR_MERCURY_ISA_VERSION
	.align		4
.L_3698:
        /*0068*/ 	.byte	0x03, 0x5f
        /*006a*/ 	.short	0x0000


	//----- nvinfo : EIATTR_SYSCALL_OFFSETS
	.align		4
        /*006c*/ 	.byte	0x04, 0x46
        /*006e*/ 	.short	(.L_3700 - .L_3699)


	//   ....[0]....
.L_3699:
        /*0070*/ 	.word	0x0000d920


	//   ....[1]....
        /*0074*/ 	.word	0x0000db00


	//   ....[2]....
        /*0078*/ 	.word	0x0000dcd0


	//   ....[3]....
        /*007c*/ 	.word	0x0000deb0


	//----- nvinfo : EIATTR_EXIT_INSTR_OFFSETS
	.align		4
.L_3700:
        /*0080*/ 	.byte	0x04, 0x1c
        /*0082*/ 	.short	(.L_3702 - .L_3701)


	//   ....[0]....
.L_3701:
        /*0084*/ 	.word	0x00000070


	//   ....[1]....
        /*0088*/ 	.word	0x0000dfc0


	//----- nvinfo : EIATTR_INDIRECT_BRANCH_TARGETS
	.align		4
.L_3702:
        /*008c*/ 	.byte	0x04, 0x34
        /*008e*/ 	.short	(.L_3704 - .L_3703)


	//   ....[0]....
.L_3703:
        /*0090*/ 	.word	.L_x_6992@srel
        /*0094*/ 	.short	0x0
        /*0096*/ 	.short	0x0
        /*0098*/ 	.word	0x3
        /*009c*/ 	.word	.L_x_6993@srel
        /*00a0*/ 	.word	.L_x_6994@srel
        /*00a4*/ 	.word	.L_x_6995@srel


	//----- nvinfo : EIATTR_MAX_THREADS
	.align		4
.L_3704:
        /*00a8*/ 	.byte	0x04, 0x05
        /*00aa*/ 	.short	(.L_3706 - .L_3705)
.L_3705:
        /*00ac*/ 	.word	0x00000200
        /*00b0*/ 	.word	0x00000001
        /*00b4*/ 	.word	0x00000001


	//----- nvinfo : EIATTR_CRS_STACK_SIZE
	.align		4
.L_3706:
        /*00b8*/ 	.byte	0x04, 0x1e
        /*00ba*/ 	.short	(.L_3708 - .L_3707)
.L_3707:
        /*00bc*/ 	.word	0x00000000
.L_3708:


//--------------------- .nv.info._ZN2at4cuda57_GLOBAL__N__cd6b329d_24_DistributionBernoulli_cu_7537a20d21kernelPointwiseApply2IZNS_6native9templates4cuda28bernoulli_tensor_cuda_kernelIifEEvRKNS_10TensorBaseES9_NS_15PhiloxCudaStateEEUliRiSB_SB_SB_RKfSD_SD_SD_E_iSC_mLi1ELi1ELi4ELi512ELi2EEEvNS0_6detail10TensorInfoIT0_T2_EENSG_IT1_SI_EESI_T_ --------------------------
	.section	.nv.info._ZN2at4cuda57_GLOBAL__N__cd6b329d_24_DistributionBernoulli_cu_7537a20d21kernelPointwiseApply2IZNS_6native9templates4cuda28bernoulli_tensor_cuda_kernelIifEEvRKNS_10TensorBaseES9_NS_15PhiloxCudaStateEEUliRiSB_SB_SB_RKfSD_SD_SD_E_iSC_mLi1ELi1ELi4ELi512ELi2EEEvNS0_6detail10TensorInfoIT0_T2_EENSG_IT1_SI_EESI_T_,"",@"SHT_CUDA_INFO"
	.sectionflags	@""
	.align	4


	//----- nvinfo : EIATTR_CUDA_API_VERSION
	.align		4
        /*0000*/ 	.byte	0x04, 0x37
        /*0002*/ 	.short	(.L_3710 - .L_3709)
.L_3709:
        /*0004*/ 	.word	0x00000082


	//----- nvinfo : EIATTR_SW2861232_WAR
	.align		4
.L_3710:
        /*0008*/ 	.byte	0x01, 0x35
	.zero		2


	//----- nvinfo : EIATTR_PARAM_CBANK
	.align		4
        /*000c*/ 	.byte	0x04, 0x0a
        /*000e*/ 	.short	(.L_3712 - .L_3711)
	.align		4
.L_3711:
        /*0010*/ 	.word	index@(.nv.constant0._ZN2at4cuda57_GLOBAL__N__cd6b329d_24_DistributionBernoulli_cu_7537a20d21kernelPointwiseApply2IZNS_6native9templates4cuda28bernoulli_tensor_cuda_kernelIifEEvRKNS_10TensorBaseES9_NS_15PhiloxCudaStateEEUliRiSB_SB_SB_RKfSD_SD_SD_E_iSC_mLi1ELi1ELi4ELi512ELi2EEEvNS0_6detail10TensorInfoIT0_T2_EENSG_IT1_SI_EESI_T_)
        /*0014*/ 	.short	0x0160
        /*0016*/ 	.short	0x0360


	//----- nvinfo : EIATTR_CBANK_PARAM_SIZE
	.align		4
.L_3712:
        /*0018*/ 	.byte	0x03, 0x19
        /*001a*/ 	.short	0x0360


	//----- nvinfo : EIATTR_KPARAM_INFO
	.align		4
        /*001c*/ 	.byte	0x04, 0x17
        /*001e*/ 	.short	(.L_3714 - .L_3713)
.L_3713:
        /*0020*/ 	.word	0x00000000
        /*0024*/ 	.short	0x0003
        /*0026*/ 	.short	0x0348
        /*0028*/ 	.byte	0x00, 0xf0, 0x61, 0x00


	//----- nvinfo : EIATTR_KPARAM_INFO
	.align		4
.L_3714:
        /*002c*/ 	.byte	0x04, 0x17
        /*002e*/ 	.short	(.L_3716 - .L_3715)
.L_3715:
        /*0030*/ 	.word	0x00000000
        /*0034*/ 	.short	0x0002
        /*0036*/ 	.short	0x0340
        /*0038*/ 	.byte	0x00, 0xf0, 0x21, 0x00


	//----- nvinfo : EIATTR_KPARAM_INFO
	.align		4
.L_3716:
        /*003c*/ 	.byte	0x04, 0x17
        /*003e*/ 	.short	(.L_3718 - .L_3717)
.L_3717:
        /*0040*/ 	.word	0x00000000
        /*0044*/ 	.short	0x0001
        /*0046*/ 	.short	0x01a0
        /*0048*/ 	.byte	0x00, 0xf0, 0x81, 0x06


	//----- nvinfo : EIATTR_KPARAM_INFO
	.align		4
.L_3718:
        /*004c*/ 	.byte	0x04, 0x17
        /*004e*/ 	.short	(.L_3720 - .L_3719)
.L_3719:
        /*0050*/ 	.word	0x00000000
        /*0054*/ 	.short	0x0000
        /*0056*/ 	.short	0x0000
        /*0058*/ 	.byte	0x00, 0xf0, 0x81, 0x06


	//----- nvinfo : EIATTR_MAXREG_COUNT
	.align		4
.L_3720:
        /*005c*/ 	.byte	0x03, 0x1b
        /*005e*/ 	.short	0x0040


	//----- nvinfo : EIATTR_EXTERNS
	.align		4
        /*0060*/ 	.byte	0x04, 0x0f
        /*0062*/ 	.short	(.L_3722 - .L_3721)


	//   ....[0]....
	.align		4
.L_3721:
        /*0064*/ 	.word	index@(__assertfail)


	//----- nvinfo : EIATTR_MERCURY_ISA_VERSION
	.align		4
.L_3722:
        /*0068*/ 	.byte	0x03, 0x5f
        /*006a*/ 	.short	0x0000


	//----- nvinfo : EIATTR_SYSCALL_OFFSETS
	.align		4
        /*006c*/ 	.byte	0x04, 0x46
        /*006e*/ 	.short	(.L_3724 - .L_3723)


	//   ....[0]....
.L_3723:
        /*0070*/ 	.word	0x00001030


	//   ....[1]....
        /*0074*/ 	.word	0x00001210


	//   ....[2]....
        /*0078*/ 	.word	0x000013e0


	//   ....[3]....
        /*007c*/ 	.word	0x00001670


	//----- nvinfo : EIATTR_EXIT_INSTR_OFFSETS
	.align		4
.L_3724:
        /*0080*/ 	.byte	0x04, 0x1c
        /*0082*/ 	.short	(.L_3726 - .L_3725)


	//   ....[0]....
.L_3725:
        /*0084*/ 	.word	0x00000070


	//   ....[1]....
        /*0088*/ 	.word	0x00001810


	//----- nvinfo : EIATTR_INDIRECT_BRANCH_TARGETS
	.align		4
.L_3726:
        /*008c*/ 	.byte	0x04, 0x34
        /*008e*/ 	.short	(.L_3728 - .L_3727)


	//   ....[0]....
.L_3727:
        /*0090*/ 	.word	.L_x_6996@srel
        /*0094*/ 	.short	0x0
        /*0096*/ 	.short	0x0
        /*0098*/ 	.word	0x3
        /*009c*/ 	.word	.L_x_6997@srel
        /*00a0*/ 	.word	.L_x_6998@srel
        /*00a4*/ 	.word	.L_x_6999@srel


	//----- nvinfo : EIATTR_MAX_THREADS
	.align		4
.L_3728:
        /*00a8*/ 	.byte	0x04, 0x05
        /*00aa*/ 	.short	(.L_3730 - .L_3729)
.L_3729:
        /*00ac*/ 	.word	0x00000200
        /*00b0*/ 	.word	0x00000001
        /*00b4*/ 	.word	0x00000001


	//----- nvinfo : EIATTR_CRS_STACK_SIZE
	.align		4
.L_3730:
        /*00b8*/ 	.byte	0x04, 0x1e
        /*00ba*/ 	.short	(.L_3732 - .L_3731)
.L_3731:
        /*00bc*/ 	.word	0x00000000
.L_3732:


//--------------------- .nv.info._ZN2at4cuda57_GLOBAL__N__cd6b329d_24_DistributionBernoulli_cu_7537a20d21kernelPointwiseApply2IZNS_6native9templates4cuda28bernoulli_tensor_cuda_kernelIifEEvRKNS_10TensorBaseES9_NS_15PhiloxCudaStateEEUliRiSB_SB_SB_RKfSD_SD_SD_E_iSC_jLin1ELin1ELi4ELi512ELi2EEEvNS0_6detail10TensorInfoIT0_T2_EENSG_IT1_SI_EESI_T_ --------------------------
	.section	.nv.info._ZN2at4cuda57_GLOBAL__N__cd6b329d_24_DistributionBernoulli_cu_7537a20d21kernelPointwiseApply2IZNS_6native9templates4cuda28bernoulli_tensor_cuda_kernelIifEEvRKNS_10TensorBaseES9_NS_15PhiloxCudaStateEEUliRiSB_SB_SB_RKfSD_SD_SD_E_iSC_jLin1ELin1ELi4ELi512ELi2EEEvNS0_6detail10TensorInfoIT0_T2_EENSG_IT1_SI_EESI_T_,"",@"SHT_CUDA_INFO"
	.sectionflags	@""
	.align	4


	//----- nvinfo : EIATTR_CUDA_API_VERSION
	.align		4
        /*0000*/ 	.byte	0x04, 0x37
        /*0002*/ 	.short	(.L_3734 - .L_3733)
.L_3733:
        /*0004*/ 	.word	0x00000082


	//----- nvinfo : EIATTR_SW2861232_WAR
	.align		4
.L_3734:
        /*0008*/ 	.byte	0x01, 0x35
	.zero		2


	//----- nvinfo : EIATTR_PARAM_CBANK
	.align		4
        /*000c*/ 	.byte	0x04, 0x0a
        /*000e*/ 	.short	(.L_3736 - .L_3735)
	.align		4
.L_3735:
        /*0010*/ 	.word	index@(.nv.constant0._ZN2at4cuda57_GLOBAL__N__cd6b329d_24_DistributionBernoulli_cu_7537a20d21kernelPointwiseApply2IZNS_6native9templates4cuda28bernoulli_tensor_cuda_kernelIifEEvRKNS_10TensorBaseES9_NS_15PhiloxCudaStateEEUliRiSB_SB_SB_RKfSD_SD_SD_E_iSC_jLin1ELin1ELi4ELi512ELi2EEEvNS0_6detail10TensorInfoIT0_T2_EENSG_IT1_SI_EESI_T_)
        /*0014*/ 	.short	0x0160
        /*0016*/ 	.short	0x01d0


	//----- nvinfo : EIATTR_CBANK_PARAM_SIZE
	.align		4
.L_3736:
        /*0018*/ 	.byte	0x03, 0x19
        /*001a*/ 	.short	0x01d0


	//----- nvinfo : EIATTR_KPARAM_INFO
	.align		4
        /*001c*/ 	.byte	0x04, 0x17
        /*001e*/ 	.short	(.L_3738 - .L_3737)
.L_3737:
        /*0020*/ 	.word	0x00000000
        /*0024*/ 	.short	0x0003
        /*0026*/ 	.short	0x01b8
        /*0028*/ 	.byte	0x00, 0xf0, 0x61, 0x00


	//----- nvinfo : EIATTR_KPARAM_INFO
	.align		4
.L_3738:
        /*002c*/ 	.byte	0x04, 0x17
        /*002e*/ 	.short	(.L_3740 - .L_3739)
.L_3739:
        /*0030*/ 	.word	0x00000000
        /*0034*/ 	.short	0x0002
        /*0036*/ 	.short	0x01b0
        /*0038*/ 	.byte	0x00, 0xf0, 0x11, 0x00


	//----- nvinfo : EIATTR_KPARAM_INFO
	.align		4
.L_3740:
        /*003c*/ 	.byte	0x04, 0x17
        /*003e*/ 	.short	(.L_3742 - .L_3741)
.L_3741:
        /*0040*/ 	.word	0x00000000
        /*0044*/ 	.short	0x0001
        /*0046*/ 	.short	0x00d8
        /*0048*/ 	.byte	0x00, 0xf0, 0x61, 0x03


	//----- nvinfo : EIATTR_KPARAM_INFO
	.align		4
.L_3742:
        /*004c*/ 	.byte	0x04, 0x17
        /*004e*/ 	.short	(.L_3744 - .L_3743)
.L_3743:
        /*0050*/ 	.word	0x00000000
        /*0054*/ 	.short	0x0000
        /*0056*/ 	.short	0x0000
        /*0058*/ 	.byte	0x00, 0xf0, 0x61, 0x03


	//----- nvinfo : EIATTR_MAXREG_COUNT
	.align		4
.L_3744:
        /*005c*/ 	.byte	0x03, 0x1b
        /*005e*/ 	.short	0x0040


	//----- nvinfo : EIATTR_EXTERNS
	.align		4
        /*0060*/ 	.byte	0x04, 0x0f
        /*0062*/ 	.short	(.L_3746 - .L_3745)


	//   ....[0]....
	.align		4
.L_3745:
        /*0064*/ 	.word	index@(__assertfail)


	//----- nvinfo : EIATTR_MERCURY_ISA_VERSION
	.align		4
.L_3746:
        /*0068*/ 	.byte	0x03, 0x5f
        /*006a*/ 	.short	0x0000


	//----- nvinfo : EIATTR_SYSCALL_OFFSETS
	.align		4
        /*006c*/ 	.byte	0x04, 0x46
        /*006e*/ 	.short	(.L_3748 - .L_3747)


	//   ....[0]....
.L_3747:
        /*0070*/ 	.word	0x000072f0


	//   ....[1]....
        /*0074*/ 	.word	0x000074d0


	//   ....[2]....
        /*0078*/ 	.word	0x000076a0


	//   ....[3]....
        /*007c*/ 	.word	0x00007880


	//----- nvinfo : EIATTR_EXIT_INSTR_OFFSETS
	.align		4
.L_3748:
        /*0080*/ 	.byte	0x04, 0x1c
        /*0082*/ 	.short	(.L_3750 - .L_3749)


	//   ....[0]....
.L_3749:
        /*0084*/ 	.word	0x00000060


	//   ....[1]....
        /*0088*/ 	.word	0x00007970


	//----- nvinfo : EIATTR_INDIRECT_BRANCH_TARGETS
	.align		4
.L_3750:
        /*008c*/ 	.byte	0x04, 0x34
        /*008e*/ 	.short	(.L_3752 - .L_3751)


	//   ....[0]....
.L_3751:
        /*0090*/ 	.word	.L_x_7000@srel
        /*0094*/ 	.short	0x0
        /*0096*/ 	.short	0x0
        /*0098*/ 	.word	0x3
        /*009c*/ 	.word	.L_x_7001@srel
        /*00a0*/ 	.word	.L_x_7002@srel
        /*00a4*/ 	.word	.L_x_7003@srel


	//----- nvinfo : EIATTR_MAX_THREADS
	.align		4
.L_3752:
        /*00a8*/ 	.byte	0x04, 0x05
        /*00aa*/ 	.short	(.L_3754 - .L_3753)
.L_3753:
        /*00ac*/ 	.word	0x00000200
        /*00b0*/ 	.word	0x00000001
        /*00b4*/ 	.word	0x00000001


	//----- nvinfo : EIATTR_CRS_STACK_SIZE
	.align		4
.L_3754:
        /*00b8*/ 	.byte	0x04, 0x1e
        /*00ba*/ 	.short	(.L_3756 - .L_3755)
.L_3755:
        /*00bc*/ 	.word	0x00000000
.L_3756:


//--------------------- .nv.info._ZN2at4cuda57_GLOBAL__N__cd6b329d_24_DistributionBernoulli_cu_7537a20d21kernelPointwiseApply2IZNS_6native9templates4cuda28bernoulli_tensor_cuda_kernelIifEEvRKNS_10TensorBaseES9_NS_15PhiloxCudaStateEEUliRiSB_SB_SB_RKfSD_SD_SD_E_iSC_jLin1ELi2ELi4ELi512ELi2EEEvNS0_6detail10TensorInfoIT0_T2_EENSG_IT1_SI_EESI_T_ --------------------------
	.section	.nv.info._ZN2at4cuda57_GLOBAL__N__cd6b329d_24_DistributionBernoulli_cu_7537a20d21kernelPointwiseApply2IZNS_6native9templates4cuda28bernoulli_tensor_cuda_kernelIifEEvRKNS_10TensorBaseES9_NS_15PhiloxCudaStateEEUliRiSB_SB_SB_RKfSD_SD_SD_E_iSC_jLin1ELi2ELi4ELi512ELi2EEEvNS0_6detail10TensorInfoIT0_T2_EENSG_IT1_SI_EESI_T_,"",@"SHT_CUDA_INFO"
	.sectionflags	@""
	.align	4


	//----- nvinfo : EIATTR_CUDA_API_VERSION
	.align		4
        /*0000*/ 	.byte	0x04, 0x37
        /*0002*/ 	.short	(.L_3758 - .L_3757)
.L_3757:
        /*0004*/ 	.word	0x00000082


	//----- nvinfo : EIATTR_SW2861232_WAR
	.align		4
.L_3758:
        /*0008*/ 	.byte	0x01, 0x35
	.zero		2


	//----- nvinfo : EIATTR_PARAM_CBANK
	.align		4
        /*000c*/ 	.byte	0x04, 0x0a
        /*000e*/ 	.short	(.L_3760 - .L_3759)
	.align		4
.L_3759:
        /*0010*/ 	.word	index@(.nv.constant0._ZN2at4cuda57_GLOBAL__N__cd6b329d_24_DistributionBernoulli_cu_7537a20d21kernelPointwiseApply2IZNS_6native9templates4cuda28bernoulli_tensor_cuda_kernelIifEEvRKNS_10TensorBaseES9_NS_15PhiloxCudaStateEEUliRiSB_SB_SB_RKfSD_SD_SD_E_iSC_jLin1ELi2ELi4ELi512ELi2EEEvNS0_6detail10TensorInfoIT0_T2_EENSG_IT1_SI_EESI_T_)
        /*0014*/ 	.short	0x0160
        /*0016*/ 	.short	0x01d0


	//----- nvinfo : EIATTR_CBANK_PARAM_SIZE
	.align		4
.L_3760:
        /*0018*/ 	.byte	0x03, 0x19
        /*001a*/ 	.short	0x01d0


	//----- nvinfo : EIATTR_KPARAM_INFO
	.align		4
        /*001c*/ 	.byte	0x04, 0x17
        /*001e*/ 	.short	(.L_3762 - .L_3761)
.L_3761:
        /*0020*/ 	.word	0x00000000
        /*0024*/ 	.short	0x0003
        /*0026*/ 	.short	0x01b8
        /*0028*/ 	.byte	0x00, 0xf0, 0x61, 0x00


	//----- nvinfo : EIATTR_KPARAM_INFO
	.align		4
.L_3762:
        /*002c*/ 	.byte	0x04, 0x17
        /*002e*/ 	.short	(.L_3764 - .L_3763)
.L_3763:
        /*0030*/ 	.word	0x00000000
        /*0034*/ 	.short	0x0002
        /*0036*/ 	.short	0x01b0
        /*0038*/ 	.byte	0x00, 0xf0, 0x11, 0x00


	//----- nvinfo : EIATTR_KPARAM_INFO
	.align		4
.L_3764:
        /*003c*/ 	.byte	0x04, 0x17
        /*003e*/ 	.short	(.L_3766 - .L_3765)
.L_3765:
        /*0040*/ 	.word	0x00000000
        /*0044*/ 	.short	0x0001
        /*0046*/ 	.short	0x00d8
        /*0048*/ 	.byte	0x00, 0xf0, 0x61, 0x03


	//----- nvinfo : EIATTR_KPARAM_INFO
	.align		4
.L_3766:
        /*004c*/ 	.byte	0x04, 0x17
        /*004e*/ 	.short	(.L_3768 - .L_3767)
.L_3767:
        /*0050*/ 	.word	0x00000000
        /*0054*/ 	.short	0x0000
        /*0056*/ 	.short	0x0000
        /*0058*/ 	.byte	0x00, 0xf0, 0x61, 0x03


	//----- nvinfo : EIATTR_MAXREG_COUNT
	.align		4
.L_3768:
        /*005c*/ 	.byte	0x03, 0x1b
        /*005e*/ 	.short	0x0040


	//----- nvinfo : EIATTR_EXTERNS
	.align		4
        /*0060*/ 	.byte	0x04, 0x0f
        /*0062*/ 	.short	(.L_3770 - .L_3769)


	//   ....[0]....
	.align		4
.L_3769:
        /*0064*/ 	.word	index@(__assertfail)


	//----- nvinfo : EIATTR_MERCURY_ISA_VERSION
	.align		4
.L_3770:
        /*0068*/ 	.byte	0x03, 0x5f
        /*006a*/ 	.short	0x0000


	//----- nvinfo : EIATTR_SYSCALL_OFFSETS
	.align		4
        /*006c*/ 	.byte	0x04, 0x46
        /*006e*/ 	.short	(.L_3772 - .L_3771)


	//   ....[0]....
.L_3771:
        /*0070*/ 	.word	0x00004680


	//   ....[1]....
        /*0074*/ 	.word	0x00004860


	//   ....[2]....
        /*0078*/ 	.word	0x00004a30


	//   ....[3]....
        /*007c*/ 	.word	0x00004c10


	//----- nvinfo : EIATTR_EXIT_INSTR_OFFSETS
	.align		4
.L_3772:
        /*0080*/ 	.byte	0x04, 0x1c
        /*0082*/ 	.short	(.L_3774 - .L_3773)


	//   ....[0]....
.L_3773:
        /*0084*/ 	.word	0x00000060


	//   ....[1]....
        /*0088*/ 	.word	0x00004d00


	//----- nvinfo : EIATTR_INDIRECT_BRANCH_TARGETS
	.align		4
.L_3774:
        /*008c*/ 	.byte	0x04, 0x34
        /*008e*/ 	.short	(.L_3776 - .L_3775)


	//   ....[0]....
.L_3775:
        /*0090*/ 	.word	.L_x_7004@srel
        /*0094*/ 	.short	0x0
        /*0096*/ 	.short	0x0
        /*0098*/ 	.word	0x3
        /*009c*/ 	.word	.L_x_7005@srel
        /*00a0*/ 	.word	.L_x_7006@srel
        /*00a4*/ 	.word	.L_x_7007@srel


	//----- nvinfo : EIATTR_MAX_THREADS
	.align		4
.L_3776:
        /*00a8*/ 	.byte	0x04, 0x05
        /*00aa*/ 	.short	(.L_3778 - .L_3777)
.L_3777:
        /*00ac*/ 	.word	0x00000200
        /*00b0*/ 	.word	0x00000001
        /*00b4*/ 	.word	0x00000001


	//----- nvinfo : EIATTR_CRS_STACK_SIZE
	.align		4
.L_3778:
        /*00b8*/ 	.byte	0x04, 0x1e
        /*00ba*/ 	.short	(.L_3780 - .L_3779)
.L_3779:
        /*00bc*/ 	.word	0x00000000
.L_3780:


//--------------------- .nv.info._ZN2at4cuda57_GLOBAL__N__cd6b329d_24_DistributionBernoulli_cu_7537a20d21kernelPointwiseApply2IZNS_6native9templates4cuda28bernoulli_tensor_cuda_kernelIifEEvRKNS_10TensorBaseES9_NS_15PhiloxCudaStateEEUliRiSB_SB_SB_RKfSD_SD_SD_E_iSC_jLin1ELi1ELi4ELi512ELi2EEEvNS0_6detail10TensorInfoIT0_T2_EENSG_IT1_SI_EESI_T_ --------------------------
	.section	.nv.info._ZN2at4cuda57_GLOBAL__N__cd6b329d_24_DistributionBernoulli_cu_7537a20d21kernelPointwiseApply2IZNS_6native9templates4cuda28bernoulli_tensor_cuda_kernelIifEEvRKNS_10TensorBaseES9_NS_15PhiloxCudaStateEEUliRiSB_SB_SB_RKfSD_SD_SD_E_iSC_jLin1ELi1ELi4ELi512ELi2EEEvNS0_6detail10TensorInfoIT0_T2_EENSG_IT1_SI_EESI_T_,"",@"SHT_CUDA_INFO"
	.sectionflags	@""
	.align	4


	//----- nvinfo : EIATTR_CUDA_API_VERSION
	.align		4
        /*0000*/ 	.byte	0x04, 0x37
        /*0002*/ 	.short	(.L_3782 - .L_3781)
.L_3781:
        /*0004*/ 	.word	0x00000082


	//----- nvinfo : EIATTR_SW2861232_WAR
	.align		4
.L_3782:
        /*0008*/ 	.byte	0x01, 0x35
	.zero		2


	//----- nvinfo : EIATTR_PARAM_CBANK
	.align		4
        /*000c*/ 	.byte	0x04, 0x0a
        /*000e*/ 	.short	(.L_3784 - .L_3783)
	.align		4
.L_3783:
        /*0010*/ 	.word	index@(.nv.constant0._ZN2at4cuda57_GLOBAL__N__cd6b329d_24_DistributionBernoulli_cu_7537a20d21kernelPointwiseApply2IZNS_6native9templates4cuda28bernoulli_tensor_cuda_kernelIifEEvRKNS_10TensorBaseES9_NS_15PhiloxCudaStateEEUliRiSB_SB_SB_RKfSD_SD_SD_E_iSC_jLin1ELi1ELi4ELi512ELi2EEEvNS0_6detail10TensorInfoIT0_T2_EENSG_IT1_SI_EESI_T_)
        /*0014*/ 	.short	0x0160
        /*0016*/ 	.short	0x01d0


	//----- nvinfo : EIATTR_CBANK_PARAM_SIZE
	.align		4
.L_3784:
        /*0018*/ 	.byte	0x03, 0x19
        /*001a*/ 	.short	0x01d0


	//----- nvinfo : EIATTR_KPARAM_INFO
	.align		4
        /*001c*/ 	.byte	0x04, 0x17
        /*001e*/ 	.short	(.L_3786 - .L_3785)
.L_3785:
        /*0020*/ 	.word	0x00000000
        /*0024*/ 	.short	0x0003
        /*0026*/ 	.short	0x01b8
        /*0028*/ 	.byte	0x00, 0xf0, 0x61, 0x00


	//----- nvinfo : EIATTR_KPARAM_INFO
	.align		4
.L_3786:
        /*002c*/ 	.byte	0x04, 0x17
        /*002e*/ 	.short	(.L_3788 - .L_3787)
.L_3787:
        /*0030*/ 	.word	0x00000000
        /*0034*/ 	.short	0x0002
        /*0036*/ 	.short	0x01b0
        /*0038*/ 	.byte	0x00, 0xf0, 0x11, 0x00


	//----- nvinfo : EIATTR_KPARAM_INFO
	.align		4
.L_3788:
        /*003c*/ 	.byte	0x04, 0x17
        /*003e*/ 	.short	(.L_3790 - .L_3789)
.L_3789:
        /*0040*/ 	.word	0x00000000
        /*0044*/ 	.short	0x0001
        /*0046*/ 	.short	0x00d8
        /*0048*/ 	.byte	0x00, 0xf0, 0x61, 0x03


	//----- nvinfo : EIATTR_KPARAM_INFO
	.align		4
.L_3790:
        /*004c*/ 	.byte	0x04, 0x17
        /*004e*/ 	.short	(.L_3792 - .L_3791)
.L_3791:
        /*0050*/ 	.word	0x00000000
        /*0054*/ 	.short	0x0000
        /*0056*/ 	.short	0x0000
        /*0058*/ 	.byte	0x00, 0xf0, 0x61, 0x03


	//----- nvinfo : EIATTR_MAXREG_COUNT
	.align		4
.L_3792:
        /*005c*/ 	.byte	0x03, 0x1b
        /*005e*/ 	.short	0x0040


	//----- nvinfo : EIATTR_EXTERNS
	.align		4
        /*0060*/ 	.byte	0x04, 0x0f
        /*0062*/ 	.short	(.L_3794 - .L_3793)


	//   ....[0]....
	.align		4
.L_3793:
        /*0064*/ 	.word	index@(__assertfail)


	//----- nvinfo : EIATTR_MERCURY_ISA_VERSION
	.align		4
.L_3794:
        /*0068*/ 	.byte	0x03, 0x5f
        /*006a*/ 	.short	0x0000


	//----- nvinfo : EIATTR_SYSCALL_OFFSETS
	.align		4
        /*006c*/ 	.byte	0x04, 0x46
        /*006e*/ 	.short	(.L_3796 - .L_3795)


	//   ....[0]....
.L_3795:
        /*0070*/ 	.word	0x00004040


	//   ....[1]....
        /*0074*/ 	.word	0x00004280


	//   ....[2]....
        /*0078*/ 	.word	0x000044b0


	//   ....[3]....
        /*007c*/ 	.word	0x000046f0


	//----- nvinfo : EIATTR_EXIT_INSTR_OFFSETS
	.align		4
.L_3796:
        /*0080*/ 	.byte	0x04, 0x1c
        /*0082*/ 	.short	(.L_3798 - .L_3797)


	//   ....[0]....
.L_3797:
        /*0084*/ 	.word	0x00000060


	//   ....[1]....
        /*0088*/ 	.word	0x000047e0


	//----- nvinfo : EIATTR_INDIRECT_BRANCH_TARGETS
	.align		4
.L_3798:
        /*008c*/ 	.byte	0x04, 0x34
        /*008e*/ 	.short	(.L_3800 - .L_3799)


	//   ....[0]....
.L_3799:
        /*0090*/ 	.word	.L_x_7008@srel
        /*0094*/ 	.short	0x0
        /*0096*/ 	.short	0x0
        /*0098*/ 	.word	0x3
        /*009c*/ 	.word	.L_x_7009@srel
        /*00a0*/ 	.word	.L_x_7010@srel
        /*00a4*/ 	.word	.L_x_7011@srel


	//----- nvinfo : EIATTR_MAX_THREADS
	.align		4
.L_3800:
        /*00a8*/ 	.byte	0x04, 0x05
        /*00aa*/ 	.short	(.L_3802 - .L_3801)
.L_3801:
        /*00ac*/ 	.word	0x00000200
        /*00b0*/ 	.word	0x00000001
        /*00b4*/ 	.word	0x00000001


	//----- nvinfo : EIATTR_CRS_STACK_SIZE
	.align		4
.L_3802:
        /*00b8*/ 	.byte	0x04, 0x1e
        /*00ba*/ 	.short	(.L_3804 - .L_3803)
.L_3803:
        /*00bc*/ 	.word	0x00000000
.L_3804:


//--------------------- .nv.info._ZN2at4cuda57_GLOBAL__N__cd6b329d_24_DistributionBernoulli_cu_7537a20d21kernelPointwiseApply2IZNS_6native9templates4cuda28bernoulli_tensor_cuda_kernelIifEEvRKNS_10TensorBaseES9_NS_15PhiloxCudaStateEEUliRiSB_SB_SB_RKfSD_SD_SD_E_iSC_jLi2ELin1ELi4ELi512ELi2EEEvNS0_6detail10TensorInfoIT0_T2_EENSG_IT1_SI_EESI_T_ --------------------------
	.section	.nv.info._ZN2at4cuda57_GLOBAL__N__cd6b329d_24_DistributionBernoulli_cu_7537a20d21kernelPointwiseApply2IZNS_6native9templates4cuda28bernoulli_tensor_cuda_kernelIifEEvRKNS_10TensorBaseES9_NS_15PhiloxCudaStateEEUliRiSB_SB_SB_RKfSD_SD_SD_E_iSC_jLi2ELin1ELi4ELi512ELi2EEEvNS0_6detail10TensorInfoIT0_T2_EENSG_IT1_SI_EESI_T_,"",@"SHT_CUDA_INFO"
	.sectionflags	@""
	.align	4


	//----- nvinfo : EIATTR_CUDA_API_VERSION
	.align		4
        /*0000*/ 	.byte	0x04, 0x37
        /*0002*/ 	.short	(.L_3806 - .L_3805)
.L_3805:
        /*0004*/ 	.word	0x00000082


	//----- nvinfo : EIATTR_SW2861232_WAR
	.align		4
.L_3806:
        /*0008*/ 	.byte	0x01, 0x35
	.zero		2


	//----- nvinfo : EIATTR_PARAM_CBANK
	.align		4
        /*000c*/ 	.byte	0x04, 0x0a
        /*000e*/ 	.short	(.L_3808 - .L_3807)
	.align		4
.L_3807:
        /*0010*/ 	.word	index@(.nv.constant0._ZN2at4cuda57_GLOBAL__N__cd6b329d_24_DistributionBernoulli_cu_7537a20d21kernelPointwiseApply2IZNS_6native9templates4cuda28bernoulli_tensor_cuda_kernelIifEEvRKNS_10TensorBaseES9_NS_15PhiloxCudaStateEEUliRiSB_SB_SB_RKfSD_SD_SD_E_iSC_jLi2ELin1ELi4ELi512ELi2EEEvNS0_6detail10TensorInfoIT0_T2_EENSG_IT1_SI_EESI_T_)
        /*0014*/ 	.short	0x0160
        /*0016*/ 	.short	0x01d0


	//----- nvinfo : EIATTR_CBANK_PARAM_SIZE
	.align		4
.L_3808:
        /*0018*/ 	.byte	0x03, 0x19
        /*001a*/ 	.short	0x01d0


	//----- nvinfo : EIATTR_KPARAM_INFO
	.align		4
        /*001c*/ 	.byte	0x04, 0x17
        /*001e*/ 	.short	(.L_3810 - .L_3809)
.L_3809:
        /*0020*/ 	.word	0x00000000
        /*0024*/ 	.short	0x0003
        /*0026*/ 	.short	0x01b8
        /*0028*/ 	.byte	0x00, 0xf0, 0x61, 0x00


	//----- nvinfo : EIATTR_KPARAM_INFO
	.align		4
.L_3810:
        /*002c*/ 	.byte	0x04, 0x17
        /*002e*/ 	.short	(.L_3812 - .L_3811)
.L_3811:
        /*0030*/ 	.word	0x00000000
        /*0034*/ 	.short	0x0002
        /*0036*/ 	.short	0x01b0
        /*0038*/ 	.byte	0x00, 0xf0, 0x11, 0x00


	//----- nvinfo : EIATTR_KPARAM_INFO
	.align		4
.L_3812:
        /*003c*/ 	.byte	0x04, 0x17
        /*003e*/ 	.short	(.L_3814 - .L_3813)
.L_3813:
        /*0040*/ 	.word	0x00000000
        /*0044*/ 	.short	0x0001
        /*0046*/ 	.short	0x00d8
        /*0048*/ 	.byte	0x00, 0xf0, 0x61, 0x03


	//----- nvinfo : EIATTR_KPARAM_INFO
	.align		4
.L_3814:
        /*004c*/ 	.byte	0x04, 0x17
        /*004e*/ 	.short	(.L_3816 - .L_3815)
.L_3815:
        /*0050*/ 	.word	0x00000000
        /*0054*/ 	.short	0x0000
        /*0056*/ 	.short	0x0000
        /*0058*/ 	.byte	0x00, 0xf0, 0x61, 0x03


	//----- nvinfo : EIATTR_MAXREG_COUNT
	.align		4
.L_3816:
        /*005c*/ 	.byte	0x03, 0x1b
        /*005e*/ 	.short	0x0040


	//----- nvinfo : EIATTR_EXTERNS
	.align		4
        /*0060*/ 	.byte	0x04, 0x0f
        /*0062*/ 	.short	(.L_3818 - .L_3817)


	//   ....[0]....
	.align		4
.L_3817:
        /*0064*/ 	.word	index@(__assertfail)


	//----- nvinfo : EIATTR_MERCURY_ISA_VERSION
	.align		4
.L_3818:
        /*0068*/ 	.byte	0x03, 0x5f
        /*006a*/ 	.short	0x0000


	//----- nvinfo : EIATTR_SYSCALL_OFFSETS
	.align		4
        /*006c*/ 	.byte	0x04, 0x46
        /*006e*/ 	.short	(.L_3820 - .L_3819)


	//   ....[0]....
.L_3819:
        /*0070*/ 	.word	0x00004670


	//   ....[1]....
        /*0074*/ 	.word	0x00004850


	//   ....[2]....
        /*0078*/ 	.word	0x00004a20


	//   ....[3]....
        /*007c*/ 	.word	0x00004c00


	//----- nvinfo : EIATTR_EXIT_INSTR_OFFSETS
	.align		4
.L_3820:
        /*0080*/ 	.byte	0x04, 0x1c
        /*0082*/ 	.short	(.L_3822 - .L_3821)


	//   ....[0]....
.L_3821:
        /*0084*/ 	.word	0x00000060


	//   ....[1]....
        /*0088*/ 	.word	0x00004cf0


	//----- nvinfo : EIATTR_INDIRECT_BRANCH_TARGETS
	.align		4
.L_3822:
        /*008c*/ 	.byte	0x04, 0x34
        /*008e*/ 	.short	(.L_3824 - .L_3823)


	//   ....[0]....
.L_3823:
        /*0090*/ 	.word	.L_x_7012@srel
        /*0094*/ 	.short	0x0
        /*0096*/ 	.short	0x0
        /*0098*/ 	.word	0x3
        /*009c*/ 	.word	.L_x_7013@srel
        /*00a0*/ 	.word	.L_x_7014@srel
        /*00a4*/ 	.word	.L_x_7015@srel


	//----- nvinfo : EIATTR_MAX_THREADS
	.align		4
.L_3824:
        /*00a8*/ 	.byte	0x04, 0x05
        /*00aa*/ 	.short	(.L_3826 - .L_3825)
.L_3825:
        /*00ac*/ 	.word	0x00000200
        /*00b0*/ 	.word	0x00000001
        /*00b4*/ 	.word	0x00000001


	//----- nvinfo : EIATTR_CRS_STACK_SIZE
	.align		4
.L_3826:
        /*00b8*/ 	.byte	0x04, 0x1e
        /*00ba*/ 	.short	(.L_3828 - .L_3827)
.L_3827:
        /*00bc*/ 	.word	0x00000000
.L_3828:


//--------------------- .nv.info._ZN2at4cuda57_GLOBAL__N__cd6b329d_24_DistributionBernoulli_cu_7537a20d21kernelPointwiseApply2IZNS_6native9templates4cuda28bernoulli_tensor_cuda_kernelIifEEvRKNS_10TensorBaseES9_NS_15PhiloxCudaStateEEUliRiSB_SB_SB_RKfSD_SD_SD_E_iSC_jLi2ELi2ELi4ELi512ELi2EEEvNS0_6detail10TensorInfoIT0_T2_EENSG_IT1_SI_EESI_T_ --------------------------
	.section	.nv.info._ZN2at4cuda57_GLOBAL__N__cd6b329d_24_DistributionBernoulli_cu_7537a20d21kernelPointwiseApply2IZNS_6native9templates4cuda28bernoulli_tensor_cuda_kernelIifEEvRKNS_10TensorBaseES9_NS_15PhiloxCudaStateEEUliRiSB_SB_SB_RKfSD_SD_SD_E_iSC_jLi2ELi2ELi4ELi512ELi2EEEvNS0_6detail10TensorInfoIT0_T2_EENSG_IT1_SI_EESI_T_,"",@"SHT_CUDA_INFO"
	.sectionflags	@""
	.align	4


	//----- nvinfo : EIATTR_CUDA_API_VERSION
	.align		4
        /*0000*/ 	.byte	0x04, 0x37
        /*0002*/ 	.short	(.L_3830 - .L_3829)
.L_3829:
        /*0004*/ 	.word	0x00000082


	//----- nvinfo : EIATTR_SW2861232_WAR
	.align		4
.L_3830:
        /*0008*/ 	.byte	0x01, 0x35
	.zero		2


	//----- nvinfo : EIATTR_PARAM_CBANK
	.align		4
        /*000c*/ 	.byte	0x04, 0x0a
        /*000e*/ 	.short	(.L_3832 - .L_3831)
	.align		4
.L_3831:
        /*0010*/ 	.word	index@(.nv.constant0._ZN2at4cuda57_GLOBAL__N__cd6b329d_24_DistributionBernoulli_cu_7537a20d21kernelPointwiseApply2IZNS_6native9templates4cuda28bernoulli_tensor_cuda_kernelIifEEvRKNS_10TensorBaseES9_NS_15PhiloxCudaStateEEUliRiSB_SB_SB_RKfSD_SD_SD_E_iSC_jLi2ELi2ELi4ELi512ELi2EEEvNS0_6detail10TensorInfoIT0_T2_EENSG_IT1_SI_EESI_T_)
        /*0014*/ 	.short	0x0160
        /*0016*/ 	.short	0x01d0


	//----- nvinfo : EIATTR_CBANK_PARAM_SIZE
	.align		4
.L_3832:
        /*0018*/ 	.byte	0x03, 0x19
        /*001a*/ 	.short	0x01d0


	//----- nvinfo : EIATTR_KPARAM_INFO
	.align		4
        /*001c*/ 	.byte	0x04, 0x17
        /*001e*/ 	.short	(.L_3834 - .L_3833)
.L_3833:
        /*0020*/ 	.word	0x00000000
        /*0024*/ 	.short	0x0003
        /*0026*/ 	.short	0x01b8
        /*0028*/ 	.byte	0x00, 0xf0, 0x61, 0x00


	//----- nvinfo : EIATTR_KPARAM_INFO
	.align		4
.L_3834:
        /*002c*/ 	.byte	0x04, 0x17
        /*002e*/ 	.short	(.L_3836 - .L_3835)
.L_3835:
        /*0030*/ 	.word	0x00000000
        /*0034*/ 	.short	0x0002
        /*0036*/ 	.short	0x01b0
        /*0038*/ 	.byte	0x00, 0xf0, 0x11, 0x00


	//----- nvinfo : EIATTR_KPARAM_INFO
	.align		4
.L_3836:
        /*003c*/ 	.byte	0x04, 0x17
        /*003e*/ 	.short	(.L_3838 - .L_3837)
.L_3837:
        /*0040*/ 	.word	0x00000000
        /*0044*/ 	.short	0x0001
        /*0046*/ 	.short	0x00d8
        /*0048*/ 	.byte	0x00, 0xf0, 0x61, 0x03


	//----- nvinfo : EIATTR_KPARAM_INFO
	.align		4
.L_3838:
        /*004c*/ 	.byte	0x04, 0x17
        /*004e*/ 	.short	(.L_3840 - .L_3839)
.L_3839:
        /*0050*/ 	.word	0x00000000
        /*0054*/ 	.short	0x0000
        /*0056*/ 	.short	0x0000
        /*0058*/ 	.byte	0x00, 0xf0, 0x61, 0x03


	//----- nvinfo : EIATTR_MAXREG_COUNT
	.align		4
.L_3840:
        /*005c*/ 	.byte	0x03, 0x1b
        /*005e*/ 	.short	0x0040


	//----- nvinfo : EIATTR_EXTERNS
	.align		4
        /*0060*/ 	.byte	0x04, 0x0f
        /*0062*/ 	.short	(.L_3842 - .L_3841)


	//   ....[0]....
	.align		4
.L_3841:
        /*0064*/ 	.word	index@(__assertfail)


	//----- nvinfo : EIATTR_MERCURY_ISA_VERSION
	.align		4
.L_3842:
        /*0068*/ 	.byte	0x03, 0x5f
        /*006a*/ 	.short	0x0000


	//----- nvinfo : EIATTR_SYSCALL_OFFSETS
	.align		4
        /*006c*/ 	.byte	0x04, 0x46
        /*006e*/ 	.short	(.L_3844 - .L_3843)


	//   ....[0]....
.L_3843:
        /*0070*/ 	.word	0x000019d0


	//   ....[1]....
        /*0074*/ 	.word	0x00001bb0


	//   ....[2]....
        /*0078*/ 	.word	0x00001d80


	//   ....[3]....
        /*007c*/ 	.word	0x00001f60


	//----- nvinfo : EIATTR_EXIT_INSTR_OFFSETS
	.align		4
.L_3844:
        /*0080*/ 	.byte	0x04, 0x1c
        /*0082*/ 	.short	(.L_3846 - .L_3845)


	//   ....[0]....
.L_3845:
        /*0084*/ 	.word	0x00000060


	//   ....[1]....
        /*0088*/ 	.word	0x00002050


	//----- nvinfo : EIATTR_INDIRECT_BRANCH_TARGETS
	.align		4
.L_3846:
        /*008c*/ 	.byte	0x04, 0x34
        /*008e*/ 	.short	(.L_3848 - .L_3847)


	//   ....[0]....
.L_3847:
        /*0090*/ 	.word	.L_x_7016@srel
        /*0094*/ 	.short	0x0
        /*0096*/ 	.short	0x0
        /*0098*/ 	.word	0x3
        /*009c*/ 	.word	.L_x_7017@srel
        /*00a0*/ 	.word	.L_x_7018@srel
        /*00a4*/ 	.word	.L_x_7019@srel


	//----- nvinfo : EIATTR_MAX_THREADS
	.align		4
.L_3848:
        /*00a8*/ 	.byte	0x04, 0x05
        /*00aa*/ 	.short	(.L_3850 - .L_3849)
.L_3849:
        /*00ac*/ 	.word	0x00000200
        /*00b0*/ 	.word	0x00000001
        /*00b4*/ 	.word	0x00000001


	//----- nvinfo : EIATTR_CRS_STACK_SIZE
	.align		4
.L_3850:
        /*00b8*/ 	.byte	0x04, 0x1e
        /*00ba*/ 	.short	(.L_3852 - .L_3851)
.L_3851:
        /*00bc*/ 	.word	0x00000000
.L_3852:


//--------------------- .nv.info._ZN2at4cuda57_GLOBAL__N__cd6b329d_24_DistributionBernoulli_cu_7537a20d21kernelPointwiseApply2IZNS_6native9templates4cuda28bernoulli_tensor_cuda_kernelIifEEvRKNS_10TensorBaseES9_NS_15PhiloxCudaStateEEUliRiSB_SB_SB_RKfSD_SD_SD_E_iSC_jLi2ELi1ELi4ELi512ELi2EEEvNS0_6detail10TensorInfoIT0_T2_EENSG_IT1_SI_EESI_T_ --------------------------
	.section	.nv.info._ZN2at4cuda57_GLOBAL__N__cd6b329d_24_DistributionBernoulli_cu_7537a20d21kernelPointwiseApply2IZNS_6native9templates4cuda28bernoulli_tensor_cuda_kernelIifEEvRKNS_10TensorBaseES9_NS_15PhiloxCudaStateEEUliRiSB_SB_SB_RKfSD_SD_SD_E_iSC_jLi2ELi1ELi4ELi512ELi2EEEvNS0_6detail10TensorInfoIT0_T2_EENSG_IT1_SI_EESI_T_,"",@"SHT_CUDA_INFO"
	.sectionflags	@""
	.align	4


	//----- nvinfo : EIATTR_CUDA_API_VERSION
	.align		4
        /*0000*/ 	.byte	0x04, 0x37
        /*0002*/ 	.short	(.L_3854 - .L_3853)
.L_3853:
        /*0004*/ 	.word	0x00000082


	//----- nvinfo : EIATTR_SW2861232_WAR
	.align		4
.L_3854:
        /*0008*/ 	.byte	0x01, 0x35
	.zero		2


	//----- nvinfo : EIATTR_PARAM_CBANK
	.align		4
        /*000c*/ 	.byte	0x04, 0x0a
        /*000e*/ 	.short	(.L_3856 - .L_3855)
	.align		4
.L_3855:
        /*0010*/ 	.word	index@(.nv.constant0._ZN2at4cuda57_GLOBAL__N__cd6b329d_24_DistributionBernoulli_cu_7537a20d21kernelPointwiseApply2IZNS_6native9templates4cuda28bernoulli_tensor_cuda_kernelIifEEvRKNS_10TensorBaseES9_NS_15PhiloxCudaStateEEUliRiSB_SB_SB_RKfSD_SD_SD_E_iSC_jLi2ELi1ELi4ELi512ELi2EEEvNS0_6detail10TensorInfoIT0_T2_EENSG_IT1_SI_EESI_T_)
        /*0014*/ 	.short	0x0160
        /*0016*/ 	.short	0x01d0


	//----- nvinfo : EIATTR_CBANK_PARAM_SIZE
	.align		4
.L_3856:
        /*0018*/ 	.byte	0x03, 0x19
        /*001a*/ 	.short	0x01d0


	//----- nvinfo : EIATTR_KPARAM_INFO
	.align		4
        /*001c*/ 	.byte	0x04, 0x17
        /*001e*/ 	.short	(.L_3858 - .L_3857)
.L_3857:
        /*0020*/ 	.word	0x00000000
        /*0024*/ 	.short	0x0003
        /*0026*/ 	.short	0x01b8
        /*0028*/ 	.byte	0x00, 0xf0, 0x61, 0x00


	//----- nvinfo : EIATTR_KPARAM_INFO
	.align		4
.L_3858:
        /*002c*/ 	.byte	0x04, 0x17
        /*002e*/ 	.short	(.L_3860 - .L_3859)
.L_3859:
        /*0030*/ 	.word	0x00000000
        /*0034*/ 	.short	0x0002
        /*0036*/ 	.short	0x01b0
        /*0038*/ 	.byte	0x00, 0xf0, 0x11, 0x00


	//----- nvinfo : EIATTR_KPARAM_INFO
	.align		4
.L_3860:
        /*003c*/ 	.byte	0x04, 0x17
        /*003e*/ 	.short	(.L_3862 - .L_3861)
.L_3861:
        /*0040*/ 	.word	0x00000000
        /*0044*/ 	.short	0x0001
        /*0046*/ 	.short	0x00d8
        /*0048*/ 	.byte	0x00, 0xf0, 0x61, 0x03


	//----- nvinfo : EIATTR_KPARAM_INFO
	.align		4
.L_3862:
        /*004c*/ 	.byte	0x04, 0x17
        /*004e*/ 	.short	(.L_3864 - .L_3863)
.L_3863:
        /*0050*/ 	.word	0x00000000
        /*0054*/ 	.short	0x0000
        /*0056*/ 	.short	0x0000
        /*0058*/ 	.byte	0x00, 0xf0, 0x61, 0x03


	//----- nvinfo : EIATTR_MAXREG_COUNT
	.align		4
.L_3864:
        /*005c*/ 	.byte	0x03, 0x1b
        /*005e*/ 	.short	0x0040


	//----- nvinfo : EIATTR_EXTERNS
	.align		4
        /*0060*/ 	.byte	0x04, 0x0f
        /*0062*/ 	.short	(.L_3866 - .L_3865)


	//   ....[0]....
	.align		4
.L_3865:
        /*0064*/ 	.word	index@(__assertfail)


	//----- nvinfo : EIATTR_MERCURY_ISA_VERSION
	.align		4
.L_3866:
        /*0068*/ 	.byte	0x03, 0x5f
        /*006a*/ 	.short	0x0000


	//----- nvinfo : EIATTR_SYSCALL_OFFSETS
	.align		4
        /*006c*/ 	.byte	0x04, 0x46
        /*006e*/ 	.short	(.L_3868 - .L_3867)


	//   ....[0]....
.L_3867:
        /*0070*/ 	.word	0x00001410


	//   ....[1]....
        /*0074*/ 	.word	0x00001640


	//   ....[2]....
        /*0078*/ 	.word	0x00001860


	//   ....[3]....
        /*007c*/ 	.word	0x00001a90


	//----- nvinfo : EIATTR_EXIT_INSTR_OFFSETS
	.align		4
.L_3868:
        /*0080*/ 	.byte	0x04, 0x1c
        /*0082*/ 	.short	(.L_3870 - .L_3869)


	//   ....[0]....
.L_3869:
        /*0084*/ 	.word	0x00000060


	//   ....[1]....
        /*0088*/ 	.word	0x00001b80


	//----- nvinfo : EIATTR_INDIRECT_BRANCH_TARGETS
	.align		4
.L_3870:
        /*008c*/ 	.byte	0x04, 0x34
        /*008e*/ 	.short	(.L_3872 - .L_3871)


	//   ....[0]....
.L_3871:
        /*0090*/ 	.word	.L_x_7020@srel
        /*0094*/ 	.short	0x0
        /*0096*/ 	.short	0x0
        /*0098*/ 	.word	0x3
        /*009c*/ 	.word	.L_x_7021@srel
        /*00a0*/ 	.word	.L_x_7022@srel
        /*00a4*/ 	.word	.L_x_7023@srel


	//----- nvinfo : EIATTR_MAX_THREADS
	.align		4
.L_3872:
        /*00a8*/ 	.byte	0x04, 0x05
        /*00aa*/ 	.short	(.L_3874 - .L_3873)
.L_3873:
        /*00ac*/ 	.word	0x00000200
        /*00b0*/ 	.word	0x00000001
        /*00b4*/ 	.word	0x00000001


	//----- nvinfo : EIATTR_CRS_STACK_SIZE
	.align		4
.L_3874:
        /*00b8*/ 	.byte	0x04, 0x1e
        /*00ba*/ 	.short	(.L_3876 - .L_3875)
.L_3875:
        /*00bc*/ 	.word	0x00000000
.L_3876:


//--------------------- .nv.info._ZN2at4cuda57_GLOBAL__N__cd6b329d_24_DistributionBernoulli_cu_7537a20d21kernelPointwiseApply2IZNS_6native9templates4cuda28bernoulli_tensor_cuda_kernelIifEEvRKNS_10TensorBaseES9_NS_15PhiloxCudaStateEEUliRiSB_SB_SB_RKfSD_SD_SD_E_iSC_jLi1ELin1ELi4ELi512ELi2EEEvNS0_6detail10TensorInfoIT0_T2_EENSG_IT1_SI_EESI_T_ --------------------------
	.section	.nv.info._ZN2at4cuda57_GLOBAL__N__cd6b329d_24_DistributionBernoulli_cu_7537a20d21kernelPointwiseApply2IZNS_6native9templates4cuda28bernoulli_tensor_cuda_kernelIifEEvRKNS_10TensorBaseES9_NS_15PhiloxCudaStateEEUliRiSB_SB_SB_RKfSD_SD_SD_E_iSC_jLi1ELin1ELi4ELi512ELi2EEEvNS0_6detail10TensorInfoIT0_T2_EENSG_IT1_SI_EESI_T_,"",@"SHT_CUDA_INFO"
	.sectionflags	@""
	.align	4


	//----- nvinfo : EIATTR_CUDA_API_VERSION
	.align		4
        /*0000*/ 	.byte	0x04, 0x37
        /*0002*/ 	.short	(.L_3878 - .L_3877)
.L_3877:
        /*0004*/ 	.word	0x00000082


	//----- nvinfo : EIATTR_SW2861232_WAR
	.align		4
.L_3878:
        /*0008*/ 	.byte	0x01, 0x35
	.zero		2


	//----- nvinfo : EIATTR_PARAM_CBANK
	.align		4
        /*000c*/ 	.byte	0x04, 0x0a
        /*000e*/ 	.short	(.L_3880 - .L_3879)
	.align		4
.L_3879:
        /*0010*/ 	.word	index@(.nv.constant0._ZN2at4cuda57_GLOBAL__N__cd6b329d_24_DistributionBernoulli_cu_7537a20d21kernelPointwiseApply2IZNS_6native9templates4cuda28bernoulli_tensor_cuda_kernelIifEEvRKNS_10TensorBaseES9_NS_15PhiloxCudaStateEEUliRiSB_SB_SB_RKfSD_SD_SD_E_iSC_jLi1ELin1ELi4ELi512ELi2EEEvNS0_6detail10TensorInfoIT0_T2_EENSG_IT1_SI_EESI_T_)
        /*0014*/ 	.short	0x0160
        /*0016*/ 	.short	0x01d0


	//----- nvinfo : EIATTR_CBANK_PARAM_SIZE
	.align		4
.L_3880:
        /*0018*/ 	.byte	0x03, 0x19
        /*001a*/ 	.short	0x01d0


	//----- nvinfo : EIATTR_KPARAM_INFO
	.align		4
        /*001c*/ 	.byte	0x04, 0x17
        /*001e*/ 	.short	(.L_3882 - .L_3881)
.L_3881:
        /*0020*/ 	.word	0x00000000
        /*0024*/ 	.short	0x0003
        /*0026*/ 	.short	0x01b8
        /*0028*/ 	.byte	0x00, 0xf0, 0x61, 0x00


	//----- nvinfo : EIATTR_KPARAM_INFO
	.align		4
.L_3882:
        /*002c*/ 	.byte	0x04, 0x17
        /*002e*/ 	.short	(.L_3884 - .L_3883)
.L_3883:
        /*0030*/ 	.word	0x00000000
        /*0034*/ 	.short	0x0002
        /*0036*/ 	.short	0x01b0
        /*0038*/ 	.byte	0x00, 0xf0, 0x11, 0x00


	//----- nvinfo : EIATTR_KPARAM_INFO
	.align		4
.L_3884:
        /*003c*/ 	.byte	0x04, 0x17
        /*003e*/ 	.short	(.L_3886 - .L_3885)
.L_3885:
        /*0040*/ 	.word	0x00000000
        /*0044*/ 	.short	0x0001
        /*0046*/ 	.short	0x00d8
        /*0048*/ 	.byte	0x00, 0xf0, 0x61, 0x03


	//----- nvinfo : EIATTR_KPARAM_INFO
	.align		4
.L_3886:
        /*004c*/ 	.byte	0x04, 0x17
        /*004e*/ 	.short	(.L_3888 - .L_3887)
.L_3887:
        /*0050*/ 	.word	0x00000000
        /*0054*/ 	.short	0x0000
        /*0056*/ 	.short	0x0000
        /*0058*/ 	.byte	0x00, 0xf0, 0x61, 0x03


	//----- nvinfo : EIATTR_MAXREG_COUNT
	.align		4
.L_3888:
        /*005c*/ 	.byte	0x03, 0x1b
        /*005e*/ 	.short	0x0040


	//----- nvinfo : EIATTR_EXTERNS
	.align		4
        /*0060*/ 	.byte	0x04, 0x0f
        /*0062*/ 	.short	(.L_3890 - .L_3889)


	//   ....[0]....
	.align		4
.L_3889:
        /*0064*/ 	.word	index@(__assertfail)


	//----- nvinfo : EIATTR_MERCURY_ISA_VERSION
	.align		4
.L_3890:
        /*0068*/ 	.byte	0x03, 0x5f
        /*006a*/ 	.short	0x0000


	//----- nvinfo : EIATTR_SYSCALL_OFFSETS
	.align		4
        /*006c*/ 	.byte	0x04, 0x46
        /*006e*/ 	.short	(.L_3892 - .L_3891)


	//   ....[0]....
.L_3891:
        /*0070*/ 	.word	0x00004090


	//   ....[1]....
        /*0074*/ 	.word	0x000042b0


	//   ....[2]....
        /*0078*/ 	.word	0x000044e0


	//   ....[3]....
        /*007c*/ 	.word	0x00004720


	//----- nvinfo : EIATTR_EXIT_INSTR_OFFSETS
	.align		4
.L_3892:
        /*0080*/ 	.byte	0x04, 0x1c
        /*0082*/ 	.short	(.L_3894 - .L_3893)


	//   ....[0]....
.L_3893:
        /*0084*/ 	.word	0x00000060


	//   ....[1]....
        /*0088*/ 	.word	0x00004870


	//----- nvinfo : EIATTR_INDIRECT_BRANCH_TARGETS
	.align		4
.L_3894:
        /*008c*/ 	.byte	0x04, 0x34
        /*008e*/ 	.short	(.L_3896 - .L_3895)


	//   ....[0]....
.L_3895:
        /*0090*/ 	.word	.L_x_7024@srel
        /*0094*/ 	.short	0x0
        /*0096*/ 	.short	0x0
        /*0098*/ 	.word	0x3
        /*009c*/ 	.word	.L_x_7025@srel
        /*00a0*/ 	.word	.L_x_7026@srel
        /*00a4*/ 	.word	.L_x_7027@srel


	//----- nvinfo : EIATTR_MAX_THREADS
	.align		4
.L_3896:
        /*00a8*/ 	.byte	0x04, 0x05
        /*00aa*/ 	.short	(.L_3898 - .L_3897)
.L_3897:
        /*00ac*/ 	.word	0x00000200
        /*00b0*/ 	.word	0x00000001
        /*00b4*/ 	.word	0x00000001


	//----- nvinfo : EIATTR_CRS_STACK_SIZE
	.align		4
.L_3898:
        /*00b8*/ 	.byte	0x04, 0x1e
        /*00ba*/ 	.short	(.L_3900 - .L_3899)
.L_3899:
        /*00bc*/ 	.word	0x00000000
.L_3900:


//--------------------- .nv.info._ZN2at4cuda57_GLOBAL__N__cd6b329d_24_DistributionBernoulli_cu_7537a20d21kernelPointwiseApply2IZNS_6native9templates4cuda28bernoulli_tensor_cuda_kernelIifEEvRKNS_10TensorBaseES9_NS_15PhiloxCudaStateEEUliRiSB_SB_SB_RKfSD_SD_SD_E_iSC_jLi1ELi2ELi4ELi512ELi2EEEvNS0_6detail10TensorInfoIT0_T2_EENSG_IT1_SI_EESI_T_ --------------------------
	.section	.nv.info._ZN2at4cuda57_GLOBAL__N__cd6b329d_24_DistributionBernoulli_cu_7537a20d21kernelPointwiseApply2IZNS_6native9templates4cuda28bernoulli_tensor_cuda_kernelIifEEvRKNS_10TensorBaseES9_NS_15PhiloxCudaStateEEUliRiSB_SB_SB_RKfSD_SD_SD_E_iSC_jLi1ELi2ELi4ELi512ELi2EEEvNS0_6detail10TensorInfoIT0_T2_EENSG_IT1_SI_EESI_T_,"",@"SHT_CUDA_INFO"
	.sectionflags	@""
	.align	4


	//----- nvinfo : EIATTR_CUDA_API_VERSION
	.align		4
        /*0000*/ 	.byte	0x04, 0x37
        /*0002*/ 	.short	(.L_3902 - .L_3901)
.L_3901:
        /*0004*/ 	.word	0x00000082


	//----- nvinfo : EIATTR_SW2861232_WAR
	.align		4
.L_3902:
        /*0008*/ 	.byte	0x01, 0x35
	.zero		2


	//----- nvinfo : EIATTR_PARAM_CBANK
	.align		4
        /*000c*/ 	.byte	0x04, 0x0a
        /*000e*/ 	.short	(.L_3904 - .L_3903)
	.align		4
.L_3903:
        /*0010*/ 	.word	index@(.nv.constant0._ZN2at4cuda57_GLOBAL__N__cd6b329d_24_DistributionBernoulli_cu_7537a20d21kernelPointwiseApply2IZNS_6native9templates4cuda28bernoulli_tensor_cuda_kernelIifEEvRKNS_10TensorBaseES9_NS_15PhiloxCudaStateEEUliRiSB_SB_SB_RKfSD_SD_SD_E_iSC_jLi1ELi2ELi4ELi512ELi2EEEvNS0_6detail10TensorInfoIT0_T2_EENSG_IT1_SI_EESI_T_)
        /*0014*/ 	.short	0x0160
        /*0016*/ 	.short	0x01d0


	//----- nvinfo : EIATTR_CBANK_PARAM_SIZE
	.align		4
.L_3904:
        /*0018*/ 	.byte	0x03, 0x19
        /*001a*/ 	.short	0x01d0


	//----- nvinfo : EIATTR_KPARAM_INFO
	.align		4
        /*001c*/ 	.byte	0x04, 0x17
        /*001e*/ 	.short	(.L_3906 - .L_3905)
.L_3905:
        /*0020*/ 	.word	0x00000000
        /*0024*/ 	.short	0x0003
        /*0026*/ 	.short	0x01b8
        /*0028*/ 	.byte	0x00, 0xf0, 0x61, 0x00


	//----- nvinfo : EIATTR_KPARAM_INFO
	.align		4
.L_3906:
        /*002c*/ 	.byte	0x04, 0x17
        /*002e*/ 	.short	(.L_3908 - .L_3907)
.L_3907:
        /*0030*/ 	.word	0x00000000
        /*0034*/ 	.short	0x0002
        /*0036*/ 	.short	0x01b0
        /*0038*/ 	.byte	0x00, 0xf0, 0x11, 0x00


	//----- nvinfo : EIATTR_KPARAM_INFO
	.align		4
.L_3908:
        /*003c*/ 	.byte	0x04, 0x17
        /*003e*/ 	.short	(.L_3910 - .L_3909)
.L_3909:
        /*0040*/ 	.word	0x00000000
        /*0044*/ 	.short	0x0001
        /*0046*/ 	.short	0x00d8
        /*0048*/ 	.byte	0x00, 0xf0, 0x61, 0x03


	//----- nvinfo : EIATTR_KPARAM_INFO
	.align		4
.L_3910:
        /*004c*/ 	.byte	0x04, 0x17
        /*004e*/ 	.short	(.L_3912 - .L_3911)
.L_3911:
        /*0050*/ 	.word	0x00000000
        /*0054*/ 	.short	0x0000
        /*0056*/ 	.short	0x0000
        /*0058*/ 	.byte	0x00, 0xf0, 0x61, 0x03


	//----- nvinfo : EIATTR_MAXREG_COUNT
	.align		4
.L_3912:
        /*005c*/ 	.byte	0x03, 0x1b
        /*005e*/ 	.short	0x0040


	//----- nvinfo : EIATTR_EXTERNS
	.align		4
        /*0060*/ 	.byte	0x04, 0x0f
        /*0062*/ 	.short	(.L_3914 - .L_3913)


	//   ....[0]....
	.align		4
.L_3913:
        /*0064*/ 	.word	index@(__assertfail)


	//----- nvinfo : EIATTR_MERCURY_ISA_VERSION
	.align		4
.L_3914:
        /*0068*/ 	.byte	0x03, 0x5f
        /*006a*/ 	.short	0x0000


	//----- nvinfo : EIATTR_SYSCALL_OFFSETS
	.align		4
        /*006c*/ 	.byte	0x04, 0x46
        /*006e*/ 	.short	(.L_3916 - .L_3915)


	//   ....[0]....
.L_3915:
        /*0070*/ 	.word	0x000013e0


	//   ....[1]....
        /*0074*/ 	.word	0x00001600


	//   ....[2]....
        /*0078*/ 	.word	0x00001830


	//   ....[3]....
        /*007c*/ 	.word	0x00001a70


	//----- nvinfo : EIATTR_EXIT_INSTR_OFFSETS
	.align		4
.L_3916:
        /*0080*/ 	.byte	0x04, 0x1c
        /*0082*/ 	.short	(.L_3918 - .L_3917)


	//   ....[0]....
.L_3917:
        /*0084*/ 	.word	0x00000060


	//   ....[1]....
        /*0088*/ 	.word	0x00001bb0


	//----- nvinfo : EIATTR_INDIRECT_BRANCH_TARGETS
	.align		4
.L_3918:
        /*008c*/ 	.byte	0x04, 0x34
        /*008e*/ 	.short	(.L_3920 - .L_3919)


	//   ....[0]....
.L_3919:
        /*0090*/ 	.word	.L_x_7028@srel
        /*0094*/ 	.short	0x0
        /*0096*/ 	.short	0x0
        /*0098*/ 	.word	0x3
        /*009c*/ 	.word	.L_x_7029@srel
        /*00a0*/ 	.word	.L_x_7030@srel
        /*00a4*/ 	.word	.L_x_7031@srel


	//----- nvinfo : EIATTR_MAX_THREADS
	.align		4
.L_3920:
        /*00a8*/ 	.byte	0x04, 0x05
        /*00aa*/ 	.short	(.L_3922 - .L_3921)
.L_3921:
        /*00ac*/ 	.word	0x00000200
        /*00b0*/ 	.word	0x00000001
        /*00b4*/ 	.word	0x00000001


	//----- nvinfo : EIATTR_CRS_STACK_SIZE
	.align		4
.L_3922:
        /*00b8*/ 	.byte	0x04, 0x1e
        /*00ba*/ 	.short	(.L_3924 - .L_3923)
.L_3923:
        /*00bc*/ 	.word	0x00000000
.L_3924:


//--------------------- .nv.info._ZN2at4cuda57_GLOBAL__N__cd6b329d_24_DistributionBernoulli_cu_7537a20d21kernelPointwiseApply2IZNS_6native9templates4cuda28bernoulli_tensor_cuda_kernelIifEEvRKNS_10TensorBaseES9_NS_15PhiloxCudaStateEEUliRiSB_SB_SB_RKfSD_SD_SD_E_iSC_jLi1ELi1ELi4ELi512ELi2EEEvNS0_6detail10TensorInfoIT0_T2_EENSG_IT1_SI_EESI_T_ --------------------------
	.section	.nv.info._ZN2at4cuda57_GLOBAL__N__cd6b329d_24_DistributionBernoulli_cu_7537a20d21kernelPointwiseApply2IZNS_6native9templates4cuda28bernoulli_tensor_cuda_kernelIifEEvRKNS_10TensorBaseES9_NS_15PhiloxCudaStateEEUliRiSB_SB_SB_RKfSD_SD_SD_E_iSC_jLi1ELi1ELi4ELi512ELi2EEEvNS0_6detail10TensorInfoIT0_T2_EENSG_IT1_SI_EESI_T_,"",@"SHT_CUDA_INFO"
	.sectionflags	@""
	.align	4


	//----- nvinfo : EIATTR_CUDA_API_VERSION
	.align		4
        /*0000*/ 	.byte	0x04, 0x37
        /*0002*/ 	.short	(.L_3926 - .L_3925)
.L_3925:
        /*0004*/ 	.word	0x00000082


	//----- nvinfo : EIATTR_SW2861232_WAR
	.align		4
.L_3926:
        /*0008*/ 	.byte	0x01, 0x35
	.zero		2


	//----- nvinfo : EIATTR_PARAM_CBANK
	.align		4
        /*000c*/ 	.byte	0x04, 0x0a
        /*000e*/ 	.short	(.L_3928 - .L_3927)
	.align		4
.L_3927:
        /*0010*/ 	.word	index@(.nv.constant0._ZN2at4cuda57_GLOBAL__N__cd6b329d_24_DistributionBernoulli_cu_7537a20d21kernelPointwiseApply2IZNS_6native9templates4cuda28bernoulli_tensor_cuda_kernelIifEEvRKNS_10TensorBaseES9_NS_15PhiloxCudaStateEEUliRiSB_SB_SB_RKfSD_SD_SD_E_iSC_jLi1ELi1ELi4ELi512ELi2EEEvNS0_6detail10TensorInfoIT0_T2_EENSG_IT1_SI_EESI_T_)
        /*0014*/ 	.short	0x0160
        /*0016*/ 	.short	0x01d0


	//----- nvinfo : EIATTR_CBANK_PARAM_SIZE
	.align		4
.L_3928:
        /*0018*/ 	.byte	0x03, 0x19
        /*001a*/ 	.short	0x01d0


	//----- nvinfo : EIATTR_KPARAM_INFO
	.align		4
        /*001c*/ 	.byte	0x04, 0x17
        /*001e*/ 	.short	(.L_3930 - .L_3929)
.L_3929:
        /*0020*/ 	.word	0x00000000
        /*0024*/ 	.short	0x0003
        /*0026*/ 	.short	0x01b8
        /*0028*/ 	.byte	0x00, 0xf0, 0x61, 0x00


	//----- nvinfo : EIATTR_KPARAM_INFO
	.align		4
.L_3930:
        /*002c*/ 	.byte	0x04, 0x17
        /*002e*/ 	.short	(.L_3932 - .L_3931)
.L_3931:
        /*0030*/ 	.word	0x00000000
        /*0034*/ 	.short	0x0002
        /*0036*/ 	.short	0x01b0
        /*0038*/ 	.byte	0x00, 0xf0, 0x11, 0x00


	//----- nvinfo : EIATTR_KPARAM_INFO
	.align		4
.L_3932:
        /*003c*/ 	.byte	0x04, 0x17
        /*003e*/ 	.short	(.L_3934 - .L_3933)
.L_3933:
        /*0040*/ 	.word	0x00000000
        /*0044*/ 	.short	0x0001
        /*0046*/ 	.short	0x00d8
        /*0048*/ 	.byte	0x00, 0xf0, 0x61, 0x03


	//----- nvinfo : EIATTR_KPARAM_INFO
	.align		4
.L_3934:
        /*004c*/ 	.byte	0x04, 0x17
        /*004e*/ 	.short	(.L_3936 - .L_3935)
.L_3935:
        /*0050*/ 	.word	0x00000000
        /*0054*/ 	.short	0x0000
        /*0056*/ 	.short	0x0000
        /*0058*/ 	.byte	0x00, 0xf0, 0x61, 0x03


	//----- nvinfo : EIATTR_MAXREG_COUNT
	.align		4
.L_3936:
        /*005c*/ 	.byte	0x03, 0x1b
        /*005e*/ 	.short	0x0040


	//----- nvinfo : EIATTR_EXTERNS
	.align		4
        /*0060*/ 	.byte	0x04, 0x0f
        /*0062*/ 	.short	(.L_3938 - .L_3937)


	//   ....[0]....
	.align		4
.L_3937:
        /*0064*/ 	.word	index@(__assertfail)


	//----- nvinfo : EIATTR_MERCURY_ISA_VERSION
	.align		4
.L_3938:
        /*0068*/ 	.byte	0x03, 0x5f
        /*006a*/ 	.short	0x0000


	//----- nvinfo : EIATTR_SYSCALL_OFFSETS
	.align		4
        /*006c*/ 	.byte	0x04, 0x46
        /*006e*/ 	.short	(.L_3940 - .L_3939)


	//   ....[0]....
.L_3939:
        /*0070*/ 	.word	0x00000e10


	//   ....[1]....
        /*0074*/ 	.word	0x00000ff0


	//   ....[2]....
        /*0078*/ 	.word	0x000011c0


	//   ....[3]....
        /*007c*/ 	.word	0x00001410


	//----- nvinfo : EIATTR_EXIT_INSTR_OFFSETS
	.align		4
.L_3940:
        /*0080*/ 	.byte	0x04, 0x1c
        /*0082*/ 	.short	(.L_3942 - .L_3941)


	//   ....[0]....
.L_3941:
        /*0084*/ 	.word	0x00000060


	//   ....[1]....
        /*0088*/ 	.word	0x00001550


	//----- nvinfo : EIATTR_INDIRECT_BRANCH_TARGETS
	.align		4
.L_3942:
        /*008c*/ 	.byte	0x04, 0x34
        /*008e*/ 	.short	(.L_3944 - .L_3943)


	//   ....[0]....
.L_3943:
        /*0090*/ 	.word	.L_x_7032@srel
        /*0094*/ 	.short	0x0
        /*0096*/ 	.short	0x0
        /*0098*/ 	.word	0x3
        /*009c*/ 	.word	.L_x_7033@srel
        /*00a0*/ 	.word	.L_x_7034@srel
        /*00a4*/ 	.word	.L_x_7035@srel


	//----- nvinfo : EIATTR_MAX_THREADS
	.align		4
.L_3944:
        /*00a8*/ 	.byte	0x04, 0x05
        /*00aa*/ 	.short	(.L_3946 - .L_3945)
.L_3945:
        /*00ac*/ 	.word	0x00000200
        /*00b0*/ 	.word	0x00000001
        /*00b4*/ 	.word	0x00000001


	//----- nvinfo : EIATTR_CRS_STACK_SIZE
	.align		4
.L_3946:
        /*00b8*/ 	.byte	0x04, 0x1e
        /*00ba*/ 	.short	(.L_3948 - .L_3947)
.L_3947:
        /*00bc*/ 	.word	0x00000000
.L_3948:


//--------------------- .nv.info._ZN2at4cuda57_GLOBAL__N__cd6b329d_24_DistributionBernoulli_cu_7537a20d21kernelPointwiseApply2IZNS_6native9templates4cuda28bernoulli_tensor_cuda_kernelIafEEvRKNS_10TensorBaseES9_NS_15PhiloxCudaStateEEUliRaSB_SB_SB_RKfSD_SD_SD_E_aSC_mLin1ELin1ELi4ELi512ELi2EEEvNS0_6detail10TensorInfoIT0_T2_EENSG_IT1_SI_EESI_T_ --------------------------
	.section	.nv.info._ZN2at4cuda57_GLOBAL__N__cd6b329d_24_DistributionBernoulli_cu_7537a20d21kernelPointwiseApply2IZNS_6native9templates4cuda28bernoulli_tensor_cuda_kernelIafEEvRKNS_10TensorBaseES9_NS_15PhiloxCudaStateEEUliRaSB_SB_SB_RKfSD_SD_SD_E_aSC_mLin1ELin1ELi4ELi512ELi2EEEvNS0_6detail10TensorInfoIT0_T2_EENSG_IT1_SI_EESI_T_,"",@"SHT_CUDA_INFO"
	.sectionflags	@""
	.align	4


	//----- nvinfo : EIATTR_CUDA_API_VERSION
	.align		4
        /*0000*/ 	.byte	0x04, 0x37
        /*0002*/ 	.short	(.L_3950 - .L_3949)
.L_3949:
        /*0004*/ 	.word	0x00000082


	//----- nvinfo : EIATTR_SW2861232_WAR
	.align		4
.L_3950:
        /*0008*/ 	.byte	0x01, 0x35
	.zero		2


	//----- nvinfo : EIATTR_PARAM_CBANK
	.align		4
        /*000c*/ 	.byte	0x04, 0x0a
        /*000e*/ 	.short	(.L_3952 - .L_3951)
	.align		4
.L_3951:
        /*0010*/ 	.word	index@(.nv.constant0._ZN2at4cuda57_GLOBAL__N__cd6b329d_24_DistributionBernoulli_cu_7537a20d21kernelPointwiseApply2IZNS_6native9templates4cuda28bernoulli_tensor_cuda_kernelIafEEvRKNS_10TensorBaseES9_NS_15PhiloxCudaStateEEUliRaSB_SB_SB_RKfSD_SD_SD_E_aSC_mLin1ELin1ELi4ELi512ELi2EEEvNS0_6detail10TensorInfoIT0_T2_EENSG_IT1_SI_EESI_T_)
        /*0014*/ 	.short	0x0160
        /*0016*/ 	.short	0x0360


	//----- nvinfo : EIATTR_CBANK_PARAM_SIZE
	.align		4
.L_3952:
        /*0018*/ 	.byte	0x03, 0x19
        /*001a*/ 	.short	0x0360


	//----- nvinfo : EIATTR_KPARAM_INFO
	.align		4
        /*001c*/ 	.byte	0x04, 0x17
        /*001e*/ 	.short	(.L_3954 - .L_3953)
.L_3953:
        /*0020*/ 	.word	0x00000000
        /*0024*/ 	.short	0x0003
        /*0026*/ 	.short	0x0348
        /*0028*/ 	.byte	0x00, 0xf0, 0x61, 0x00


	//----- nvinfo : EIATTR_KPARAM_INFO
	.align		4
.L_3954:
        /*002c*/ 	.byte	0x04, 0x17
        /*002e*/ 	.short	(.L_3956 - .L_3955)
.L_3955:
        /*0030*/ 	.word	0x00000000
        /*0034*/ 	.short	0x0002
        /*0036*/ 	.short	0x0340
        /*0038*/ 	.byte	0x00, 0xf0, 0x21, 0x00


	//----- nvinfo : EIATTR_KPARAM_INFO
	.align		4
.L_3956:
        /*003c*/ 	.byte	0x04, 0x17
        /*003e*/ 	.short	(.L_3958 - .L_3957)
.L_3957:
        /*0040*/ 	.word	0x00000000
        /*0044*/ 	.short	0x0001
        /*0046*/ 	.short	0x01a0
        /*0048*/ 	.byte	0x00, 0xf0, 0x81, 0x06


	//----- nvinfo : EIATTR_KPARAM_INFO
	.align		4
.L_3958:
        /*004c*/ 	.byte	0x04, 0x17
        /*004e*/ 	.short	(.L_3960 - .L_3959)
.L_3959:
        /*0050*/ 	.word	0x00000000
        /*0054*/ 	.short	0x0000
        /*0056*/ 	.short	0x0000
        /*0058*/ 	.byte	0x00, 0xf0, 0x81, 0x06


	//----- nvinfo : EIATTR_MAXREG_COUNT
	.align		4
.L_3960:
        /*005c*/ 	.byte	0x03, 0x1b
        /*005e*/ 	.short	0x0040


	//----- nvinfo : EIATTR_EXTERNS
	.align		4
        /*0060*/ 	.byte	0x04, 0x0f
        /*0062*/ 	.short	(.L_3962 - .L_3961)


	//   ....[0]....
	.align		4
.L_3961:
        /*0064*/ 	.word	index@(__assertfail)


	//----- nvinfo : EIATTR_MERCURY_ISA_VERSION
	.align		4
.L_3962:
        /*0068*/ 	.byte	0x03, 0x5f
        /*006a*/ 	.short	0x0000


	//----- nvinfo : EIATTR_SYSCALL_OFFSETS
	.align		4
        /*006c*/ 	.byte	0x04, 0x46
        /*006e*/ 	.short	(.L_3964 - .L_3963)


	//   ....[0]....
.L_3963:
        /*0070*/ 	.word	0x0000d910


	//   ....[1]....
        /*0074*/ 	.word	0x0000daf0


	//   ....[2]....
        /*0078*/ 	.word	0x0000dcc0


	//   ....[3]....
        /*007c*/ 	.word	0x0000dea0


	//----- nvinfo : EIATTR_EXIT_INSTR_OFFSETS
	.align		4
.L_3964:
        /*0080*/ 	.byte	0x04, 0x1c
        /*0082*/ 	.short	(.L_3966 - .L_3965)


	//   ....[0]....
.L_3965:
        /*0084*/ 	.word	0x00000070


	//   ....[1]....
        /*0088*/ 	.word	0x0000dfb0


	//----- nvinfo : EIATTR_INDIRECT_BRANCH_TARGETS
	.align		4
.L_3966:
        /*008c*/ 	.byte	0x04, 0x34
        /*008e*/ 	.short	(.L_3968 - .L_3967)


	//   ....[0]....
.L_3967:
        /*0090*/ 	.word	.L_x_7036@srel
        /*0094*/ 	.short	0x0
        /*0096*/ 	.short	0x0
        /*0098*/ 	.word	0x3
        /*009c*/ 	.word	.L_x_7037@srel
        /*00a0*/ 	.word	.L_x_7038@srel
        /*00a4*/ 	.word	.L_x_7039@srel


	//----- nvinfo : EIATTR_MAX_THREADS
	.align		4
.L_3968:
        /*00a8*/ 	.byte	0x04, 0x05
        /*00aa*/ 	.short	(.L_3970 - .L_3969)
.L_3969:
        /*00ac*/ 	.word	0x00000200
        /*00b0*/ 	.word	0x00000001
        /*00b4*/ 	.word	0x00000001


	//----- nvinfo : EIATTR_CRS_STACK_SIZE
	.align		4
.L_3970:
        /*00b8*/ 	.byte	0x04, 0x1e
        /*00ba*/ 	.short	(.L_3972 - .L_3971)
.L_3971:
        /*00bc*/ 	.word	0x00000000
.L_3972:


//--------------------- .nv.info._ZN2at4cuda57_GLOBAL__N__cd6b329d_24_DistributionBernoulli_cu_7537a20d21kernelPointwiseApply2IZNS_6native9templates4cuda28bernoulli_tensor_cuda_kernelIafEEvRKNS_10TensorBaseES9_NS_15PhiloxCudaStateEEUliRaSB_SB_SB_RKfSD_SD_SD_E_aSC_mLi1ELi1ELi4ELi512ELi2EEEvNS0_6detail10TensorInfoIT0_T2_EENSG_IT1_SI_EESI_T_ --------------------------
	.section	.nv.info._ZN2at4cuda57_GLOBAL__N__cd6b329d_24_DistributionBernoulli_cu_7537a20d21kernelPointwiseApply2IZNS_6native9templates4cuda28bernoulli_tensor_cuda_kernelIafEEvRKNS_10TensorBaseES9_NS_15PhiloxCudaStateEEUliRaSB_SB_SB_RKfSD_SD_SD_E_aSC_mLi1ELi1ELi4ELi512ELi2EEEvNS0_6detail10TensorInfoIT0_T2_EENSG_IT1_SI_EESI_T_,"",@"SHT_CUDA_INFO"
	.sectionflags	@""
	.align	4


	//----- nvinfo : EIATTR_CUDA_API_VERSION
	.align		4
        /*0000*/ 	.byte	0x04, 0x37
        /*0002*/ 	.short	(.L_3974 - .L_3973)
.L_3973:
        /*0004*/ 	.word	0x00000082


	//----- nvinfo : EIATTR_SW2861232_WAR
	.align		4
.L_3974:
        /*0008*/ 	.byte	0x01, 0x35
	.zero		2


	//----- nvinfo : EIATTR_PARAM_CBANK
	.align		4
        /*000c*/ 	.byte	0x04, 0x0a
        /*000e*/ 	.short	(.L_3976 - .L_3975)
	.align		4
.L_3975:
        /*0010*/ 	.word	index@(.nv.constant0._ZN2at4cuda57_GLOBAL__N__cd6b329d_24_DistributionBernoulli_cu_7537a20d21kernelPointwiseApply2IZNS_6native9templates4cuda28bernoulli_tensor_cuda_kernelIafEEvRKNS_10TensorBaseES9_NS_15PhiloxCudaStateEEUliRaSB_SB_SB_RKfSD_SD_SD_E_aSC_mLi1ELi1ELi4ELi512ELi2EEEvNS0_6detail10TensorInfoIT0_T2_EENSG_IT1_SI_EESI_T_)
        /*0014*/ 	.short	0x0160
        /*0016*/ 	.short	0x0360


	//----- nvinfo : EIATTR_CBANK_PARAM_SIZE
	.align		4
.L_3976:
        /*0018*/ 	.byte	0x03, 0x19
        /*001a*/ 	.short	0x0360


	//----- nvinfo : EIATTR_KPARAM_INFO
	.align		4
        /*001c*/ 	.byte	0x04, 0x17
        /*001e*/ 	.short	(.L_3978 - .L_3977)
.L_3977:
        /*0020*/ 	.word	0x00000000
        /*0024*/ 	.short	0x0003
        /*0026*/ 	.short	0x0348
        /*0028*/ 	.byte	0x00, 0xf0, 0x61, 0x00


	//----- nvinfo : EIATTR_KPARAM_INFO
	.align		4
.L_3978:
        /*002c*/ 	.byte	0x04, 0x17
        /*002e*/ 	.short	(.L_3980 - .L_3979)
.L_3979:
        /*0030*/ 	.word	0x00000000
        /*0034*/ 	.short	0x0002
        /*0036*/ 	.short	0x0340
        /*0038*/ 	.byte	0x00, 0xf0, 0x21, 0x00


	//----- nvinfo : EIATTR_KPARAM_INFO
	.align		4
.L_3980:
        /*003c*/ 	.byte	0x04, 0x17
        /*003e*/ 	.short	(.L_3982 - .L_3981)
.L_3981:
        /*0040*/ 	.word	0x00000000
        /*0044*/ 	.short	0x0001
        /*0046*/ 	.short	0x01a0
        /*0048*/ 	.byte	0x00, 0xf0, 0x81, 0x06


	//----- nvinfo : EIATTR_KPARAM_INFO
	.align		4
.L_3982:
        /*004c*/ 	.byte	0x04, 0x17
        /*004e*/ 	.short	(.L_3984 - .L_3983)
.L_3983:
        /*0050*/ 	.word	0x00000000
        /*0054*/ 	.short	0x0000
        /*0056*/ 	.short	0x0000
        /*0058*/ 	.byte	0x00, 0xf0, 0x81, 0x06


	//----- nvinfo : EIATTR_MAXREG_COUNT
	.align		4
.L_3984:
        /*005c*/ 	.byte	0x03, 0x1b
        /*005e*/ 	.short	0x0040


	//----- nvinfo : EIATTR_EXTERNS
	.align		4
        /*0060*/ 	.byte	0x04, 0x0f
        /*0062*/ 	.short	(.L_3986 - .L_3985)


	//   ....[0]....
	.align		4
.L_3985:
        /*0064*/ 	.word	index@(__assertfail)


	//----- nvinfo : EIATTR_MERCURY_ISA_VERSION
	.align		4
.L_3986:
        /*0068*/ 	.byte	0x03, 0x5f
        /*006a*/ 	.short	0x0000


	//----- nvinfo : EIATTR_SYSCALL_OFFSETS
	.align		4
        /*006c*/ 	.byte	0x04, 0x46
        /*006e*/ 	.short	(.L_3988 - .L_3987)


	//   ....[0]....
.L_3987:
        /*0070*/ 	.word	0x00001030


	//   ....[1]....
        /*0074*/ 	.word	0x00001210


	//   ....[2]....
        /*0078*/ 	.word	0x000013e0


	//   ....[3]....
        /*007c*/ 	.word	0x00001670


	//----- nvinfo : EIATTR_EXIT_INSTR_OFFSETS
	.align		4
.L_3988:
        /*0080*/ 	.byte	0x04, 0x1c
        /*0082*/ 	.short	(.L_3990 - .L_3989)


	//   ....[0]....
.L_3989:
        /*0084*/ 	.word	0x00000070


	//   ....[1]....
        /*0088*/ 	.word	0x00001810


	//----- nvinfo : EIATTR_INDIRECT_BRANCH_TARGETS
	.align		4
.L_3990:
        /*008c*/ 	.byte	0x04, 0x34
        /*008e*/ 	.short	(.L_3992 - .L_3991)


	//   ....[0]....
.L_3991:
        /*0090*/ 	.word	.L_x_7040@srel
        /*0094*/ 	.short	0x0
        /*0096*/ 	.short	0x0
        /*0098*/ 	.word	0x3
        /*009c*/ 	.word	.L_x_7041@srel
        /*00a0*/ 	.word	.L_x_7042@srel
        /*00a4*/ 	.word	.L_x_7043@srel


	//----- nvinfo : EIATTR_MAX_THREADS
	.align		4
.L_3992:
        /*00a8*/ 	.byte	0x04, 0x05
        /*00aa*/ 	.short	(.L_3994 - .L_3993)
.L_3993:
        /*00ac*/ 	.word	0x00000200
        /*00b0*/ 	.word	0x00000001
        /*00b4*/ 	.word	0x00000001


	//----- nvinfo : EIATTR_CRS_STACK_SIZE
	.align		4
.L_3994:
        /*00b8*/ 	.byte	0x04, 0x1e
        /*00ba*/ 	.short	(.L_3996 - .L_3995)
.L_3995:
        /*00bc*/ 	.word	0x00000000
.L_3996:


//--------------------- .nv.info._ZN2at4cuda57_GLOBAL__N__cd6b329d_24_DistributionBernoulli_cu_7537a20d21kernelPointwiseApply2IZNS_6native9templates4cuda28bernoulli_tensor_cuda_kernelIafEEvRKNS_10TensorBaseES9_NS_15PhiloxCudaStateEEUliRaSB_SB_SB_RKfSD_SD_SD_E_aSC_jLin1ELin1ELi4ELi512ELi2EEEvNS0_6detail10TensorInfoIT0_T2_EENSG_IT1_SI_EESI_T_ --------------------------
	.section	.nv.info._ZN2at4cuda57_GLOBAL__N__cd6b329d_24_DistributionBernoulli_cu_7537a20d21kernelPointwiseApply2IZNS_6native9templates4cuda28bernoulli_tensor_cuda_kernelIafEEvRKNS_10TensorBaseES9_NS_15PhiloxCudaStateEEUliRaSB_SB_SB_RKfSD_SD_SD_E_aSC_jLin1ELin1ELi4ELi512ELi2EEEvNS0_6detail10TensorInfoIT0_T2_EENSG_IT1_SI_EESI_T_,"",@"SHT_CUDA_INFO"
	.sectionflags	@""
	.align	4


	//----- nvinfo : EIATTR_CUDA_API_VERSION
	.align		4
        /*0000*/ 	.byte	0x04, 0x37
        /*0002*/ 	.short	(.L_3998 - .L_3997)
.L_3997:
        /*0004*/ 	.word	0x00000082


	//----- nvinfo : EIATTR_SW2861232_WAR
	.align		4
.L_3998:
        /*0008*/ 	.byte	0x01, 0x35
	.zero		2


	//----- nvinfo : EIATTR_PARAM_CBANK
	.align		4
        /*000c*/ 	.byte	0x04, 0x0a
        /*000e*/ 	.short	(.L_4000 - .L_3999)
	.align		4
.L_3999:
        /*0010*/ 	.word	index@(.nv.constant0._ZN2at4cuda57_GLOBAL__N__cd6b329d_24_DistributionBernoulli_cu_7537a20d21kernelPointwiseApply2IZNS_6native9templates4cuda28bernoulli_tensor_cuda_kernelIafEEvRKNS_10TensorBaseES9_NS_15PhiloxCudaStateEEUliRaSB_SB_SB_RKfSD_SD_SD_E_aSC_jLin1ELin1ELi4ELi512ELi2EEEvNS0_6detail10TensorInfoIT0_T2_EENSG_IT1_SI_EESI_T_)
        /*0014*/ 	.short	0x0160
        /*0016*/ 	.short	0x01d0


	//----- nvinfo : EIATTR_CBANK_PARAM_SIZE
	.align		4
.L_4000:
        /*0018*/ 	.byte	0x03, 0x19
        /*001a*/ 	.short	0x01d0


	//----- nvinfo : EIATTR_KPARAM_INFO
	.align		4
        /*001c*/ 	.byte	0x04, 0x17
        /*001e*/ 	.short	(.L_4002 - .L_4001)
.L_4001:
        /*0020*/ 	.word	0x00000000
        /*0024*/ 	.short	0x0003
        /*0026*/ 	.short	0x01b8
        /*0028*/ 	.byte	0x00, 0xf0, 0x61, 0x00


	//----- nvinfo : EIATTR_KPARAM_INFO
	.align		4
.L_4002:
        /*002c*/ 	.byte	0x04, 0x17
        /*002e*/ 	.short	(.L_4004 - .L_4003)
.L_4003:
        /*0030*/ 	.word	0x00000000
        /*0034*/ 	.short	0x0002
        /*0036*/ 	.short	0x01b0
        /*0038*/ 	.byte	0x00, 0xf0, 0x11, 0x00


	//----- nvinfo : EIATTR_KPARAM_INFO
	.align		4
.L_4004:
        /*003c*/ 	.byte	0x04, 0x17
        /*003e*/ 	.short	(.L_4006 - .L_4005)
.L_4005:
        /*0040*/ 	.word	0x00000000
        /*0044*/ 	.short	0x0001
        /*0046*/ 	.short	0x00d8
        /*0048*/ 	.byte	0x00, 0xf0, 0x61, 0x03


	//----- nvinfo : EIATTR_KPARAM_INFO
	.align		4
.L_4006:
        /*004c*/ 	.byte	0x04, 0x17
        /*004e*/ 	.short	(.L_4008 - .L_4007)
.L_4007:
        /*0050*/ 	.word	0x00000000
        /*0054*/ 	.short	0x0000
        /*0056*/ 	.short	0x0000
        /*0058*/ 	.byte	0x00, 0xf0, 0x61, 0x03


	//----- nvinfo : EIATTR_MAXREG_COUNT
	.align		4
.L_4008:
        /*005c*/ 	.byte	0x03, 0x1b
        /*005e*/ 	.short	0x0040


	//----- nvinfo : EIATTR_EXTERNS
	.align		4
        /*0060*/ 	.byte	0x04, 0x0f
        /*0062*/ 	.short	(.L_4010 - .L_4009)


	//   ....[0]....
	.align		4
.L_4009:
        /*0064*/ 	.word	index@(__assertfail)


	//----- nvinfo : EIATTR_MERCURY_ISA_VERSION
	.align		4
.L_4010:
        /*0068*/ 	.byte	0x03, 0x5f
        /*006a*/ 	.short	0x0000


	//----- nvinfo : EIATTR_SYSCALL_OFFSETS
	.align		4
        /*006c*/ 	.byte	0x04, 0x46
        /*006e*/ 	.short	(.L_4012 - .L_4011)


	//   ....[0]....
.L_4011:
        /*0070*/ 	.word	0x000072f0


	//   ....[1]....
        /*0074*/ 	.word	0x000074d0


	//   ....[2]....
        /*0078*/ 	.word	0x000076a0


	//   ....[3]....
        /*007c*/ 	.word	0x00007880


	//----- nvinfo : EIATTR_EXIT_INSTR_OFFSETS
	.align		4
.L_4012:
        /*0080*/ 	.byte	0x04, 0x1c
        /*0082*/ 	.short	(.L_4014 - .L_4013)


	//   ....[0]....
.L_4013:
        /*0084*/ 	.word	0x00000060


	//   ....[1]....
        /*0088*/ 	.word	0x00007970


	//----- nvinfo : EIATTR_INDIRECT_BRANCH_TARGETS
	.align		4
.L_4014:
        /*008c*/ 	.byte	0x04, 0x34
        /*008e*/ 	.short	(.L_4016 - .L_4015)


	//   ....[0]....
.L_4015:
        /*0090*/ 	.word	.L_x_7044@srel
        /*0094*/ 	.short	0x0
        /*0096*/ 	.short	0x0
        /*0098*/ 	.word	0x3
        /*009c*/ 	.word	.L_x_7045@srel
        /*00a0*/ 	.word	.L_x_7046@srel
        /*00a4*/ 	.word	.L_x_7047@srel


	//----- nvinfo : EIATTR_MAX_THREADS
	.align		4
.L_4016:
        /*00a8*/ 	.byte	0x04, 0x05
        /*00aa*/ 	.short	(.L_4018 - .L_4017)
.L_4017:
        /*00ac*/ 	.word	0x00000200
        /*00b0*/ 	.word	0x00000001
        /*00b4*/ 	.word	0x00000001


	//----- nvinfo : EIATTR_CRS_STACK_SIZE
	.align		4
.L_4018:
        /*00b8*/ 	.byte	0x04, 0x1e
        /*00ba*/ 	.short	(.L_4020 - .L_4019)
.L_4019:
        /*00bc*/ 	.word	0x00000000
.L_4020:


//--------------------- .nv.info._ZN2at4cuda57_GLOBAL__N__cd6b329d_24_DistributionBernoulli_cu_7537a20d21kernelPointwiseApply2IZNS_6native9templates4cuda28bernoulli_tensor_cuda_kernelIafEEvRKNS_10TensorBaseES9_NS_15PhiloxCudaStateEEUliRaSB_SB_SB_RKfSD_SD_SD_E_aSC_jLin1ELi2ELi4ELi512ELi2EEEvNS0_6detail10TensorInfoIT0_T2_EENSG_IT1_SI_EESI_T_ --------------------------
	.section	.nv.info._ZN2at4cuda57_GLOBAL__N__cd6b329d_24_DistributionBernoulli_cu_7537a20d21kernelPointwiseApply2IZNS_6native9templates4cuda28bernoulli_tensor_cuda_kernelIafEEvRKNS_10TensorBaseES9_NS_15PhiloxCudaStateEEUliRaSB_SB_SB_RKfSD_SD_SD_E_aSC_jLin1ELi2ELi4ELi512ELi2EEEvNS0_6detail10TensorInfoIT0_T2_EENSG_IT1_SI_EESI_T_,"",@"SHT_CUDA_INFO"
	.sectionflags	@""
	.align	4


	//----- nvinfo : EIATTR_CUDA_API_VERSION
	.align		4
        /*0000*/ 	.byte	0x04, 0x37
        /*0002*/ 	.short	(.L_4022 - .L_4021)
.L_4021:
        /*0004*/ 	.word	0x00000082


	//----- nvinfo : EIATTR_SW2861232_WAR
	.align		4
.L_4022:
        /*0008*/ 	.byte	0x01, 0x35
	.zero		2


	//----- nvinfo : EIATTR_PARAM_CBANK
	.align		4
        /*000c*/ 	.byte	0x04, 0x0a
        /*000e*/ 	.short	(.L_4024 - .L_4023)
	.align		4
.L_4023:
        /*0010*/ 	.word	index@(.nv.constant0._ZN2at4cuda57_GLOBAL__N__cd6b329d_24_DistributionBernoulli_cu_7537a20d21kernelPointwiseApply2IZNS_6native9templates4cuda28bernoulli_tensor_cuda_kernelIafEEvRKNS_10TensorBaseES9_NS_15PhiloxCudaStateEEUliRaSB_SB_SB_RKfSD_SD_SD_E_aSC_jLin1ELi2ELi4ELi512ELi2EEEvNS0_6detail10TensorInfoIT0_T2_EENSG_IT1_SI_EESI_T_)
        /*0014*/ 	.short	0x0160
        /*0016*/ 	.short	0x01d0


	//----- nvinfo : EIATTR_CBANK_PARAM_SIZE
	.align		4
.L_4024:
        /*0018*/ 	.byte	0x03, 0x19
        /*001a*/ 	.short	0x01d0


	//----- nvinfo : EIATTR_KPARAM_INFO
	.align		4
        /*001c*/ 	.byte	0x04, 0x17
        /*001e*/ 	.short	(.L_4026 - .L_4025)
.L_4025:
        /*0020*/ 	.word	0x00000000
        /*0024*/ 	.short	0x0003
        /*0026*/ 	.short	0x01b8
        /*0028*/ 	.byte	0x00, 0xf0, 0x61, 0x00


	//----- nvinfo : EIATTR_KPARAM_INFO
	.align		4
.L_4026:
        /*002c*/ 	.byte	0x04, 0x17
        /*002e*/ 	.short	(.L_4028 - .L_4027)
.L_4027:
        /*0030*/ 	.word	0x00000000
        /*0034*/ 	.short	0x0002
        /*0036*/ 	.short	0x01b0
        /*0038*/ 	.byte	0x00, 0xf0, 0x11, 0x00


	//----- nvinfo : EIATTR_KPARAM_INFO
	.align		4
.L_4028:
        /*003c*/ 	.byte	0x04, 0x17
        /*003e*/ 	.short	(.L_4030 - .L_4029)
.L_4029:
        /*0040*/ 	.word	0x00000000
        /*0044*/ 	.short	0x0001
        /*0046*/ 	.short	0x00d8
        /*0048*/ 	.byte	0x00, 0xf0, 0x61, 0x03


	//----- nvinfo : EIATTR_KPARAM_INFO
	.align		4
.L_4030:
        /*004c*/ 	.byte	0x04, 0x17
        /*004e*/ 	.short	(.L_4032 - .L_4031)
.L_4031:
        /*0050*/ 	.word	0x00000000
        /*0054*/ 	.short	0x0000
        /*0056*/ 	.short	0x0000
        /*0058*/ 	.byte	0x00, 0xf0, 0x61, 0x03


	//----- nvinfo : EIATTR_MAXREG_COUNT
	.align		4
.L_4032:
        /*005c*/ 	.byte	0x03, 0x1b
        /*005e*/ 	.short	0x0040


	//----- nvinfo : EIATTR_EXTERNS
	.align		4
        /*0060*/ 	.byte	0x04, 0x0f
        /*0062*/ 	.short	(.L_4034 - .L_4033)


	//   ....[0]....
	.align		4
.L_4033:
        /*0064*/ 	.word	index@(__assertfail)


	//----- nvinfo : EIATTR_MERCURY_ISA_VERSION
	.align		4
.L_4034:
        /*0068*/ 	.byte	0x03, 0x5f
        /*006a*/ 	.short	0x0000


	//----- nvinfo : EIATTR_SYSCALL_OFFSETS
	.align		4
        /*006c*/ 	.byte	0x04, 0x46
        /*006e*/ 	.short	(.L_4036 - .L_4035)


	//   ....[0]....
.L_4035:
        /*0070*/ 	.word	0x00004690


	//   ....[1]....
        /*0074*/ 	.word	0x00004870


	//   ....[2]....
        /*0078*/ 	.word	0x00004a40


	//   ....[3]....
        /*007c*/ 	.word	0x00004c20


	//----- nvinfo : EIATTR_EXIT_INSTR_OFFSETS
	.align		4
.L_4036:
        /*0080*/ 	.byte	0x04, 0x1c
        /*0082*/ 	.short	(.L_4038 - .L_4037)


	//   ....[0]....
.L_4037:
        /*0084*/ 	.word	0x00000060


	//   ....[1]....
        /*0088*/ 	.word	0x00004d10


	//----- nvinfo : EIATTR_INDIRECT_BRANCH_TARGETS
	.align		4
.L_4038:
        /*008c*/ 	.byte	0x04, 0x34
        /*008e*/ 	.short	(.L_4040 - .L_4039)


	//   ....[0]....
.L_4039:
        /*0090*/ 	.word	.L_x_7048@srel
        /*0094*/ 	.short	0x0
        /*0096*/ 	.short	0x0
        /*0098*/ 	.word	0x3
        /*009c*/ 	.word	.L_x_7049@srel
        /*00a0*/ 	.word	.L_x_7050@srel
        /*00a4*/ 	.word	.L_x_7051@srel


	//----- nvinfo : EIATTR_MAX_THREADS
	.align		4
.L_4040:
        /*00a8*/ 	.byte	0x04, 0x05
        /*00aa*/ 	.short	(.L_4042 - .L_4041)
.L_4041:
        /*00ac*/ 	.word	0x00000200
        /*00b0*/ 	.word	0x00000001
        /*00b4*/ 	.word	0x00000001


	//----- nvinfo : EIATTR_CRS_STACK_SIZE
	.align		4
.L_4042:
        /*00b8*/ 	.byte	0x04, 0x1e
        /*00ba*/ 	.short	(.L_4044 - .L_4043)
.L_4043:
        /*00bc*/ 	.word	0x00000000
.L_4044:


//--------------------- .nv.info._ZN2at4cuda57_GLOBAL__N__cd6b329d_24_DistributionBernoulli_cu_7537a20d21kernelPointwiseApply2IZNS_6native9templates4cuda28bernoulli_tensor_cuda_kernelIafEEvRKNS_10TensorBaseES9_NS_15PhiloxCudaStateEEUliRaSB_SB_SB_RKfSD_SD_SD_E_aSC_jLin1ELi1ELi4ELi512ELi2EEEvNS0_6detail10TensorInfoIT0_T2_EENSG_IT1_SI_EESI_T_ --------------------------
	.section	.nv.info._ZN2at4cuda57_GLOBAL__N__cd6b329d_24_DistributionBernoulli_cu_7537a20d21kernelPointwiseApply2IZNS_6native9templates4cuda28bernoulli_tensor_cuda_kernelIafEEvRKNS_10TensorBaseES9_NS_15PhiloxCudaStateEEUliRaSB_SB_SB_RKfSD_SD_SD_E_aSC_jLin1ELi1ELi4ELi512ELi2EEEvNS0_6detail10TensorInfoIT0_T2_EENSG_IT1_SI_EESI_T_,"",@"SHT_CUDA_INFO"
	.sectionflags	@""
	.align	4


	//----- nvinfo : EIATTR_CUDA_API_VERSION
	.align		4
        /*0000*/ 	.byte	0x04, 0x37
        /*0002*/ 	.short	(.L_4046 - .L_4045)
.L_4045:
        /*0004*/ 	.word	0x00000082


	//----- nvinfo : EIATTR_SW2861232_WAR
	.align		4
.L_4046:
        /*0008*/ 	.byte	0x01, 0x35
	.zero		2


	//----- nvinfo : EIATTR_PARAM_CBANK
	.align		4
        /*000c*/ 	.byte	0x04, 0x0a
        /*000e*/ 	.short	(.L_4048 - .L_4047)
	.align		4
.L_4047:
        /*0010*/ 	.word	index@(.nv.constant0._ZN2at4cuda57_GLOBAL__N__cd6b329d_24_DistributionBernoulli_cu_7537a20d21kernelPointwiseApply2IZNS_6native9templates4cuda28bernoulli_tensor_cuda_kernelIafEEvRKNS_10TensorBaseES9_NS_15PhiloxCudaStateEEUliRaSB_SB_SB_RKfSD_SD_SD_E_aSC_jLin1ELi1ELi4ELi512ELi2EEEvNS0_6detail10TensorInfoIT0_T2_EENSG_IT1_SI_EESI_T_)
        /*0014*/ 	.short	0x0160
        /*0016*/ 	.short	0x01d0


	//----- nvinfo : EIATTR_CBANK_PARAM_SIZE
	.align		4
.L_4048:
        /*0018*/ 	.byte	0x03, 0x19
        /*001a*/ 	.short	0x01d0


	//----- nvinfo : EIATTR_KPARAM_INFO
	.align		4
        /*001c*/ 	.byte	0x04, 0x17
        /*001e*/ 	.short	(.L_4050 - .L_4049)
.L_4049:
        /*0020*/ 	.word	0x00000000
        /*0024*/ 	.short	0x0003
        /*0026*/ 	.short	0x01b8
        /*0028*/ 	.byte	0x00, 0xf0, 0x61, 0x00


	//----- nvinfo : EIATTR_KPARAM_INFO
	.align		4
.L_4050:
        /*002c*/ 	.byte	0x04, 0x17
        /*002e*/ 	.short	(.L_4052 - .L_4051)
.L_4051:
        /*0030*/ 	.word	0x00000000
        /*0034*/ 	.short	0x0002
        /*0036*/ 	.short	0x01b0
        /*0038*/ 	.byte	0x00, 0xf0, 0x11, 0x00


	//----- nvinfo : EIATTR_KPARAM_INFO
	.align		4
.L_4052:
        /*003c*/ 	.byte	0x04, 0x17
        /*003e*/ 	.short	(.L_4054 - .L_4053)
.L_4053:
        /*0040*/ 	.word	0x00000000
        /*0044*/ 	.short	0x0001
        /*0046*/ 	.short	0x00d8
        /*0048*/ 	.byte	0x00, 0xf0, 0x61, 0x03


	//----- nvinfo : EIATTR_KPARAM_INFO
	.align		4
.L_4054:
        /*004c*/ 	.byte	0x04, 0x17
        /*004e*/ 	.short	(.L_4056 - .L_4055)
.L_4055:
        /*0050*/ 	.word	0x00000000
        /*0054*/ 	.short	0x0000
        /*0056*/ 	.short	0x0000
        /*0058*/ 	.byte	0x00, 0xf0, 0x61, 0x03


	//----- nvinfo : EIATTR_MAXREG_COUNT
	.align		4
.L_4056:
        /*005c*/ 	.byte	0x03, 0x1b
        /*005e*/ 	.short	0x0040


	//----- nvinfo : EIATTR_EXTERNS
	.align		4
        /*0060*/ 	.byte	0x04, 0x0f
        /*0062*/ 	.short	(.L_4058 - .L_4057)


	//   ....[0]....
	.align		4
.L_4057:
        /*0064*/ 	.word	index@(__assertfail)


	//----- nvinfo : EIATTR_MERCURY_ISA_VERSION
	.align		4
.L_4058:
        /*0068*/ 	.byte	0x03, 0x5f
        /*006a*/ 	.short	0x0000


	//----- nvinfo : EIATTR_SYSCALL_OFFSETS
	.align		4
        /*006c*/ 	.byte	0x04, 0x46
        /*006e*/ 	.short	(.L_4060 - .L_4059)


	//   ....[0]....
.L_4059:
        /*0070*/ 	.word	0x00004080


	//   ....[1]....
        /*0074*/ 	.word	0x000042c0


	//   ....[2]....
        /*0078*/ 	.word	0x000044f0


	//   ....[3]....
        /*007c*/ 	.word	0x00004730


	//----- nvinfo : EIATTR_EXIT_INSTR_OFFSETS
	.align		4
.L_4060:
        /*0080*/ 	.byte	0x04, 0x1c
        /*0082*/ 	.short	(.L_4062 - .L_4061)


	//   ....[0]....
.L_4061:
        /*0084*/ 	.word	0x00000060


	//   ....[1]....
        /*0088*/ 	.word	0x00004820


	//----- nvinfo : EIATTR_INDIRECT_BRANCH_TARGETS
	.align		4
.L_4062:
        /*008c*/ 	.byte	0x04, 0x34
        /*008e*/ 	.short	(.L_4064 - .L_4063)


	//   ....[0]....
.L_4063:
        /*0090*/ 	.word	.L_x_7052@srel
        /*0094*/ 	.short	0x0
        /*0096*/ 	.short	0x0
        /*0098*/ 	.word	0x3
        /*009c*/ 	.word	.L_x_7053@srel
        /*00a0*/ 	.word	.L_x_7054@srel
        /*00a4*/ 	.word	.L_x_7055@srel


	//----- nvinfo : EIATTR_MAX_THREADS
	.align		4
.L_4064:
        /*00a8*/ 	.byte	0x04, 0x05
        /*00aa*/ 	.short	(.L_4066 - .L_4065)
.L_4065:
        /*00ac*/ 	.word	0x00000200
        /*00b0*/ 	.word	0x00000001
        /*00b4*/ 	.word	0x00000001


	//----- nvinfo : EIATTR_CRS_STACK_SIZE
	.align		4
.L_4066:
        /*00b8*/ 	.byte	0x04, 0x1e
        /*00ba*/ 	.short	(.L_4068 - .L_4067)
.L_4067:
        /*00bc*/ 	.word	0x00000000
.L_4068:


//--------------------- .nv.info._ZN2at4cuda57_GLOBAL__N__cd6b329d_24_DistributionBernoulli_cu_7537a20d21kernelPointwiseApply2IZNS_6native9templates4cuda28bernoulli_tensor_cuda_kernelIafEEvRKNS_10TensorBaseES9_NS_15PhiloxCudaStateEEUliRaSB_SB_SB_RKfSD_SD_SD_E_aSC_jLi2ELin1ELi4ELi512ELi2EEEvNS0_6detail10TensorInfoIT0_T2_EENSG_IT1_SI_EESI_T_ --------------------------
	.section	.nv.info._ZN2at4cuda57_GLOBAL__N__cd6b329d_24_DistributionBernoulli_cu_7537a20d21kernelPointwiseApply2IZNS_6native9templates4cuda28bernoulli_tensor_cuda_kernelIafEEvRKNS_10TensorBaseES9_NS_15PhiloxCudaStateEEUliRaSB_SB_SB_RKfSD_SD_SD_E_aSC_jLi2ELin1ELi4ELi512ELi2EEEvNS0_6detail10TensorInfoIT0_T2_EENSG_IT1_SI_EESI_T_,"",@"SHT_CUDA_INFO"
	.sectionflags	@""
	.align	4


	//----- nvinfo : EIATTR_CUDA_API_VERSION
	.align		4
        /*0000*/ 	.byte	0x04, 0x37
        /*0002*/ 	.short	(.L_4070 - .L_4069)
.L_4069:
        /*0004*/ 	.word	0x00000082


	//----- nvinfo : EIATTR_SW2861232_WAR
	.align		4
.L_4070:
        /*0008*/ 	.byte	0x01, 0x35
	.zero		2


	//----- nvinfo : EIATTR_PARAM_CBANK
	.align		4
        /*000c*/ 	.byte	0x04, 0x0a
        /*000e*/ 	.short	(.L_4072 - .L_4071)
	.align		4
.L_4071:
        /*0010*/ 	.word	index@(.nv.constant0._ZN2at4cuda57_GLOBAL__N__cd6b329d_24_DistributionBernoulli_cu_7537a20d21kernelPointwiseApply2IZNS_6native9templates4cuda28bernoulli_tensor_cuda_kernelIafEEvRKNS_10TensorBaseES9_NS_15PhiloxCudaStateEEUliRaSB_SB_SB_RKfSD_SD_SD_E_aSC_jLi2ELin1ELi4ELi512ELi2EEEvNS0_6detail10TensorInfoIT0_T2_EENSG_IT1_SI_EESI_T_)
        /*0014*/ 	.short	0x0160
        /*0016*/ 	.short	0x01d0


	//----- nvinfo : EIATTR_CBANK_PARAM_SIZE
	.align		4
.L_4072:
        /*0018*/ 	.byte	0x03, 0x19
        /*001a*/ 	.short	0x01d0


	//----- nvinfo : EIATTR_KPARAM_INFO
	.align		4
        /*001c*/ 	.byte	0x04, 0x17
        /*001e*/ 	.short	(.L_4074 - .L_4073)
.L_4073:
        /*0020*/ 	.word	0x00000000
        /*0024*/ 	.short	0x0003
        /*0026*/ 	.short	0x01b8
        /*0028*/ 	.byte	0x00, 0xf0, 0x61, 0x00


	//----- nvinfo : EIATTR_KPARAM_INFO
	.align		4
.L_4074:
        /*002c*/ 	.byte	0x04, 0x17
        /*002e*/ 	.short	(.L_4076 - .L_4075)
.L_4075:
        /*0030*/ 	.word	0x00000000
        /*0034*/ 	.short	0x0002
        /*0036*/ 	.short	0x01b0
        /*0038*/ 	.byte	0x00, 0xf0, 0x11, 0x00


	//----- nvinfo : EIATTR_KPARAM_INFO
	.align		4
.L_4076:
        /*003c*/ 	.byte	0x04, 0x17
        /*003e*/ 	.short	(.L_4078 - .L_4077)
.L_4077:
        /*0040*/ 	.word	0x00000000
        /*0044*/ 	.short	0x0001
        /*0046*/ 	.short	0x00d8
        /*0048*/ 	.byte	0x00, 0xf0, 0x61, 0x03


	//----- nvinfo : EIATTR_KPARAM_INFO
	.align		4
.L_4078:
        /*004c*/ 	.byte	0x04, 0x17
        /*004e*/ 	.short	(.L_4080 - .L_4079)
.L_4079:
        /*0050*/ 	.word	0x00000000
        /*0054*/ 	.short	0x0000
        /*0056*/ 	.short	0x0000
        /*0058*/ 	.byte	0x00, 0xf0, 0x61, 0x03


	//----- nvinfo : EIATTR_MAXREG_COUNT
	.align		4
.L_4080:
        /*005c*/ 	.byte	0x03, 0x1b
        /*005e*/ 	.short	0x0040


	//----- nvinfo : EIATTR_EXTERNS
	.align		4
        /*0060*/ 	.byte	0x04, 0x0f
        /*0062*/ 	.short	(.L_4082 - .L_4081)


	//   ....[0]....
	.align		4
.L_4081:
        /*0064*/ 	.word	index@(__assertfail)


	//----- nvinfo : EIATTR_MERCURY_ISA_VERSION
	.align		4
.L_4082:
        /*0068*/ 	.byte	0x03, 0x5f
        /*006a*/ 	.short	0x0000


	//----- nvinfo : EIATTR_SYSCALL_OFFSETS
	.align		4
        /*006c*/ 	.byte	0x04, 0x46
        /*006e*/ 	.short	(.L_4084 - .L_4083)


	//   ....[0]....
.L_4083:
        /*0070*/ 	.word	0x000046a0


	//   ....[1]....
        /*0074*/ 	.word	0x00004880


	//   ....[2]....
        /*0078*/ 	.word	0x00004a50


	//   ....[3]....
        /*007c*/ 	.word	0x00004c30


	//----- nvinfo : EIATTR_EXIT_INSTR_OFFSETS
	.align		4
.L_4084:
        /*0080*/ 	.byte	0x04, 0x1c
        /*0082*/ 	.short	(.L_4086 - .L_4085)


	//   ....[0]....
.L_4085:
        /*0084*/ 	.word	0x00000060


	//   ....[1]....
        /*0088*/ 	.word	0x00004d20


	//----- nvinfo : EIATTR_INDIRECT_BRANCH_TARGETS
	.align		4
.L_4086:
        /*008c*/ 	.byte	0x04, 0x34
        /*008e*/ 	.short	(.L_4088 - .L_4087)


	//   ....[0]....
.L_4087:
        /*0090*/ 	.word	.L_x_7056@srel
        /*0094*/ 	.short	0x0
        /*0096*/ 	.short	0x0
        /*0098*/ 	.word	0x3
        /*009c*/ 	.word	.L_x_7057@srel
        /*00a0*/ 	.word	.L_x_7058@srel
        /*00a4*/ 	.word	.L_x_7059@srel


	//----- nvinfo : EIATTR_MAX_THREADS
	.align		4
.L_4088:
        /*00a8*/ 	.byte	0x04, 0x05
        /*00aa*/ 	.short	(.L_4090 - .L_4089)
.L_4089:
        /*00ac*/ 	.word	0x00000200
        /*00b0*/ 	.word	0x00000001
        /*00b4*/ 	.word	0x00000001


	//----- nvinfo : EIATTR_CRS_STACK_SIZE
	.align		4
.L_4090:
        /*00b8*/ 	.byte	0x04, 0x1e
        /*00ba*/ 	.short	(.L_4092 - .L_4091)
.L_4091:
        /*00bc*/ 	.word	0x00000000
.L_4092:


//--------------------- .nv.info._ZN2at4cuda57_GLOBAL__N__cd6b329d_24_DistributionBernoulli_cu_7537a20d21kernelPointwiseApply2IZNS_6native9templates4cuda28bernoulli_tensor_cuda_kernelIafEEvRKNS_10TensorBaseES9_NS_15PhiloxCudaStateEEUliRaSB_SB_SB_RKfSD_SD_SD_E_aSC_jLi2ELi2ELi4ELi512ELi2EEEvNS0_6detail10TensorInfoIT0_T2_EENSG_IT1_SI_EESI_T_ --------------------------
	.section	.nv.info._ZN2at4cuda57_GLOBAL__N__cd6b329d_24_DistributionBernoulli_cu_7537a20d21kernelPointwiseApply2IZNS_6native9templates4cuda28bernoulli_tensor_cuda_kernelIafEEvRKNS_10TensorBaseES9_NS_15PhiloxCudaStateEEUliRaSB_SB_SB_RKfSD_SD_SD_E_aSC_jLi2ELi2ELi4ELi512ELi2EEEvNS0_6detail10TensorInfoIT0_T2_EENSG_IT1_SI_EESI_T_,"",@"SHT_CUDA_INFO"
	.sectionflags	@""
	.align	4


	//----- nvinfo : EIATTR_CUDA_API_VERSION
	.align		4
        /*0000*/ 	.byte	0x04, 0x37
        /*0002*/ 	.short	(.L_4094 - .L_4093)
.L_4093:
        /*0004*/ 	.word	0x00000082


	//----- nvinfo : EIATTR_SW2861232_WAR
	.align		4
.L_4094:
        /*0008*/ 	.byte	0x01, 0x35
	.zero		2


	//----- nvinfo : EIATTR_PARAM_CBANK
	.align		4
        /*000c*/ 	.byte	0x04, 0x0a
        /*000e*/ 	.short	(.L_4096 - .L_4095)
	.align		4
.L_4095:
        /*0010*/ 	.word	index@(.nv.constant0._ZN2at4cuda57_GLOBAL__N__cd6b329d_24_DistributionBernoulli_cu_7537a20d21kernelPointwiseApply2IZNS_6native9templates4cuda28bernoulli_tensor_cuda_kernelIafEEvRKNS_10TensorBaseES9_NS_15PhiloxCudaStateEEUliRaSB_SB_SB_RKfSD_SD_SD_E_aSC_jLi2ELi2ELi4ELi512ELi2EEEvNS0_6detail10TensorInfoIT0_T2_EENSG_IT1_SI_EESI_T_)
        /*0014*/ 	.short	0x0160
        /*0016*/ 	.short	0x01d0


	//----- nvinfo : EIATTR_CBANK_PARAM_SIZE
	.align		4
.L_4096:
        /*0018*/ 	.byte	0x03, 0x19
        /*001a*/ 	.short	0x01d0


	//----- nvinfo : EIATTR_KPARAM_INFO
	.align		4
        /*001c*/ 	.byte	0x04, 0x17
        /*001e*/ 	.short	(.L_4098 - .L_4097)
.L_4097:
        /*0020*/ 	.word	0x00000000
        /*0024*/ 	.short	0x0003
        /*0026*/ 	.short	0x01b8
        /*0028*/ 	.byte	0x00, 0xf0, 0x61, 0x00


	//----- nvinfo : EIATTR_KPARAM_INFO
	.align		4
.L_4098:
        /*002c*/ 	.byte	0x04, 0x17
        /*002e*/ 	.short	(.L_4100 - .L_4099)
.L_4099:
        /*0030*/ 	.word	0x00000000
        /*0034*/ 	.short	0x0002
        /*0036*/ 	.short	0x01b0
        /*0038*/ 	.byte	0x00, 0xf0, 0x11, 0x00


	//----- nvinfo : EIATTR_KPARAM_INFO
	.align		4
.L_4100:
        /*003c*/ 	.byte	0x04, 0x17
        /*003e*/ 	.short	(.L_4102 - .L_4101)
.L_4101:
        /*0040*/ 	.word	0x00000000
        /*0044*/ 	.short	0x0001
        /*0046*/ 	.short	0x00d8
        /*0048*/ 	.byte	0x00, 0xf0, 0x61, 0x03


	//----- nvinfo : EIATTR_KPARAM_INFO
	.align		4
.L_4102:
        /*004c*/ 	.byte	0x04, 0x17
        /*004e*/ 	.short	(.L_4104 - .L_4103)
.L_4103:
        /*0050*/ 	.word	0x00000000
        /*0054*/ 	.short	0x0000
        /*0056*/ 	.short	0x0000
        /*0058*/ 	.byte	0x00, 0xf0, 0x61, 0x03


	//----- nvinfo : EIATTR_MAXREG_COUNT
	.align		4
.L_4104:
        /*005c*/ 	.byte	0x03, 0x1b
        /*005e*/ 	.short	0x0040


	//----- nvinfo : EIATTR_EXTERNS
	.align		4
        /*0060*/ 	.byte	0x04, 0x0f
        /*0062*/ 	.short	(.L_4106 - .L_4105)


	//   ....[0]....
	.align		4
.L_4105:
        /*0064*/ 	.word	index@(__assertfail)


	//----- nvinfo : EIATTR_MERCURY_ISA_VERSION
	.align		4
.L_4106:
        /*0068*/ 	.byte	0x03, 0x5f
        /*006a*/ 	.short	0x0000


	//----- nvinfo : EIATTR_SYSCALL_OFFSETS
	.align		4
        /*006c*/ 	.byte	0x04, 0x46
        /*006e*/ 	.short	(.L_4108 - .L_4107)


	//   ....[0]....
.L_4107:
        /*0070*/ 	.word	0x00001a10


	//   ....[1]....
        /*0074*/ 	.word	0x00001bf0


	//   ....[2]....
        /*0078*/ 	.word	0x00001dc0


	//   ....[3]....
        /*007c*/ 	.word	0x00001fa0


	//----- nvinfo : EIATTR_EXIT_INSTR_OFFSETS
	.align		4
.L_4108:
        /*0080*/ 	.byte	0x04, 0x1c
        /*0082*/ 	.short	(.L_4110 - .L_4109)


	//   ....[0]....
.L_4109:
        /*0084*/ 	.word	0x00000060


	//   ....[1]....
        /*0088*/ 	.word	0x00002090


	//----- nvinfo : EIATTR_INDIRECT_BRANCH_TARGETS
	.align		4
.L_4110:
        /*008c*/ 	.byte	0x04, 0x34
        /*008e*/ 	.short	(.L_4112 - .L_4111)


	//   ....[0]....
.L_4111:
        /*0090*/ 	.word	.L_x_7060@srel
        /*0094*/ 	.short	0x0
        /*0096*/ 	.short	0x0
        /*0098*/ 	.word	0x3
        /*009c*/ 	.word	.L_x_7061@srel
        /*00a0*/ 	.word	.L_x_7062@srel
        /*00a4*/ 	.word	.L_x_7063@srel


	//----- nvinfo : EIATTR_MAX_THREADS
	.align		4
.L_4112:
        /*00a8*/ 	.byte	0x04, 0x05
        /*00aa*/ 	.short	(.L_4114 - .L_4113)
.L_4113:
        /*00ac*/ 	.word	0x00000200
        /*00b0*/ 	.word	0x00000001
        /*00b4*/ 	.word	0x00000001


	//----- nvinfo : EIATTR_CRS_STACK_SIZE
	.align		4
.L_4114:
        /*00b8*/ 	.byte	0x04, 0x1e
        /*00ba*/ 	.short	(.L_4116 - .L_4115)
.L_4115:
        /*00bc*/ 	.word	0x00000000
.L_4116:


//--------------------- .nv.info._ZN2at4cuda57_GLOBAL__N__cd6b329d_24_DistributionBernoulli_cu_7537a20d21kernelPointwiseApply2IZNS_6native9templates4cuda28bernoulli_tensor_cuda_kernelIafEEvRKNS_10TensorBaseES9_NS_15PhiloxCudaStateEEUliRaSB_SB_SB_RKfSD_SD_SD_E_aSC_jLi2ELi1ELi4ELi512ELi2EEEvNS0_6detail10TensorInfoIT0_T2_EENSG_IT1_SI_EESI_T_ --------------------------
	.section	.nv.info._ZN2at4cuda57_GLOBAL__N__cd6b329d_24_DistributionBernoulli_cu_7537a20d21kernelPointwiseApply2IZNS_6native9templates4cuda28bernoulli_tensor_cuda_kernelIafEEvRKNS_10TensorBaseES9_NS_15PhiloxCudaStateEEUliRaSB_SB_SB_RKfSD_SD_SD_E_aSC_jLi2ELi1ELi4ELi512ELi2EEEvNS0_6detail10TensorInfoIT0_T2_EENSG_IT1_SI_EESI_T_,"",@"SHT_CUDA_INFO"
	.sectionflags	@""
	.align	4


	//----- nvinfo : EIATTR_CUDA_API_VERSION
	.align		4
        /*0000*/ 	.byte	0x04, 0x37
        /*0002*/ 	.short	(.L_4118 - .L_4117)
.L_4117:
        /*0004*/ 	.word	0x00000082


	//----- nvinfo : EIATTR_SW2861232_WAR
	.align		4
.L_4118:
        /*0008*/ 	.byte	0x01, 0x35
	.zero		2


	//----- nvinfo : EIATTR_PARAM_CBANK
	.align		4
        /*000c*/ 	.byte	0x04, 0x0a
        /*000e*/ 	.short	(.L_4120 - .L_4119)
	.align		4
.L_4119:
        /*0010*/ 	.word	index@(.nv.constant0._ZN2at4cuda57_GLOBAL__N__cd6b329d_24_DistributionBernoulli_cu_7537a20d21kernelPointwiseApply2IZNS_6native9templates4cuda28bernoulli_tensor_cuda_kernelIafEEvRKNS_10TensorBaseES9_NS_15PhiloxCudaStateEEUliRaSB_SB_SB_RKfSD_SD_SD_E_aSC_jLi2ELi1ELi4ELi512ELi2EEEvNS0_6detail10TensorInfoIT0_T2_EENSG_IT1_SI_EESI_T_)
        /*0014*/ 	.short	0x0160
        /*0016*/ 	.short	0x01d0


	//----- nvinfo : EIATTR_CBANK_PARAM_SIZE
	.align		4
.L_4120:
        /*0018*/ 	.byte	0x03, 0x19
        /*001a*/ 	.short	0x01d0


	//----- nvinfo : EIATTR_KPARAM_INFO
	.align		4
        /*001c*/ 	.byte	0x04, 0x17
        /*001e*/ 	.short	(.L_4122 - .L_4121)
.L_4121:
        /*0020*/ 	.word	0x00000000
        /*0024*/ 	.short	0x0003
        /*0026*/ 	.short	0x01b8
        /*0028*/ 	.byte	0x00, 0xf0, 0x61, 0x00


	//----- nvinfo : EIATTR_KPARAM_INFO
	.align		4
.L_4122:
        /*002c*/ 	.byte	0x04, 0x17
        /*002e*/ 	.short	(.L_4124 - .L_4123)
.L_4123:
        /*0030*/ 	.word	0x00000000
        /*0034*/ 	.short	0x0002
        /*0036*/ 	.short	0x01b0
        /*0038*/ 	.byte	0x00, 0xf0, 0x11, 0x00


	//----- nvinfo : EIATTR_KPARAM_INFO
	.align		4
.L_4124:
        /*003c*/ 	.byte	0x04, 0x17
        /*003e*/ 	.short	(.L_4126 - .L_4125)
.L_4125:
        /*0040*/ 	.word	0x00000000
        /*0044*/ 	.short	0x0001
        /*0046*/ 	.short	0x00d8
        /*0048*/ 	.byte	0x00, 0xf0, 0x61, 0x03


	//----- nvinfo : EIATTR_KPARAM_INFO
	.align		4
.L_4126:
        /*004c*/ 	.byte	0x04, 0x17
        /*004e*/ 	.short	(.L_4128 - .L_4127)
.L_4127:
        /*0050*/ 	.word	0x00000000
        /*0054*/ 	.short	0x0000
        /*0056*/ 	.short	0x0000
        /*0058*/ 	.byte	0x00, 0xf0, 0x61, 0x03


	//----- nvinfo : EIATTR_MAXREG_COUNT
	.align		4
.L_4128:
        /*005c*/ 	.byte	0x03, 0x1b
        /*005e*/ 	.short	0x0040


	//----- nvinfo : EIATTR_EXTERNS
	.align		4
        /*0060*/ 	.byte	0x04, 0x0f
        /*0062*/ 	.short	(.L_4130 - .L_4129)


	//   ....[0]....
	.align		4
.L_4129:
        /*0064*/ 	.word	index@(__assertfail)


	//----- nvinfo : EIATTR_MERCURY_ISA_VERSION
	.align		4
.L_4130:
        /*0068*/ 	.byte	0x03, 0x5f
        /*006a*/ 	.short	0x0000


	//----- nvinfo : EIATTR_SYSCALL_OFFSETS
	.align		4
        /*006c*/ 	.byte	0x04, 0x46
        /*006e*/ 	.short	(.L_4132 - .L_4131)


	//   ....[0]....
.L_4131:
        /*0070*/ 	.word	0x00001450


	//   ....[1]....
        /*0074*/ 	.word	0x00001680


	//   ....[2]....
        /*0078*/ 	.word	0x000018a0


	//   ....[3]....
        /*007c*/ 	.word	0x00001ad0


	//----- nvinfo : EIATTR_EXIT_INSTR_OFFSETS
	.align		4
.L_4132:
        /*0080*/ 	.byte	0x04, 0x1c
        /*0082*/ 	.short	(.L_4134 - .L_4133)


	//   ....[0]....
.L_4133:
        /*0084*/ 	.word	0x00000060


	//   ....[1]....
        /*0088*/ 	.word	0x00001bc0


	//----- nvinfo : EIATTR_INDIRECT_BRANCH_TARGETS
	.align		4
.L_4134:
        /*008c*/ 	.byte	0x04, 0x34
        /*008e*/ 	.short	(.L_4136 - .L_4135)


	//   ....[0]....
.L_4135:
        /*0090*/ 	.word	.L_x_7064@srel
        /*0094*/ 	.short	0x0
        /*0096*/ 	.short	0x0
        /*0098*/ 	.word	0x3
        /*009c*/ 	.word	.L_x_7065@srel
        /*00a0*/ 	.word	.L_x_7066@srel
        /*00a4*/ 	.word	.L_x_7067@srel


	//----- nvinfo : EIATTR_MAX_THREADS
	.align		4
.L_4136:
        /*00a8*/ 	.byte	0x04, 0x05
        /*00aa*/ 	.short	(.L_4138 - .L_4137)
.L_4137:
        /*00ac*/ 	.word	0x00000200
        /*00b0*/ 	.word	0x00000001
        /*00b4*/ 	.word	0x00000001


	//----- nvinfo : EIATTR_CRS_STACK_SIZE
	.align		4
.L_4138:
        /*00b8*/ 	.byte	0x04, 0x1e
        /*00ba*/ 	.short	(.L_4140 - .L_4139)
.L_4139:
        /*00bc*/ 	.word	0x00000000
.L_4140:


//--------------------- .nv.info._ZN2at4cuda57_GLOBAL__N__cd6b329d_24_DistributionBernoulli_cu_7537a20d21kernelPointwiseApply2IZNS_6native9templates4cuda28bernoulli_tensor_cuda_kernelIafEEvRKNS_10TensorBaseES9_NS_15PhiloxCudaStateEEUliRaSB_SB_SB_RKfSD_SD_SD_E_aSC_jLi1ELin1ELi4ELi512ELi2EEEvNS0_6detail10TensorInfoIT0_T2_EENSG_IT1_SI_EESI_T_ --------------------------
	.section	.nv.info._ZN2at4cuda57_GLOBAL__N__cd6b329d_24_DistributionBernoulli_cu_7537a20d21kernelPointwiseApply2IZNS_6native9templates4cuda28bernoulli_tensor_cuda_kernelIafEEvRKNS_10TensorBaseES9_NS_15PhiloxCudaStateEEUliRaSB_SB_SB_RKfSD_SD_SD_E_aSC_jLi1ELin1ELi4ELi512ELi2EEEvNS0_6detail10TensorInfoIT0_T2_EENSG_IT1_SI_EESI_T_,"",@"SHT_CUDA_INFO"
	.sectionflags	@""
	.align	4


	//----- nvinfo : EIATTR_CUDA_API_VERSION
	.align		4
        /*0000*/ 	.byte	0x04, 0x37
        /*0002*/ 	.short	(.L_4142 - .L_4141)
.L_4141:
        /*0004*/ 	.word	0x00000082


	//----- nvinfo : EIATTR_SW2861232_WAR
	.align		4
.L_4142:
        /*0008*/ 	.byte	0x01, 0x35
	.zero		2


	//----- nvinfo : EIATTR_PARAM_CBANK
	.align		4
        /*000c*/ 	.byte	0x04, 0x0a
        /*000e*/ 	.short	(.L_4144 - .L_4143)
	.align		4
.L_4143:
        /*0010*/ 	.word	index@(.nv.constant0._ZN2at4cuda57_GLOBAL__N__cd6b329d_24_DistributionBernoulli_cu_7537a20d21kernelPointwiseApply2IZNS_6native9templates4cuda28bernoulli_tensor_cuda_kernelIafEEvRKNS_10TensorBaseES9_NS_15PhiloxCudaStateEEUliRaSB_SB_SB_RKfSD_SD_SD_E_aSC_jLi1ELin1ELi4ELi512ELi2EEEvNS0_6detail10TensorInfoIT0_T2_EENSG_IT1_SI_EESI_T_)
        /*0014*/ 	.short	0x0160
        /*0016*/ 	.short	0x01d0


	//----- nvinfo : EIATTR_CBANK_PARAM_SIZE
	.align		4
.L_4144:
        /*0018*/ 	.byte	0x03, 0x19
        /*001a*/ 	.short	0x01d0


	//----- nvinfo : EIATTR_KPARAM_INFO
	.align		4
        /*001c*/ 	.byte	0x04, 0x17
        /*001e*/ 	.short	(.L_4146 - .L_4145)
.L_4145:
        /*0020*/ 	.word	0x00000000
        /*0024*/ 	.short	0x0003
        /*0026*/ 	.short	0x01b8
        /*0028*/ 	.byte	0x00, 0xf0, 0x61, 0x00


	//----- nvinfo : EIATTR_KPARAM_INFO
	.align		4
.L_4146:
        /*002c*/ 	.byte	0x04, 0x17
        /*002e*/ 	.short	(.L_4148 - .L_4147)
.L_4147:
        /*0030*/ 	.word	0x00000000
        /*0034*/ 	.short	0x0002
        /*0036*/ 	.short	0x01b0
        /*0038*/ 	.byte	0x00, 0xf0, 0x11, 0x00


	//----- nvinfo : EIATTR_KPARAM_INFO
	.align		4
.L_4148:
        /*003c*/ 	.byte	0x04, 0x17
        /*003e*/ 	.short	(.L_4150 - .L_4149)
.L_4149:
        /*0040*/ 	.word	0x00000000
        /*0044*/ 	.short	0x0001
        /*0046*/ 	.short	0x00d8
        /*0048*/ 	.byte	0x00, 0xf0, 0x61, 0x03


	//----- nvinfo : EIATTR_KPARAM_INFO
	.align		4
.L_4150:
        /*004c*/ 	.byte	0x04, 0x17
        /*004e*/ 	.short	(.L_4152 - .L_4151)
.L_4151:
        /*0050*/ 	.word	0x00000000
        /*0054*/ 	.short	0x0000
        /*0056*/ 	.short	0x0000
        /*0058*/ 	.byte	0x00, 0xf0, 0x61, 0x03


	//----- nvinfo : EIATTR_MAXREG_COUNT
	.align		4
.L_4152:
        /*005c*/ 	.byte	0x03, 0x1b
        /*005e*/ 	.short	0x0040


	//----- nvinfo : EIATTR_EXTERNS
	.align		4
        /*0060*/ 	.byte	0x04, 0x0f
        /*0062*/ 	.short	(.L_4154 - .L_4153)


	//   ....[0]....
	.align		4
.L_4153:
        /*0064*/ 	.word	index@(__assertfail)


	//----- nvinfo : EIATTR_MERCURY_ISA_VERSION
	.align		4
.L_4154:
        /*0068*/ 	.byte	0x03, 0x5f
        /*006a*/ 	.short	0x0000


	//----- nvinfo : EIATTR_SYSCALL_OFFSETS
	.align		4
        /*006c*/ 	.byte	0x04, 0x46
        /*006e*/ 	.short	(.L_4156 - .L_4155)


	//   ....[0]....
.L_4155:
        /*0070*/ 	.word	0x00004090


	//   ....[1]....
        /*0074*/ 	.word	0x000042b0


	//   ....[2]....
        /*0078*/ 	.word	0x000044e0


	//   ....[3]....
        /*007c*/ 	.word	0x00004720


	//----- nvinfo : EIATTR_EXIT_INSTR_OFFSETS
	.align		4
.L_4156:
        /*0080*/ 	.byte	0x04, 0x1c
        /*0082*/ 	.short	(.L_4158 - .L_4157)


	//   ....[0]....
.L_4157:
        /*0084*/ 	.word	0x00000060


	//   ....[1]....
        /*0088*/ 	.word	0x00004870


	//----- nvinfo : EIATTR_INDIRECT_BRANCH_TARGETS
	.align		4
.L_4158:
        /*008c*/ 	.byte	0x04, 0x34
        /*008e*/ 	.short	(.L_4160 - .L_4159)


	//   ....[0]....
.L_4159:
        /*0090*/ 	.word	.L_x_7068@srel
        /*0094*/ 	.short	0x0
        /*0096*/ 	.short	0x0
        /*0098*/ 	.word	0x3
        /*009c*/ 	.word	.L_x_7069@srel
        /*00a0*/ 	.word	.L_x_7070@srel
        /*00a4*/ 	.word	.L_x_7071@srel


	//----- nvinfo : EIATTR_MAX_THREADS
	.align		4
.L_4160:
        /*00a8*/ 	.byte	0x04, 0x05
        /*00aa*/ 	.short	(.L_4162 - .L_4161)
.L_4161:
        /*00ac*/ 	.word	0x00000200
        /*00b0*/ 	.word	0x00000001
        /*00b4*/ 	.word	0x00000001


	//----- nvinfo : EIATTR_CRS_STACK_SIZE
	.align		4
.L_4162:
        /*00b8*/ 	.byte	0x04, 0x1e
        /*00ba*/ 	.short	(.L_4164 - .L_4163)
.L_4163:
        /*00bc*/ 	.word	0x00000000
.L_4164:


//--------------------- .nv.info._ZN2at4cuda57_GLOBAL__N__cd6b329d_24_DistributionBernoulli_cu_7537a20d21kernelPointwiseApply2IZNS_6native9templates4cuda28bernoulli_tensor_cuda_kernelIafEEvRKNS_10TensorBaseES9_NS_15PhiloxCudaStateEEUliRaSB_SB_SB_RKfSD_SD_SD_E_aSC_jLi1ELi2ELi4ELi512ELi2EEEvNS0_6detail10TensorInfoIT0_T2_EENSG_IT1_SI_EESI_T_ --------------------------
	.section	.nv.info._ZN2at4cuda57_GLOBAL__N__cd6b329d_24_DistributionBernoulli_cu_7537a20d21kernelPointwiseApply2IZNS_6native9templates4cuda28bernoulli_tensor_cuda_kernelIafEEvRKNS_10TensorBaseES9_NS_15PhiloxCudaStateEEUliRaSB_SB_SB_RKfSD_SD_SD_E_aSC_jLi1ELi2ELi4ELi512ELi2EEEvNS0_6detail10TensorInfoIT0_T2_EENSG_IT1_SI_EESI_T_,"",@"SHT_CUDA_INFO"
	.sectionflags	@""
	.align	4


	//----- nvinfo : EIATTR_CUDA_API_VERSION
	.align		4
        /*0000*/ 	.byte	0x04, 0x37
        /*0002*/ 	.short	(.L_4166 - .L_4165)
.L_4165:
        /*0004*/ 	.word	0x00000082


	//----- nvinfo : EIATTR_SW2861232_WAR
	.align		4
.L_4166:
        /*0008*/ 	.byte	0x01, 0x35
	.zero		2


	//----- nvinfo : EIATTR_PARAM_CBANK
	.align		4
        /*000c*/ 	.byte	0x04, 0x0a
        /*000e*/ 	.short	(.L_4168 - .L_4167)
	.align		4
.L_4167:
        /*0010*/ 	.word	index@(.nv.constant0._ZN2at4cuda57_GLOBAL__N__cd6b329d_24_DistributionBernoulli_cu_7537a20d21kernelPointwiseApply2IZNS_6native9templates4cuda28bernoulli_tensor_cuda_kernelIafEEvRKNS_10TensorBaseES9_NS_15PhiloxCudaStateEEUliRaSB_SB_SB_RKfSD_SD_SD_E_aSC_jLi1ELi2ELi4ELi512ELi2EEEvNS0_6detail10TensorInfoIT0_T2_EENSG_IT1_SI_EESI_T_)
        /*0014*/ 	.short	0x0160
        /*0016*/ 	.short	0x01d0


	//----- nvinfo : EIATTR_CBANK_PARAM_SIZE
	.align		4
.L_4168:
        /*0018*/ 	.byte	0x03, 0x19
        /*001a*/ 	.short	0x01d0


	//----- nvinfo : EIATTR_KPARAM_INFO
	.align		4
        /*001c*/ 	.byte	0x04, 0x17
        /*001e*/ 	.short	(.L_4170 - .L_4169)
.L_4169:
        /*0020*/ 	.word	0x00000000
        /*0024*/ 	.short	0x0003
        /*0026*/ 	.short	0x01b8
        /*0028*/ 	.byte	0x00, 0xf0, 0x61, 0x00


	//----- nvinfo : EIATTR_KPARAM_INFO
	.align		4
.L_4170:
        /*002c*/ 	.byte	0x04, 0x17
        /*002e*/ 	.short	(.L_4172 - .L_4171)
.L_4171:
        /*0030*/ 	.word	0x00000000
        /*0034*/ 	.short	0x0002
        /*0036*/ 	.short	0x01b0
        /*0038*/ 	.byte	0x00, 0xf0, 0x11, 0x00


	//----- nvinfo : EIATTR_KPARAM_INFO
	.align		4
.L_4172:
        /*003c*/ 	.byte	0x04, 0x17
        /*003e*/ 	.short	(.L_4174 - .L_4173)
.L_4173:
        /*0040*/ 	.word	0x00000000
        /*0044*/ 	.short	0x0001
        /*0046*/ 	.short	0x00d8
        /*0048*/ 	.byte	0x00, 0xf0, 0x61, 0x03


	//----- nvinfo : EIATTR_KPARAM_INFO
	.align		4
.L_4174:
        /*004c*/ 	.byte	0x04, 0x17
        /*004e*/ 	.short	(.L_4176 - .L_4175)
.L_4175:
        /*0050*/ 	.word	0x00000000
        /*0054*/ 	.short	0x0000
        /*0056*/ 	.short	0x0000
        /*0058*/ 	.byte	0x00, 0xf0, 0x61, 0x03


	//----- nvinfo : EIATTR_MAXREG_COUNT
	.align		4
.L_4176:
        /*005c*/ 	.byte	0x03, 0x1b
        /*005e*/ 	.short	0x0040


	//----- nvinfo : EIATTR_EXTERNS
	.align		4
        /*0060*/ 	.byte	0x04, 0x0f
        /*0062*/ 	.short	(.L_4178 - .L_4177)


	//   ....[0]....
	.align		4
.L_4177:
        /*0064*/ 	.word	index@(__assertfail)


	//----- nvinfo : EIATTR_MERCURY_ISA_VERSION
	.align		4
.L_4178:
        /*0068*/ 	.byte	0x03, 0x5f
        /*006a*/ 	.short	0x0000


	//----- nvinfo : EIATTR_SYSCALL_OFFSETS
	.align		4
        /*006c*/ 	.byte	0x04, 0x46
        /*006e*/ 	.short	(.L_4180 - .L_4179)


	//   ....[0]....
.L_4179:
        /*0070*/ 	.word	0x000013e0


	//   ....[1]....
        /*0074*/ 	.word	0x00001600


	//   ....[2]....
        /*0078*/ 	.word	0x00001830


	//   ....[3]....
        /*007c*/ 	.word	0x00001a70


	//----- nvinfo : EIATTR_EXIT_INSTR_OFFSETS
	.align		4
.L_4180:
        /*0080*/ 	.byte	0x04, 0x1c
        /*0082*/ 	.short	(.L_4182 - .L_4181)


	//   ....[0]....
.L_4181:
        /*0084*/ 	.word	0x00000060


	//   ....[1]....
        /*0088*/ 	.word	0x00001bb0


	//----- nvinfo : EIATTR_INDIRECT_BRANCH_TARGETS
	.align		4
.L_4182:
        /*008c*/ 	.byte	0x04, 0x34
        /*008e*/ 	.short	(.L_4184 - .L_4183)


	//   ....[0]....
.L_4183:
        /*0090*/ 	.word	.L_x_7072@srel
        /*0094*/ 	.short	0x0
        /*0096*/ 	.short	0x0
        /*0098*/ 	.word	0x3
        /*009c*/ 	.word	.L_x_7073@srel
        /*00a0*/ 	.word	.L_x_7074@srel
        /*00a4*/ 	.word	.L_x_7075@srel


	//----- nvinfo : EIATTR_MAX_THREADS
	.align		4
.L_4184:
        /*00a8*/ 	.byte	0x04, 0x05
        /*00aa*/ 	.short	(.L_4186 - .L_4185)
.L_4185:
        /*00ac*/ 	.word	0x00000200
        /*00b0*/ 	.word	0x00000001
        /*00b4*/ 	.word	0x00000001


	//----- nvinfo : EIATTR_CRS_STACK_SIZE
	.align		4
.L_4186:
        /*00b8*/ 	.byte	0x04, 0x1e
        /*00ba*/ 	.short	(.L_4188 - .L_4187)
.L_4187:
        /*00bc*/ 	.word	0x00000000
.L_4188:


//--------------------- .nv.info._ZN2at4cuda57_GLOBAL__N__cd6b329d_24_DistributionBernoulli_cu_7537a20d21kernelPointwiseApply2IZNS_6native9templates4cuda28bernoulli_tensor_cuda_kernelIafEEvRKNS_10TensorBaseES9_NS_15PhiloxCudaStateEEUliRaSB_SB_SB_RKfSD_SD_SD_E_aSC_jLi1ELi1ELi4ELi512ELi2EEEvNS0_6detail10TensorInfoIT0_T2_EENSG_IT1_SI_EESI_T_ --------------------------
	.section	.nv.info._ZN2at4cuda57_GLOBAL__N__cd6b329d_24_DistributionBernoulli_cu_7537a20d21kernelPointwiseApply2IZNS_6native9templates4cuda28bernoulli_tensor_cuda_kernelIafEEvRKNS_10TensorBaseES9_NS_15PhiloxCudaStateEEUliRaSB_SB_SB_RKfSD_SD_SD_E_aSC_jLi1ELi1ELi4ELi512ELi2EEEvNS0_6detail10TensorInfoIT0_T2_EENSG_IT1_SI_EESI_T_,"",@"SHT_CUDA_INFO"
	.sectionflags	@""
	.align	4


	//----- nvinfo : EIATTR_CUDA_API_VERSION
	.align		4
        /*0000*/ 	.byte	0x04, 0x37
        /*0002*/ 	.short	(.L_4190 - .L_4189)
.L_4189:
        /*0004*/ 	.word	0x00000082


	//----- nvinfo : EIATTR_SW2861232_WAR
	.align		4
.L_4190:
        /*0008*/ 	.byte	0x01, 0x35
	.zero		2


	//----- nvinfo : EIATTR_PARAM_CBANK
	.align		4
        /*000c*/ 	.byte	0x04, 0x0a
        /*000e*/ 	.short	(.L_4192 - .L_4191)
	.align		4
.L_4191:
        /*0010*/ 	.word	index@(.nv.constant0._ZN2at4cuda57_GLOBAL__N__cd6b329d_24_DistributionBernoulli_cu_7537a20d21kernelPointwiseApply2IZNS_6native9templates4cuda28bernoulli_tensor_cuda_kernelIafEEvRKNS_10TensorBaseES9_NS_15PhiloxCudaStateEEUliRaSB_SB_SB_RKfSD_SD_SD_E_aSC_jLi1ELi1ELi4ELi512ELi2EEEvNS0_6detail10TensorInfoIT0_T2_EENSG_IT1_SI_EESI_T_)
        /*0014*/ 	.short	0x0160
        /*0016*/ 	.short	0x01d0


	//----- nvinfo : EIATTR_CBANK_PARAM_SIZE
	.align		4
.L_4192:
        /*0018*/ 	.byte	0x03, 0x19
        /*001a*/ 	.short	0x01d0


	//----- nvinfo : EIATTR_KPARAM_INFO
	.align		4
        /*001c*/ 	.byte	0x04, 0x17
        /*001e*/ 	.short	(.L_4194 - .L_4193)
.L_4193:
        /*0020*/ 	.word	0x00000000
        /*0024*/ 	.short	0x0003
        /*0026*/ 	.short	0x01b8
        /*0028*/ 	.byte	0x00, 0xf0, 0x61, 0x00


	//----- nvinfo : EIATTR_KPARAM_INFO
	.align		4
.L_4194:
        /*002c*/ 	.byte	0x04, 0x17
        /*002e*/ 	.short	(.L_4196 - .L_4195)
.L_4195:
        /*0030*/ 	.word	0x00000000
        /*0034*/ 	.short	0x0002
        /*0036*/ 	.short	0x01b0
        /*0038*/ 	.byte	0x00, 0xf0, 0x11, 0x00


	//----- nvinfo : EIATTR_KPARAM_INFO
	.align		4
.L_4196:
        /*003c*/ 	.byte	0x04, 0x17
        /*003e*/ 	.short	(.L_4198 - .L_4197)
.L_4197:
        /*0040*/ 	.word	0x00000000
        /*0044*/ 	.short	0x0001
        /*0046*/ 	.short	0x00d8
        /*0048*/ 	.byte	0x00, 0xf0, 0x61, 0x03


	//----- nvinfo : EIATTR_KPARAM_INFO
	.align		4
.L_4198:
        /*004c*/ 	.byte	0x04, 0x17
        /*004e*/ 	.short	(.L_4200 - .L_4199)
.L_4199:
        /*0050*/ 	.word	0x00000000
        /*0054*/ 	.short	0x0000
        /*0056*/ 	.short	0x0000
        /*0058*/ 	.byte	0x00, 0xf0, 0x61, 0x03


	//----- nvinfo : EIATTR_MAXREG_COUNT
	.align		4
.L_4200:
        /*005c*/ 	.byte	0x03, 0x1b
        /*005e*/ 	.short	0x0040


	//----- nvinfo : EIATTR_EXTERNS
	.align		4
        /*0060*/ 	.byte	0x04, 0x0f
        /*0062*/ 	.short	(.L_4202 - .L_4201)


	//   ....[0]....
	.align		4
.L_4201:
        /*0064*/ 	.word	index@(__assertfail)


	//----- nvinfo : EIATTR_MERCURY_ISA_VERSION
	.align		4
.L_4202:
        /*0068*/ 	.byte	0x03, 0x5f
        /*006a*/ 	.short	0x0000


	//----- nvinfo : EIATTR_SYSCALL_OFFSETS
	.align		4
        /*006c*/ 	.byte	0x04, 0x46
        /*006e*/ 	.short	(.L_4204 - .L_4203)


	//   ....[0]....
.L_4203:
        /*0070*/ 	.word	0x00000e40


	//   ....[1]....
        /*0074*/ 	.word	0x00001020


	//   ....[2]....
        /*0078*/ 	.word	0x000011f0


	//   ....[3]....
        /*007c*/ 	.word	0x00001440


	//----- nvinfo : EIATTR_EXIT_INSTR_OFFSETS
	.align		4
.L_4204:
        /*0080*/ 	.byte	0x04, 0x1c
        /*0082*/ 	.short	(.L_4206 - .L_4205)


	//   ....[0]....
.L_4205:
        /*0084*/ 	.word	0x00000060


	//   ....[1]....
        /*0088*/ 	.word	0x00001580


	//----- nvinfo : EIATTR_INDIRECT_BRANCH_TARGETS
	.align		4
.L_4206:
        /*008c*/ 	.byte	0x04, 0x34
        /*008e*/ 	.short	(.L_4208 - .L_4207)


	//   ....[0]....
.L_4207:
        /*0090*/ 	.word	.L_x_7076@srel
        /*0094*/ 	.short	0x0
        /*0096*/ 	.short	0x0
        /*0098*/ 	.word	0x3
        /*009c*/ 	.word	.L_x_7077@srel
        /*00a0*/ 	.word	.L_x_7078@srel
        /*00a4*/ 	.word	.L_x_7079@srel


	//----- nvinfo : EIATTR_MAX_THREADS
	.align		4
.L_4208:
        /*00a8*/ 	.byte	0x04, 0x05
        /*00aa*/ 	.short	(.L_4210 - .L_4209)
.L_4209:
        /*00ac*/ 	.word	0x00000200
        /*00b0*/ 	.word	0x00000001
        /*00b4*/ 	.word	0x00000001


	//----- nvinfo : EIATTR_CRS_STACK_SIZE
	.align		4
.L_4210:
        /*00b8*/ 	.byte	0x04, 0x1e
        /*00ba*/ 	.short	(.L_4212 - .L_4211)
.L_4211:
        /*00bc*/ 	.word	0x00000000
.L_4212:


//--------------------- .nv.info._ZN2at4cuda57_GLOBAL__N__cd6b329d_24_DistributionBernoulli_cu_7537a20d21kernelPointwiseApply2IZNS_6native9templates4cuda28bernoulli_tensor_cuda_kernelIhfEEvRKNS_10TensorBaseES9_NS_15PhiloxCudaStateEEUliRhSB_SB_SB_RKfSD_SD_SD_E_hSC_mLin1ELin1ELi4ELi512ELi2EEEvNS0_6detail10TensorInfoIT0_T2_EENSG_IT1_SI_EESI_T_ --------------------------
	.section	.nv.info._ZN2at4cuda57_GLOBAL__N__cd6b329d_24_DistributionBernoulli_cu_7537a20d21kernelPointwiseApply2IZNS_6native9templates4cuda28bernoulli_tensor_cuda_kernelIhfEEvRKNS_10TensorBaseES9_NS_15PhiloxCudaStateEEUliRhSB_SB_SB_RKfSD_SD_SD_E_hSC_mLin1ELin1ELi4ELi512ELi2EEEvNS0_6detail10TensorInfoIT0_T2_EENSG_IT1_SI_EESI_T_,"",@"SHT_CUDA_INFO"
	.sectionflags	@""
	.align	4


	//----- nvinfo : EIATTR_CUDA_API_VERSION
	.align		4
        /*0000*/ 	.byte	0x04, 0x37
        /*0002*/ 	.short	(.L_4214 - .L_4213)
.L_4213:
        /*0004*/ 	.word	0x00000082


	//----- nvinfo : EIATTR_SW2861232_WAR
	.align		4
.L_4214:
        /*0008*/ 	.byte	0x01, 0x35
	.zero		2


	//----- nvinfo : EIATTR_PARAM_CBANK
	.align		4
        /*000c*/ 	.byte	0x04, 0x0a
        /*000e*/ 	.short	(.L_4216 - .L_4215)
	.align		4
.L_4215:
        /*0010*/ 	.word	index@(.nv.constant0._ZN2at4cuda57_GLOBAL__N__cd6b329d_24_DistributionBernoulli_cu_7537a20d21kernelPointwiseApply2IZNS_6native9templates4cuda28bernoulli_tensor_cuda_kernelIhfEEvRKNS_10TensorBaseES9_NS_15PhiloxCudaStateEEUliRhSB_SB_SB_RKfSD_SD_SD_E_hSC_mLin1ELin1ELi4ELi512ELi2EEEvNS0_6detail10TensorInfoIT0_T2_EENSG_IT1_SI_EESI_T_)
        /*0014*/ 	.short	0x0160
        /*0016*/ 	.short	0x0360


	//----- nvinfo : EIATTR_CBANK_PARAM_SIZE
	.align		4
.L_4216:
        /*0018*/ 	.byte	0x03, 0x19
        /*001a*/ 	.short	0x0360


	//----- nvinfo : EIATTR_KPARAM_INFO
	.align		4
        /*001c*/ 	.byte	0x04, 0x17
        /*001e*/ 	.short	(.L_4218 - .L_4217)
.L_4217:
        /*0020*/ 	.word	0x00000000
        /*0024*/ 	.short	0x0003
        /*0026*/ 	.short	0x0348
        /*0028*/ 	.byte	0x00, 0xf0, 0x61, 0x00


	//----- nvinfo : EIATTR_KPARAM_INFO
	.align		4
.L_4218:
        /*002c*/ 	.byte	0x04, 0x17
        /*002e*/ 	.short	(.L_4220 - .L_4219)
.L_4219:
        /*0030*/ 	.word	0x00000000
        /*0034*/ 	.short	0x0002
        /*0036*/ 	.short	0x0340
        /*0038*/ 	.byte	0x00, 0xf0, 0x21, 0x00


	//----- nvinfo : EIATTR_KPARAM_INFO
	.align		4
.L_4220:
        /*003c*/ 	.byte	0x04, 0x17
        /*003e*/ 	.short	(.L_4222 - .L_4221)
.L_4221:
        /*0040*/ 	.word	0x00000000
        /*0044*/ 	.short	0x0001
        /*0046*/ 	.short	0x01a0
        /*0048*/ 	.byte	0x00, 0xf0, 0x81, 0x06


	//----- nvinfo : EIATTR_KPARAM_INFO
	.align		4
.L_4222:
        /*004c*/ 	.byte	0x04, 0x17
        /*004e*/ 	.short	(.L_4224 - .L_4223)
.L_4223:
        /*0050*/ 	.word	0x00000000
        /*0054*/ 	.short	0x0000
        /*0056*/ 	.short	0x0000
        /*0058*/ 	.byte	0x00, 0xf0, 0x81, 0x06


	//----- nvinfo : EIATTR_MAXREG_COUNT
	.align		4
.L_4224:
        /*005c*/ 	.byte	0x03, 0x1b
        /*005e*/ 	.short	0x0040


	//----- nvinfo : EIATTR_EXTERNS
	.align		4
        /*0060*/ 	.byte	0x04, 0x0f
        /*0062*/ 	.short	(.L_4226 - .L_4225)


	//   ....[0]....
	.align		4
.L_4225:
        /*0064*/ 	.word	index@(__assertfail)


	//----- nvinfo : EIATTR_MERCURY_ISA_VERSION
	.align		4
.L_4226:
        /*0068*/ 	.byte	0x03, 0x5f
        /*006a*/ 	.short	0x0000


	//----- nvinfo : EIATTR_SYSCALL_OFFSETS
	.align		4
        /*006c*/ 	.byte	0x04, 0x46
        /*006e*/ 	.short	(.L_4228 - .L_4227)


	//   ....[0]....
.L_4227:
        /*0070*/ 	.word	0x0000d910


	//   ....[1]....
        /*0074*/ 	.word	0x0000daf0


	//   ....[2]....
        /*0078*/ 	.word	0x0000dcc0


	//   ....[3]....
        /*007c*/ 	.word	0x0000dea0


	//----- nvinfo : EIATTR_EXIT_INSTR_OFFSETS
	.align		4
.L_4228:
        /*0080*/ 	.byte	0x04, 0x1c
        /*0082*/ 	.short	(.L_4230 - .L_4229)


	//   ....[0]....
.L_4229:
        /*0084*/ 	.word	0x00000070


	//   ....[1]....
        /*0088*/ 	.word	0x0000dfb0


	//----- nvinfo : EIATTR_INDIRECT_BRANCH_TARGETS
	.align		4
.L_4230:
        /*008c*/ 	.byte	0x04, 0x34
        /*008e*/ 	.short	(.L_4232 - .L_4231)


	//   ....[0]....
.L_4231:
        /*0090*/ 	.word	.L_x_7080@srel
        /*0094*/ 	.short	0x0
        /*0096*/ 	.short	0x0
        /*0098*/ 	.word	0x3
        /*009c*/ 	.word	.L_x_7081@srel
        /*00a0*/ 	.word	.L_x_7082@srel
        /*00a4*/ 	.word	.L_x_7083@srel


	//----- nvinfo : EIATTR_MAX_THREADS
	.align		4
.L_4232:
        /*00a8*/ 	.byte	0x04, 0x05
        /*00aa*/ 	.short	(.L_4234 - .L_4233)
.L_4233:
        /*00ac*/ 	.word	0x00000200
        /*00b0*/ 	.word	0x00000001
        /*00b4*/ 	.word	0x00000001


	//----- nvinfo : EIATTR_CRS_STACK_SIZE
	.align		4
.L_4234:
        /*00b8*/ 	.byte	0x04, 0x1e
        /*00ba*/ 	.short	(.L_4236 - .L_4235)
.L_4235:
        /*00bc*/ 	.word	0x00000000
.L_4236:


//--------------------- .nv.info._ZN2at4cuda57_GLOBAL__N__cd6b329d_24_DistributionBernoulli_cu_7537a20d21kernelPointwiseApply2IZNS_6native9templates4cuda28bernoulli_tensor_cuda_kernelIhfEEvRKNS_10TensorBaseES9_NS_15PhiloxCudaStateEEUliRhSB_SB_SB_RKfSD_SD_SD_E_hSC_mLi1ELi1ELi4ELi512ELi2EEEvNS0_6detail10TensorInfoIT0_T2_EENSG_IT1_SI_EESI_T_ --------------------------
	.section	.nv.info._ZN2at4cuda57_GLOBAL__N__cd6b329d_24_DistributionBernoulli_cu_7537a20d21kernelPointwiseApply2IZNS_6native9templates4cuda28bernoulli_tensor_cuda_kernelIhfEEvRKNS_10TensorBaseES9_NS_15PhiloxCudaStateEEUliRhSB_SB_SB_RKfSD_SD_SD_E_hSC_mLi1ELi1ELi4ELi512ELi2EEEvNS0_6detail10TensorInfoIT0_T2_EENSG_IT1_SI_EESI_T_,"",@"SHT_CUDA_INFO"
	.sectionflags	@""
	.align	4


	//----- nvinfo : EIATTR_CUDA_API_VERSION
	.align		4
        /*0000*/ 	.byte	0x04, 0x37
        /*0002*/ 	.short	(.L_4238 - .L_4237)
.L_4237:
        /*0004*/ 	.word	0x00000082


	//----- nvinfo : EIATTR_SW2861232_WAR
	.align		4
.L_4238:
        /*0008*/ 	.byte	0x01, 0x35
	.zero		2


	//----- nvinfo : EIATTR_PARAM_CBANK
	.align		4
        /*000c*/ 	.byte	0x04, 0x0a
        /*000e*/ 	.short	(.L_4240 - .L_4239)
	.align		4
.L_4239:
        /*0010*/ 	.word	index@(.nv.constant0._ZN2at4cuda57_GLOBAL__N__cd6b329d_24_DistributionBernoulli_cu_7537a20d21kernelPointwiseApply2IZNS_6native9templates4cuda28bernoulli_tensor_cuda_kernelIhfEEvRKNS_10TensorBaseES9_NS_15PhiloxCudaStateEEUliRhSB_SB_SB_RKfSD_SD_SD_E_hSC_mLi1ELi1ELi4ELi512ELi2EEEvNS0_6detail10TensorInfoIT0_T2_EENSG_IT1_SI_EESI_T_)
        /*0014*/ 	.short	0x0160
        /*0016*/ 	.short	0x0360


	//----- nvinfo : EIATTR_CBANK_PARAM_SIZE
	.align		4
.L_4240:
        /*0018*/ 	.byte	0x03, 0x19
        /*001a*/ 	.short	0x0360


	//----- nvinfo : EIATTR_KPARAM_INFO
	.align		4
        /*001c*/ 	.byte	0x04, 0x17
        /*001e*/ 	.short	(.L_4242 - .L_4241)
.L_4241:
        /*0020*/ 	.word	0x00000000
        /*0024*/ 	.short	0x0003
        /*0026*/ 	.short	0x0348
        /*0028*/ 	.byte	0x00, 0xf0, 0x61, 0x00


	//----- nvinfo : EIATTR_KPARAM_INFO
	.align		4
.L_4242:
        /*002c*/ 	.byte	0x04, 0x17
        /*002e*/ 	.short	(.L_4244 - .L_4243)
.L_4243:
        /*0030*/ 	.word	0x00000000
        /*0034*/ 	.short	0x0002
        /*0036*/ 	.short	0x0340
        /*0038*/ 	.byte	0x00, 0xf0, 0x21, 0x00


	//----- nvinfo : EIATTR_KPARAM_INFO
	.align		4
.L_4244:
        /*003c*/ 	.byte	0x04, 0x17
        /*003e*/ 	.short	(.L_4246 - .L_4245)
.L_4245:
        /*0040*/ 	.word	0x00000000
        /*0044*/ 	.short	0x0001
        /*0046*/ 	.short	0x01a0
        /*0048*/ 	.byte	0x00, 0xf0, 0x81, 0x06


	//----- nvinfo : EIATTR_KPARAM_INFO
	.align		4
.L_4246:
        /*004c*/ 	.byte	0x04, 0x17
        /*004e*/ 	.short	(.L_4248 - .L_4247)
.L_4247:
        /*0050*/ 	.word	0x00000000
        /*0054*/ 	.short	0x0000
        /*0056*/ 	.short	0x0000
        /*0058*/ 	.byte	0x00, 0xf0, 0x81, 0x06


	//----- nvinfo : EIATTR_MAXREG_COUNT
	.align		4
.L_4248:
        /*005c*/ 	.byte	0x03, 0x1b
        /*005e*/ 	.short	0x0040


	//----- nvinfo : EIATTR_EXTERNS
	.align		4
        /*0060*/ 	.byte	0x04, 0x0f
        /*0062*/ 	.short	(.L_4250 - .L_4249)


	//   ....[0]....
	.align		4
.L_4249:
        /*0064*/ 	.word	index@(__assertfail)


	//----- nvinfo : EIATTR_MERCURY_ISA_VERSION
	.align		4
.L_4250:
        /*0068*/ 	.byte	0x03, 0x5f
        /*006a*/ 	.short	0x0000


	//----- nvinfo : EIATTR_SYSCALL_OFFSETS
	.align		4
        /*006c*/ 	.byte	0x04, 0x46
        /*006e*/ 	.short	(.L_4252 - .L_4251)


	//   ....[0]....
.L_4251:
        /*0070*/ 	.word	0x00001030


	//   ....[1]....
        /*0074*/ 	.word	0x00001210


	//   ....[2]....
        /*0078*/ 	.word	0x000013e0


	//   ....[3]....
        /*007c*/ 	.word	0x00001670


	//----- nvinfo : EIATTR_EXIT_INSTR_OFFSETS
	.align		4
.L_4252:
        /*0080*/ 	.byte	0x04, 0x1c
        /*0082*/ 	.short	(.L_4254 - .L_4253)


	//   ....[0]....
.L_4253:
        /*0084*/ 	.word	0x00000070


	//   ....[1]....
        /*0088*/ 	.word	0x00001810


	//----- nvinfo : EIATTR_INDIRECT_BRANCH_TARGETS
	.align		4
.L_4254:
        /*008c*/ 	.byte	0x04, 0x34
        /*008e*/ 	.short	(.L_4256 - .L_4255)


	//   ....[0]....
.L_4255:
        /*0090*/ 	.word	.L_x_7084@srel
        /*0094*/ 	.short	0x0
        /*0096*/ 	.short	0x0
        /*0098*/ 	.word	0x3
        /*009c*/ 	.word	.L_x_7085@srel
        /*00a0*/ 	.word	.L_x_7086@srel
        /*00a4*/ 	.word	.L_x_7087@srel


	//----- nvinfo : EIATTR_MAX_THREADS
	.align		4
.L_4256:
        /*00a8*/ 	.byte	0x04, 0x05
        /*00aa*/ 	.short	(.L_4258 - .L_4257)
.L_4257:
        /*00ac*/ 	.word	0x00000200
        /*00b0*/ 	.word	0x00000001
        /*00b4*/ 	.word	0x00000001


	//----- nvinfo : EIATTR_CRS_STACK_SIZE
	.align		4
.L_4258:
        /*00b8*/ 	.byte	0x04, 0x1e
        /*00ba*/ 	.short	(.L_4260 - .L_4259)
.L_4259:
        /*00bc*/ 	.word	0x00000000
.L_4260:


//--------------------- .nv.info._ZN2at4cuda57_GLOBAL__N__cd6b329d_24_DistributionBernoulli_cu_7537a20d21kernelPointwiseApply2IZNS_6native9templates4cuda28bernoulli_tensor_cuda_kernelIhfEEvRKNS_10TensorBaseES9_NS_15PhiloxCudaStateEEUliRhSB_SB_SB_RKfSD_SD_SD_E_hSC_jLin1ELin1ELi4ELi512ELi2EEEvNS0_6detail10TensorInfoIT0_T2_EENSG_IT1_SI_EESI_T_ --------------------------
	.section	.nv.info._ZN2at4cuda57_GLOBAL__N__cd6b329d_24_DistributionBernoulli_cu_7537a20d21kernelPointwiseApply2IZNS_6native9templates4cuda28bernoulli_tensor_cuda_kernelIhfEEvRKNS_10TensorBaseES9_NS_15PhiloxCudaStateEEUliRhSB_SB_SB_RKfSD_SD_SD_E_hSC_jLin1ELin1ELi4ELi512ELi2EEEvNS0_6detail10TensorInfoIT0_T2_EENSG_IT1_SI_EESI_T_,"",@"SHT_CUDA_INFO"
	.sectionflags	@""
	.align	4


	//----- nvinfo : EIATTR_CUDA_API_VERSION
	.align		4
        /*0000*/ 	.byte	0x04, 0x37
        /*0002*/ 	.short	(.L_4262 - .L_4261)
.L_4261:
        /*0004*/ 	.word	0x00000082


	//----- nvinfo : EIATTR_SW2861232_WAR
	.align		4
.L_4262:
        /*0008*/ 	.byte	0x01, 0x35
	.zero		2


	//----- nvinfo : EIATTR_PARAM_CBANK
	.align		4
        /*000c*/ 	.byte	0x04, 0x0a
        /*000e*/ 	.short	(.L_4264 - .L_4263)
	.align		4
.L_4263:
        /*0010*/ 	.word	index@(.nv.constant0._ZN2at4cuda57_GLOBAL__N__cd6b329d_24_DistributionBernoulli_cu_7537a20d21kernelPointwiseApply2IZNS_6native9templates4cuda28bernoulli_tensor_cuda_kernelIhfEEvRKNS_10TensorBaseES9_NS_15PhiloxCudaStateEEUliRhSB_SB_SB_RKfSD_SD_SD_E_hSC_jLin1ELin1ELi4ELi512ELi2EEEvNS0_6detail10TensorInfoIT0_T2_EENSG_IT1_SI_EESI_T_)
        /*0014*/ 	.short	0x0160
        /*0016*/ 	.short	0x01d0


	//----- nvinfo : EIATTR_CBANK_PARAM_SIZE
	.align		4
.L_4264:
        /*0018*/ 	.byte	0x03, 0x19
        /*001a*/ 	.short	0x01d0


	//----- nvinfo : EIATTR_KPARAM_INFO
	.align		4
        /*001c*/ 	.byte	0x04, 0x17
        /*001e*/ 	.short	(.L_4266 - .L_4265)
.L_4265:
        /*0020*/ 	.word	0x00000000
        /*0024*/ 	.short	0x0003
        /*0026*/ 	.short	0x01b8
        /*0028*/ 	.byte	0x00, 0xf0, 0x61, 0x00


	//----- nvinfo : EIATTR_KPARAM_INFO
	.align		4
.L_4266:
        /*002c*/ 	.byte	0x04, 0x17
        /*002e*/ 	.short	(.L_4268 - .L_4267)
.L_4267:
        /*0030*/ 	.word	0x00000000
        /*0034*/ 	.short	0x0002
        /*0036*/ 	.short	0x01b0
        /*0038*/ 	.byte	0x00, 0xf0, 0x11, 0x00


	//----- nvinfo : EIATTR_KPARAM_INFO
	.align		4
.L_4268:
        /*003c*/ 	.byte	0x04, 0x17
        /*003e*/ 	.short	(.L_4270 - .L_4269)
.L_4269:
        /*0040*/ 	.word	0x00000000
        /*0044*/ 	.short	0x0001
        /*0046*/ 	.short	0x00d8
        /*0048*/ 	.byte	0x00, 0xf0, 0x61, 0x03


	//----- nvinfo : EIATTR_KPARAM_INFO
	.align		4
.L_4270:
        /*004c*/ 	.byte	0x04, 0x17
        /*004e*/ 	.short	(.L_4272 - .L_4271)
.L_4271:
        /*0050*/ 	.word	0x00000000
        /*0054*/ 	.short	0x0000
        /*0056*/ 	.short	0x0000
        /*0058*/ 	.byte	0x00, 0xf0, 0x61, 0x03


	//----- nvinfo : EIATTR_MAXREG_COUNT
	.align		4
.L_4272:
        /*005c*/ 	.byte	0x03, 0x1b
        /*005e*/ 	.short	0x0040


	//----- nvinfo : EIATTR_EXTERNS
	.align		4
        /*0060*/ 	.byte	0x04, 0x0f
        /*0062*/ 	.short	(.L_4274 - .L_4273)


	//   ....[0]....
	.align		4
.L_4273:
        /*0064*/ 	.word	index@(__assertfail)


	//----- nvinfo : EIATTR_MERCURY_ISA_VERSION
	.align		4
.L_4274:
        /*0068*/ 	.byte	0x03, 0x5f
        /*006a*/ 	.short	0x0000


	//----- nvinfo : EIATTR_SYSCALL_OFFSETS
	.align		4
        /*006c*/ 	.byte	0x04, 0x46
        /*006e*/ 	.short	(.L_4276 - .L_4275)


	//   ....[0]....
.L_4275:
        /*0070*/ 	.word	0x000072f0


	//   ....[1]....
        /*0074*/ 	.word	0x000074d0


	//   ....[2]....
        /*0078*/ 	.word	0x000076a0


	//   ....[3]....
        /*007c*/ 	.word	0x00007880


	//----- nvinfo : EIATTR_EXIT_INSTR_OFFSETS
	.align		4
.L_4276:
        /*0080*/ 	.byte	0x04, 0x1c
        /*0082*/ 	.short	(.L_4278 - .L_4277)


	//   ....[0]....
.L_4277:
        /*0084*/ 	.word	0x00000060


	//   ....[1]....
        /*0088*/ 	.word	0x00007970


	//----- nvinfo : EIATTR_INDIRECT_BRANCH_TARGETS
	.align		4
.L_4278:
        /*008c*/ 	.byte	0x04, 0x34
        /*008e*/ 	.short	(.L_4280 - .L_4279)


	//   ....[0]....
.L_4279:
        /*0090*/ 	.word	.L_x_7088@srel
        /*0094*/ 	.short	0x0
        /*0096*/ 	.short	0x0
        /*0098*/ 	.word	0x3
        /*009c*/ 	.word	.L_x_7089@srel
        /*00a0*/ 	.word	.L_x_7090@srel
        /*00a4*/ 	.word	.L_x_7091@srel


	//----- nvinfo : EIATTR_MAX_THREADS
	.align		4
.L_4280:
        /*00a8*/ 	.byte	0x04, 0x05
        /*00aa*/ 	.short	(.L_4282 - .L_4281)
.L_4281:
        /*00ac*/ 	.word	0x00000200
        /*00b0*/ 	.word	0x00000001
        /*00b4*/ 	.word	0x00000001


	//----- nvinfo : EIATTR_CRS_STACK_SIZE
	.align		4
.L_4282:
        /*00b8*/ 	.byte	0x04, 0x1e
        /*00ba*/ 	.short	(.L_4284 - .L_4283)
.L_4283:
        /*00bc*/ 	.word	0x00000000
.L_4284:


//--------------------- .nv.info._ZN2at4cuda57_GLOBAL__N__cd6b329d_24_DistributionBernoulli_cu_7537a20d21kernelPointwiseApply2IZNS_6native9templates4cuda28bernoulli_tensor_cuda_kernelIhfEEvRKNS_10TensorBaseES9_NS_15PhiloxCudaStateEEUliRhSB_SB_SB_RKfSD_SD_SD_E_hSC_jLin1ELi2ELi4ELi512ELi2EEEvNS0_6detail10TensorInfoIT0_T2_EENSG_IT1_SI_EESI_T_ --------------------------
	.section	.nv.info._ZN2at4cuda57_GLOBAL__N__cd6b329d_24_DistributionBernoulli_cu_7537a20d21kernelPointwiseApply2IZNS_6native9templates4cuda28bernoulli_tensor_cuda_kernelIhfEEvRKNS_10TensorBaseES9_NS_15PhiloxCudaStateEEUliRhSB_SB_SB_RKfSD_SD_SD_E_hSC_jLin1ELi2ELi4ELi512ELi2EEEvNS0_6detail10TensorInfoIT0_T2_EENSG_IT1_SI_EESI_T_,"",@"SHT_CUDA_INFO"
	.sectionflags	@""
	.align	4


	//----- nvinfo : EIATTR_CUDA_API_VERSION
	.align		4
        /*0000*/ 	.byte	0x04, 0x37
        /*0002*/ 	.short	(.L_4286 - .L_4285)
.L_4285:
        /*0004*/ 	.word	0x00000082


	//----- nvinfo : EIATTR_SW2861232_WAR
	.align		4
.L_4286:
        /*0008*/ 	.byte	0x01, 0x35
	.zero		2


	//----- nvinfo : EIATTR_PARAM_CBANK
	.align		4
        /*000c*/ 	.byte	0x04, 0x0a
        /*000e*/ 	.short	(.L_4288 - .L_4287)
	.align		4
.L_4287:
        /*0010*/ 	.word	index@(.nv.constant0._ZN2at4cuda57_GLOBAL__N__cd6b329d_24_DistributionBernoulli_cu_7537a20d21kernelPointwiseApply2IZNS_6native9templates4cuda28bernoulli_tensor_cuda_kernelIhfEEvRKNS_10TensorBaseES9_NS_15PhiloxCudaStateEEUliRhSB_SB_SB_RKfSD_SD_SD_E_hSC_jLin1ELi2ELi4ELi512ELi2EEEvNS0_6detail10TensorInfoIT0_T2_EENSG_IT1_SI_EESI_T_)
        /*0014*/ 	.short	0x0160
        /*0016*/ 	.short	0x01d0


	//----- nvinfo : EIATTR_CBANK_PARAM_SIZE
	.align		4
.L_4288:
        /*0018*/ 	.byte	0x03, 0x19
        /*001a*/ 	.short	0x01d0


	//----- nvinfo : EIATTR_KPARAM_INFO
	.align		4
        /*001c*/ 	.byte	0x04, 0x17
        /*001e*/ 	.short	(.L_4290 - .L_4289)
.L_4289:
        /*0020*/ 	.word	0x00000000
        /*0024*/ 	.short	0x0003
        /*0026*/ 	.short	0x01b8
        /*0028*/ 	.byte	0x00, 0xf0, 0x61, 0x00


	//----- nvinfo : EIATTR_KPARAM_INFO
	.align		4
.L_4290:
        /*002c*/ 	.byte	0x04, 0x17
        /*002e*/ 	.short	(.L_4292 - .L_4291)
.L_4291:
        /*0030*/ 	.word	0x00000000
        /*0034*/ 	.short	0x0002
        /*0036*/ 	.short	0x01b0
        /*0038*/ 	.byte	0x00, 0xf0, 0x11, 0x00


	//----- nvinfo : EIATTR_KPARAM_INFO
	.align		4
.L_4292:
        /*003c*/ 	.byte	0x04, 0x17
        /*003e*/ 	.short	(.L_4294 - .L_4293)
.L_4293:
        /*0040*/ 	.word	0x00000000
        /*0044*/ 	.short	0x0001
        /*0046*/ 	.short	0x00d8
        /*0048*/ 	.byte	0x00, 0xf0, 0x61, 0x03


	//----- nvinfo : EIATTR_KPARAM_INFO
	.align		4
.L_4294:
        /*004c*/ 	.byte	0x04, 0x17
        /*004e*/ 	.short	(.L_4296 - .L_4295)
.L_4295:
        /*0050*/ 	.word	0x00000000
        /*0054*/ 	.short	0x0000
        /*0056*/ 	.short	0x0000
        /*0058*/ 	.byte	0x00, 0xf0, 0x61, 0x03


	//----- nvinfo : EIATTR_MAXREG_COUNT
	.align		4
.L_4296:
        /*005c*/ 	.byte	0x03, 0x1b
        /*005e*/ 	.short	0x0040


	//----- nvinfo : EIATTR_EXTERNS
	.align		4
        /*0060*/ 	.byte	0x04, 0x0f
        /*0062*/ 	.short	(.L_4298 - .L_4297)


	//   ....[0]....
	.align		4
.L_4297:
        /*0064*/ 	.word	index@(__assertfail)


	//----- nvinfo : EIATTR_MERCURY_ISA_VERSION
	.align		4
.L_4298:
        /*0068*/ 	.byte	0x03, 0x5f
        /*006a*/ 	.short	0x0000


	//----- nvinfo : EIATTR_SYSCALL_OFFSETS
	.align		4
        /*006c*/ 	.byte	0x04, 0x46
        /*006e*/ 	.short	(.L_4300 - .L_4299)


	//   ....[0]....
.L_4299:
        /*0070*/ 	.word	0x00004690


	//   ....[1]....
        /*0074*/ 	.word	0x00004870


	//   ....[2]....
        /*0078*/ 	.word	0x00004a40


	//   ....[3]....
        /*007c*/ 	.word	0x00004c20


	//----- nvinfo : EIATTR_EXIT_INSTR_OFFSETS
	.align		4
.L_4300:
        /*0080*/ 	.byte	0x04, 0x1c
        /*0082*/ 	.short	(.L_4302 - .L_4301)


	//   ....[0]....
.L_4301:
        /*0084*/ 	.word	0x00000060


	//   ....[1]....
        /*0088*/ 	.word	0x00004d10


	//----- nvinfo : EIATTR_INDIRECT_BRANCH_TARGETS
	.align		4
.L_4302:
        /*008c*/ 	.byte	0x04, 0x34
        /*008e*/ 	.short	(.L_4304 - .L_4303)


	//   ....[0]....
.L_4303:
        /*0090*/ 	.word	.L_x_7092@srel
        /*0094*/ 	.short	0x0
        /*0096*/ 	.short	0x0
        /*0098*/ 	.word	0x3
        /*009c*/ 	.word	.L_x_7093@srel
        /*00a0*/ 	.word	.L_x_7094@srel
        /*00a4*/ 	.word	.L_x_7095@srel


	//----- nvinfo : EIATTR_MAX_THREADS
	.align		4
.L_4304:
        /*00a8*/ 	.byte	0x04, 0x05
        /*00aa*/ 	.short	(.L_4306 - .L_4305)
.L_4305:
        /*00ac*/ 	.word	0x00000200
        /*00b0*/ 	.word	0x00000001
        /*00b4*/ 	.word	0x00000001


	//----- nvinfo : EIATTR_CRS_STACK_SIZE
	.align		4
.L_4306:
        /*00b8*/ 	.byte	0x04, 0x1e
        /*00ba*/ 	.short	(.L_4308 - .L_4307)
.L_4307:
        /*00bc*/ 	.word	0x00000000
.L_4308:


//--------------------- .nv.info._ZN2at4cuda57_GLOBAL__N__cd6b329d_24_DistributionBernoulli_cu_7537a20d21kernelPointwiseApply2IZNS_6native9templates4cuda28bernoulli_tensor_cuda_kernelIhfEEvRKNS_10TensorBaseES9_NS_15PhiloxCudaStateEEUliRhSB_SB_SB_RKfSD_SD_SD_E_hSC_jLin1ELi1ELi4ELi512ELi2EEEvNS0_6detail10TensorInfoIT0_T2_EENSG_IT1_SI_EESI_T_ --------------------------
	.section	.nv.info._ZN2at4cuda57_GLOBAL__N__cd6b329d_24_DistributionBernoulli_cu_7537a20d21kernelPointwiseApply2IZNS_6native9templates4cuda28bernoulli_tensor_cuda_kernelIhfEEvRKNS_10TensorBaseES9_NS_15PhiloxCudaStateEEUliRhSB_SB_SB_RKfSD_SD_SD_E_hSC_jLin1ELi1ELi4ELi512ELi2EEEvNS0_6detail10TensorInfoIT0_T2_EENSG_IT1_SI_EESI_T_,"",@"SHT_CUDA_INFO"
	.sectionflags	@""
	.align	4


	//----- nvinfo : EIATTR_CUDA_API_VERSION
	.align		4
        /*0000*/ 	.byte	0x04, 0x37
        /*0002*/ 	.short	(.L_4310 - .L_4309)
.L_4309:
        /*0004*/ 	.word	0x00000082


	//----- nvinfo : EIATTR_SW2861232_WAR
	.align		4
.L_4310:
        /*0008*/ 	.byte	0x01, 0x35
	.zero		2


	//----- nvinfo : EIATTR_PARAM_CBANK
	.align		4
        /*000c*/ 	.byte	0x04, 0x0a
        /*000e*/ 	.short	(.L_4312 - .L_4311)
	.align		4
.L_4311:
        /*0010*/ 	.word	index@(.nv.constant0._ZN2at4cuda57_GLOBAL__N__cd6b329d_24_DistributionBernoulli_cu_7537a20d21kernelPointwiseApply2IZNS_6native9templates4cuda28bernoulli_tensor_cuda_kernelIhfEEvRKNS_10TensorBaseES9_NS_15PhiloxCudaStateEEUliRhSB_SB_SB_RKfSD_SD_SD_E_hSC_jLin1ELi1ELi4ELi512ELi2EEEvNS0_6detail10TensorInfoIT0_T2_EENSG_IT1_SI_EESI_T_)
        /*0014*/ 	.short	0x0160
        /*0016*/ 	.short	0x01d0


	//----- nvinfo : EIATTR_CBANK_PARAM_SIZE
	.align		4
.L_4312:
        /*0018*/ 	.byte	0x03, 0x19
        /*001a*/ 	.short	0x01d0


	//----- nvinfo : EIATTR_KPARAM_INFO
	.align		4
        /*001c*/ 	.byte	0x04, 0x17
        /*001e*/ 	.short	(.L_4314 - .L_4313)
.L_4313:
        /*0020*/ 	.word	0x00000000
        /*0024*/ 	.short	0x0003
        /*0026*/ 	.short	0x01b8
        /*0028*/ 	.byte	0x00, 0xf0, 0x61, 0x00


	//----- nvinfo : EIATTR_KPARAM_INFO
	.align		4
.L_4314:
        /*002c*/ 	.byte	0x04, 0x17
        /*002e*/ 	.short	(.L_4316 - .L_4315)
.L_4315:
        /*0030*/ 	.word	0x00000000
        /*0034*/ 	.short	0x0002
        /*0036*/ 	.short	0x01b0
        /*0038*/ 	.byte	0x00, 0xf0, 0x11, 0x00


	//----- nvinfo : EIATTR_KPARAM_INFO
	.align		4
.L_4316:
        /*003c*/ 	.byte	0x04, 0x17
        /*003e*/ 	.short	(.L_4318 - .L_4317)
.L_4317:
        /*0040*/ 	.word	0x00000000
        /*0044*/ 	.short	0x0001
        /*0046*/ 	.short	0x00d8
        /*0048*/ 	.byte	0x00, 0xf0, 0x61, 0x03


	//----- nvinfo : EIATTR_KPARAM_INFO
	.align		4
.L_4318:
        /*004c*/ 	.byte	0x04, 0x17
        /*004e*/ 	.short	(.L_4320 - .L_4319)
.L_4319:
        /*0050*/ 	.word	0x00000000
        /*0054*/ 	.short	0x0000
        /*0056*/ 	.short	0x0000
        /*0058*/ 	.byte	0x00, 0xf0, 0x61, 0x03


	//----- nvinfo : EIATTR_MAXREG_COUNT
	.align		4
.L_4320:
        /*005c*/ 	.byte	0x03, 0x1b
        /*005e*/ 	.short	0x0040


	//----- nvinfo : EIATTR_EXTERNS
	.align		4
        /*0060*/ 	.byte	0x04, 0x0f
        /*0062*/ 	.short	(.L_4322 - .L_4321)


	//   ....[0]....
	.align		4
.L_4321:
        /*0064*/ 	.word	index@(__assertfail)


	//----- nvinfo : EIATTR_MERCURY_ISA_VERSION
	.align		4
.L_4322:
        /*0068*/ 	.byte	0x03, 0x5f
        /*006a*/ 	.short	0x0000


	//----- nvinfo : EIATTR_SYSCALL_OFFSETS
	.align		4
        /*006c*/ 	.byte	0x04, 0x46
        /*006e*/ 	.short	(.L_4324 - .L_4323)


	//   ....[0]....
.L_4323:
        /*0070*/ 	.word	0x00004080


	//   ....[1]....
        /*0074*/ 	.word	0x000042c0


	//   ....[2]....
        /*0078*/ 	.word	0x000044f0


	//   ....[3]....
        /*007c*/ 	.word	0x00004730


	//----- nvinfo : EIATTR_EXIT_INSTR_OFFSETS
	.align		4
.L_4324:
        /*0080*/ 	.byte	0x04, 0x1c
        /*0082*/ 	.short	(.L_4326 - .L_4325)


	//   ....[0]....
.L_4325:
        /*0084*/ 	.word	0x00000060


	//   ....[1]....
        /*0088*/ 	.word	0x00004820


	//----- nvinfo : EIATTR_INDIRECT_BRANCH_TARGETS
	.align		4
.L_4326:
        /*008c*/ 	.byte	0x04, 0x34
        /*008e*/ 	.short	(.L_4328 - .L_4327)


	//   ....[0]....
.L_4327:
        /*0090*/ 	.word	.L_x_7096@srel
        /*0094*/ 	.short	0x0
        /*0096*/ 	.short	0x0
        /*0098*/ 	.word	0x3
        /*009c*/ 	.word	.L_x_7097@srel
        /*00a0*/ 	.word	.L_x_7098@srel
        /*00a4*/ 	.word	.L_x_7099@srel


	//----- nvinfo : EIATTR_MAX_THREADS
	.align		4
.L_4328:
        /*00a8*/ 	.byte	0x04, 0x05
        /*00aa*/ 	.short	(.L_4330 - .L_4329)
.L_4329:
        /*00ac*/ 	.word	0x00000200
        /*00b0*/ 	.word	0x00000001
        /*00b4*/ 	.word	0x00000001


	//----- nvinfo : EIATTR_CRS_STACK_SIZE
	.align		4
.L_4330:
        /*00b8*/ 	.byte	0x04, 0x1e
        /*00ba*/ 	.short	(.L_4332 - .L_4331)
.L_4331:
        /*00bc*/ 	.word	0x00000000
.L_4332:


//--------------------- .nv.info._ZN2at4cuda57_GLOBAL__N__cd6b329d_24_DistributionBernoulli_cu_7537a20d21kernelPointwiseApply2IZNS_6native9templates4cuda28bernoulli_tensor_cuda_kernelIhfEEvRKNS_10TensorBaseES9_NS_15PhiloxCudaStateEEUliRhSB_SB_SB_RKfSD_SD_SD_E_hSC_jLi2ELin1ELi4ELi512ELi2EEEvNS0_6detail10TensorInfoIT0_T2_EENSG_IT1_SI_EESI_T_ --------------------------
	.section	.nv.info._ZN2at4cuda57_GLOBAL__N__cd6b329d_24_DistributionBernoulli_cu_7537a20d21kernelPointwiseApply2IZNS_6native9templates4cuda28bernoulli_tensor_cuda_kernelIhfEEvRKNS_10TensorBaseES9_NS_15PhiloxCudaStateEEUliRhSB_SB_SB_RKfSD_SD_SD_E_hSC_jLi2ELin1ELi4ELi512ELi2EEEvNS0_6detail10TensorInfoIT0_T2_EENSG_IT1_SI_EESI_T_,"",@"SHT_CUDA_INFO"
	.sectionflags	@""
	.align	4


	//----- nvinfo : EIATTR_CUDA_API_VERSION
	.align		4
        /*0000*/ 	.byte	0x04, 0x37
        /*0002*/ 	.short	(.L_4334 - .L_4333)
.L_4333:
        /*0004*/ 	.word	0x00000082


	//----- nvinfo : EIATTR_SW2861232_WAR
	.align		4
.L_4334:
        /*0008*/ 	.byte	0x01, 0x35
	.zero		2


	//----- nvinfo : EIATTR_PARAM_CBANK
	.align		4
        /*000c*/ 	.byte	0x04, 0x0a
        /*000e*/ 	.short	(.L_4336 - .L_4335)
	.align		4
.L_4335:
        /*0010*/ 	.word	index@(.nv.constant0._ZN2at4cuda57_GLOBAL__N__cd6b329d_24_DistributionBernoulli_cu_7537a20d21kernelPointwiseApply2IZNS_6native9templates4cuda28bernoulli_tensor_cuda_kernelIhfEEvRKNS_10TensorBaseES9_NS_15PhiloxCudaStateEEUliRhSB_SB_SB_RKfSD_SD_SD_E_hSC_jLi2ELin1ELi4ELi512ELi2EEEvNS0_6detail10TensorInfoIT0_T2_EENSG_IT1_SI_EESI_T_)
        /*0014*/ 	.short	0x0160
        /*0016*/ 	.short	0x01d0


	//----- nvinfo : EIATTR_CBANK_PARAM_SIZE
	.align		4
.L_4336:
        /*0018*/ 	.byte	0x03, 0x19
        /*001a*/ 	.short	0x01d0


	//----- nvinfo : EIATTR_KPARAM_INFO
	.align		4
        /*001c*/ 	.byte	0x04, 0x17
        /*001e*/ 	.short	(.L_4338 - .L_4337)
.L_4337:
        /*0020*/ 	.word	0x00000000
        /*0024*/ 	.short	0x0003
        /*0026*/ 	.short	0x01b8
        /*0028*/ 	.byte	0x00, 0xf0, 0x61, 0x00


	//----- nvinfo : EIATTR_KPARAM_INFO
	.align		4
.L_4338:
        /*002c*/ 	.byte	0x04, 0x17
        /*002e*/ 	.short	(.L_4340 - .L_4339)
.L_4339:
        /*0030*/ 	.word	0x00000000
        /*0034*/ 	.short	0x0002
        /*0036*/ 	.short	0x01b0
        /*0038*/ 	.byte	0x00, 0xf0, 0x11, 0x00


	//----- nvinfo : EIATTR_KPARAM_INFO
	.align		4
.L_4340:
        /*003c*/ 	.byte	0x04, 0x17
        /*003e*/ 	.short	(.L_4342 - .L_4341)
.L_4341:
        /*0040*/ 	.word	0x00000000
        /*0044*/ 	.short	0x0001
        /*0046*/ 	.short	0x00d8
        /*0048*/ 	.byte	0x00, 0xf0, 0x61, 0x03


	//----- nvinfo : EIATTR_KPARAM_INFO
	.align		4
.L_4342:
        /*004c*/ 	.byte	0x04, 0x17
        /*004e*/ 	.short	(.L_4344 - .L_4343)
.L_4343:
        /*0050*/ 	.word	0x00000000
        /*0054*/ 	.short	0x0000
        /*0056*/ 	.short	0x0000
        /*0058*/ 	.byte	0x00, 0xf0, 0x61, 0x03


	//----- nvinfo : EIATTR_MAXREG_COUNT
	.align		4
.L_4344:
        /*005c*/ 	.byte	0x03, 0x1b
        /*005e*/ 	.short	0x0040


	//----- nvinfo : EIATTR_EXTERNS
	.align		4
        /*0060*/ 	.byte	0x04, 0x0f
        /*0062*/ 	.short	(.L_4346 - .L_4345)


	//   ....[0]....
	.align		4
.L_4345:
        /*0064*/ 	.word	index@(__assertfail)


	//----- nvinfo : EIATTR_MERCURY_ISA_VERSION
	.align		4
.L_4346:
        /*0068*/ 	.byte	0x03, 0x5f
        /*006a*/ 	.short	0x0000


	//----- nvinfo : EIATTR_SYSCALL_OFFSETS
	.align		4
        /*006c*/ 	.byte	0x04, 0x46
        /*006e*/ 	.short	(.L_4348 - .L_4347)


	//   ....[0]....
.L_4347:
        /*0070*/ 	.word	0x000046a0


	//   ....[1]....
        /*0074*/ 	.word	0x00004880


	//   ....[2]....
        /*0078*/ 	.word	0x00004a50


	//   ....[3]....
        /*007c*/ 	.word	0x00004c30


	//----- nvinfo : EIATTR_EXIT_INSTR_OFFSETS
	.align		4
.L_4348:
        /*0080*/ 	.byte	0x04, 0x1c
        /*0082*/ 	.short	(.L_4350 - .L_4349)


	//   ....[0]....
.L_4349:
        /*0084*/ 	.word	0x00000060


	//   ....[1]....
        /*0088*/ 	.word	0x00004d20


	//----- nvinfo : EIATTR_INDIRECT_BRANCH_TARGETS
	.align		4
.L_4350:
        /*008c*/ 	.byte	0x04, 0x34
        /*008e*/ 	.short	(.L_4352 - .L_4351)


	//   ....[0]....
.L_4351:
        /*0090*/ 	.word	.L_x_7100@srel
        /*0094*/ 	.short	0x0
        /*0096*/ 	.short	0x0
        /*0098*/ 	.word	0x3
        /*009c*/ 	.word	.L_x_7101@srel
        /*00a0*/ 	.word	.L_x_7102@srel
        /*00a4*/ 	.word	.L_x_7103@srel


	//----- nvinfo : EIATTR_MAX_THREADS
	.align		4
.L_4352:
        /*00a8*/ 	.byte	0x04, 0x05
        /*00aa*/ 	.short	(.L_4354 - .L_4353)
.L_4353:
        /*00ac*/ 	.word	0x00000200
        /*00b0*/ 	.word	0x00000001
        /*00b4*/ 	.word	0x00000001


	//----- nvinfo : EIATTR_CRS_STACK_SIZE
	.align		4
.L_4354:
        /*00b8*/ 	.byte	0x04, 0x1e
        /*00ba*/ 	.short	(.L_4356 - .L_4355)
.L_4355:
        /*00bc*/ 	.word	0x00000000
.L_4356:


//--------------------- .nv.info._ZN2at4cuda57_GLOBAL__N__cd6b329d_24_DistributionBernoulli_cu_7537a20d21kernelPointwiseApply2IZNS_6native9templates4cuda28bernoulli_tensor_cuda_kernelIhfEEvRKNS_10TensorBaseES9_NS_15PhiloxCudaStateEEUliRhSB_SB_SB_RKfSD_SD_SD_E_hSC_jLi2ELi2ELi4ELi512ELi2EEEvNS0_6detail10TensorInfoIT0_T2_EENSG_IT1_SI_EESI_T_ --------------------------
	.section	.nv.info._ZN2at4cuda57_GLOBAL__N__cd6b329d_24_DistributionBernoulli_cu_7537a20d21kernelPointwiseApply2IZNS_6native9templates4cuda28bernoulli_tensor_cuda_kernelIhfEEvRKNS_10TensorBaseES9_NS_15PhiloxCudaStateEEUliRhSB_SB_SB_RKfSD_SD_SD_E_hSC_jLi2ELi2ELi4ELi512ELi2EEEvNS0_6detail10TensorInfoIT0_T2_EENSG_IT1_SI_EESI_T_,"",@"SHT_CUDA_INFO"
	.sectionflags	@""
	.align	4


	//----- nvinfo : EIATTR_CUDA_API_VERSION
	.align		4
        /*0000*/ 	.byte	0x04, 0x37
        /*0002*/ 	.short	(.L_4358 - .L_4357)
.L_4357:
        /*0004*/ 	.word	0x00000082


	//----- nvinfo : EIATTR_SW2861232_WAR
	.align		4
.L_4358:
        /*0008*/ 	.byte	0x01, 0x35
	.zero		2


	//----- nvinfo : EIATTR_PARAM_CBANK
	.align		4
        /*000c*/ 	.byte	0x04, 0x0a
        /*000e*/ 	.short	(.L_4360 - .L_4359)
	.align		4
.L_4359:
        /*0010*/ 	.word	index@(.nv.constant0._ZN2at4cuda57_GLOBAL__N__cd6b329d_24_DistributionBernoulli_cu_7537a20d21kernelPointwiseApply2IZNS_6native9templates4cuda28bernoulli_tensor_cuda_kernelIhfEEvRKNS_10TensorBaseES9_NS_15PhiloxCudaStateEEUliRhSB_SB_SB_RKfSD_SD_SD_E_hSC_jLi2ELi2ELi4ELi512ELi2EEEvNS0_6detail10TensorInfoIT0_T2_EENSG_IT1_SI_EESI_T_)
        /*0014*/ 	.short	0x0160
        /*0016*/ 	.short	0x01d0


	//----- nvinfo : EIATTR_CBANK_PARAM_SIZE
	.align		4
.L_4360:
        /*0018*/ 	.byte	0x03, 0x19
        /*001a*/ 	.short	0x01d0


	//----- nvinfo : EIATTR_KPARAM_INFO
	.align		4
        /*001c*/ 	.byte	0x04, 0x17
        /*001e*/ 	.short	(.L_4362 - .L_4361)
.L_4361:
        /*0020*/ 	.word	0x00000000
        /*0024*/ 	.short	0x0003
        /*0026*/ 	.short	0x01b8
        /*0028*/ 	.byte	0x00, 0xf0, 0x61, 0x00


	//----- nvinfo : EIATTR_KPARAM_INFO
	.align		4
.L_4362:
        /*002c*/ 	.byte	0x04, 0x17
        /*002e*/ 	.short	(.L_4364 - .L_4363)
.L_4363:
        /*0030*/ 	.word	0x00000000
        /*0034*/ 	.short	0x0002
        /*0036*/ 	.short	0x01b0
        /*0038*/ 	.byte	0x00, 0xf0, 0x11, 0x00


	//----- nvinfo : EIATTR_KPARAM_INFO
	.align		4
.L_4364:
        /*003c*/ 	.byte	0x04, 0x17
        /*003e*/ 	.short	(.L_4366 - .L_4365)
.L_4365:
        /*0040*/ 	.word	0x00000000
        /*0044*/ 	.short	0x0001
        /*0046*/ 	.short	0x00d8
        /*0048*/ 	.byte	0x00, 0xf0, 0x61, 0x03


	//----- nvinfo : EIATTR_KPARAM_INFO
	.align		4
.L_4366:
        /*004c*/ 	.byte	0x04, 0x17
        /*004e*/ 	.short	(.L_4368 - .L_4367)
.L_4367:
        /*0050*/ 	.word	0x00000000
        /*0054*/ 	.short	0x0000
        /*0056*/ 	.short	0x0000
        /*0058*/ 	.byte	0x00, 0xf0, 0x61, 0x03


	//----- nvinfo : EIATTR_MAXREG_COUNT
	.align		4
.L_4368:
        /*005c*/ 	.byte	0x03, 0x1b
        /*005e*/ 	.short	0x0040


	//----- nvinfo : EIATTR_EXTERNS
	.align		4
        /*0060*/ 	.byte	0x04, 0x0f
        /*0062*/ 	.short	(.L_4370 - .L_4369)


	//   ....[0]....
	.align		4
.L_4369:
        /*0064*/ 	.word	index@(__assertfail)


	//----- nvinfo : EIATTR_MERCURY_ISA_VERSION
	.align		4
.L_4370:
        /*0068*/ 	.byte	0x03, 0x5f
        /*006a*/ 	.short	0x0000


	//----- nvinfo : EIATTR_SYSCALL_OFFSETS
	.align		4
        /*006c*/ 	.byte	0x04, 0x46
        /*006e*/ 	.short	(.L_4372 - .L_4371)


	//   ....[0]....
.L_4371:
        /*0070*/ 	.word	0x00001a10


	//   ....[1]....
        /*0074*/ 	.word	0x00001bf0


	//   ....[2]....
        /*0078*/ 	.word	0x00001dc0


	//   ....[3]....
        /*007c*/ 	.word	0x00001fa0


	//----- nvinfo : EIATTR_EXIT_INSTR_OFFSETS
	.align		4
.L_4372:
        /*0080*/ 	.byte	0x04, 0x1c
        /*0082*/ 	.short	(.L_4374 - .L_4373)


	//   ....[0]....
.L_4373:
        /*0084*/ 	.word	0x00000060


	//   ....[1]....
        /*0088*/ 	.word	0x00002090


	//----- nvinfo : EIATTR_INDIRECT_BRANCH_TARGETS
	.align		4
.L_4374:
        /*008c*/ 	.byte	0x04, 0x34
        /*008e*/ 	.short	(.L_4376 - .L_4375)


	//   ....[0]....
.L_4375:
        /*0090*/ 	.word	.L_x_7104@srel
        /*0094*/ 	.short	0x0
        /*0096*/ 	.short	0x0
        /*0098*/ 	.word	0x3
        /*009c*/ 	.word	.L_x_7105@srel
        /*00a0*/ 	.word	.L_x_7106@srel
        /*00a4*/ 	.word	.L_x_7107@srel


	//----- nvinfo : EIATTR_MAX_THREADS
	.align		4
.L_4376:
        /*00a8*/ 	.byte	0x04, 0x05
        /*00aa*/ 	.short	(.L_4378 - .L_4377)
.L_4377:
        /*00ac*/ 	.word	0x00000200
        /*00b0*/ 	.word	0x00000001
        /*00b4*/ 	.word	0x00000001


	//----- nvinfo : EIATTR_CRS_STACK_SIZE
	.align		4
.L_4378:
        /*00b8*/ 	.byte	0x04, 0x1e
        /*00ba*/ 	.short	(.L_4380 - .L_4379)
.L_4379:
        /*00bc*/ 	.word	0x00000000
.L_4380:


//--------------------- .nv.info._ZN2at4cuda57_GLOBAL__N__cd6b329d_24_DistributionBernoulli_cu_7537a20d21kernelPointwiseApply2IZNS_6native9templates4cuda28bernoulli_tensor_cuda_kernelIhfEEvRKNS_10TensorBaseES9_NS_15PhiloxCudaStateEEUliRhSB_SB_SB_RKfSD_SD_SD_E_hSC_jLi2ELi1ELi4ELi512ELi2EEEvNS0_6detail10TensorInfoIT0_T2_EENSG_IT1_SI_EESI_T_ --------------------------
	.section	.nv.info._ZN2at4cuda57_GLOBAL__N__cd6b329d_24_DistributionBernoulli_cu_7537a20d21kernelPointwiseApply2IZNS_6native9templates4cuda28bernoulli_tensor_cuda_kernelIhfEEvRKNS_10TensorBaseES9_NS_15PhiloxCudaStateEEUliRhSB_SB_SB_RKfSD_SD_SD_E_hSC_jLi2ELi1ELi4ELi512ELi2EEEvNS0_6detail10TensorInfoIT0_T2_EENSG_IT1_SI_EESI_T_,"",@"SHT_CUDA_INFO"
	.sectionflags	@""
	.align	4


	//----- nvinfo : EIATTR_CUDA_API_VERSION
	.align		4
        /*0000*/ 	.byte	0x04, 0x37
        /*0002*/ 	.short	(.L_4382 - .L_4381)
.L_4381:
        /*0004*/ 	.word	0x00000082


	//----- nvinfo : EIATTR_SW2861232_WAR
	.align		4
.L_4382:
        /*0008*/ 	.byte	0x01, 0x35
	.zero		2


	//----- nvinfo : EIATTR_PARAM_CBANK
	.align		4
        /*000c*/ 	.byte	0x04, 0x0a
        /*000e*/ 	.short	(.L_4384 - .L_4383)
	.align		4
.L_4383:
        /*0010*/ 	.word	index@(.nv.constant0._ZN2at4cuda57_GLOBAL__N__cd6b329d_24_DistributionBernoulli_cu_7537a20d21kernelPointwiseApply2IZNS_6native9templates4cuda28bernoulli_tensor_cuda_kernelIhfEEvRKNS_10TensorBaseES9_NS_15PhiloxCudaStateEEUliRhSB_SB_SB_RKfSD_SD_SD_E_hSC_jLi2ELi1ELi4ELi512ELi2EEEvNS0_6detail10TensorInfoIT0_T2_EENSG_IT1_SI_EESI_T_)
        /*0014*/ 	.short	0x0160
        /*0016*/ 	.short	0x01d0


	//----- nvinfo : EIATTR_CBANK_PARAM_SIZE
	.align		4
.L_4384:
        /*0018*/ 	.byte	0x03, 0x19
        /*001a*/ 	.short	0x01d0


	//----- nvinfo : EIATTR_KPARAM_INFO
	.align		4
        /*001c*/ 	.byte	0x04, 0x17
        /*001e*/ 	.short	(.L_4386 - .L_4385)
.L_4385:
        /*0020*/ 	.word	0x00000000
        /*0024*/ 	.short	0x0003
        /*0026*/ 	.short	0x01b8
        /*0028*/ 	.byte	0x00, 0xf0, 0x61, 0x00


	//----- nvinfo : EIATTR_KPARAM_INFO
	.align		4
.L_4386:
        /*002c*/ 	.byte	0x04, 0x17
        /*002e*/ 	.short	(.L_4388 - .L_4387)
.L_4387:
        /*0030*/ 	.word	0x00000000
        /*0034*/ 	.short	0x0002
        /*0036*/ 	.short	0x01b0
        /*0038*/ 	.byte	0x00, 0xf0, 0x11, 0x00


	//----- nvinfo : EIATTR_KPARAM_INFO
	.align		4
.L_4388:
        /*003c*/ 	.byte	0x04, 0x17
        /*003e*/ 	.short	(.L_4390 - .L_4389)
.L_4389:
        /*0040*/ 	.word	0x00000000
        /*0044*/ 	.short	0x0001
        /*0046*/ 	.short	0x00d8
        /*0048*/ 	.byte	0x00, 0xf0, 0x61, 0x03


	//----- nvinfo : EIATTR_KPARAM_INFO
	.align		4
.L_4390:
        /*004c*/ 	.byte	0x04, 0x17
        /*004e*/ 	.short	(.L_4392 - .L_4391)
.L_4391:
        /*0050*/ 	.word	0x00000000
        /*0054*/ 	.short	0x0000
        /*0056*/ 	.short	0x0000
        /*0058*/ 	.byte	0x00, 0xf0, 0x61, 0x03


	//----- nvinfo : EIATTR_MAXREG_COUNT
	.align		4
.L_4392:
        /*005c*/ 	.byte	0x03, 0x1b
        /*005e*/ 	.short	0x0040


	//----- nvinfo : EIATTR_EXTERNS
	.align		4
        /*0060*/ 	.byte	0x04, 0x0f
        /*0062*/ 	.short	(.L_4394 - .L_4393)


	//   ....[0]....
	.align		4
.L_4393:
        /*0064*/ 	.word	index@(__assertfail)


	//----- nvinfo : EIATTR_MERCURY_ISA_VERSION
	.align		4
.L_4394:
        /*0068*/ 	.byte	0x03, 0x5f
        /*006a*/ 	.short	0x0000


	//----- nvinfo : EIATTR_SYSCALL_OFFSETS
	.align		4
        /*006c*/ 	.byte	0x04, 0x46
        /*006e*/ 	.short	(.L_4396 - .L_4395)


	//   ....[0]....
.L_4395:
        /*0070*/ 	.word	0x00001450


	//   ....[1]....
        /*0074*/ 	.word	0x00001680


	//   ....[2]....
        /*0078*/ 	.word	0x000018a0


	//   ....[3]....
        /*007c*/ 	.word	0x00001ad0


	//----- nvinfo : EIATTR_EXIT_INSTR_OFFSETS
	.align		4
.L_4396:
        /*0080*/ 	.byte	0x04, 0x1c
        /*0082*/ 	.short	(.L_4398 - .L_4397)


	//   ....[0]....
.L_4397:
        /*0084*/ 	.word	0x00000060


	//   ....[1]....
        /*0088*/ 	.word	0x00001bc0


	//----- nvinfo : EIATTR_INDIRECT_BRANCH_TARGETS
	.align		4
.L_4398:
        /*008c*/ 	.byte	0x04, 0x34
        /*008e*/ 	.short	(.L_4400 - .L_4399)


	//   ....[0]....
.L_4399:
        /*0090*/ 	.word	.L_x_7108@srel
        /*0094*/ 	.short	0x0
        /*0096*/ 	.short	0x0
        /*0098*/ 	.word	0x3
        /*009c*/ 	.word	.L_x_7109@srel
        /*00a0*/ 	.word	.L_x_7110@srel
        /*00a4*/ 	.word	.L_x_7111@srel


	//----- nvinfo : EIATTR_MAX_THREADS
	.align		4
.L_4400:
        /*00a8*/ 	.byte	0x04, 0x05
        /*00aa*/ 	.short	(.L_4402 - .L_4401)
.L_4401:
        /*00ac*/ 	.word	0x00000200
        /*00b0*/ 	.word	0x00000001
        /*00b4*/ 	.word	0x00000001


	//----- nvinfo : EIATTR_CRS_STACK_SIZE
	.align		4
.L_4402:
        /*00b8*/ 	.byte	0x04, 0x1e
        /*00ba*/ 	.short	(.L_4404 - .L_4403)
.L_4403:
        /*00bc*/ 	.word	0x00000000
.L_4404:


//--------------------- .nv.info._ZN2at4cuda57_GLOBAL__N__cd6b329d_24_DistributionBernoulli_cu_7537a20d21kernelPointwiseApply2IZNS_6native9templates4cuda28bernoulli_tensor_cuda_kernelIhfEEvRKNS_10TensorBaseES9_NS_15PhiloxCudaStateEEUliRhSB_SB_SB_RKfSD_SD_SD_E_hSC_jLi1ELin1ELi4ELi512ELi2EEEvNS0_6detail10TensorInfoIT0_T2_EENSG_IT1_SI_EESI_T_ --------------------------
	.section	.nv.info._ZN2at4cuda57_GLOBAL__N__cd6b329d_24_DistributionBernoulli_cu_7537a20d21kernelPointwiseApply2IZNS_6native9templates4cuda28bernoulli_tensor_cuda_kernelIhfEEvRKNS_10TensorBaseES9_NS_15PhiloxCudaStateEEUliRhSB_SB_SB_RKfSD_SD_SD_E_hSC_jLi1ELin1ELi4ELi512ELi2EEEvNS0_6detail10TensorInfoIT0_T2_EENSG_IT1_SI_EESI_T_,"",@"SHT_CUDA_INFO"
	.sectionflags	@""
	.align	4


	//----- nvinfo : EIATTR_CUDA_API_VERSION
	.align		4
        /*0000*/ 	.byte	0x04, 0x37
        /*0002*/ 	.short	(.L_4406 - .L_4405)
.L_4405:
        /*0004*/ 	.word	0x00000082


	//----- nvinfo : EIATTR_SW2861232_WAR
	.align		4
.L_4406:
        /*0008*/ 	.byte	0x01, 0x35
	.zero		2


	//----- nvinfo : EIATTR_PARAM_CBANK
	.align		4
        /*000c*/ 	.byte	0x04, 0x0a
        /*000e*/ 	.short	(.L_4408 - .L_4407)
	.align		4
.L_4407:
        /*0010*/ 	.word	index@(.nv.constant0._ZN2at4cuda57_GLOBAL__N__cd6b329d_24_DistributionBernoulli_cu_7537a20d21kernelPointwiseApply2IZNS_6native9templates4cuda28bernoulli_tensor_cuda_kernelIhfEEvRKNS_10TensorBaseES9_NS_15PhiloxCudaStateEEUliRhSB_SB_SB_RKfSD_SD_SD_E_hSC_jLi1ELin1ELi4ELi512ELi2EEEvNS0_6detail10TensorInfoIT0_T2_EENSG_IT1_SI_EESI_T_)
        /*0014*/ 	.short	0x0160
        /*0016*/ 	.short	0x01d0


	//----- nvinfo : EIATTR_CBANK_PARAM_SIZE
	.align		4
.L_4408:
        /*0018*/ 	.byte	0x03, 0x19
        /*001a*/ 	.short	0x01d0


	//----- nvinfo : EIATTR_KPARAM_INFO
	.align		4
        /*001c*/ 	.byte	0x04, 0x17
        /*001e*/ 	.short	(.L_4410 - .L_4409)
.L_4409:
        /*0020*/ 	.word	0x00000000
        /*0024*/ 	.short	0x0003
        /*0026*/ 	.short	0x01b8
        /*0028*/ 	.byte	0x00, 0xf0, 0x61, 0x00


	//----- nvinfo : EIATTR_KPARAM_INFO
	.align		4
.L_4410:
        /*002c*/ 	.byte	0x04, 0x17
        /*002e*/ 	.short	(.L_4412 - .L_4411)
.L_4411:
        /*0030*/ 	.word	0x00000000
        /*0034*/ 	.short	0x0002
        /*0036*/ 	.short	0x01b0
        /*0038*/ 	.byte	0x00, 0xf0, 0x11, 0x00


	//----- nvinfo : EIATTR_KPARAM_INFO
	.align		4
.L_4412:
        /*003c*/ 	.byte	0x04, 0x17
        /*003e*/ 	.short	(.L_4414 - .L_4413)
.L_4413:
        /*0040*/ 	.word	0x00000000
        /*0044*/ 	.short	0x0001
        /*0046*/ 	.short	0x00d8
        /*0048*/ 	.byte	0x00, 0xf0, 0x61, 0x03


	//----- nvinfo : EIATTR_KPARAM_INFO
	.align		4
.L_4414:
        /*004c*/ 	.byte	0x04, 0x17
        /*004e*/ 	.short	(.L_4416 - .L_4415)
.L_4415:
        /*0050*/ 	.word	0x00000000
        /*0054*/ 	.short	0x0000
        /*0056*/ 	.short	0x0000
        /*0058*/ 	.byte	0x00, 0xf0, 0x61, 0x03


	//----- nvinfo : EIATTR_MAXREG_COUNT
	.align		4
.L_4416:
        /*005c*/ 	.byte	0x03, 0x1b
        /*005e*/ 	.short	0x0040


	//----- nvinfo : EIATTR_EXTERNS
	.align		4
        /*0060*/ 	.byte	0x04, 0x0f
        /*0062*/ 	.short	(.L_4418 - .L_4417)


	//   ....[0]....
	.align		4
.L_4417:
        /*0064*/ 	.word	index@(__assertfail)


	//----- nvinfo : EIATTR_MERCURY_ISA_VERSION
	.align		4
.L_4418:
        /*0068*/ 	.byte	0x03, 0x5f
        /*006a*/ 	.short	0x0000


	//----- nvinfo : EIATTR_SYSCALL_OFFSETS
	.align		4
        /*006c*/ 	.byte	0x04, 0x46
        /*006e*/ 	.short	(.L_4420 - .L_4419)


	//   ....[0]....
.L_4419:
        /*0070*/ 	.word	0x00004090


	//   ....[1]....
        /*0074*/ 	.word	0x000042b0


	//   ....[2]....
        /*0078*/ 	.word	0x000044e0


	//   ....[3]....
        /*007c*/ 	.word	0x00004720


	//----- nvinfo : EIATTR_EXIT_INSTR_OFFSETS
	.align		4
.L_4420:
        /*0080*/ 	.byte	0x04, 0x1c
        /*0082*/ 	.short	(.L_4422 - .L_4421)


	//   ....[0]....
.L_4421:
        /*0084*/ 	.word	0x00000060


	//   ....[1]....
        /*0088*/ 	.word	0x00004870


	//----- nvinfo : EIATTR_INDIRECT_BRANCH_TARGETS
	.align		4
.L_4422:
        /*008c*/ 	.byte	0x04, 0x34
        /*008e*/ 	.short	(.L_4424 - .L_4423)


	//   ....[0]....
.L_4423:
        /*0090*/ 	.word	.L_x_7112@srel
        /*0094*/ 	.short	0x0
        /*0096*/ 	.short	0x0
        /*0098*/ 	.word	0x3
        /*009c*/ 	.word	.L_x_7113@srel
        /*00a0*/ 	.word	.L_x_7114@srel
        /*00a4*/ 	.word	.L_x_7115@srel


	//----- nvinfo : EIATTR_MAX_THREADS
	.align		4
.L_4424:
        /*00a8*/ 	.byte	0x04, 0x05
        /*00aa*/ 	.short	(.L_4426 - .L_4425)
.L_4425:
        /*00ac*/ 	.word	0x00000200
        /*00b0*/ 	.word	0x00000001
        /*00b4*/ 	.word	0x00000001


	//----- nvinfo : EIATTR_CRS_STACK_SIZE
	.align		4
.L_4426:
        /*00b8*/ 	.byte	0x04, 0x1e
        /*00ba*/ 	.short	(.L_4428 - .L_4427)
.L_4427:
        /*00bc*/ 	.word	0x00000000
.L_4428:


//--------------------- .nv.info._ZN2at4cuda57_GLOBAL__N__cd6b329d_24_DistributionBernoulli_cu_7537a20d21kernelPointwiseApply2IZNS_6native9templates4cuda28bernoulli_tensor_cuda_kernelIhfEEvRKNS_10TensorBaseES9_NS_15PhiloxCudaStateEEUliRhSB_SB_SB_RKfSD_SD_SD_E_hSC_jLi1ELi2ELi4ELi512ELi2EEEvNS0_6detail10TensorInfoIT0_T2_EENSG_IT1_SI_EESI_T_ --------------------------
	.section	.nv.info._ZN2at4cuda57_GLOBAL__N__cd6b329d_24_DistributionBernoulli_cu_7537a20d21kernelPointwiseApply2IZNS_6native9templates4cuda28bernoulli_tensor_cuda_kernelIhfEEvRKNS_10TensorBaseES9_NS_15PhiloxCudaStateEEUliRhSB_SB_SB_RKfSD_SD_SD_E_hSC_jLi1ELi2ELi4ELi512ELi2EEEvNS0_6detail10TensorInfoIT0_T2_EENSG_IT1_SI_EESI_T_,"",@"SHT_CUDA_INFO"
	.sectionflags	@""
	.align	4


	//----- nvinfo : EIATTR_CUDA_API_VERSION
	.align		4
        /*0000*/ 	.byte	0x04, 0x37
        /*0002*/ 	.short	(.L_4430 - .L_4429)
.L_4429:
        /*0004*/ 	.word	0x00000082


	//----- nvinfo : EIATTR_SW2861232_WAR
	.align		4
.L_4430:
        /*0008*/ 	.byte	0x01, 0x35
	.zero		2


	//----- nvinfo : EIATTR_PARAM_CBANK
	.align		4
        /*000c*/ 	.byte	0x04, 0x0a
        /*000e*/ 	.short	(.L_4432 - .L_4431)
	.align		4
.L_4431:
        /*0010*/ 	.word	index@(.nv.constant0._ZN2at4cuda57_GLOBAL__N__cd6b329d_24_DistributionBernoulli_cu_7537a20d21kernelPointwiseApply2IZNS_6native9templates4cuda28bernoulli_tensor_cuda_kernelIhfEEvRKNS_10TensorBaseES9_NS_15PhiloxCudaStateEEUliRhSB_SB_SB_RKfSD_SD_SD_E_hSC_jLi1ELi2ELi4ELi512ELi2EEEvNS0_6detail10TensorInfoIT0_T2_EENSG_IT1_SI_EESI_T_)
        /*0014*/ 	.short	0x0160
        /*0016*/ 	.short	0x01d0


	//----- nvinfo : EIATTR_CBANK_PARAM_SIZE
	.align		4
.L_4432:
        /*0018*/ 	.byte	0x03, 0x19
        /*001a*/ 	.short	0x01d0


	//----- nvinfo : EIATTR_KPARAM_INFO
	.align		4
        /*001c*/ 	.byte	0x04, 0x17
        /*001e*/ 	.short	(.L_4434 - .L_4433)
.L_4433:
        /*0020*/ 	.word	0x00000000
        /*0024*/ 	.short	0x0003
        /*0026*/ 	.short	0x01b8
        /*0028*/ 	.byte	0x00, 0xf0, 0x61, 0x00


	//----- nvinfo : EIATTR_KPARAM_INFO
	.align		4
.L_4434:
        /*002c*/ 	.byte	0x04, 0x17
        /*002e*/ 	.short	(.L_4436 - .L_4435)
.L_4435:
        /*0030*/ 	.word	0x00000000
        /*0034*/ 	.short	0x0002
        /*0036*/ 	.short	0x01b0
        /*0038*/ 	.byte	0x00, 0xf0, 0x11, 0x00


	//----- nvinfo : EIATTR_KPARAM_INFO
	.align		4
.L_4436:
        /*003c*/ 	.byte	0x04, 0x17
        /*003e*/ 	.short	(.L_4438 - .L_4437)
.L_4437:
        /*0040*/ 	.word	0x00000000
        /*0044*/ 	.short	0x0001
        /*0046*/ 	.short	0x00d8
        /*0048*/ 	.byte	0x00, 0xf0, 0x61, 0x03


	//----- nvinfo : EIATTR_KPARAM_INFO
	.align		4
.L_4438:
        /*004c*/ 	.byte	0x04, 0x17
        /*004e*/ 	.short	(.L_4440 - .L_4439)
.L_4439:
        /*0050*/ 	.word	0x00000000
        /*0054*/ 	.short	0x0000
        /*0056*/ 	.short	0x0000
        /*0058*/ 	.byte	0x00, 0xf0, 0x61, 0x03


	//----- nvinfo : EIATTR_MAXREG_COUNT
	.align		4
.L_4440:
        /*005c*/ 	.byte	0x03, 0x1b
        /*005e*/ 	.short	0x0040


	//----- nvinfo : EIATTR_EXTERNS
	.align		4
        /*0060*/ 	.byte	0x04, 0x0f
        /*0062*/ 	.short	(.L_4442 - .L_4441)


	//   ....[0]....
	.align		4
.L_4441:
        /*0064*/ 	.word	index@(__assertfail)


	//----- nvinfo : EIATTR_MERCURY_ISA_VERSION
	.align		4
.L_4442:
        /*0068*/ 	.byte	0x03, 0x5f
        /*006a*/ 	.short	0x0000


	//----- nvinfo : EIATTR_SYSCALL_OFFSETS
	.align		4
        /*006c*/ 	.byte	0x04, 0x46
        /*006e*/ 	.short	(.L_4444 - .L_4443)


	//   ....[0]....
.L_4443:
        /*0070*/ 	.word	0x000013e0


	//   ....[1]....
        /*0074*/ 	.word	0x00001600


	//   ....[2]....
        /*0078*/ 	.word	0x00001830


	//   ....[3]....
        /*007c*/ 	.word	0x00001a70


	//----- nvinfo : EIATTR_EXIT_INSTR_OFFSETS
	.align		4
.L_4444:
        /*0080*/ 	.byte	0x04, 0x1c
        /*0082*/ 	.short	(.L_4446 - .L_4445)


	//   ....[0]....
.L_4445:
        /*0084*/ 	.word	0x00000060


	//   ....[1]....
        /*0088*/ 	.word	0x00001bb0


	//----- nvinfo : EIATTR_INDIRECT_BRANCH_TARGETS
	.align		4
.L_4446:
        /*008c*/ 	.byte	0x04, 0x34
        /*008e*/ 	.short	(.L_4448 - .L_4447)


	//   ....[0]....
.L_4447:
        /*0090*/ 	.word	.L_x_7116@srel
        /*0094*/ 	.short	0x0
        /*0096*/ 	.short	0x0
        /*0098*/ 	.word	0x3
        /*009c*/ 	.word	.L_x_7117@srel
        /*00a0*/ 	.word	.L_x_7118@srel
        /*00a4*/ 	.word	.L_x_7119@srel


	//----- nvinfo : EIATTR_MAX_THREADS
	.align		4
.L_4448:
        /*00a8*/ 	.byte	0x04, 0x05
        /*00aa*/ 	.short	(.L_4450 - .L_4449)
.L_4449:
        /*00ac*/ 	.word	0x00000200
        /*00b0*/ 	.word	0x00000001
        /*00b4*/ 	.word	0x00000001


	//----- nvinfo : EIATTR_CRS_STACK_SIZE
	.align		4
.L_4450:
        /*00b8*/ 	.byte	0x04, 0x1e
        /*00ba*/ 	.short	(.L_4452 - .L_4451)
.L_4451:
        /*00bc*/ 	.word	0x00000000
.L_4452:


//--------------------- .nv.info._ZN2at4cuda57_GLOBAL__N__cd6b329d_24_DistributionBernoulli_cu_7537a20d21kernelPointwiseApply2IZNS_6native9templates4cuda28bernoulli_tensor_cuda_kernelIhfEEvRKNS_10TensorBaseES9_NS_15PhiloxCudaStateEEUliRhSB_SB_SB_RKfSD_SD_SD_E_hSC_jLi1ELi1ELi4ELi512ELi2EEEvNS0_6detail10TensorInfoIT0_T2_EENSG_IT1_SI_EESI_T_ --------------------------
	.section	.nv.info._ZN2at4cuda57_GLOBAL__N__cd6b329d_24_DistributionBernoulli_cu_7537a20d21kernelPointwiseApply2IZNS_6native9templates4cuda28bernoulli_tensor_cuda_kernelIhfEEvRKNS_10TensorBaseES9_NS_15PhiloxCudaStateEEUliRhSB_SB_SB_RKfSD_SD_SD_E_hSC_jLi1ELi1ELi4ELi512ELi2EEEvNS0_6detail10TensorInfoIT0_T2_EENSG_IT1_SI_EESI_T_,"",@"SHT_CUDA_INFO"
	.sectionflags	@""
	.align	4


	//----- nvinfo : EIATTR_CUDA_API_VERSION
	.align		4
        /*0000*/ 	.byte	0x04, 0x37
        /*0002*/ 	.short	(.L_4454 - .L_4453)
.L_4453:
        /*0004*/ 	.word	0x00000082


	//----- nvinfo : EIATTR_SW2861232_WAR
	.align		4
.L_4454:
        /*0008*/ 	.byte	0x01, 0x35
	.zero		2


	//----- nvinfo : EIATTR_PARAM_CBANK
	.align		4
        /*000c*/ 	.byte	0x04, 0x0a
        /*000e*/ 	.short	(.L_4456 - .L_4455)
	.align		4
.L_4455:
        /*0010*/ 	.word	index@(.nv.constant0._ZN2at4cuda57_GLOBAL__N__cd6b329d_24_DistributionBernoulli_cu_7537a20d21kernelPointwiseApply2IZNS_6native9templates4cuda28bernoulli_tensor_cuda_kernelIhfEEvRKNS_10TensorBaseES9_NS_15PhiloxCudaStateEEUliRhSB_SB_SB_RKfSD_SD_SD_E_hSC_jLi1ELi1ELi4ELi512ELi2EEEvNS0_6detail10TensorInfoIT0_T2_EENSG_IT1_SI_EESI_T_)
        /*0014*/ 	.short	0x0160
        /*0016*/ 	.short	0x01d0


	//----- nvinfo : EIATTR_CBANK_PARAM_SIZE
	.align		4
.L_4456:
        /*0018*/ 	.byte	0x03, 0x19
        /*001a*/ 	.short	0x01d0


	//----- nvinfo : EIATTR_KPARAM_INFO
	.align		4
        /*001c*/ 	.byte	0x04, 0x17
        /*001e*/ 	.short	(.L_4458 - .L_4457)
.L_4457:
        /*0020*/ 	.word	0x00000000
        /*0024*/ 	.short	0x0003
        /*0026*/ 	.short	0x01b8
        /*0028*/ 	.byte	0x00, 0xf0, 0x61, 0x00


	//----- nvinfo : EIATTR_KPARAM_INFO
	.align		4
.L_4458:
        /*002c*/ 	.byte	0x04, 0x17
        /*002e*/ 	.short	(.L_4460 - .L_4459)
.L_4459:
        /*0030*/ 	.word	0x00000000
        /*0034*/ 	.short	0x0002
        /*0036*/ 	.short	0x01b0
        /*0038*/ 	.byte	0x00, 0xf0, 0x11, 0x00


	//----- nvinfo : EIATTR_KPARAM_INFO
	.align		4
.L_4460:
        /*003c*/ 	.byte	0x04, 0x17
        /*003e*/ 	.short	(.L_4462 - .L_4461)
.L_4461:
        /*0040*/ 	.word	0x00000000
        /*0044*/ 	.short	0x0001
        /*0046*/ 	.short	0x00d8
        /*0048*/ 	.byte	0x00, 0xf0, 0x61, 0x03


	//----- nvinfo : EIATTR_KPARAM_INFO
	.align		4
.L_4462:
        /*004c*/ 	.byte	0x04, 0x17
        /*004e*/ 	.short	(.L_4464 - .L_4463)
.L_4463:
        /*0050*/ 	.word	0x00000000
        /*0054*/ 	.short	0x0000
        /*0056*/ 	.short	0x0000
        /*0058*/ 	.byte	0x00, 0xf0, 0x61, 0x03


	//----- nvinfo : EIATTR_MAXREG_COUNT
	.align		4
.L_4464:
        /*005c*/ 	.byte	0x03, 0x1b
        /*005e*/ 	.short	0x0040


	//----- nvinfo : EIATTR_EXTERNS
	.align		4
        /*0060*/ 	.byte	0x04, 0x0f
        /*0062*/ 	.short	(.L_4466 - .L_4465)


	//   ....[0]....
	.align		4
.L_4465:
        /*0064*/ 	.word	index@(__assertfail)


	//----- nvinfo : EIATTR_MERCURY_ISA_VERSION
	.align		4
.L_4466:
        /*0068*/ 	.byte	0x03, 0x5f
        /*006a*/ 	.short	0x0000


	//----- nvinfo : EIATTR_SYSCALL_OFFSETS
	.align		4
        /*006c*/ 	.byte	0x04, 0x46
        /*006e*/ 	.short	(.L_4468 - .L_4467)


	//   ....[0]....
.L_4467:
        /*0070*/ 	.word	0x00000e40


	//   ....[1]....
        /*0074*/ 	.word	0x00001020


	//   ....[2]....
        /*0078*/ 	.word	0x000011f0


	//   ....[3]....
        /*007c*/ 	.word	0x00001440


	//----- nvinfo : EIATTR_EXIT_INSTR_OFFSETS
	.align		4
.L_4468:
        /*0080*/ 	.byte	0x04, 0x1c
        /*0082*/ 	.short	(.L_4470 - .L_4469)


	//   ....[0]....
.L_4469:
        /*0084*/ 	.word	0x00000060


	//   ....[1]....
        /*0088*/ 	.word	0x00001580


	//----- nvinfo : EIATTR_INDIRECT_BRANCH_TARGETS
	.align		4
.L_4470:
        /*008c*/ 	.byte	0x04, 0x34
        /*008e*/ 	.short	(.L_4472 - .L_4471)


	//   ....[0]....
.L_4471:
        /*0090*/ 	.word	.L_x_7120@srel
        /*0094*/ 	.short	0x0
        /*0096*/ 	.short	0x0
        /*0098*/ 	.word	0x3
        /*009c*/ 	.word	.L_x_7121@srel
        /*00a0*/ 	.word	.L_x_7122@srel
        /*00a4*/ 	.word	.L_x_7123@srel


	//----- nvinfo : EIATTR_MAX_THREADS
	.align		4
.L_4472:
        /*00a8*/ 	.byte	0x04, 0x05
        /*00aa*/ 	.short	(.L_4474 - .L_4473)
.L_4473:
        /*00ac*/ 	.word	0x00000200
        /*00b0*/ 	.word	0x00000001
        /*00b4*/ 	.word	0x00000001


	//----- nvinfo : EIATTR_CRS_STACK_SIZE
	.align		4
.L_4474:
        /*00b8*/ 	.byte	0x04, 0x1e
        /*00ba*/ 	.short	(.L_4476 - .L_4475)
.L_4475:
        /*00bc*/ 	.word	0x00000000
.L_4476:


//--------------------- .nv.info._ZN2at4cuda57_GLOBAL__N__cd6b329d_24_DistributionBernoulli_cu_7537a20d21kernelPointwiseApply2IZNS_6native9templates4cuda28bernoulli_tensor_cuda_kernelIddEEvRKNS_10TensorBaseES9_NS_15PhiloxCudaStateEEUliRdSB_SB_SB_RKdSD_SD_SD_E_dSC_mLin1ELin1ELi4ELi512ELi2EEEvNS0_6detail10TensorInfoIT0_T2_EENSG_IT1_SI_EESI_T_ --------------------------
	.section	.nv.info._ZN2at4cuda57_GLOBAL__N__cd6b329d_24_DistributionBernoulli_cu_7537a20d21kernelPointwiseApply2IZNS_6native9templates4cuda28bernoulli_tensor_cuda_kernelIddEEvRKNS_10TensorBaseES9_NS_15PhiloxCudaStateEEUliRdSB_SB_SB_RKdSD_SD_SD_E_dSC_mLin1ELin1ELi4ELi512ELi2EEEvNS0_6detail10TensorInfoIT0_T2_EENSG_IT1_SI_EESI_T_,"",@"SHT_CUDA_INFO"
	.sectionflags	@""
	.align	4


	//----- nvinfo : EIATTR_CUDA_API_VERSION
	.align		4
        /*0000*/ 	.byte	0x04, 0x37
        /*0002*/ 	.short	(.L_4478 - .L_4477)
.L_4477:
        /*0004*/ 	.word	0x00000082


	//----- nvinfo : EIATTR_SW2861232_WAR
	.align		4
.L_4478:
        /*0008*/ 	.byte	0x01, 0x35
	.zero		2


	//----- nvinfo : EIATTR_PARAM_CBANK
	.align		4
        /*000c*/ 	.byte	0x04, 0x0a
        /*000e*/ 	.short	(.L_4480 - .L_4479)
	.align		4
.L_4479:
        /*0010*/ 	.word	index@(.nv.constant0._ZN2at4cuda57_GLOBAL__N__cd6b329d_24_DistributionBernoulli_cu_7537a20d21kernelPointwiseApply2IZNS_6native9templates4cuda28bernoulli_tensor_cuda_kernelIddEEvRKNS_10TensorBaseES9_NS_15PhiloxCudaStateEEUliRdSB_SB_SB_RKdSD_SD_SD_E_dSC_mLin1ELin1ELi4ELi512ELi2EEEvNS0_6detail10TensorInfoIT0_T2_EENSG_IT1_SI_EESI_T_)
        /*0014*/ 	.short	0x0160
        /*0016*/ 	.short	0x0360


	//----- nvinfo : EIATTR_CBANK_PARAM_SIZE
	.align		4
.L_4480:
        /*0018*/ 	.byte	0x03, 0x19
        /*001a*/ 	.short	0x0360


	//----- nvinfo : EIATTR_KPARAM_INFO
	.align		4
        /*001c*/ 	.byte	0x04, 0x17
        /*001e*/ 	.short	(.L_4482 - .L_4481)
.L_4481:
        /*0020*/ 	.word	0x00000000
        /*0024*/ 	.short	0x0003
        /*0026*/ 	.short	0x0348
        /*0028*/ 	.byte	0x00, 0xf0, 0x61, 0x00


	//----- nvinfo : EIATTR_KPARAM_INFO
	.align		4
.L_4482:
        /*002c*/ 	.byte	0x04, 0x17
        /*002e*/ 	.short	(.L_4484 - .L_4483)
.L_4483:
        /*0030*/ 	.word	0x00000000
        /*0034*/ 	.short	0x0002
        /*0036*/ 	.short	0x0340
        /*0038*/ 	.byte	0x00, 0xf0, 0x21, 0x00


	//----- nvinfo : EIATTR_KPARAM_INFO
	.align		4
.L_4484:
        /*003c*/ 	.byte	0x04, 0x17
        /*003e*/ 	.short	(.L_4486 - .L_4485)
.L_4485:
        /*0040*/ 	.word	0x00000000
        /*0044*/ 	.short	0x0001
        /*0046*/ 	.short	0x01a0
        /*0048*/ 	.byte	0x00, 0xf0, 0x81, 0x06


	//----- nvinfo : EIATTR_KPARAM_INFO
	.align		4
.L_4486:
        /*004c*/ 	.byte	0x04, 0x17
        /*004e*/ 	.short	(.L_4488 - .L_4487)
.L_4487:
        /*0050*/ 	.word	0x00000000
        /*0054*/ 	.short	0x0000
        /*0056*/ 	.short	0x0000
        /*0058*/ 	.byte	0x00, 0xf0, 0x81, 0x06


	//----- nvinfo : EIATTR_MAXREG_COUNT
	.align		4
.L_4488:
        /*005c*/ 	.byte	0x03, 0x1b
        /*005e*/ 	.short	0x0040


	//----- nvinfo : EIATTR_EXTERNS
	.align		4
        /*0060*/ 	.byte	0x04, 0x0f
        /*0062*/ 	.short	(.L_4490 - .L_4489)


	//   ....[0]....
	.align		4
.L_4489:
        /*0064*/ 	.word	index@(__assertfail)


	//----- nvinfo : EIATTR_MERCURY_ISA_VERSION
	.align		4
.L_4490:
        /*0068*/ 	.byte	0x03, 0x5f
        /*006a*/ 	.short	0x0000


	//----- nvinfo : EIATTR_SYSCALL_OFFSETS
	.align		4
        /*006c*/ 	.byte	0x04, 0x46
        /*006e*/ 	.short	(.L_4492 - .L_4491)


	//   ....[0]....
.L_4491:
        /*0070*/ 	.word	0x0000d920


	//   ....[1]....
        /*0074*/ 	.word	0x0000db30


	//   ....[2]....
        /*0078*/ 	.word	0x0000dd30


	//   ....[3]....
        /*007c*/ 	.word	0x0000df40


	//----- nvinfo : EIATTR_EXIT_INSTR_OFFSETS
	.align		4
.L_4492:
        /*0080*/ 	.byte	0x04, 0x1c
        /*0082*/ 	.short	(.L_4494 - .L_4493)


	//   ....[0]....
.L_4493:
        /*0084*/ 	.word	0x00000070


	//   ....[1]....
        /*0088*/ 	.word	0x0000e080


	//----- nvinfo : EIATTR_INDIRECT_BRANCH_TARGETS
	.align		4
.L_4494:
        /*008c*/ 	.byte	0x04, 0x34
        /*008e*/ 	.short	(.L_4496 - .L_4495)


	//   ....[0]....
.L_4495:
        /*0090*/ 	.word	.L_x_7124@srel
        /*0094*/ 	.short	0x0
        /*0096*/ 	.short	0x0
        /*0098*/ 	.word	0x3
        /*009c*/ 	.word	.L_x_7125@srel
        /*00a0*/ 	.word	.L_x_7126@srel
        /*00a4*/ 	.word	.L_x_7127@srel


	//----- nvinfo : EIATTR_MAX_THREADS
	.align		4
.L_4496:
        /*00a8*/ 	.byte	0x04, 0x05
        /*00aa*/ 	.short	(.L_4498 - .L_4497)
.L_4497:
        /*00ac*/ 	.word	0x00000200
        /*00b0*/ 	.word	0x00000001
        /*00b4*/ 	.word	0x00000001


	//----- nvinfo : EIATTR_CRS_STACK_SIZE
	.align		4
.L_4498:
        /*00b8*/ 	.byte	0x04, 0x1e
        /*00ba*/ 	.short	(.L_4500 - .L_4499)
.L_4499:
        /*00bc*/ 	.word	0x00000000
.L_4500:


//--------------------- .nv.info._ZN2at4cuda57_GLOBAL__N__cd6b329d_24_DistributionBernoulli_cu_7537a20d21kernelPointwiseApply2IZNS_6native9templates4cuda28bernoulli_tensor_cuda_kernelIddEEvRKNS_10TensorBaseES9_NS_15PhiloxCudaStateEEUliRdSB_SB_SB_RKdSD_SD_SD_E_dSC_mLi1ELi1ELi4ELi512ELi2EEEvNS0_6detail10TensorInfoIT0_T2_EENSG_IT1_SI_EESI_T_ --------------------------
	.section	.nv.info._ZN2at4cuda57_GLOBAL__N__cd6b329d_24_DistributionBernoulli_cu_7537a20d21kernelPointwiseApply2IZNS_6native9templates4cuda28bernoulli_tensor_cuda_kernelIddEEvRKNS_10TensorBaseES9_NS_15PhiloxCudaStateEEUliRdSB_SB_SB_RKdSD_SD_SD_E_dSC_mLi1ELi1ELi4ELi512ELi2EEEvNS0_6detail10TensorInfoIT0_T2_EENSG_IT1_SI_EESI_T_,"",@"SHT_CUDA_INFO"
	.sectionflags	@""
	.align	4


	//----- nvinfo : EIATTR_CUDA_API_VERSION
	.align		4
        /*0000*/ 	.byte	0x04, 0x37
        /*0002*/ 	.short	(.L_4502 - .L_4501)
.L_4501:
        /*0004*/ 	.word	0x00000082


	//----- nvinfo : EIATTR_SW2861232_WAR
	.align		4
.L_4502:
        /*0008*/ 	.byte	0x01, 0x35
	.zero		2


	//----- nvinfo : EIATTR_PARAM_CBANK
	.align		4
        /*000c*/ 	.byte	0x04, 0x0a
        /*000e*/ 	.short	(.L_4504 - .L_4503)
	.align		4
.L_4503:
        /*0010*/ 	.word	index@(.nv.constant0._ZN2at4cuda57_GLOBAL__N__cd6b329d_24_DistributionBernoulli_cu_7537a20d21kernelPointwiseApply2IZNS_6native9templates4cuda28bernoulli_tensor_cuda_kernelIddEEvRKNS_10TensorBaseES9_NS_15PhiloxCudaStateEEUliRdSB_SB_SB_RKdSD_SD_SD_E_dSC_mLi1ELi1ELi4ELi512ELi2EEEvNS0_6detail10TensorInfoIT0_T2_EENSG_IT1_SI_EESI_T_)
        /*0014*/ 	.short	0x0160
        /*0016*/ 	.short	0x0360


	//----- nvinfo : EIATTR_CBANK_PARAM_SIZE
	.align		4
.L_4504:
        /*0018*/ 	.byte	0x03, 0x19
        /*001a*/ 	.short	0x0360


	//----- nvinfo : EIATTR_KPARAM_INFO
	.align		4
        /*001c*/ 	.byte	0x04, 0x17
        /*001e*/ 	.short	(.L_4506 - .L_4505)
.L_4505:
        /*0020*/ 	.word	0x00000000
        /*0024*/ 	.short	0x0003
        /*0026*/ 	.short	0x0348
        /*0028*/ 	.byte	0x00, 0xf0, 0x61, 0x00


	//----- nvinfo : EIATTR_KPARAM_INFO
	.align		4
.L_4506:
        /*002c*/ 	.byte	0x04, 0x17
        /*002e*/ 	.short	(.L_4508 - .L_4507)
.L_4507:
        /*0030*/ 	.word	0x00000000
        /*0034*/ 	.short	0x0002
        /*0036*/ 	.short	0x0340
        /*0038*/ 	.byte	0x00, 0xf0, 0x21, 0x00


	//----- nvinfo : EIATTR_KPARAM_INFO
	.align		4
.L_4508:
        /*003c*/ 	.byte	0x04, 0x17
        /*003e*/ 	.short	(.L_4510 - .L_4509)
.L_4509:
        /*0040*/ 	.word	0x00000000
        /*0044*/ 	.short	0x0001
        /*0046*/ 	.short	0x01a0
        /*0048*/ 	.byte	0x00, 0xf0, 0x81, 0x06


	//----- nvinfo : EIATTR_KPARAM_INFO
	.align		4
.L_4510:
        /*004c*/ 	.byte	0x04, 0x17
        /*004e*/ 	.short	(.L_4512 - .L_4511)
.L_4511:
        /*0050*/ 	.word	0x00000000
        /*0054*/ 	.short	0x0000
        /*0056*/ 	.short	0x0000
        /*0058*/ 	.byte	0x00, 0xf0, 0x81, 0x06


	//----- nvinfo : EIATTR_MAXREG_COUNT
	.align		4
.L_4512:
        /*005c*/ 	.byte	0x03, 0x1b
        /*005e*/ 	.short	0x0040


	//----- nvinfo : EIATTR_EXTERNS
	.align		4
        /*0060*/ 	.byte	0x04, 0x0f
        /*0062*/ 	.short	(.L_4514 - .L_4513)


	//   ....[0]....
	.align		4
.L_4513:
        /*0064*/ 	.word	index@(__assertfail)


	//----- nvinfo : EIATTR_MERCURY_ISA_VERSION
	.align		4
.L_4514:
        /*0068*/ 	.byte	0x03, 0x5f
        /*006a*/ 	.short	0x0000


	//----- nvinfo : EIATTR_SYSCALL_OFFSETS
	.align		4
        /*006c*/ 	.byte	0x04, 0x46
        /*006e*/ 	.short	(.L_4516 - .L_4515)


	//   ....[0]....
.L_4515:
        /*0070*/ 	.word	0x00001030


	//   ....[1]....
        /*0074*/ 	.word	0x00001240


	//   ....[2]....
        /*0078*/ 	.word	0x00001440


	//   ....[3]....
        /*007c*/ 	.word	0x00001700


	//----- nvinfo : EIATTR_EXIT_INSTR_OFFSETS
	.align		4
.L_4516:
        /*0080*/ 	.byte	0x04, 0x1c
        /*0082*/ 	.short	(.L_4518 - .L_4517)


	//   ....[0]....
.L_4517:
        /*0084*/ 	.word	0x00000070


	//   ....[1]....
        /*0088*/ 	.word	0x000018d0


	//----- nvinfo : EIATTR_INDIRECT_BRANCH_TARGETS
	.align		4
.L_4518:
        /*008c*/ 	.byte	0x04, 0x34
        /*008e*/ 	.short	(.L_4520 - .L_4519)


	//   ....[0]....
.L_4519:
        /*0090*/ 	.word	.L_x_7128@srel
        /*0094*/ 	.short	0x0
        /*0096*/ 	.short	0x0
        /*0098*/ 	.word	0x3
        /*009c*/ 	.word	.L_x_7129@srel
        /*00a0*/ 	.word	.L_x_7130@srel
        /*00a4*/ 	.word	.L_x_7131@srel


	//----- nvinfo : EIATTR_MAX_THREADS
	.align		4
.L_4520:
        /*00a8*/ 	.byte	0x04, 0x05
        /*00aa*/ 	.short	(.L_4522 - .L_4521)
.L_4521:
        /*00ac*/ 	.word	0x00000200
        /*00b0*/ 	.word	0x00000001
        /*00b4*/ 	.word	0x00000001


	//----- nvinfo : EIATTR_CRS_STACK_SIZE
	.align		4
.L_4522:
        /*00b8*/ 	.byte	0x04, 0x1e
        /*00ba*/ 	.short	(.L_4524 - .L_4523)
.L_4523:
        /*00bc*/ 	.word	0x00000000
.L_4524:


//--------------------- .nv.info._ZN2at4cuda57_GLOBAL__N__cd6b329d_24_DistributionBernoulli_cu_7537a20d21kernelPointwiseApply2IZNS_6native9templates4cuda28bernoulli_tensor_cuda_kernelIddEEvRKNS_10TensorBaseES9_NS_15PhiloxCudaStateEEUliRdSB_SB_SB_RKdSD_SD_SD_E_dSC_jLin1ELin1ELi4ELi512ELi2EEEvNS0_6detail10TensorInfoIT0_T2_EENSG_IT1_SI_EESI_T_ --------------------------
	.section	.nv.info._ZN2at4cuda57_GLOBAL__N__cd6b329d_24_DistributionBernoulli_cu_7537a20d21kernelPointwiseApply2IZNS_6native9templates4cuda28bernoulli_tensor_cuda_kernelIddEEvRKNS_10TensorBaseES9_NS_15PhiloxCudaStateEEUliRdSB_SB_SB_RKdSD_SD_SD_E_dSC_jLin1ELin1ELi4ELi512ELi2EEEvNS0_6detail10TensorInfoIT0_T2_EENSG_IT1_SI_EESI_T_,"",@"SHT_CUDA_INFO"
	.sectionflags	@""
	.align	4


	//----- nvinfo : EIATTR_CUDA_API_VERSION
	.align		4
        /*0000*/ 	.byte	0x04, 0x37
        /*0002*/ 	.short	(.L_4526 - .L_4525)
.L_4525:
        /*0004*/ 	.word	0x00000082


	//----- nvinfo : EIATTR_SW2861232_WAR
	.align		4
.L_4526:
        /*0008*/ 	.byte	0x01, 0x35
	.zero		2


	//----- nvinfo : EIATTR_PARAM_CBANK
	.align		4
        /*000c*/ 	.byte	0x04, 0x0a
        /*000e*/ 	.short	(.L_4528 - .L_4527)
	.align		4
.L_4527:
        /*0010*/ 	.word	index@(.nv.constant0._ZN2at4cuda57_GLOBAL__N__cd6b329d_24_DistributionBernoulli_cu_7537a20d21kernelPointwiseApply2IZNS_6native9templates4cuda28bernoulli_tensor_cuda_kernelIddEEvRKNS_10TensorBaseES9_NS_15PhiloxCudaStateEEUliRdSB_SB_SB_RKdSD_SD_SD_E_dSC_jLin1ELin1ELi4ELi512ELi2EEEvNS0_6detail10TensorInfoIT0_T2_EENSG_IT1_SI_EESI_T_)
        /*0014*/ 	.short	0x0160
        /*0016*/ 	.short	0x01d0


	//----- nvinfo : EIATTR_CBANK_PARAM_SIZE
	.align		4
.L_4528:
        /*0018*/ 	.byte	0x03, 0x19
        /*001a*/ 	.short	0x01d0


	//----- nvinfo : EIATTR_KPARAM_INFO
	.align		4
        /*001c*/ 	.byte	0x04, 0x17
        /*001e*/ 	.short	(.L_4530 - .L_4529)
.L_4529:
        /*0020*/ 	.word	0x00000000
        /*0024*/ 	.short	0x0003
        /*0026*/ 	.short	0x01b8
        /*0028*/ 	.byte	0x00, 0xf0, 0x61, 0x00


	//----- nvinfo : EIATTR_KPARAM_INFO
	.align		4
.L_4530:
        /*002c*/ 	.byte	0x04, 0x17
        /*002e*/ 	.short	(.L_4532 - .L_4531)
.L_4531:
        /*0030*/ 	.word	0x00000000
        /*0034*/ 	.short	0x0002
        /*0036*/ 	.short	0x01b0
        /*0038*/ 	.byte	0x00, 0xf0, 0x11, 0x00


	//----- nvinfo : EIATTR_KPARAM_INFO
	.align		4
.L_4532:
        /*003c*/ 	.byte	0x04, 0x17
        /*003e*/ 	.short	(.L_4534 - .L_4533)
.L_4533:
        /*0040*/ 	.word	0x00000000
        /*0044*/ 	.short	0x0001
        /*0046*/ 	.short	0x00d8
        /*0048*/ 	.byte	0x00, 0xf0, 0x61, 0x03


	//----- nvinfo : EIATTR_KPARAM_INFO
	.align		4
.L_4534:
        /*004c*/ 	.byte	0x04, 0x17
        /*004e*/ 	.short	(.L_4536 - .L_4535)
.L_4535:
        /*0050*/ 	.word	0x00000000
        /*0054*/ 	.short	0x0000
        /*0056*/ 	.short	0x0000
        /*0058*/ 	.byte	0x00, 0xf0, 0x61, 0x03


	//----- nvinfo : EIATTR_MAXREG_COUNT
	.align		4
.L_4536:
        /*005c*/ 	.byte	0x03, 0x1b
        /*005e*/ 	.short	0x0040


	//----- nvinfo : EIATTR_EXTERNS
	.align		4
        /*0060*/ 	.byte	0x04, 0x0f
        /*0062*/ 	.short	(.L_4538 - .L_4537)


	//   ....[0]....
	.align		4
.L_4537:
        /*0064*/ 	.word	index@(__assertfail)


	//----- nvinfo : EIATTR_MERCURY_ISA_VERSION
	.align		4
.L_4538:
        /*0068*/ 	.byte	0x03, 0x5f
        /*006a*/ 	.short	0x0000


	//----- nvinfo : EIATTR_SYSCALL_OFFSETS
	.align		4
        /*006c*/ 	.byte	0x04, 0x46
        /*006e*/ 	.short	(.L_4540 - .L_4539)


	//   ....[0]....
.L_4539:
        /*0070*/ 	.word	0x000072f0


	//   ....[1]....
        /*0074*/ 	.word	0x00007500


	//   ....[2]....
        /*0078*/ 	.word	0x00007700


	//   ....[3]....
        /*007c*/ 	.word	0x00007910


	//----- nvinfo : EIATTR_EXIT_INSTR_OFFSETS
	.align		4
.L_4540:
        /*0080*/ 	.byte	0x04, 0x1c
        /*0082*/ 	.short	(.L_4542 - .L_4541)


	//   ....[0]....
.L_4541:
        /*0084*/ 	.word	0x00000060


	//   ....[1]....
        /*0088*/ 	.word	0x00007a30


	//----- nvinfo : EIATTR_INDIRECT_BRANCH_TARGETS
	.align		4
.L_4542:
        /*008c*/ 	.byte	0x04, 0x34
        /*008e*/ 	.short	(.L_4544 - .L_4543)


	//   ....[0]....
.L_4543:
        /*0090*/ 	.word	.L_x_7132@srel
        /*0094*/ 	.short	0x0
        /*0096*/ 	.short	0x0
        /*0098*/ 	.word	0x3
        /*009c*/ 	.word	.L_x_7133@srel
        /*00a0*/ 	.word	.L_x_7134@srel
        /*00a4*/ 	.word	.L_x_7135@srel


	//----- nvinfo : EIATTR_MAX_THREADS
	.align		4
.L_4544:
        /*00a8*/ 	.byte	0x04, 0x05
        /*00aa*/ 	.short	(.L_4546 - .L_4545)
.L_4545:
        /*00ac*/ 	.word	0x00000200
        /*00b0*/ 	.word	0x00000001
        /*00b4*/ 	.word	0x00000001


	//----- nvinfo : EIATTR_CRS_STACK_SIZE
	.align		4
.L_4546:
        /*00b8*/ 	.byte	0x04, 0x1e
        /*00ba*/ 	.short	(.L_4548 - .L_4547)
.L_4547:
        /*00bc*/ 	.word	0x00000000
.L_4548:


//--------------------- .nv.info._ZN2at4cuda57_GLOBAL__N__cd6b329d_24_DistributionBernoulli_cu_7537a20d21kernelPointwiseApply2IZNS_6native9templates4cuda28bernoulli_tensor_cuda_kernelIddEEvRKNS_10TensorBaseES9_NS_15PhiloxCudaStateEEUliRdSB_SB_SB_RKdSD_SD_SD_E_dSC_jLin1ELi2ELi4ELi512ELi2EEEvNS0_6detail10TensorInfoIT0_T2_EENSG_IT1_SI_EESI_T_ --------------------------
	.section	.nv.info._ZN2at4cuda57_GLOBAL__N__cd6b329d_24_DistributionBernoulli_cu_7537a20d21kernelPointwiseApply2IZNS_6native9templates4cuda28bernoulli_tensor_cuda_kernelIddEEvRKNS_10TensorBaseES9_NS_15PhiloxCudaStateEEUliRdSB_SB_SB_RKdSD_SD_SD_E_dSC_jLin1ELi2ELi4ELi512ELi2EEEvNS0_6detail10TensorInfoIT0_T2_EENSG_IT1_SI_EESI_T_,"",@"SHT_CUDA_INFO"
	.sectionflags	@""
	.align	4


	//----- nvinfo : EIATTR_CUDA_API_VERSION
	.align		4
        /*0000*/ 	.byte	0x04, 0x37
        /*0002*/ 	.short	(.L_4550 - .L_4549)
.L_4549:
        /*0004*/ 	.word	0x00000082


	//----- nvinfo : EIATTR_SW2861232_WAR
	.align		4
.L_4550:
        /*0008*/ 	.byte	0x01, 0x35
	.zero		2


	//----- nvinfo : EIATTR_PARAM_CBANK
	.align		4
        /*000c*/ 	.byte	0x04, 0x0a
        /*000e*/ 	.short	(.L_4552 - .L_4551)
	.align		4
.L_4551:
        /*0010*/ 	.word	index@(.nv.constant0._ZN2at4cuda57_GLOBAL__N__cd6b329d_24_DistributionBernoulli_cu_7537a20d21kernelPointwiseApply2IZNS_6native9templates4cuda28bernoulli_tensor_cuda_kernelIddEEvRKNS_10TensorBaseES9_NS_15PhiloxCudaStateEEUliRdSB_SB_SB_RKdSD_SD_SD_E_dSC_jLin1ELi2ELi4ELi512ELi2EEEvNS0_6detail10TensorInfoIT0_T2_EENSG_IT1_SI_EESI_T_)
        /*0014*/ 	.short	0x0160
        /*0016*/ 	.short	0x01d0


	//----- nvinfo : EIATTR_CBANK_PARAM_SIZE
	.align		4
.L_4552:
        /*0018*/ 	.byte	0x03, 0x19
        /*001a*/ 	.short	0x01d0


	//----- nvinfo : EIATTR_KPARAM_INFO
	.align		4
        /*001c*/ 	.byte	0x04, 0x17
        /*001e*/ 	.short	(.L_4554 - .L_4553)
.L_4553:
        /*0020*/ 	.word	0x00000000
        /*0024*/ 	.short	0x0003
        /*0026*/ 	.short	0x01b8
        /*0028*/ 	.byte	0x00, 0xf0, 0x61, 0x00


	//----- nvinfo : EIATTR_KPARAM_INFO
	.align		4
.L_4554:
        /*002c*/ 	.byte	0x04, 0x17
        /*002e*/ 	.short	(.L_4556 - .L_4555)
.L_4555:
        /*0030*/ 	.word	0x00000000
        /*0034*/ 	.short	0x0002
        /*0036*/ 	.short	0x01b0
        /*0038*/ 	.byte	0x00, 0xf0, 0x11, 0x00


	//----- nvinfo : EIATTR_KPARAM_INFO
	.align		4
.L_4556:
        /*003c*/ 	.byte	0x04, 0x17
        /*003e*/ 	.short	(.L_4558 - .L_4557)
.L_4557:
        /*0040*/ 	.word	0x00000000
        /*0044*/ 	.short	0x0001
        /*0046*/ 	.short	0x00d8
        /*0048*/ 	.byte	0x00, 0xf0, 0x61, 0x03


	//----- nvinfo : EIATTR_KPARAM_INFO
	.align		4
.L_4558:
        /*004c*/ 	.byte	0x04, 0x17
        /*004e*/ 	.short	(.L_4560 - .L_4559)
.L_4559:
        /*0050*/ 	.word	0x00000000
        /*0054*/ 	.short	0x0000
        /*0056*/ 	.short	0x0000
        /*0058*/ 	.byte	0x00, 0xf0, 0x61, 0x03


	//----- nvinfo : EIATTR_MAXREG_COUNT
	.align		4
.L_4560:
        /*005c*/ 	.byte	0x03, 0x1b
        /*005e*/ 	.short	0x0040


	//----- nvinfo : EIATTR_EXTERNS
	.align		4
        /*0060*/ 	.byte	0x04, 0x0f
        /*0062*/ 	.short	(.L_4562 - .L_4561)


	//   ....[0]....
	.align		4
.L_4561:
        /*0064*/ 	.word	index@(__assertfail)


	//----- nvinfo : EIATTR_MERCURY_ISA_VERSION
	.align		4
.L_4562:
        /*0068*/ 	.byte	0x03, 0x5f
        /*006a*/ 	.short	0x0000


	//----- nvinfo : EIATTR_SYSCALL_OFFSETS
	.align		4
        /*006c*/ 	.byte	0x04, 0x46
        /*006e*/ 	.short	(.L_4564 - .L_4563)


	//   ....[0]....
.L_4563:
        /*0070*/ 	.word	0x00004680


	//   ....[1]....
        /*0074*/ 	.word	0x00004890


	//   ....[2]....
        /*0078*/ 	.word	0x00004a90


	//   ....[3]....
        /*007c*/ 	.word	0x00004ca0


	//----- nvinfo : EIATTR_EXIT_INSTR_OFFSETS
	.align		4
.L_4564:
        /*0080*/ 	.byte	0x04, 0x1c
        /*0082*/ 	.short	(.L_4566 - .L_4565)


	//   ....[0]....
.L_4565:
        /*0084*/ 	.word	0x00000060


	//   ....[1]....
        /*0088*/ 	.word	0x00004dc0


	//----- nvinfo : EIATTR_INDIRECT_BRANCH_TARGETS
	.align		4
.L_4566:
        /*008c*/ 	.byte	0x04, 0x34
        /*008e*/ 	.short	(.L_4568 - .L_4567)


	//   ....[0]....
.L_4567:
        /*0090*/ 	.word	.L_x_7136@srel
        /*0094*/ 	.short	0x0
        /*0096*/ 	.short	0x0
        /*0098*/ 	.word	0x3
        /*009c*/ 	.word	.L_x_7137@srel
        /*00a0*/ 	.word	.L_x_7138@srel
        /*00a4*/ 	.word	.L_x_7139@srel


	//----- nvinfo : EIATTR_MAX_THREADS
	.align		4
.L_4568:
        /*00a8*/ 	.byte	0x04, 0x05
        /*00aa*/ 	.short	(.L_4570 - .L_4569)
.L_4569:
        /*00ac*/ 	.word	0x00000200
        /*00b0*/ 	.word	0x00000001
        /*00b4*/ 	.word	0x00000001


	//----- nvinfo : EIATTR_CRS_STACK_SIZE
	.align		4
.L_4570:
        /*00b8*/ 	.byte	0x04, 0x1e
        /*00ba*/ 	.short	(.L_4572 - .L_4571)
.L_4571:
        /*00bc*/ 	.word	0x00000000
.L_4572:


//--------------------- .nv.info._ZN2at4cuda57_GLOBAL__N__cd6b329d_24_DistributionBernoulli_cu_7537a20d21kernelPointwiseApply2IZNS_6native9templates4cuda28bernoulli_tensor_cuda_kernelIddEEvRKNS_10TensorBaseES9_NS_15PhiloxCudaStateEEUliRdSB_SB_SB_RKdSD_SD_SD_E_dSC_jLin1ELi1ELi4ELi512ELi2EEEvNS0_6detail10TensorInfoIT0_T2_EENSG_IT1_SI_EESI_T_ --------------------------
	.section	.nv.info._ZN2at4cuda57_GLOBAL__N__cd6b329d_24_DistributionBernoulli_cu_7537a20d21kernelPointwiseApply2IZNS_6native9templates4cuda28bernoulli_tensor_cuda_kernelIddEEvRKNS_10TensorBaseES9_NS_15PhiloxCudaStateEEUliRdSB_SB_SB_RKdSD_SD_SD_E_dSC_jLin1ELi1ELi4ELi512ELi2EEEvNS0_6detail10TensorInfoIT0_T2_EENSG_IT1_SI_EESI_T_,"",@"SHT_CUDA_INFO"
	.sectionflags	@""
	.align	4


	//----- nvinfo : EIATTR_CUDA_API_VERSION
	.align		4
        /*0000*/ 	.byte	0x04, 0x37
        /*0002*/ 	.short	(.L_4574 - .L_4573)
.L_4573:
        /*0004*/ 	.word	0x00000082


	//----- nvinfo : EIATTR_SW2861232_WAR
	.align		4
.L_4574:
        /*0008*/ 	.byte	0x01, 0x35
	.zero		2


	//----- nvinfo : EIATTR_PARAM_CBANK
	.align		4
        /*000c*/ 	.byte	0x04, 0x0a
        /*000e*/ 	.short	(.L_4576 - .L_4575)
	.align		4
.L_4575:
        /*0010*/ 	.word	index@(.nv.constant0._ZN2at4cuda57_GLOBAL__N__cd6b329d_24_DistributionBernoulli_cu_7537a20d21kernelPointwiseApply2IZNS_6native9templates4cuda28bernoulli_tensor_cuda_kernelIddEEvRKNS_10TensorBaseES9_NS_15PhiloxCudaStateEEUliRdSB_SB_SB_RKdSD_SD_SD_E_dSC_jLin1ELi1ELi4ELi512ELi2EEEvNS0_6detail10TensorInfoIT0_T2_EENSG_IT1_SI_EESI_T_)
        /*0014*/ 	.short	0x0160
        /*0016*/ 	.short	0x01d0


	//----- nvinfo : EIATTR_CBANK_PARAM_SIZE
	.align		4
.L_4576:
        /*0018*/ 	.byte	0x03, 0x19
        /*001a*/ 	.short	0x01d0


	//----- nvinfo : EIATTR_KPARAM_INFO
	.align		4
        /*001c*/ 	.byte	0x04, 0x17
        /*001e*/ 	.short	(.L_4578 - .L_4577)
.L_4577:
        /*0020*/ 	.word	0x00000000
        /*0024*/ 	.short	0x0003
        /*0026*/ 	.short	0x01b8
        /*0028*/ 	.byte	0x00, 0xf0, 0x61, 0x00


	//----- nvinfo : EIATTR_KPARAM_INFO
	.align		4
.L_4578:
        /*002c*/ 	.byte	0x04, 0x17
        /*002e*/ 	.short	(.L_4580 - .L_4579)
.L_4579:
        /*0030*/ 	.word	0x00000000
        /*0034*/ 	.short	0x0002
        /*0036*/ 	.short	0x01b0
        /*0038*/ 	.byte	0x00, 0xf0, 0x11, 0x00


	//----- nvinfo : EIATTR_KPARAM_INFO
	.align		4
.L_4580:
        /*003c*/ 	.byte	0x04, 0x17
        /*003e*/ 	.short	(.L_4582 - .L_4581)
.L_4581:
        /*0040*/ 	.word	0x00000000
        /*0044*/ 	.short	0x0001
        /*0046*/ 	.short	0x00d8
        /*0048*/ 	.byte	0x00, 0xf0, 0x61, 0x03


	//----- nvinfo : EIATTR_KPARAM_INFO
	.align		4
.L_4582:
        /*004c*/ 	.byte	0x04, 0x17
        /*004e*/ 	.short	(.L_4584 - .L_4583)
.L_4583:
        /*0050*/ 	.word	0x00000000
        /*0054*/ 	.short	0x0000
        /*0056*/ 	.short	0x0000
        /*0058*/ 	.byte	0x00, 0xf0, 0x61, 0x03


	//----- nvinfo : EIATTR_MAXREG_COUNT
	.align		4
.L_4584:
        /*005c*/ 	.byte	0x03, 0x1b
        /*005e*/ 	.short	0x0040


	//----- nvinfo : EIATTR_EXTERNS
	.align		4
        /*0060*/ 	.byte	0x04, 0x0f
        /*0062*/ 	.short	(.L_4586 - .L_4585)


	//   ....[0]....
	.align		4
.L_4585:
        /*0064*/ 	.word	index@(__assertfail)


	//----- nvinfo : EIATTR_MERCURY_ISA_VERSION
	.align		4
.L_4586:
        /*0068*/ 	.byte	0x03, 0x5f
        /*006a*/ 	.short	0x0000


	//----- nvinfo : EIATTR_SYSCALL_OFFSETS
	.align		4
        /*006c*/ 	.byte	0x04, 0x46
        /*006e*/ 	.short	(.L_4588 - .L_4587)


	//   ....[0]....
.L_4587:
        /*0070*/ 	.word	0x00004040


	//   ....[1]....
        /*0074*/ 	.word	0x000042b0


	//   ....[2]....
        /*0078*/ 	.word	0x00004510


	//   ....[3]....
        /*007c*/ 	.word	0x00004780


	//----- nvinfo : EIATTR_EXIT_INSTR_OFFSETS
	.align		4
.L_4588:
        /*0080*/ 	.byte	0x04, 0x1c
        /*0082*/ 	.short	(.L_4590 - .L_4589)


	//   ....[0]....
.L_4589:
        /*0084*/ 	.word	0x00000060


	//   ....[1]....
        /*0088*/ 	.word	0x000048a0


	//----- nvinfo : EIATTR_INDIRECT_BRANCH_TARGETS
	.align		4
.L_4590:
        /*008c*/ 	.byte	0x04, 0x34
        /*008e*/ 	.short	(.L_4592 - .L_4591)


	//   ....[0]....
.L_4591:
        /*0090*/ 	.word	.L_x_7140@srel
        /*0094*/ 	.short	0x0
        /*0096*/ 	.short	0x0
        /*0098*/ 	.word	0x3
        /*009c*/ 	.word	.L_x_7141@srel
        /*00a0*/ 	.word	.L_x_7142@srel
        /*00a4*/ 	.word	.L_x_7143@srel


	//----- nvinfo : EIATTR_MAX_THREADS
	.align		4
.L_4592:
        /*00a8*/ 	.byte	0x04, 0x05
        /*00aa*/ 	.short	(.L_4594 - .L_4593)
.L_4593:
        /*00ac*/ 	.word	0x00000200
        /*00b0*/ 	.word	0x00000001
        /*00b4*/ 	.word	0x00000001


	//----- nvinfo : EIATTR_CRS_STACK_SIZE
	.align		4
.L_4594:
        /*00b8*/ 	.byte	0x04, 0x1e
        /*00ba*/ 	.short	(.L_4596 - .L_4595)
.L_4595:
        /*00bc*/ 	.word	0x00000000
.L_4596:


//--------------------- .nv.info._ZN2at4cuda57_GLOBAL__N__cd6b329d_24_DistributionBernoulli_cu_7537a20d21kernelPointwiseApply2IZNS_6native9templates4cuda28bernoulli_tensor_cuda_kernelIddEEvRKNS_10TensorBaseES9_NS_15PhiloxCudaStateEEUliRdSB_SB_SB_RKdSD_SD_SD_E_dSC_jLi2ELin1ELi4ELi512ELi2EEEvNS0_6detail10TensorInfoIT0_T2_EENSG_IT1_SI_EESI_T_ --------------------------
	.section	.nv.info._ZN2at4cuda57_GLOBAL__N__cd6b329d_24_DistributionBernoulli_cu_7537a20d21kernelPointwiseApply2IZNS_6native9templates4cuda28bernoulli_tensor_cuda_kernelIddEEvRKNS_10TensorBaseES9_NS_15PhiloxCudaStateEEUliRdSB_SB_SB_RKdSD_SD_SD_E_dSC_jLi2ELin1ELi4ELi512ELi2EEEvNS0_6detail10TensorInfoIT0_T2_EENSG_IT1_SI_EESI_T_,"",@"SHT_CUDA_INFO"
	.sectionflags	@""
	.align	4


	//----- nvinfo : EIATTR_CUDA_API_VERSION
	.align		4
        /*0000*/ 	.byte	0x04, 0x37
        /*0002*/ 	.short	(.L_4598 - .L_4597)
.L_4597:
        /*0004*/ 	.word	0x00000082


	//----- nvinfo : EIATTR_SW2861232_WAR
	.align		4
.L_4598:
        /*0008*/ 	.byte	0x01, 0x35
	.zero		2


	//----- nvinfo : EIATTR_PARAM_CBANK
	.align		4
        /*000c*/ 	.byte	0x04, 0x0a
        /*000e*/ 	.short	(.L_4600 - .L_4599)
	.align		4
.L_4599:
        /*0010*/ 	.word	index@(.nv.constant0._ZN2at4cuda57_GLOBAL__N__cd6b329d_24_DistributionBernoulli_cu_7537a20d21kernelPointwiseApply2IZNS_6native9templates4cuda28bernoulli_tensor_cuda_kernelIddEEvRKNS_10TensorBaseES9_NS_15PhiloxCudaStateEEUliRdSB_SB_SB_RKdSD_SD_SD_E_dSC_jLi2ELin1ELi4ELi512ELi2EEEvNS0_6detail10TensorInfoIT0_T2_EENSG_IT1_SI_EESI_T_)
        /*0014*/ 	.short	0x0160
        /*0016*/ 	.short	0x01d0


	//----- nvinfo : EIATTR_CBANK_PARAM_SIZE
	.align		4
.L_4600:
        /*0018*/ 	.byte	0x03, 0x19
        /*001a*/ 	.short	0x01d0


	//----- nvinfo : EIATTR_KPARAM_INFO
	.align		4
        /*001c*/ 	.byte	0x04, 0x17
        /*001e*/ 	.short	(.L_4602 - .L_4601)
.L_4601:
        /*0020*/ 	.word	0x00000000
        /*0024*/ 	.short	0x0003
        /*0026*/ 	.short	0x01b8
        /*0028*/ 	.byte	0x00, 0xf0, 0x61, 0x00


	//----- nvinfo : EIATTR_KPARAM_INFO
	.align		4
.L_4602:
        /*002c*/ 	.byte	0x04, 0x17
        /*002e*/ 	.short	(.L_4604 - .L_4603)
.L_4603:
        /*0030*/ 	.word	0x00000000
        /*0034*/ 	.short	0x0002
        /*0036*/ 	.short	0x01b0
        /*0038*/ 	.byte	0x00, 0xf0, 0x11, 0x00


	//----- nvinfo : EIATTR_KPARAM_INFO
	.align		4
.L_4604:
        /*003c*/ 	.byte	0x04, 0x17
        /*003e*/ 	.short	(.L_4606 - .L_4605)
.L_4605:
        /*0040*/ 	.word	0x00000000
        /*0044*/ 	.short	0x0001
        /*0046*/ 	.short	0x00d8
        /*0048*/ 	.byte	0x00, 0xf0, 0x61, 0x03


	//----- nvinfo : EIATTR_KPARAM_INFO
	.align		4
.L_4606:
        /*004c*/ 	.byte	0x04, 0x17
        /*004e*/ 	.short	(.L_4608 - .L_4607)
.L_4607:
        /*0050*/ 	.word	0x00000000
        /*0054*/ 	.short	0x0000
        /*0056*/ 	.short	0x0000
        /*0058*/ 	.byte	0x00, 0xf0, 0x61, 0x03


	//----- nvinfo : EIATTR_MAXREG_COUNT
	.align		4
.L_4608:
        /*005c*/ 	.byte	0x03, 0x1b
        /*005e*/ 	.short	0x0040


	//----- nvinfo : EIATTR_EXTERNS
	.align		4
        /*0060*/ 	.byte	0x04, 0x0f
        /*0062*/ 	.short	(.L_4610 - .L_4609)


	//   ....[0]....
	.align		4
.L_4609:
        /*0064*/ 	.word	index@(__assertfail)


	//----- nvinfo : EIATTR_MERCURY_ISA_VERSION
	.align		4
.L_4610:
        /*0068*/ 	.byte	0x03, 0x5f
        /*006a*/ 	.short	0x0000


	//----- nvinfo : EIATTR_SYSCALL_OFFSETS
	.align		4
        /*006c*/ 	.byte	0x04, 0x46
        /*006e*/ 	.short	(.L_4612 - .L_4611)


	//   ....[0]....
.L_4611:
        /*0070*/ 	.word	0x00004670


	//   ....[1]....
        /*0074*/ 	.word	0x00004880


	//   ....[2]....
        /*0078*/ 	.word	0x00004a80


	//   ....[3]....
        /*007c*/ 	.word	0x00004c90


	//----- nvinfo : EIATTR_EXIT_INSTR_OFFSETS
	.align		4
.L_4612:
        /*0080*/ 	.byte	0x04, 0x1c
        /*0082*/ 	.short	(.L_4614 - .L_4613)


	//   ....[0]....
.L_4613:
        /*0084*/ 	.word	0x00000060


	//   ....[1]....
        /*0088*/ 	.word	0x00004db0


	//----- nvinfo : EIATTR_INDIRECT_BRANCH_TARGETS
	.align		4
.L_4614:
        /*008c*/ 	.byte	0x04, 0x34
        /*008e*/ 	.short	(.L_4616 - .L_4615)


	//   ....[0]....
.L_4615:
        /*0090*/ 	.word	.L_x_7144@srel
        /*0094*/ 	.short	0x0
        /*0096*/ 	.short	0x0
        /*0098*/ 	.word	0x3
        /*009c*/ 	.word	.L_x_7145@srel
        /*00a0*/ 	.word	.L_x_7146@srel
        /*00a4*/ 	.word	.L_x_7147@srel


	//----- nvinfo : EIATTR_MAX_THREADS
	.align		4
.L_4616:
        /*00a8*/ 	.byte	0x04, 0x05
        /*00aa*/ 	.short	(.L_4618 - .L_4617)
.L_4617:
        /*00ac*/ 	.word	0x00000200
        /*00b0*/ 	.word	0x00000001
        /*00b4*/ 	.word	0x00000001


	//----- nvinfo : EIATTR_CRS_STACK_SIZE
	.align		4
.L_4618:
        /*00b8*/ 	.byte	0x04, 0x1e
        /*00ba*/ 	.short	(.L_4620 - .L_4619)
.L_4619:
        /*00bc*/ 	.word	0x00000000
.L_4620:


//--------------------- .nv.info._ZN2at4cuda57_GLOBAL__N__cd6b329d_24_DistributionBernoulli_cu_7537a20d21kernelPointwiseApply2IZNS_6native9templates4cuda28bernoulli_tensor_cuda_kernelIddEEvRKNS_10TensorBaseES9_NS_15PhiloxCudaStateEEUliRdSB_SB_SB_RKdSD_SD_SD_E_dSC_jLi2ELi2ELi4ELi512ELi2EEEvNS0_6detail10TensorInfoIT0_T2_EENSG_IT1_SI_EESI_T_ --------------------------
	.section	.nv.info._ZN2at4cuda57_GLOBAL__N__cd6b329d_24_DistributionBernoulli_cu_7537a20d21kernelPointwiseApply2IZNS_6native9templates4cuda28bernoulli_tensor_cuda_kernelIddEEvRKNS_10TensorBaseES9_NS_15PhiloxCudaStateEEUliRdSB_SB_SB_RKdSD_SD_SD_E_dSC_jLi2ELi2ELi4ELi512ELi2EEEvNS0_6detail10TensorInfoIT0_T2_EENSG_IT1_SI_EESI_T_,"",@"SHT_CUDA_INFO"
	.sectionflags	@""
	.align	4


	//----- nvinfo : EIATTR_CUDA_API_VERSION
	.align		4
        /*0000*/ 	.byte	0x04, 0x37
        /*0002*/ 	.short	(.L_4622 - .L_4621)
.L_4621:
        /*0004*/ 	.word	0x00000082


	//----- nvinfo : EIATTR_SW2861232_WAR
	.align		4
.L_4622:
        /*0008*/ 	.byte	0x01, 0x35
	.zero		2


	//----- nvinfo : EIATTR_PARAM_CBANK
	.align		4
        /*000c*/ 	.byte	0x04, 0x0a
        /*000e*/ 	.short	(.L_4624 - .L_4623)
	.align		4
.L_4623:
        /*0010*/ 	.word	index@(.nv.constant0._ZN2at4cuda57_GLOBAL__N__cd6b329d_24_DistributionBernoulli_cu_7537a20d21kernelPointwiseApply2IZNS_6native9templates4cuda28bernoulli_tensor_cuda_kernelIddEEvRKNS_10TensorBaseES9_NS_15PhiloxCudaStateEEUliRdSB_SB_SB_RKdSD_SD_SD_E_dSC_jLi2ELi2ELi4ELi512ELi2EEEvNS0_6detail10TensorInfoIT0_T2_EENSG_IT1_SI_EESI_T_)
        /*0014*/ 	.short	0x0160
        /*0016*/ 	.short	0x01d0


	//----- nvinfo : EIATTR_CBANK_PARAM_SIZE
	.align		4
.L_4624:
        /*0018*/ 	.byte	0x03, 0x19
        /*001a*/ 	.short	0x01d0


	//----- nvinfo : EIATTR_KPARAM_INFO
	.align		4
        /*001c*/ 	.byte	0x04, 0x17
        /*001e*/ 	.short	(.L_4626 - .L_4625)
.L_4625:
        /*0020*/ 	.word	0x00000000
        /*0024*/ 	.short	0x0003
        /*0026*/ 	.short	0x01b8
        /*0028*/ 	.byte	0x00, 0xf0, 0x61, 0x00


	//----- nvinfo : EIATTR_KPARAM_INFO
	.align		4
.L_4626:
        /*002c*/ 	.byte	0x04, 0x17
        /*002e*/ 	.short	(.L_4628 - .L_4627)
.L_4627:
        /*0030*/ 	.word	0x00000000
        /*0034*/ 	.short	0x0002
        /*0036*/ 	.short	0x01b0
        /*0038*/ 	.byte	0x00, 0xf0, 0x11, 0x00


	//----- nvinfo : EIATTR_KPARAM_INFO
	.align		4
.L_4628:
        /*003c*/ 	.byte	0x04, 0x17
        /*003e*/ 	.short	(.L_4630 - .L_4629)
.L_4629:
        /*0040*/ 	.word	0x00000000
        /*0044*/ 	.short	0x0001
        /*0046*/ 	.short	0x00d8
        /*0048*/ 	.byte	0x00, 0xf0, 0x61, 0x03


	//----- nvinfo : EIATTR_KPARAM_INFO
	.align		4
.L_4630:
        /*004c*/ 	.byte	0x04, 0x17
        /*004e*/ 	.short	(.L_4632 - .L_4631)
.L_4631:
        /*0050*/ 	.word	0x00000000
        /*0054*/ 	.short	0x0000
        /*0056*/ 	.short	0x0000
        /*0058*/ 	.byte	0x00, 0xf0, 0x61, 0x03


	//----- nvinfo : EIATTR_MAXREG_COUNT
	.align		4
.L_4632:
        /*005c*/ 	.byte	0x03, 0x1b
        /*005e*/ 	.short	0x0040


	//----- nvinfo : EIATTR_EXTERNS
	.align		4
        /*0060*/ 	.byte	0x04, 0x0f
        /*0062*/ 	.short	(.L_4634 - .L_4633)


	//   ....[0]....
	.align		4
.L_4633:
        /*0064*/ 	.word	index@(__assertfail)


	//----- nvinfo : EIATTR_MERCURY_ISA_VERSION
	.align		4
.L_4634:
        /*0068*/ 	.byte	0x03, 0x5f
        /*006a*/ 	.short	0x0000


	//----- nvinfo : EIATTR_SYSCALL_OFFSETS
	.align		4
        /*006c*/ 	.byte	0x04, 0x46
        /*006e*/ 	.short	(.L_4636 - .L_4635)


	//   ....[0]....
.L_4635:
        /*0070*/ 	.word	0x000019d0


	//   ....[1]....
        /*0074*/ 	.word	0x00001be0


	//   ....[2]....
        /*0078*/ 	.word	0x00001de0


	//   ....[3]....
        /*007c*/ 	.word	0x00001ff0


	//----- nvinfo : EIATTR_EXIT_INSTR_OFFSETS
	.align		4
.L_4636:
        /*0080*/ 	.byte	0x04, 0x1c
        /*0082*/ 	.short	(.L_4638 - .L_4637)


	//   ....[0]....
.L_4637:
        /*0084*/ 	.word	0x00000060


	//   ....[1]....
        /*0088*/ 	.word	0x00002110


	//----- nvinfo : EIATTR_INDIRECT_BRANCH_TARGETS
	.align		4
.L_4638:
        /*008c*/ 	.byte	0x04, 0x34
        /*008e*/ 	.short	(.L_4640 - .L_4639)


	//   ....[0]....
.L_4639:
        /*0090*/ 	.word	.L_x_7148@srel
        /*0094*/ 	.short	0x0
        /*0096*/ 	.short	0x0
        /*0098*/ 	.word	0x3
        /*009c*/ 	.word	.L_x_7149@srel
        /*00a0*/ 	.word	.L_x_7150@srel
        /*00a4*/ 	.word	.L_x_7151@srel


	//----- nvinfo : EIATTR_MAX_THREADS
	.align		4
.L_4640:
        /*00a8*/ 	.byte	0x04, 0x05
        /*00aa*/ 	.short	(.L_4642 - .L_4641)
.L_4641:
        /*00ac*/ 	.word	0x00000200
        /*00b0*/ 	.word	0x00000001
        /*00b4*/ 	.word	0x00000001


	//----- nvinfo : EIATTR_CRS_STACK_SIZE
	.align		4
.L_4642:
        /*00b8*/ 	.byte	0x04, 0x1e
        /*00ba*/ 	.short	(.L_4644 - .L_4643)
.L_4643:
        /*00bc*/ 	.word	0x00000000
.L_4644:


//--------------------- .nv.info._ZN2at4cuda57_GLOBAL__N__cd6b329d_24_DistributionBernoulli_cu_7537a20d21kernelPointwiseApply2IZNS_6native9templates4cuda28bernoulli_tensor_cuda_kernelIddEEvRKNS_10TensorBaseES9_NS_15PhiloxCudaStateEEUliRdSB_SB_SB_RKdSD_SD_SD_E_dSC_jLi2ELi1ELi4ELi512ELi2EEEvNS0_6detail10TensorInfoIT0_T2_EENSG_IT1_SI_EESI_T_ --------------------------
	.section	.nv.info._ZN2at4cuda57_GLOBAL__N__cd6b329d_24_DistributionBernoulli_cu_7537a20d21kernelPointwiseApply2IZNS_6native9templates4cuda28bernoulli_tensor_cuda_kernelIddEEvRKNS_10TensorBaseES9_NS_15PhiloxCudaStateEEUliRdSB_SB_SB_RKdSD_SD_SD_E_dSC_jLi2ELi1ELi4ELi512ELi2EEEvNS0_6detail10TensorInfoIT0_T2_EENSG_IT1_SI_EESI_T_,"",@"SHT_CUDA_INFO"
	.sectionflags	@""
	.align	4


	//----- nvinfo : EIATTR_CUDA_API_VERSION
	.align		4
        /*0000*/ 	.byte	0x04, 0x37
        /*0002*/ 	.short	(.L_4646 - .L_4645)
.L_4645:
        /*0004*/ 	.word	0x00000082


	//----- nvinfo : EIATTR_SW2861232_WAR
	.align		4
.L_4646:
        /*0008*/ 	.byte	0x01, 0x35
	.zero		2


	//----- nvinfo : EIATTR_PARAM_CBANK
	.align		4
        /*000c*/ 	.byte	0x04, 0x0a
        /*000e*/ 	.short	(.L_4648 - .L_4647)
	.align		4
.L_4647:
        /*0010*/ 	.word	index@(.nv.constant0._ZN2at4cuda57_GLOBAL__N__cd6b329d_24_DistributionBernoulli_cu_7537a20d21kernelPointwiseApply2IZNS_6native9templates4cuda28bernoulli_tensor_cuda_kernelIddEEvRKNS_10TensorBaseES9_NS_15PhiloxCudaStateEEUliRdSB_SB_SB_RKdSD_SD_SD_E_dSC_jLi2ELi1ELi4ELi512ELi2EEEvNS0_6detail10TensorInfoIT0_T2_EENSG_IT1_SI_EESI_T_)
        /*0014*/ 	.short	0x0160
        /*0016*/ 	.short	0x01d0


	//----- nvinfo : EIATTR_CBANK_PARAM_SIZE
	.align		4
.L_4648:
        /*0018*/ 	.byte	0x03, 0x19
        /*001a*/ 	.short	0x01d0


	//----- nvinfo : EIATTR_KPARAM_INFO
	.align		4
        /*001c*/ 	.byte	0x04, 0x17
        /*001e*/ 	.short	(.L_4650 - .L_4649)
.L_4649:
        /*0020*/ 	.word	0x00000000
        /*0024*/ 	.short	0x0003
        /*0026*/ 	.short	0x01b8
        /*0028*/ 	.byte	0x00, 0xf0, 0x61, 0x00


	//----- nvinfo : EIATTR_KPARAM_INFO
	.align		4
.L_4650:
        /*002c*/ 	.byte	0x04, 0x17
        /*002e*/ 	.short	(.L_4652 - .L_4651)
.L_4651:
        /*0030*/ 	.word	0x00000000
        /*0034*/ 	.short	0x0002
        /*0036*/ 	.short	0x01b0
        /*0038*/ 	.byte	0x00, 0xf0, 0x11, 0x00


	//----- nvinfo : EIATTR_KPARAM_INFO
	.align		4
.L_4652:
        /*003c*/ 	.byte	0x04, 0x17
        /*003e*/ 	.short	(.L_4654 - .L_4653)
.L_4653:
        /*0040*/ 	.word	0x00000000
        /*0044*/ 	.short	0x0001
        /*0046*/ 	.short	0x00d8
        /*0048*/ 	.byte	0x00, 0xf0, 0x61, 0x03


	//----- nvinfo : EIATTR_KPARAM_INFO
	.align		4
.L_4654:
        /*004c*/ 	.byte	0x04, 0x17
        /*004e*/ 	.short	(.L_4656 - .L_4655)
.L_4655:
        /*0050*/ 	.word	0x00000000
        /*0054*/ 	.short	0x0000
        /*0056*/ 	.short	0x0000
        /*0058*/ 	.byte	0x00, 0xf0, 0x61, 0x03


	//----- nvinfo : EIATTR_MAXREG_COUNT
	.align		4
.L_4656:
        /*005c*/ 	.byte	0x03, 0x1b
        /*005e*/ 	.short	0x0040


	//----- nvinfo : EIATTR_EXTERNS
	.align		4
        /*0060*/ 	.byte	0x04, 0x0f
        /*0062*/ 	.short	(.L_4658 - .L_4657)


	//   ....[0]....
	.align		4
.L_4657:
        /*0064*/ 	.word	index@(__assertfail)


	//----- nvinfo : EIATTR_MERCURY_ISA_VERSION
	.align		4
.L_4658:
        /*0068*/ 	.byte	0x03, 0x5f
        /*006a*/ 	.short	0x0000


	//----- nvinfo : EIATTR_SYSCALL_OFFSETS
	.align		4
        /*006c*/ 	.byte	0x04, 0x46
        /*006e*/ 	.short	(.L_4660 - .L_4659)


	//   ....[0]....
.L_4659:
        /*0070*/ 	.word	0x00001410


	//   ....[1]....
        /*0074*/ 	.word	0x00001670


	//   ....[2]....
        /*0078*/ 	.word	0x000018c0


	//   ....[3]....
        /*007c*/ 	.word	0x00001b20


	//----- nvinfo : EIATTR_EXIT_INSTR_OFFSETS
	.align		4
.L_4660:
        /*0080*/ 	.byte	0x04, 0x1c
        /*0082*/ 	.short	(.L_4662 - .L_4661)


	//   ....[0]....
.L_4661:
        /*0084*/ 	.word	0x00000060


	//   ....[1]....
        /*0088*/ 	.word	0x00001c40


	//----- nvinfo : EIATTR_INDIRECT_BRANCH_TARGETS
	.align		4
.L_4662:
        /*008c*/ 	.byte	0x04, 0x34
        /*008e*/ 	.short	(.L_4664 - .L_4663)


	//   ....[0]....
.L_4663:
        /*0090*/ 	.word	.L_x_7152@srel
        /*0094*/ 	.short	0x0
        /*0096*/ 	.short	0x0
        /*0098*/ 	.word	0x3
        /*009c*/ 	.word	.L_x_7153@srel
        /*00a0*/ 	.word	.L_x_7154@srel
        /*00a4*/ 	.word	.L_x_7155@srel


	//----- nvinfo : EIATTR_MAX_THREADS
	.align		4
.L_4664:
        /*00a8*/ 	.byte	0x04, 0x05
        /*00aa*/ 	.short	(.L_4666 - .L_4665)
.L_4665:
        /*00ac*/ 	.word	0x00000200
        /*00b0*/ 	.word	0x00000001
        /*00b4*/ 	.word	0x00000001


	//----- nvinfo : EIATTR_CRS_STACK_SIZE
	.align		4
.L_4666:
        /*00b8*/ 	.byte	0x04, 0x1e
        /*00ba*/ 	.short	(.L_4668 - .L_4667)
.L_4667:
        /*00bc*/ 	.word	0x00000000
.L_4668:


//--------------------- .nv.info._ZN2at4cuda57_GLOBAL__N__cd6b329d_24_DistributionBernoulli_cu_7537a20d21kernelPointwiseApply2IZNS_6native9templates4cuda28bernoulli_tensor_cuda_kernelIddEEvRKNS_10TensorBaseES9_NS_15PhiloxCudaStateEEUliRdSB_SB_SB_RKdSD_SD_SD_E_dSC_jLi1ELin1ELi4ELi512ELi2EEEvNS0_6detail10TensorInfoIT0_T2_EENSG_IT1_SI_EESI_T_ --------------------------
	.section	.nv.info._ZN2at4cuda57_GLOBAL__N__cd6b329d_24_DistributionBernoulli_cu_7537a20d21kernelPointwiseApply2IZNS_6native9templates4cuda28bernoulli_tensor_cuda_kernelIddEEvRKNS_10TensorBaseES9_NS_15PhiloxCudaStateEEUliRdSB_SB_SB_RKdSD_SD_SD_E_dSC_jLi1ELin1ELi4ELi512ELi2EEEvNS0_6detail10TensorInfoIT0_T2_EENSG_IT1_SI_EESI_T_,"",@"SHT_CUDA_INFO"
	.sectionflags	@""
	.align	4


	//----- nvinfo : EIATTR_CUDA_API_VERSION
	.align		4
        /*0000*/ 	.byte	0x04, 0x37
        /*0002*/ 	.short	(.L_4670 - .L_4669)
.L_4669:
        /*0004*/ 	.word	0x00000082


	//----- nvinfo : EIATTR_SW2861232_WAR
	.align		4
.L_4670:
        /*0008*/ 	.byte	0x01, 0x35
	.zero		2


	//----- nvinfo : EIATTR_PARAM_CBANK
	.align		4
        /*000c*/ 	.byte	0x04, 0x0a
        /*000e*/ 	.short	(.L_4672 - .L_4671)
	.align		4
.L_4671:
        /*0010*/ 	.word	index@(.nv.constant0._ZN2at4cuda57_GLOBAL__N__cd6b329d_24_DistributionBernoulli_cu_7537a20d21kernelPointwiseApply2IZNS_6native9templates4cuda28bernoulli_tensor_cuda_kernelIddEEvRKNS_10TensorBaseES9_NS_15PhiloxCudaStateEEUliRdSB_SB_SB_RKdSD_SD_SD_E_dSC_jLi1ELin1ELi4ELi512ELi2EEEvNS0_6detail10TensorInfoIT0_T2_EENSG_IT1_SI_EESI_T_)
        /*0014*/ 	.short	0x0160
        /*0016*/ 	.short	0x01d0


	//----- nvinfo : EIATTR_CBANK_PARAM_SIZE
	.align		4
.L_4672:
        /*0018*/ 	.byte	0x03, 0x19
        /*001a*/ 	.short	0x01d0


	//----- nvinfo : EIATTR_KPARAM_INFO
	.align		4
        /*001c*/ 	.byte	0x04, 0x17
        /*001e*/ 	.short	(.L_4674 - .L_4673)
.L_4673:
        /*0020*/ 	.word	0x00000000
        /*0024*/ 	.short	0x0003
        /*0026*/ 	.short	0x01b8
        /*0028*/ 	.byte	0x00, 0xf0, 0x61, 0x00


	//----- nvinfo : EIATTR_KPARAM_INFO
	.align		4
.L_4674:
        /*002c*/ 	.byte	0x04, 0x17
        /*002e*/ 	.short	(.L_4676 - .L_4675)
.L_4675:
        /*0030*/ 	.word	0x00000000
        /*0034*/ 	.short	0x0002
        /*0036*/ 	.short	0x01b0
        /*0038*/ 	.byte	0x00, 0xf0, 0x11, 0x00


	//----- nvinfo : EIATTR_KPARAM_INFO
	.align		4
.L_4676:
        /*003c*/ 	.byte	0x04, 0x17
        /*003e*/ 	.short	(.L_4678 - .L_4677)
.L_4677:
        /*0040*/ 	.word	0x00000000
        /*0044*/ 	.short	0x0001
        /*0046*/ 	.short	0x00d8
        /*0048*/ 	.byte	0x00, 0xf0, 0x61, 0x03


	//----- nvinfo : EIATTR_KPARAM_INFO
	.align		4
.L_4678:
        /*004c*/ 	.byte	0x04, 0x17
        /*004e*/ 	.short	(.L_4680 - .L_4679)
.L_4679:
        /*0050*/ 	.word	0x00000000
        /*0054*/ 	.short	0x0000
        /*0056*/ 	.short	0x0000
        /*0058*/ 	.byte	0x00, 0xf0, 0x61, 0x03


	//----- nvinfo : EIATTR_MAXREG_COUNT
	.align		4
.L_4680:
        /*005c*/ 	.byte	0x03, 0x1b
        /*005e*/ 	.short	0x0040


	//----- nvinfo : EIATTR_EXTERNS
	.align		4
        /*0060*/ 	.byte	0x04, 0x0f
        /*0062*/ 	.short	(.L_4682 - .L_4681)


	//   ....[0]....
	.align		4
.L_4681:
        /*0064*/ 	.word	index@(__assertfail)


	//----- nvinfo : EIATTR_MERCURY_ISA_VERSION
	.align		4
.L_4682:
        /*0068*/ 	.byte	0x03, 0x5f
        /*006a*/ 	.short	0x0000


	//----- nvinfo : EIATTR_SYSCALL_OFFSETS
	.align		4
        /*006c*/ 	.byte	0x04, 0x46
        /*006e*/ 	.short	(.L_4684 - .L_4683)


	//   ....[0]....
.L_4683:
        /*0070*/ 	.word	0x00004090


	//   ....[1]....
        /*0074*/ 	.word	0x000042e0


	//   ....[2]....
        /*0078*/ 	.word	0x00004540


	//   ....[3]....
        /*007c*/ 	.word	0x000047b0


	//----- nvinfo : EIATTR_EXIT_INSTR_OFFSETS
	.align		4
.L_4684:
        /*0080*/ 	.byte	0x04, 0x1c
        /*0082*/ 	.short	(.L_4686 - .L_4685)


	//   ....[0]....
.L_4685:
        /*0084*/ 	.word	0x00000060


	//   ....[1]....
        /*0088*/ 	.word	0x00004930


	//----- nvinfo : EIATTR_INDIRECT_BRANCH_TARGETS
	.align		4
.L_4686:
        /*008c*/ 	.byte	0x04, 0x34
        /*008e*/ 	.short	(.L_4688 - .L_4687)


	//   ....[0]....
.L_4687:
        /*0090*/ 	.word	.L_x_7156@srel
        /*0094*/ 	.short	0x0
        /*0096*/ 	.short	0x0
        /*0098*/ 	.word	0x3
        /*009c*/ 	.word	.L_x_7157@srel
        /*00a0*/ 	.word	.L_x_7158@srel
        /*00a4*/ 	.word	.L_x_7159@srel


	//----- nvinfo : EIATTR_MAX_THREADS
	.align		4
.L_4688:
        /*00a8*/ 	.byte	0x04, 0x05
        /*00aa*/ 	.short	(.L_4690 - .L_4689)
.L_4689:
        /*00ac*/ 	.word	0x00000200
        /*00b0*/ 	.word	0x00000001
        /*00b4*/ 	.word	0x00000001


	//----- nvinfo : EIATTR_CRS_STACK_SIZE
	.align		4
.L_4690:
        /*00b8*/ 	.byte	0x04, 0x1e
        /*00ba*/ 	.short	(.L_4692 - .L_4691)
.L_4691:
        /*00bc*/ 	.word	0x00000000
.L_4692:


//--------------------- .nv.info._ZN2at4cuda57_GLOBAL__N__cd6b329d_24_DistributionBernoulli_cu_7537a20d21kernelPointwiseApply2IZNS_6native9templates4cuda28bernoulli_tensor_cuda_kernelIddEEvRKNS_10TensorBaseES9_NS_15PhiloxCudaStateEEUliRdSB_SB_SB_RKdSD_SD_SD_E_dSC_jLi1ELi2ELi4ELi512ELi2EEEvNS0_6detail10TensorInfoIT0_T2_EENSG_IT1_SI_EESI_T_ --------------------------
	.section	.nv.info._ZN2at4cuda57_GLOBAL__N__cd6b329d_24_DistributionBernoulli_cu_7537a20d21kernelPointwiseApply2IZNS_6native9templates4cuda28bernoulli_tensor_cuda_kernelIddEEvRKNS_10TensorBaseES9_NS_15PhiloxCudaStateEEUliRdSB_SB_SB_RKdSD_SD_SD_E_dSC_jLi1ELi2ELi4ELi512ELi2EEEvNS0_6detail10TensorInfoIT0_T2_EENSG_IT1_SI_EESI_T_,"",@"SHT_CUDA_INFO"
	.sectionflags	@""
	.align	4


	//----- nvinfo : EIATTR_CUDA_API_VERSION
	.align		4
        /*0000*/ 	.byte	0x04, 0x37
        /*0002*/ 	.short	(.L_4694 - .L_4693)
.L_4693:
        /*0004*/ 	.word	0x00000082


	//----- nvinfo : EIATTR_SW2861232_WAR
	.align		4
.L_4694:
        /*0008*/ 	.byte	0x01, 0x35
	.zero		2


	//----- nvinfo : EIATTR_PARAM_CBANK
	.align		4
        /*000c*/ 	.byte	0x04, 0x0a
        /*000e*/ 	.short	(.L_4696 - .L_4695)
	.align		4
.L_4695:
        /*0010*/ 	.word	index@(.nv.constant0._ZN2at4cuda57_GLOBAL__N__cd6b329d_24_DistributionBernoulli_cu_7537a20d21kernelPointwiseApply2IZNS_6native9templates4cuda28bernoulli_tensor_cuda_kernelIddEEvRKNS_10TensorBaseES9_NS_15PhiloxCudaStateEEUliRdSB_SB_SB_RKdSD_SD_SD_E_dSC_jLi1ELi2ELi4ELi512ELi2EEEvNS0_6detail10TensorInfoIT0_T2_EENSG_IT1_SI_EESI_T_)
        /*0014*/ 	.short	0x0160
        /*0016*/ 	.short	0x01d0


	//----- nvinfo : EIATTR_CBANK_PARAM_SIZE
	.align		4
.L_4696:
        /*0018*/ 	.byte	0x03, 0x19
        /*001a*/ 	.short	0x01d0


	//----- nvinfo : EIATTR_KPARAM_INFO
	.align		4
        /*001c*/ 	.byte	0x04, 0x17
        /*001e*/ 	.short	(.L_4698 - .L_4697)
.L_4697:
        /*0020*/ 	.word	0x00000000
        /*0024*/ 	.short	0x0003
        /*0026*/ 	.short	0x01b8
        /*0028*/ 	.byte	0x00, 0xf0, 0x61, 0x00


	//----- nvinfo : EIATTR_KPARAM_INFO
	.align		4
.L_4698:
        /*002c*/ 	.byte	0x04, 0x17
        /*002e*/ 	.short	(.L_4700 - .L_4699)
.L_4699:
        /*0030*/ 	.word	0x00000000
        /*0034*/ 	.short	0x0002
        /*0036*/ 	.short	0x01b0
        /*0038*/ 	.byte	0x00, 0xf0, 0x11, 0x00


	//----- nvinfo : EIATTR_KPARAM_INFO
	.align		4
.L_4700:
        /*003c*/ 	.byte	0x04, 0x17
        /*003e*/ 	.short	(.L_4702 - .L_4701)
.L_4701:
        /*0040*/ 	.word	0x00000000
        /*0044*/ 	.short	0x0001
        /*0046*/ 	.short	0x00d8
        /*0048*/ 	.byte	0x00, 0xf0, 0x61, 0x03


	//----- nvinfo : EIATTR_KPARAM_INFO
	.align		4
.L_4702:
        /*004c*/ 	.byte	0x04, 0x17
        /*004e*/ 	.short	(.L_4704 - .L_4703)
.L_4703:
        /*0050*/ 	.word	0x00000000
        /*0054*/ 	.short	0x0000
        /*0056*/ 	.short	0x0000
        /*0058*/ 	.byte	0x00, 0xf0, 0x61, 0x03


	//----- nvinfo : EIATTR_MAXREG_COUNT
	.align		4
.L_4704:
        /*005c*/ 	.byte	0x03, 0x1b
        /*005e*/ 	.short	0x0040


	//----- nvinfo : EIATTR_EXTERNS
	.align		4
        /*0060*/ 	.byte	0x04, 0x0f
        /*0062*/ 	.short	(.L_4706 - .L_4705)


	//   ....[0]....
	.align		4
.L_4705:
        /*0064*/ 	.word	index@(__assertfail)


	//----- nvinfo : EIATTR_MERCURY_ISA_VERSION
	.align		4
.L_4706:
        /*0068*/ 	.byte	0x03, 0x5f
        /*006a*/ 	.short	0x0000


	//----- nvinfo : EIATTR_SYSCALL_OFFSETS
	.align		4
        /*006c*/ 	.byte	0x04, 0x46
        /*006e*/ 	.short	(.L_4708 - .L_4707)


	//   ....[0]....
.L_4707:
        /*0070*/ 	.word	0x000013e0


	//   ....[1]....
        /*0074*/ 	.word	0x00001630


	//   ....[2]....
        /*0078*/ 	.word	0x00001890


	//   ....[3]....
        /*007c*/ 	.word	0x00001b00


	//----- nvinfo : EIATTR_EXIT_INSTR_OFFSETS
	.align		4
.L_4708:
        /*0080*/ 	.byte	0x04, 0x1c
        /*0082*/ 	.short	(.L_4710 - .L_4709)


	//   ....[0]....
.L_4709:
        /*0084*/ 	.word	0x00000060


	//   ....[1]....
        /*0088*/ 	.word	0x00001c70


	//----- nvinfo : EIATTR_INDIRECT_BRANCH_TARGETS
	.align		4
.L_4710:
        /*008c*/ 	.byte	0x04, 0x34
        /*008e*/ 	.short	(.L_4712 - .L_4711)


	//   ....[0]....
.L_4711:
        /*0090*/ 	.word	.L_x_7160@srel
        /*0094*/ 	.short	0x0
        /*0096*/ 	.short	0x0
        /*0098*/ 	.word	0x3
        /*009c*/ 	.word	.L_x_7161@srel
        /*00a0*/ 	.word	.L_x_7162@srel
        /*00a4*/ 	.word	.L_x_7163@srel


	//----- nvinfo : EIATTR_MAX_THREADS
	.align		4
.L_4712:
        /*00a8*/ 	.byte	0x04, 0x05
        /*00aa*/ 	.short	(.L_4714 - .L_4713)
.L_4713:
        /*00ac*/ 	.word	0x00000200
        /*00b0*/ 	.word	0x00000001
        /*00b4*/ 	.word	0x00000001


	//----- nvinfo : EIATTR_CRS_STACK_SIZE
	.align		4
.L_4714:
        /*00b8*/ 	.byte	0x04, 0x1e
        /*00ba*/ 	.short	(.L_4716 - .L_4715)
.L_4715:
        /*00bc*/ 	.word	0x00000000
.L_4716:


//--------------------- .nv.info._ZN2at4cuda57_GLOBAL__N__cd6b329d_24_DistributionBernoulli_cu_7537a20d21kernelPointwiseApply2IZNS_6native9templates4cuda28bernoulli_tensor_cuda_kernelIddEEvRKNS_10TensorBaseES9_NS_15PhiloxCudaStateEEUliRdSB_SB_SB_RKdSD_SD_SD_E_dSC_jLi1ELi1ELi4ELi512ELi2EEEvNS0_6detail10TensorInfoIT0_T2_EENSG_IT1_SI_EESI_T_ --------------------------
	.section	.nv.info._ZN2at4cuda57_GLOBAL__N__cd6b329d_24_DistributionBernoulli_cu_7537a20d21kernelPointwiseApply2IZNS_6native9templates4cuda28bernoulli_tensor_cuda_kernelIddEEvRKNS_10TensorBaseES9_NS_15PhiloxCudaStateEEUliRdSB_SB_SB_RKdSD_SD_SD_E_dSC_jLi1ELi1ELi4ELi512ELi2EEEvNS0_6detail10TensorInfoIT0_T2_EENSG_IT1_SI_EESI_T_,"",@"SHT_CUDA_INFO"
	.sectionflags	@""
	.align	4


	//----- nvinfo : EIATTR_CUDA_API_VERSION
	.align		4
        /*0000*/ 	.byte	0x04, 0x37
        /*0002*/ 	.short	(.L_4718 - .L_4717)
.L_4717:
        /*0004*/ 	.word	0x00000082


	//----- nvinfo : EIATTR_SW2861232_WAR
	.align		4
.L_4718:
        /*0008*/ 	.byte	0x01, 0x35
	.zero		2


	//----- nvinfo : EIATTR_PARAM_CBANK
	.align		4
        /*000c*/ 	.byte	0x04, 0x0a
        /*000e*/ 	.short	(.L_4720 - .L_4719)
	.align		4
.L_4719:
        /*0010*/ 	.word	index@(.nv.constant0._ZN2at4cuda57_GLOBAL__N__cd6b329d_24_DistributionBernoulli_cu_7537a20d21kernelPointwiseApply2IZNS_6native9templates4cuda28bernoulli_tensor_cuda_kernelIddEEvRKNS_10TensorBaseES9_NS_15PhiloxCudaStateEEUliRdSB_SB_SB_RKdSD_SD_SD_E_dSC_jLi1ELi1ELi4ELi512ELi2EEEvNS0_6detail10TensorInfoIT0_T2_EENSG_IT1_SI_EESI_T_)
        /*0014*/ 	.short	0x0160
        /*0016*/ 	.short	0x01d0


	//----- nvinfo : EIATTR_CBANK_PARAM_SIZE
	.align		4
.L_4720:
        /*0018*/ 	.byte	0x03, 0x19
        /*001a*/ 	.short	0x01d0


	//----- nvinfo : EIATTR_KPARAM_INFO
	.align		4
        /*001c*/ 	.byte	0x04, 0x17
        /*001e*/ 	.short	(.L_4722 - .L_4721)
.L_4721:
        /*0020*/ 	.word	0x00000000
        /*0024*/ 	.short	0x0003
        /*0026*/ 	.short	0x01b8
        /*0028*/ 	.byte	0x00, 0xf0, 0x61, 0x00


	//----- nvinfo : EIATTR_KPARAM_INFO
	.align		4
.L_4722:
        /*002c*/ 	.byte	0x04, 0x17
        /*002e*/ 	.short	(.L_4724 - .L_4723)
.L_4723:
        /*0030*/ 	.word	0x00000000
        /*0034*/ 	.short	0x0002
        /*0036*/ 	.short	0x01b0
        /*0038*/ 	.byte	0x00, 0xf0, 0x11, 0x00


	//----- nvinfo : EIATTR_KPARAM_INFO
	.align		4
.L_4724:
        /*003c*/ 	.byte	0x04, 0x17
        /*003e*/ 	.short	(.L_4726 - .L_4725)
.L_4725:
        /*0040*/ 	.word	0x00000000
        /*0044*/ 	.short	0x0001
        /*0046*/ 	.short	0x00d8
        /*0048*/ 	.byte	0x00, 0xf0, 0x61, 0x03


	//----- nvinfo : EIATTR_KPARAM_INFO
	.align		4
.L_4726:
        /*004c*/ 	.byte	0x04, 0x17
        /*004e*/ 	.short	(.L_4728 - .L_4727)
.L_4727:
        /*0050*/ 	.word	0x00000000
        /*0054*/ 	.short	0x0000
        /*0056*/ 	.short	0x0000
        /*0058*/ 	.byte	0x00, 0xf0, 0x61, 0x03


	//----- nvinfo : EIATTR_MAXREG_COUNT
	.align		4
.L_4728:
        /*005c*/ 	.byte	0x03, 0x1b
        /*005e*/ 	.short	0x0040


	//----- nvinfo : EIATTR_EXTERNS
	.align		4
        /*0060*/ 	.byte	0x04, 0x0f
        /*0062*/ 	.short	(.L_4730 - .L_4729)


	//   ....[0]....
	.align		4
.L_4729:
        /*0064*/ 	.word	index@(__assertfail)


	//----- nvinfo : EIATTR_MERCURY_ISA_VERSION
	.align		4
.L_4730:
        /*0068*/ 	.byte	0x03, 0x5f
        /*006a*/ 	.short	0x0000


	//----- nvinfo : EIATTR_SYSCALL_OFFSETS
	.align		4
        /*006c*/ 	.byte	0x04, 0x46
        /*006e*/ 	.short	(.L_4732 - .L_4731)


	//   ....[0]....
.L_4731:
        /*0070*/ 	.word	0x00000e10


	//   ....[1]....
        /*0074*/ 	.word	0x00001020


	//   ....[2]....
        /*0078*/ 	.word	0x00001220


	//   ....[3]....
        /*007c*/ 	.word	0x000014a0


	//----- nvinfo : EIATTR_EXIT_INSTR_OFFSETS
	.align		4
.L_4732:
        /*0080*/ 	.byte	0x04, 0x1c
        /*0082*/ 	.short	(.L_4734 - .L_4733)


	//   ....[0]....
.L_4733:
        /*0084*/ 	.word	0x00000060


	//   ....[1]....
        /*0088*/ 	.word	0x00001610


	//----- nvinfo : EIATTR_INDIRECT_BRANCH_TARGETS
	.align		4
.L_4734:
        /*008c*/ 	.byte	0x04, 0x34
        /*008e*/ 	.short	(.L_4736 - .L_4735)


	//   ....[0]....
.L_4735:
        /*0090*/ 	.word	.L_x_7164@srel
        /*0094*/ 	.short	0x0
        /*0096*/ 	.short	0x0
        /*0098*/ 	.word	0x3
        /*009c*/ 	.word	.L_x_7165@srel
        /*00a0*/ 	.word	.L_x_7166@srel
        /*00a4*/ 	.word	.L_x_7167@srel


	//----- nvinfo : EIATTR_MAX_THREADS
	.align		4
.L_4736:
        /*00a8*/ 	.byte	0x04, 0x05
        /*00aa*/ 	.short	(.L_4738 - .L_4737)
.L_4737:
        /*00ac*/ 	.word	0x00000200
        /*00b0*/ 	.word	0x00000001
        /*00b4*/ 	.word	0x00000001


	//----- nvinfo : EIATTR_CRS_STACK_SIZE
	.align		4
.L_4738:
        /*00b8*/ 	.byte	0x04, 0x1e
        /*00ba*/ 	.short	(.L_4740 - .L_4739)
.L_4739:
        /*00bc*/ 	.word	0x00000000
.L_4740:


//--------------------- .nv.callgraph             --------------------------
	.section	.nv.callgraph,"",@"SHT_CUDA_CALLGRAPH"
	.align	4
	.sectionentsize	8
	.align		4
        /*0000*/ 	.word	0x00000000
	.align		4
        /*0004*/ 	.word	0xffffffff
	.align		4
        /*0008*/ 	.word	index@(_ZN2at4cuda57_GLOBAL__N__cd6b329d_24_DistributionBernoulli_cu_7537a20d21kernelPointwiseApply2IZNS_6native9templates4cuda28bernoulli_tensor_cuda_kernelIbfEEvRKNS_10TensorBaseES9_NS_15PhiloxCudaStateEEUliRbSB_SB_SB_RKfSD_SD_SD_E_bSC_mLin1ELin1ELi4ELi512ELi2EEEvNS0_6detail10TensorInfoIT0_T2_EENSG_IT1_SI_EESI_T_)
	.align		4
        /*000c*/ 	.word	index@(__assertfail)
	.align		4
        /*0010*/ 	.word	index@(_ZN2at4cuda57_GLOBAL__N__cd6b329d_24_DistributionBernoulli_cu_7537a20d21kernelPointwiseApply2IZNS_6native9templates4cuda28bernoulli_tensor_cuda_kernelIbfEEvRKNS_10TensorBaseES9_NS_15PhiloxCudaStateEEUliRbSB_SB_SB_RKfSD_SD_SD_E_bSC_mLi1ELi1ELi4ELi512ELi2EEEvNS0_6detail10TensorInfoIT0_T2_EENSG_IT1_SI_EESI_T_)
	.align		4
        /*0014*/ 	.word	index@(__assertfail)
	.align		4
        /*0018*/ 	.word	index@(_ZN2at4cuda57_GLOBAL__N__cd6b329d_24_DistributionBernoulli_cu_7537a20d21kernelPointwiseApply2IZNS_6native9templates4cuda28bernoulli_tensor_cuda_kernelIbfEEvRKNS_10TensorBaseES9_NS_15PhiloxCudaStateEEUliRbSB_SB_SB_RKfSD_SD_SD_E_bSC_jLin1ELin1ELi4ELi512ELi2EEEvNS0_6detail10TensorInfoIT0_T2_EENSG_IT1_SI_EESI_T_)
	.align		4
        /*001c*/ 	.word	index@(__assertfail)
	.align		4
        /*0020*/ 	.word	index@(_ZN2at4cuda57_GLOBAL__N__cd6b329d_24_DistributionBernoulli_cu_7537a20d21kernelPointwiseApply2IZNS_6native9templates4cuda28bernoulli_tensor_cuda_kernelIbfEEvRKNS_10TensorBaseES9_NS_15PhiloxCudaStateEEUliRbSB_SB_SB_RKfSD_SD_SD_E_bSC_jLin1ELi2ELi4ELi512ELi2EEEvNS0_6detail10TensorInfoIT0_T2_EENSG_IT1_SI_EESI_T_)
	.align		4
        /*0024*/ 	.word	index@(__assertfail)
	.align		4
        /*0028*/ 	.word	index@(_ZN2at4cuda57_GLOBAL__N__cd6b329d_24_DistributionBernoulli_cu_7537a20d21kernelPointwiseApply2IZNS_6native9templates4cuda28bernoulli_tensor_cuda_kernelIbfEEvRKNS_10TensorBaseES9_NS_15PhiloxCudaStateEEUliRbSB_SB_SB_RKfSD_SD_SD_E_bSC_jLin1ELi1ELi4ELi512ELi2EEEvNS0_6detail10TensorInfoIT0_T2_EENSG_IT1_SI_EESI_T_)
	.align		4
        /*002c*/ 	.word	index@(__assertfail)
	.align		4
        /*0030*/ 	.word	index@(_ZN2at4cuda57_GLOBAL__N__cd6b329d_24_DistributionBernoulli_cu_7537a20d21kernelPointwiseApply2IZNS_6native9templates4cuda28bernoulli_tensor_cuda_kernelIbfEEvRKNS_10TensorBaseES9_NS_15PhiloxCudaStateEEUliRbSB_SB_SB_RKfSD_SD_SD_E_bSC_jLi2ELin1ELi4ELi512ELi2EEEvNS0_6detail10TensorInfoIT0_T2_EENSG_IT1_SI_EESI_T_)
	.align		4
        /*0034*/ 	.word	index@(__assertfail)
	.align		4
        /*0038*/ 	.word	index@(_ZN2at4cuda57_GLOBAL__N__cd6b329d_24_DistributionBernoulli_cu_7537a20d21kernelPointwiseApply2IZNS_6native9templates4cuda28bernoulli_tensor_cuda_kernelIbfEEvRKNS_10TensorBaseES9_NS_15PhiloxCudaStateEEUliRbSB_SB_SB_RKfSD_SD_SD_E_bSC_jLi2ELi2ELi4ELi512ELi2EEEvNS0_6detail10TensorInfoIT0_T2_EENSG_IT1_SI_EESI_T_)
	.align		4
        /*003c*/ 	.word	index@(__assertfail)
	.align		4
        /*0040*/ 	.word	index@(_ZN2at4cuda57_GLOBAL__N__cd6b329d_24_DistributionBernoulli_cu_7537a20d21kernelPointwiseApply2IZNS_6native9templates4cuda28bernoulli_tensor_cuda_kernelIbfEEvRKNS_10TensorBaseES9_NS_15PhiloxCudaStateEEUliRbSB_SB_SB_RKfSD_SD_SD_E_bSC_jLi2ELi1ELi4ELi512ELi2EEEvNS0_6detail10TensorInfoIT0_T2_EENSG_IT1_SI_EESI_T_)
	.align		4
        /*0044*/ 	.word	index@(__assertfail)
	.align		4
        /*0048*/ 	.word	index@(_ZN2at4cuda57_GLOBAL__N__cd6b329d_24_DistributionBernoulli_cu_7537a20d21kernelPointwiseApply2IZNS_6native9templates4cuda28bernoulli_tensor_cuda_kernelIbfEEvRKNS_10TensorBaseES9_NS_15PhiloxCudaStateEEUliRbSB_SB_SB_RKfSD_SD_SD_E_bSC_jLi1ELin1ELi4ELi512ELi2EEEvNS0_6detail10TensorInfoIT0_T2_EENSG_IT1_SI_EESI_T_)
	.align		4
        /*004c*/ 	.word	index@(__assertfail)
	.align		4
        /*0050*/ 	.word	index@(_ZN2at4cuda57_GLOBAL__N__cd6b329d_24_DistributionBernoulli_cu_7537a20d21kernelPointwiseApply2IZNS_6native9templates4cuda28bernoulli_tensor_cuda_kernelIbfEEvRKNS_10TensorBaseES9_NS_15PhiloxCudaStateEEUliRbSB_SB_SB_RKfSD_SD_SD_E_bSC_jLi1ELi2ELi4ELi512ELi2EEEvNS0_6detail10TensorInfoIT0_T2_EENSG_IT1_SI_EESI_T_)
	.align		4
        /*0054*/ 	.word	index@(__assertfail)
	.align		4
        /*0058*/ 	.word	index@(_ZN2at4cuda57_GLOBAL__N__cd6b329d_24_DistributionBernoulli_cu_7537a20d21kernelPointwiseApply2IZNS_6native9templates4cuda28bernoulli_tensor_cuda_kernelIbfEEvRKNS_10TensorBaseES9_NS_15PhiloxCudaStateEEUliRbSB_SB_SB_RKfSD_SD_SD_E_bSC_jLi1ELi1ELi4ELi512ELi2EEEvNS0_6detail10TensorInfoIT0_T2_EENSG_IT1_SI_EESI_T_)
	.align		4
        /*005c*/ 	.word	index@(__assertfail)
	.align		4
        /*0060*/ 	.word	index@(_ZN2at4cuda57_GLOBAL__N__cd6b329d_24_DistributionBernoulli_cu_7537a20d21kernelPointwiseApply2IZNS_6native9templates4cuda28bernoulli_tensor_cuda_kernelIN3c108BFloat16EfEEvRKNS_10TensorBaseESB_NS_15PhiloxCudaStateEEUliRS8_SD_SD_SD_RKfSF_SF_SF_E_S8_SE_mLin1ELin1ELi4ELi512ELi2EEEvNS0_6detail10TensorInfoIT0_T2_EENSI_IT1_SK_EESK_T_)
	.align		4
        /*0064*/ 	.word	index@(__assertfail)
	.align		4
        /*0068*/ 	.word	index@(_ZN2at4cuda57_GLOBAL__N__cd6b329d_24_DistributionBernoulli_cu_7537a20d21kernelPointwiseApply2IZNS_6native9templates4cuda28bernoulli_tensor_cuda_kernelIN3c108BFloat16EfEEvRKNS_10TensorBaseESB_NS_15PhiloxCudaStateEEUliRS8_SD_SD_SD_RKfSF_SF_SF_E_S8_SE_mLi1ELi1ELi4ELi512ELi2EEEvNS0_6detail10TensorInfoIT0_T2_EENSI_IT1_SK_EESK_T_)
	.align		4
        /*006c*/ 	.word	index@(__assertfail)
	.align		4
        /*0070*/ 	.word	index@(_ZN2at4cuda57_GLOBAL__N__cd6b329d_24_DistributionBernoulli_cu_7537a20d21kernelPointwiseApply2IZNS_6native9templates4cuda28bernoulli_tensor_cuda_kernelIN3c108BFloat16EfEEvRKNS_10TensorBaseESB_NS_15PhiloxCudaStateEEUliRS8_SD_SD_SD_RKfSF_SF_SF_E_S8_SE_jLin1ELin1ELi4ELi512ELi2EEEvNS0_6detail10TensorInfoIT0_T2_EENSI_IT1_SK_EESK_T_)
	.align		4
        /*0074*/ 	.word	index@(__assertfail)
	.align		4
        /*0078*/ 	.word	index@(_ZN2at4cuda57_GLOBAL__N__cd6b329d_24_DistributionBernoulli_cu_7537a20d21kernelPointwiseApply2IZNS_6native9templates4cuda28bernoulli_tensor_cuda_kernelIN3c108BFloat16EfEEvRKNS_10TensorBaseESB_NS_15PhiloxCudaStateEEUliRS8_SD_SD_SD_RKfSF_SF_SF_E_S8_SE_jLin1ELi2ELi4ELi512ELi2EEEvNS0_6detail10TensorInfoIT0_T2_EENSI_IT1_SK_EESK_T_)
	.align		4
        /*007c*/ 	.word	index@(__assertfail)
	.align		4
        /*0080*/ 	.word	index@(_ZN2at4cuda57_GLOBAL__N__cd6b329d_24_DistributionBernoulli_cu_7537a20d21kernelPointwiseApply2IZNS_6native9templates4cuda28bernoulli_tensor_cuda_kernelIN3c108BFloat16EfEEvRKNS_10TensorBaseESB_NS_15PhiloxCudaStateEEUliRS8_SD_SD_SD_RKfSF_SF_SF_E_S8_SE_jLin1ELi1ELi4ELi512ELi2EEEvNS0_6detail10TensorInfoIT0_T2_EENSI_IT1_SK_EESK_T_)
	.align		4
        /*0084*/ 	.word	index@(__assertfail)
	.align		4
        /*0088*/ 	.word	index@(_ZN2at4cuda57_GLOBAL__N__cd6b329d_24_DistributionBernoulli_cu_7537a20d21kernelPointwiseApply2IZNS_6native9templates4cuda28bernoulli_tensor_cuda_kernelIN3c108BFloat16EfEEvRKNS_10TensorBaseESB_NS_15PhiloxCudaStateEEUliRS8_SD_SD_SD_RKfSF_SF_SF_E_S8_SE_jLi2ELin1ELi4ELi512ELi2EEEvNS0_6detail10TensorInfoIT0_T2_EENSI_IT1_SK_EESK_T_)
	.align		4
        /*008c*/ 	.word	index@(__assertfail)
	.align		4
        /*0090*/ 	.word	index@(_ZN2at4cuda57_GLOBAL__N__cd6b329d_24_DistributionBernoulli_cu_7537a20d21kernelPointwiseApply2IZNS_6native9templates4cuda28bernoulli_tensor_cuda_kernelIN3c108BFloat16EfEEvRKNS_10TensorBaseESB_NS_15PhiloxCudaStateEEUliRS8_SD_SD_SD_RKfSF_SF_SF_E_S8_SE_jLi2ELi2ELi4ELi512ELi2EEEvNS0_6detail10TensorInfoIT0_T2_EENSI_IT1_SK_EESK_T_)
	.align		4
        /*0094*/ 	.word	index@(__assertfail)
	.align		4
        /*0098*/ 	.word	index@(_ZN2at4cuda57_GLOBAL__N__cd6b329d_24_DistributionBernoulli_cu_7537a20d21kernelPointwiseApply2IZNS_6native9templates4cuda28bernoulli_tensor_cuda_kernelIN3c108BFloat16EfEEvRKNS_10TensorBaseESB_NS_15PhiloxCudaStateEEUliRS8_SD_SD_SD_RKfSF_SF_SF_E_S8_SE_jLi2ELi1ELi4ELi512ELi2EEEvNS0_6detail10TensorInfoIT0_T2_EENSI_IT1_SK_EESK_T_)
	.align		4
        /*009c*/ 	.word	index@(__assertfail)
	.align		4
        /*00a0*/ 	.word	index@(_ZN2at4cuda57_GLOBAL__N__cd6b329d_24_DistributionBernoulli_cu_7537a20d21kernelPointwiseApply2IZNS_6native9templates4cuda28bernoulli_tensor_cuda_kernelIN3c108BFloat16EfEEvRKNS_10TensorBaseESB_NS_15PhiloxCudaStateEEUliRS8_SD_SD_SD_RKfSF_SF_SF_E_S8_SE_jLi1ELin1ELi4ELi512ELi2EEEvNS0_6detail10TensorInfoIT0_T2_EENSI_IT1_SK_EESK_T_)
	.align		4
        /*00a4*/ 	.word	index@(__assertfail)
	.align		4
        /*00a8*/ 	.word	index@(_ZN2at4cuda57_GLOBAL__N__cd6b329d_24_DistributionBernoulli_cu_7537a20d21kernelPointwiseApply2IZNS_6native9templates4cuda28bernoulli_tensor_cuda_kernelIN3c108BFloat16EfEEvRKNS_10TensorBaseESB_NS_15PhiloxCudaStateEEUliRS8_SD_SD_SD_RKfSF_SF_SF_E_S8_SE_jLi1ELi2ELi4ELi512ELi2EEEvNS0_6detail10TensorInfoIT0_T2_EENSI_IT1_SK_EESK_T_)
	.align		4
        /*00ac*/ 	.word	index@(__assertfail)
	.align		4
        /*00b0*/ 	.word	index@(_ZN2at4cuda57_GLOBAL__N__cd6b329d_24_DistributionBernoulli_cu_7537a20d21kernelPointwiseApply2IZNS_6native9templates4cuda28bernoulli_tensor_cuda_kernelIN3c108BFloat16EfEEvRKNS_10TensorBaseESB_NS_15PhiloxCudaStateEEUliRS8_SD_SD_SD_RKfSF_SF_SF_E_S8_SE_jLi1ELi1ELi4ELi512ELi2EEEvNS0_6detail10TensorInfoIT0_T2_EENSI_IT1_SK_EESK_T_)
	.align		4
        /*00b4*/ 	.word	index@(__assertfail)
	.align		4
        /*00b8*/ 	.word	index@(_ZN2at4cuda57_GLOBAL__N__cd6b329d_24_DistributionBernoulli_cu_7537a20d21kernelPointwiseApply2IZNS_6native9templates4cuda28bernoulli_tensor_cuda_kernelIN3c104HalfEfEEvRKNS_10TensorBaseESB_NS_15PhiloxCudaStateEEUliRS8_SD_SD_SD_RKfSF_SF_SF_E_S8_SE_mLin1ELin1ELi4ELi512ELi2EEEvNS0_6detail10TensorInfoIT0_T2_EENSI_IT1_SK_EESK_T_)
	.align		4
        /*00bc*/ 	.word	index@(__assertfail)
	.align		4
        /*00c0*/ 	.word	index@(_ZN2at4cuda57_GLOBAL__N__cd6b329d_24_DistributionBernoulli_cu_7537a20d21kernelPointwiseApply2IZNS_6native9templates4cuda28bernoulli_tensor_cuda_kernelIN3c104HalfEfEEvRKNS_10TensorBaseESB_NS_15PhiloxCudaStateEEUliRS8_SD_SD_SD_RKfSF_SF_SF_E_S8_SE_mLi1ELi1ELi4ELi512ELi2EEEvNS0_6detail10TensorInfoIT0_T2_EENSI_IT1_SK_EESK_T_)
	.align		4
        /*00c4*/ 	.word	index@(__assertfail)
	.align		4
        /*00c8*/ 	.word	index@(_ZN2at4cuda57_GLOBAL__N__cd6b329d_24_DistributionBernoulli_cu_7537a20d21kernelPointwiseApply2IZNS_6native9templates4cuda28bernoulli_tensor_cuda_kernelIN3c104HalfEfEEvRKNS_10TensorBaseESB_NS_15PhiloxCudaStateEEUliRS8_SD_SD_SD_RKfSF_SF_SF_E_S8_SE_jLin1ELin1ELi4ELi512ELi2EEEvNS0_6detail10TensorInfoIT0_T2_EENSI_IT1_SK_EESK_T_)
	.align		4
        /*00cc*/ 	.word	index@(__assertfail)
	.align		4
        /*00d0*/ 	.word	index@(_ZN2at4cuda57_GLOBAL__N__cd6b329d_24_DistributionBernoulli_cu_7537a20d21kernelPointwiseApply2IZNS_6native9templates4cuda28bernoulli_tensor_cuda_kernelIN3c104HalfEfEEvRKNS_10TensorBaseESB_NS_15PhiloxCudaStateEEUliRS8_SD_SD_SD_RKfSF_SF_SF_E_S8_SE_jLin1ELi2ELi4ELi512ELi2EEEvNS0_6detail10TensorInfoIT0_T2_EENSI_IT1_SK_EESK_T_)
	.align		4
        /*00d4*/ 	.word	index@(__assertfail)
	.align		4
        /*00d8*/ 	.word	index@(_ZN2at4cuda57_GLOBAL__N__cd6b329d_24_DistributionBernoulli_cu_7537a20d21kernelPointwiseApply2IZNS_6native9templates4cuda28bernoulli_tensor_cuda_kernelIN3c104HalfEfEEvRKNS_10TensorBaseESB_NS_15PhiloxCudaStateEEUliRS8_SD_SD_SD_RKfSF_SF_SF_E_S8_SE_jLin1ELi1ELi4ELi512ELi2EEEvNS0_6detail10TensorInfoIT0_T2_EENSI_IT1_SK_EESK_T_)
	.align		4
        /*00dc*/ 	.word	index@(__assertfail)
	.align		4
        /*00e0*/ 	.word	index@(_ZN2at4cuda57_GLOBAL__N__cd6b329d_24_DistributionBernoulli_cu_7537a20d21kernelPointwiseApply2IZNS_6native9templates4cuda28bernoulli_tensor_cuda_kernelIN3c104HalfEfEEvRKNS_10TensorBaseESB_NS_15PhiloxCudaStateEEUliRS8_SD_SD_SD_RKfSF_SF_SF_E_S8_SE_jLi2ELin1ELi4ELi512ELi2EEEvNS0_6detail10TensorInfoIT0_T2_EENSI_IT1_SK_EESK_T_)
	.align		4
        /*00e4*/ 	.word	index@(__assertfail)
	.align		4
        /*00e8*/ 	.word	index@(_ZN2at4cuda57_GLOBAL__N__cd6b329d_24_DistributionBernoulli_cu_7537a20d21kernelPointwiseApply2IZNS_6native9templates4cuda28bernoulli_tensor_cuda_kernelIN3c104HalfEfEEvRKNS_10TensorBaseESB_NS_15PhiloxCudaStateEEUliRS8_SD_SD_SD_RKfSF_SF_SF_E_S8_SE_jLi2ELi2ELi4ELi512ELi2EEEvNS0_6detail10TensorInfoIT0_T2_EENSI_IT1_SK_EESK_T_)
	.align		4
        /*00ec*/ 	.word	index@(__assertfail)
	.align		4
        /*00f0*/ 	.word	index@(_ZN2at4cuda57_GLOBAL__N__cd6b329d_24_DistributionBernoulli_cu_7537a20d21kernelPointwiseApply2IZNS_6native9templates4cuda28bernoulli_tensor_cuda_kernelIN3c104HalfEfEEvRKNS_10TensorBaseESB_NS_15PhiloxCudaStateEEUliRS8_SD_SD_SD_RKfSF_SF_SF_E_S8_SE_jLi2ELi1ELi4ELi512ELi2EEEvNS0_6detail10TensorInfoIT0_T2_EENSI_IT1_SK_EESK_T_)
	.align		4
        /*00f4*/ 	.word	index@(__assertfail)
	.align		4
        /*00f8*/ 	.word	index@(_ZN2at4cuda57_GLOBAL__N__cd6b329d_24_DistributionBernoulli_cu_7537a20d21kernelPointwiseApply2IZNS_6native9templates4cuda28bernoulli_tensor_cuda_kernelIN3c104HalfEfEEvRKNS_10TensorBaseESB_NS_15PhiloxCudaStateEEUliRS8_SD_SD_SD_RKfSF_SF_SF_E_S8_SE_jLi1ELin1ELi4ELi512ELi2EEEvNS0_6detail10TensorInfoIT0_T2_EENSI_IT1_SK_EESK_T_)
	.align		4
        /*00fc*/ 	.word	index@(__assertfail)
	.align		4
        /*0100*/ 	.word	index@(_ZN2at4cuda57_GLOBAL__N__cd6b329d_24_DistributionBernoulli_cu_7537a20d21kernelPointwiseApply2IZNS_6native9templates4cuda28bernoulli_tensor_cuda_kernelIN3c104HalfEfEEvRKNS_10TensorBaseESB_NS_15PhiloxCudaStateEEUliRS8_SD_SD_SD_RKfSF_SF_SF_E_S8_SE_jLi1ELi2ELi4ELi512ELi2EEEvNS0_6detail10TensorInfoIT0_T2_EENSI_IT1_SK_EESK_T_)
	.align		4
        /*0104*/ 	.word	index@(__assertfail)
	.align		4
        /*0108*/ 	.word	index@(_ZN2at4cuda57_GLOBAL__N__cd6b329d_24_DistributionBernoulli_cu_7537a20d21kernelPointwiseApply2IZNS_6native9templates4cuda28bernoulli_tensor_cuda_kernelIN3c104HalfEfEEvRKNS_10TensorBaseESB_NS_15PhiloxCudaStateEEUliRS8_SD_SD_SD_RKfSF_SF_SF_E_S8_SE_jLi1ELi1ELi4ELi512ELi2EEEvNS0_6detail10TensorInfoIT0_T2_EENSI_IT1_SK_EESK_T_)
	.align		4
        /*010c*/ 	.word	index@(__assertfail)
	.align		4
        /*0110*/ 	.word	index@(_ZN2at4cuda57_GLOBAL__N__cd6b329d_24_DistributionBernoulli_cu_7537a20d21kernelPointwiseApply2IZNS_6native9templates4cuda28bernoulli_tensor_cuda_kernelIffEEvRKNS_10TensorBaseES9_NS_15PhiloxCudaStateEEUliRfSB_SB_SB_RKfSD_SD_SD_E_fSC_mLin1ELin1ELi4ELi512ELi2EEEvNS0_6detail10TensorInfoIT0_T2_EENSG_IT1_SI_EESI_T_)
	.align		4
        /*0114*/ 	.word	index@(__assertfail)
	.align		4
        /*0118*/ 	.word	index@(_ZN2at4cuda57_GLOBAL__N__cd6b329d_24_DistributionBernoulli_cu_7537a20d21kernelPointwiseApply2IZNS_6native9templates4cuda28bernoulli_tensor_cuda_kernelIffEEvRKNS_10TensorBaseES9_NS_15PhiloxCudaStateEEUliRfSB_SB_SB_RKfSD_SD_SD_E_fSC_mLi1ELi1ELi4ELi512ELi2EEEvNS0_6detail10TensorInfoIT0_T2_EENSG_IT1_SI_EESI_T_)
	.align		4
        /*011c*/ 	.word	index@(__assertfail)
	.align		4
        /*0120*/ 	.word	index@(_ZN2at4cuda57_GLOBAL__N__cd6b329d_24_DistributionBernoulli_cu_7537a20d21kernelPointwiseApply2IZNS_6native9templates4cuda28bernoulli_tensor_cuda_kernelIffEEvRKNS_10TensorBaseES9_NS_15PhiloxCudaStateEEUliRfSB_SB_SB_RKfSD_SD_SD_E_fSC_jLin1ELin1ELi4ELi512ELi2EEEvNS0_6detail10TensorInfoIT0_T2_EENSG_IT1_SI_EESI_T_)
	.align		4
        /*0124*/ 	.word	index@(__assertfail)
	.align		4
        /*0128*/ 	.word	index@(_ZN2at4cuda57_GLOBAL__N__cd6b329d_24_DistributionBernoulli_cu_7537a20d21kernelPointwiseApply2IZNS_6native9templates4cuda28bernoulli_tensor_cuda_kernelIffEEvRKNS_10TensorBaseES9_NS_15PhiloxCudaStateEEUliRfSB_SB_SB_RKfSD_SD_SD_E_fSC_jLin1ELi2ELi4ELi512ELi2EEEvNS0_6detail10TensorInfoIT0_T2_EENSG_IT1_SI_EESI_T_)
	.align		4
        /*012c*/ 	.word	index@(__assertfail)
	.align		4
        /*0130*/ 	.word	index@(_ZN2at4cuda57_GLOBAL__N__cd6b329d_24_DistributionBernoulli_cu_7537a20d21kernelPointwiseApply2IZNS_6native9templates4cuda28bernoulli_tensor_cuda_kernelIffEEvRKNS_10TensorBaseES9_NS_15PhiloxCudaStateEEUliRfSB_SB_SB_RKfSD_SD_SD_E_fSC_jLin1ELi1ELi4ELi512ELi2EEEvNS0_6detail10TensorInfoIT0_T2_EENSG_IT1_SI_EESI_T_)
	.align		4
        /*0134*/ 	.word	index@(__assertfail)
	.align		4
        /*0138*/ 	.word	index@(_ZN2at4cuda57_GLOBAL__N__cd6b329d_24_DistributionBernoulli_cu_7537a20d21kernelPointwiseApply2IZNS_6native9templates4cuda28bernoulli_tensor_cuda_kernelIffEEvRKNS_10TensorBaseES9_NS_15PhiloxCudaStateEEUliRfSB_SB_SB_RKfSD_SD_SD_E_fSC_jLi2ELin1ELi4ELi512ELi2EEEvNS0_6detail10TensorInfoIT0_T2_EENSG_IT1_SI_EESI_T_)
	.align		4
        /*013c*/ 	.word	index@(__assertfail)
	.align		4
        /*0140*/ 	.word	index@(_ZN2at4cuda57_GLOBAL__N__cd6b329d_24_DistributionBernoulli_cu_7537a20d21kernelPointwiseApply2IZNS_6native9templates4cuda28bernoulli_tensor_cuda_kernelIffEEvRKNS_10TensorBaseES9_NS_15PhiloxCudaStateEEUliRfSB_SB_SB_RKfSD_SD_SD_E_fSC_jLi2ELi2ELi4ELi512ELi2EEEvNS0_6detail10TensorInfoIT0_T2_EENSG_IT1_SI_EESI_T_)
	.align		4
        /*0144*/ 	.word	index@(__assertfail)
	.align		4
        /*0148*/ 	.word	index@(_ZN2at4cuda57_GLOBAL__N__cd6b329d_24_DistributionBernoulli_cu_7537a20d21kernelPointwiseApply2IZNS_6native9templates4cuda28bernoulli_tensor_cuda_kernelIffEEvRKNS_10TensorBaseES9_NS_15PhiloxCudaStateEEUliRfSB_SB_SB_RKfSD_SD_SD_E_fSC_jLi2ELi1ELi4ELi512ELi2EEEvNS0_6detail10TensorInfoIT0_T2_EENSG_IT1_SI_EESI_T_)
	.align		4
        /*014c*/ 	.word	index@(__assertfail)
	.align		4
        /*0150*/ 	.word	index@(_ZN2at4cuda57_GLOBAL__N__cd6b329d_24_DistributionBernoulli_cu_7537a20d21kernelPointwiseApply2IZNS_6native9templates4cuda28bernoulli_tensor_cuda_kernelIffEEvRKNS_10TensorBaseES9_NS_15PhiloxCudaStateEEUliRfSB_SB_SB_RKfSD_SD_SD_E_fSC_jLi1ELin1ELi4ELi512ELi2EEEvNS0_6detail10TensorInfoIT0_T2_EENSG_IT1_SI_EESI_T_)
	.align		4
        /*0154*/ 	.word	index@(__assertfail)
	.align		4
        /*0158*/ 	.word	index@(_ZN2at4cuda57_GLOBAL__N__cd6b329d_24_DistributionBernoulli_cu_7537a20d21kernelPointwiseApply2IZNS_6native9templates4cuda28bernoulli_tensor_cuda_kernelIffEEvRKNS_10TensorBaseES9_NS_15PhiloxCudaStateEEUliRfSB_SB_SB_RKfSD_SD_SD_E_fSC_jLi1ELi2ELi4ELi512ELi2EEEvNS0_6detail10TensorInfoIT0_T2_EENSG_IT1_SI_EESI_T_)
	.align		4
        /*015c*/ 	.word	index@(__assertfail)
	.align		4
        /*0160*/ 	.word	index@(_ZN2at4cuda57_GLOBAL__N__cd6b329d_24_DistributionBernoulli_cu_7537a20d21kernelPointwiseApply2IZNS_6native9templates4cuda28bernoulli_tensor_cuda_kernelIffEEvRKNS_10TensorBaseES9_NS_15PhiloxCudaStateEEUliRfSB_SB_SB_RKfSD_SD_SD_E_fSC_jLi1ELi1ELi4ELi512ELi2EEEvNS0_6detail10TensorInfoIT0_T2_EENSG_IT1_SI_EESI_T_)
	.align		4
        /*0164*/ 	.word	index@(__assertfail)
	.align		4
        /*0168*/ 	.word	index@(_ZN2at4cuda57_GLOBAL__N__cd6b329d_24_DistributionBernoulli_cu_7537a20d21kernelPointwiseApply2IZNS_6native9templates4cuda28bernoulli_tensor_cuda_kernelIdfEEvRKNS_10TensorBaseES9_NS_15PhiloxCudaStateEEUliRdSB_SB_SB_RKfSD_SD_SD_E_dSC_mLin1ELin1ELi4ELi512ELi2EEEvNS0_6detail10TensorInfoIT0_T2_EENSG_IT1_SI_EESI_T_)
	.align		4
        /*016c*/ 	.word	index@(__assertfail)
	.align		4
        /*0170*/ 	.word	index@(_ZN2at4cuda57_GLOBAL__N__cd6b329d_24_DistributionBernoulli_cu_7537a20d21kernelPointwiseApply2IZNS_6native9templates4cuda28bernoulli_tensor_cuda_kernelIdfEEvRKNS_10TensorBaseES9_NS_15PhiloxCudaStateEEUliRdSB_SB_SB_RKfSD_SD_SD_E_dSC_mLi1ELi1ELi4ELi512ELi2EEEvNS0_6detail10TensorInfoIT0_T2_EENSG_IT1_SI_EESI_T_)
	.align		4
        /*0174*/ 	.word	index@(__assertfail)
	.align		4
        /*0178*/ 	.word	index@(_ZN2at4cuda57_GLOBAL__N__cd6b329d_24_DistributionBernoulli_cu_7537a20d21kernelPointwiseApply2IZNS_6native9templates4cuda28bernoulli_tensor_cuda_kernelIdfEEvRKNS_10TensorBaseES9_NS_15PhiloxCudaStateEEUliRdSB_SB_SB_RKfSD_SD_SD_E_dSC_jLin1ELin1ELi4ELi512ELi2EEEvNS0_6detail10TensorInfoIT0_T2_EENSG_IT1_SI_EESI_T_)
	.align		4
        /*017c*/ 	.word	index@(__assertfail)
	.align		4
        /*0180*/ 	.word	index@(_ZN2at4cuda57_GLOBAL__N__cd6b329d_24_DistributionBernoulli_cu_7537a20d21kernelPointwiseApply2IZNS_6native9templates4cuda28bernoulli_tensor_cuda_kernelIdfEEvRKNS_10TensorBaseES9_NS_15PhiloxCudaStateEEUliRdSB_SB_SB_RKfSD_SD_SD_E_dSC_jLin1ELi2ELi4ELi512ELi2EEEvNS0_6detail10TensorInfoIT0_T2_EENSG_IT1_SI_EESI_T_)
	.align		4
        /*0184*/ 	.word	index@(__assertfail)
	.align		4
        /*0188*/ 	.word	index@(_ZN2at4cuda57_GLOBAL__N__cd6b329d_24_DistributionBernoulli_cu_7537a20d21kernelPointwiseApply2IZNS_6native9templates4cuda28bernoulli_tensor_cuda_kernelIdfEEvRKNS_10TensorBaseES9_NS_15PhiloxCudaStateEEUliRdSB_SB_SB_RKfSD_SD_SD_E_dSC_jLin1ELi1ELi4ELi512ELi2EEEvNS0_6detail10TensorInfoIT0_T2_EENSG_IT1_SI_EESI_T_)
	.align		4
        /*018c*/ 	.word	index@(__assertfail)
	.align		4
        /*0190*/ 	.word	index@(_ZN2at4cuda57_GLOBAL__N__cd6b329d_24_DistributionBernoulli_cu_7537a20d21kernelPointwiseApply2IZNS_6native9templates4cuda28bernoulli_tensor_cuda_kernelIdfEEvRKNS_10TensorBaseES9_NS_15PhiloxCudaStateEEUliRdSB_SB_SB_RKfSD_SD_SD_E_dSC_jLi2ELin1ELi4ELi512ELi2EEEvNS0_6detail10TensorInfoIT0_T2_EENSG_IT1_SI_EESI_T_)
	.align		4
        /*0194*/ 	.word	index@(__assertfail)
	.align		4
        /*0198*/ 	.word	index@(_ZN2at4cuda57_GLOBAL__N__cd6b329d_24_DistributionBernoulli_cu_7537a20d21kernelPointwiseApply2IZNS_6native9templates4cuda28bernoulli_tensor_cuda_kernelIdfEEvRKNS_10TensorBaseES9_NS_15PhiloxCudaStateEEUliRdSB_SB_SB_RKfSD_SD_SD_E_dSC_jLi2ELi2ELi4ELi512ELi2EEEvNS0_6detail10TensorInfoIT0_T2_EENSG_IT1_SI_EESI_T_)
	.align		4
        /*019c*/ 	.word	index@(__assertfail)
	.align		4
        /*01a0*/ 	.word	index@(_ZN2at4cuda57_GLOBAL__N__cd6b329d_24_DistributionBernoulli_cu_7537a20d21kernelPointwiseApply2IZNS_6native9templates4cuda28bernoulli_tensor_cuda_kernelIdfEEvRKNS_10TensorBaseES9_NS_15PhiloxCudaStateEEUliRdSB_SB_SB_RKfSD_SD_SD_E_dSC_jLi2ELi1ELi4ELi512ELi2EEEvNS0_6detail10TensorInfoIT0_T2_EENSG_IT1_SI_EESI_T_)
	.align		4
        /*01a4*/ 	.word	index@(__assertfail)
	.align		4
        /*01a8*/ 	.word	index@(_ZN2at4cuda57_GLOBAL__N__cd6b329d_24_DistributionBernoulli_cu_7537a20d21kernelPointwiseApply2IZNS_6native9templates4cuda28bernoulli_tensor_cuda_kernelIdfEEvRKNS_10TensorBaseES9_NS_15PhiloxCudaStateEEUliRdSB_SB_SB_RKfSD_SD_SD_E_dSC_jLi1ELin1ELi4ELi512ELi2EEEvNS0_6detail10TensorInfoIT0_T2_EENSG_IT1_SI_EESI_T_)
	.align		4
        /*01ac*/ 	.word	index@(__assertfail)
	.align		4
        /*01b0*/ 	.word	index@(_ZN2at4cuda57_GLOBAL__N__cd6b329d_24_DistributionBernoulli_cu_7537a20d21kernelPointwiseApply2IZNS_6native9templates4cuda28bernoulli_tensor_cuda_kernelIdfEEvRKNS_10TensorBaseES9_NS_15PhiloxCudaStateEEUliRdSB_SB_SB_RKfSD_SD_SD_E_dSC_jLi1ELi2ELi4ELi512ELi2EEEvNS0_6detail10TensorInfoIT0_T2_EENSG_IT1_SI_EESI_T_)
	.align		4
        /*01b4*/ 	.word	index@(__assertfail)
	.align		4
        /*01b8*/ 	.word	index@(_ZN2at4cuda57_GLOBAL__N__cd6b329d_24_DistributionBernoulli_cu_7537a20d21kernelPointwiseApply2IZNS_6native9templates4cuda28bernoulli_tensor_cuda_kernelIdfEEvRKNS_10TensorBaseES9_NS_15PhiloxCudaStateEEUliRdSB_SB_SB_RKfSD_SD_SD_E_dSC_jLi1ELi1ELi4ELi512ELi2EEEvNS0_6detail10TensorInfoIT0_T2_EENSG_IT1_SI_EESI_T_)
	.align		4
        /*01bc*/ 	.word	index@(__assertfail)
	.align		4
        /*01c0*/ 	.word	index@(_ZN2at4cuda57_GLOBAL__N__cd6b329d_24_DistributionBernoulli_cu_7537a20d21kernelPointwiseApply2IZNS_6native9templates4cuda28bernoulli_tensor_cuda_kernelIsfEEvRKNS_10TensorBaseES9_NS_15PhiloxCudaStateEEUliRsSB_SB_SB_RKfSD_SD_SD_E_sSC_mLin1ELin1ELi4ELi512ELi2EEEvNS0_6detail10TensorInfoIT0_T2_EENSG_IT1_SI_EESI_T_)
	.align		4
        /*01c4*/ 	.word	index@(__assertfail)
	.align		4
        /*01c8*/ 	.word	index@(_ZN2at4cuda57_GLOBAL__N__cd6b329d_24_DistributionBernoulli_cu_7537a20d21kernelPointwiseApply2IZNS_6native9templates4cuda28bernoulli_tensor_cuda_kernelIsfEEvRKNS_10TensorBaseES9_NS_15PhiloxCudaStateEEUliRsSB_SB_SB_RKfSD_SD_SD_E_sSC_mLi1ELi1ELi4ELi512ELi2EEEvNS0_6detail10TensorInfoIT0_T2_EENSG_IT1_SI_EESI_T_)
	.align		4
        /*01cc*/ 	.word	index@(__assertfail)
	.align		4
        /*01d0*/ 	.word	index@(_ZN2at4cuda57_GLOBAL__N__cd6b329d_24_DistributionBernoulli_cu_7537a20d21kernelPointwiseApply2IZNS_6native9templates4cuda28bernoulli_tensor_cuda_kernelIsfEEvRKNS_10TensorBaseES9_NS_15PhiloxCudaStateEEUliRsSB_SB_SB_RKfSD_SD_SD_E_sSC_jLin1ELin1ELi4ELi512ELi2EEEvNS0_6detail10TensorInfoIT0_T2_EENSG_IT1_SI_EESI_T_)
	.align		4
        /*01d4*/ 	.word	index@(__assertfail)
	.align		4
        /*01d8*/ 	.word	index@(_ZN2at4cuda57_GLOBAL__N__cd6b329d_24_DistributionBernoulli_cu_7537a20d21kernelPointwiseApply2IZNS_6native9templates4cuda28bernoulli_tensor_cuda_kernelIsfEEvRKNS_10TensorBaseES9_NS_15PhiloxCudaStateEEUliRsSB_SB_SB_RKfSD_SD_SD_E_sSC_jLin1ELi2ELi4ELi512ELi2EEEvNS0_6detail10TensorInfoIT0_T2_EENSG_IT1_SI_EESI_T_)
	.align		4
        /*01dc*/ 	.word	index@(__assertfail)
	.align		4
        /*01e0*/ 	.word	index@(_ZN2at4cuda57_GLOBAL__N__cd6b329d_24_DistributionBernoulli_cu_7537a20d21kernelPointwiseApply2IZNS_6native9templates4cuda28bernoulli_tensor_cuda_kernelIsfEEvRKNS_10TensorBaseES9_NS_15PhiloxCudaStateEEUliRsSB_SB_SB_RKfSD_SD_SD_E_sSC_jLin1ELi1ELi4ELi512ELi2EEEvNS0_6detail10TensorInfoIT0_T2_EENSG_IT1_SI_EESI_T_)
	.align		4
        /*01e4*/ 	.word	index@(__assertfail)
	.align		4
        /*01e8*/ 	.word	index@(_ZN2at4cuda57_GLOBAL__N__cd6b329d_24_DistributionBernoulli_cu_7537a20d21kernelPointwiseApply2IZNS_6native9templates4cuda28bernoulli_tensor_cuda_kernelIsfEEvRKNS_10TensorBaseES9_NS_15PhiloxCudaStateEEUliRsSB_SB_SB_RKfSD_SD_SD_E_sSC_jLi2ELin1ELi4ELi512ELi2EEEvNS0_6detail10TensorInfoIT0_T2_EENSG_IT1_SI_EESI_T_)
	.align		4
        /*01ec*/ 	.word	index@(__assertfail)
	.align		4
        /*01f0*/ 	.word	index@(_ZN2at4cuda57_GLOBAL__N__cd6b329d_24_DistributionBernoulli_cu_7537a20d21kernelPointwiseApply2IZNS_6native9templates4cuda28bernoulli_tensor_cuda_kernelIsfEEvRKNS_10TensorBaseES9_NS_15PhiloxCudaStateEEUliRsSB_SB_SB_RKfSD_SD_SD_E_sSC_jLi2ELi2ELi4ELi512ELi2EEEvNS0_6detail10TensorInfoIT0_T2_EENSG_IT1_SI_EESI_T_)
	.align		4
        /*01f4*/ 	.word	index@(__assertfail)
	.align		4
        /*01f8*/ 	.word	index@(_ZN2at4cuda57_GLOBAL__N__cd6b329d_24_DistributionBernoulli_cu_7537a20d21kernelPointwiseApply2IZNS_6native9templates4cuda28bernoulli_tensor_cuda_kernelIsfEEvRKNS_10TensorBaseES9_NS_15PhiloxCudaStateEEUliRsSB_SB_SB_RKfSD_SD_SD_E_sSC_jLi2ELi1ELi4ELi512ELi2EEEvNS0_6detail10TensorInfoIT0_T2_EENSG_IT1_SI_EESI_T_)
	.align		4
        /*01fc*/ 	.word	index@(__assertfail)
	.align		4
        /*0200*/ 	.word	index@(_ZN2at4cuda57_GLOBAL__N__cd6b329d_24_DistributionBernoulli_cu_7537a20d21kernelPointwiseApply2IZNS_6native9templates4cuda28bernoulli_tensor_cuda_kernelIsfEEvRKNS_10TensorBaseES9_NS_15PhiloxCudaStateEEUliRsSB_SB_SB_RKfSD_SD_SD_E_sSC_jLi1ELin1ELi4ELi512ELi2EEEvNS0_6detail10TensorInfoIT0_T2_EENSG_IT1_SI_EESI_T_)
	.align		4
        /*0204*/ 	.word	index@(__assertfail)
	.align		4
        /*0208*/ 	.word	index@(_ZN2at4cuda57_GLOBAL__N__cd6b329d_24_DistributionBernoulli_cu_7537a20d21kernelPointwiseApply2IZNS_6native9templates4cuda28bernoulli_tensor_cuda_kernelIsfEEvRKNS_10TensorBaseES9_NS_15PhiloxCudaStateEEUliRsSB_SB_SB_RKfSD_SD_SD_E_sSC_jLi1ELi2ELi4ELi512ELi2EEEvNS0_6detail10TensorInfoIT0_T2_EENSG_IT1_SI_EESI_T_)
	.align		4
        /*020c*/ 	.word	index@(__assertfail)
	.align		4
        /*0210*/ 	.word	index@(_ZN2at4cuda57_GLOBAL__N__cd6b329d_24_DistributionBernoulli_cu_7537a20d21kernelPointwiseApply2IZNS_6native9templates4cuda28bernoulli_tensor_cuda_kernelIsfEEvRKNS_10TensorBaseES9_NS_15PhiloxCudaStateEEUliRsSB_SB_SB_RKfSD_SD_SD_E_sSC_jLi1ELi1ELi4ELi512ELi2EEEvNS0_6detail10TensorInfoIT0_T2_EENSG_IT1_SI_EESI_T_)
	.align		4
        /*0214*/ 	.word	index@(__assertfail)
	.align		4
        /*0218*/ 	.word	index@(_ZN2at4cuda57_GLOBAL__N__cd6b329d_24_DistributionBernoulli_cu_7537a20d21kernelPointwiseApply2IZNS_6native9templates4cuda28bernoulli_tensor_cuda_kernelIlfEEvRKNS_10TensorBaseES9_NS_15PhiloxCudaStateEEUliRlSB_SB_SB_RKfSD_SD_SD_E_lSC_mLin1ELin1ELi4ELi512ELi2EEEvNS0_6detail10TensorInfoIT0_T2_EENSG_IT1_SI_EESI_T_)
	.align		4
        /*021c*/ 	.word	index@(__assertfail)
	.align		4
        /*0220*/ 	.word	index@(_ZN2at4cuda57_GLOBAL__N__cd6b329d_24_DistributionBernoulli_cu_7537a20d21kernelPointwiseApply2IZNS_6native9templates4cuda28bernoulli_tensor_cuda_kernelIlfEEvRKNS_10TensorBaseES9_NS_15PhiloxCudaStateEEUliRlSB_SB_SB_RKfSD_SD_SD_E_lSC_mLi1ELi1ELi4ELi512ELi2EEEvNS0_6detail10TensorInfoIT0_T2_EENSG_IT1_SI_EESI_T_)
	.align		4
        /*0224*/ 	.word	index@(__assertfail)
	.align		4
        /*0228*/ 	.word	index@(_ZN2at4cuda57_GLOBAL__N__cd6b329d_24_DistributionBernoulli_cu_7537a20d21kernelPointwiseApply2IZNS_6native9templates4cuda28bernoulli_tensor_cuda_kernelIlfEEvRKNS_10TensorBaseES9_NS_15PhiloxCudaStateEEUliRlSB_SB_SB_RKfSD_SD_SD_E_lSC_jLin1ELin1ELi4ELi512ELi2EEEvNS0_6detail10TensorInfoIT0_T2_EENSG_IT1_SI_EESI_T_)
	.align		4
        /*022c*/ 	.word	index@(__assertfail)
	.align		4
        /*0230*/ 	.word	index@(_ZN2at4cuda57_GLOBAL__N__cd6b329d_24_DistributionBernoulli_cu_7537a20d21kernelPointwiseApply2IZNS_6native9templates4cuda28bernoulli_tensor_cuda_kernelIlfEEvRKNS_10TensorBaseES9_NS_15PhiloxCudaStateEEUliRlSB_SB_SB_RKfSD_SD_SD_E_lSC_jLin1ELi2ELi4ELi512ELi2EEEvNS0_6detail10TensorInfoIT0_T2_EENSG_IT1_SI_EESI_T_)
	.align		4
        /*0234*/ 	.word	index@(__assertfail)
	.align		4
        /*0238*/ 	.word	index@(_ZN2at4cuda57_GLOBAL__N__cd6b329d_24_DistributionBernoulli_cu_7537a20d21kernelPointwiseApply2IZNS_6native9templates4cuda28bernoulli_tensor_cuda_kernelIlfEEvRKNS_10TensorBaseES9_NS_15PhiloxCudaStateEEUliRlSB_SB_SB_RKfSD_SD_SD_E_lSC_jLin1ELi1ELi4ELi512ELi2EEEvNS0_6detail10TensorInfoIT0_T2_EENSG_IT1_SI_EESI_T_)
	.align		4
        /*023c*/ 	.word	index@(__assertfail)
	.align		4
        /*0240*/ 	.word	index@(_ZN2at4cuda57_GLOBAL__N__cd6b329d_24_DistributionBernoulli_cu_7537a20d21kernelPointwiseApply2IZNS_6native9templates4cuda28bernoulli_tensor_cuda_kernelIlfEEvRKNS_10TensorBaseES9_NS_15PhiloxCudaStateEEUliRlSB_SB_SB_RKfSD_SD_SD_E_lSC_jLi2ELin1ELi4ELi512ELi2EEEvNS0_6detail10TensorInfoIT0_T2_EENSG_IT1_SI_EESI_T_)
	.align		4
        /*0244*/ 	.word	index@(__assertfail)
	.align		4
        /*0248*/ 	.word	index@(_ZN2at4cuda57_GLOBAL__N__cd6b329d_24_DistributionBernoulli_cu_7537a20d21kernelPointwiseApply2IZNS_6native9templates4cuda28bernoulli_tensor_cuda_kernelIlfEEvRKNS_10TensorBaseES9_NS_15PhiloxCudaStateEEUliRlSB_SB_SB_RKfSD_SD_SD_E_lSC_jLi2ELi2ELi4ELi512ELi2EEEvNS0_6detail10TensorInfoIT0_T2_EENSG_IT1_SI_EESI_T_)
	.align		4
        /*024c*/ 	.word	index@(__assertfail)
	.align		4
        /*0250*/ 	.word	index@(_ZN2at4cuda57_GLOBAL__N__cd6b329d_24_DistributionBernoulli_cu_7537a20d21kernelPointwiseApply2IZNS_6native9templates4cuda28bernoulli_tensor_cuda_kernelIlfEEvRKNS_10TensorBaseES9_NS_15PhiloxCudaStateEEUliRlSB_SB_SB_RKfSD_SD_SD_E_lSC_jLi2ELi1ELi4ELi512ELi2EEEvNS0_6detail10TensorInfoIT0_T2_EENSG_IT1_SI_EESI_T_)
	.align		4
        /*0254*/ 	.word	index@(__assertfail)
	.align		4
        /*0258*/ 	.word	index@(_ZN2at4cuda57_GLOBAL__N__cd6b329d_24_DistributionBernoulli_cu_7537a20d21kernelPointwiseApply2IZNS_6native9templates4cuda28bernoulli_tensor_cuda_kernelIlfEEvRKNS_10TensorBaseES9_NS_15PhiloxCudaStateEEUliRlSB_SB_SB_RKfSD_SD_SD_E_lSC_jLi1ELin1ELi4ELi512ELi2EEEvNS0_6detail10TensorInfoIT0_T2_EENSG_IT1_SI_EESI_T_)
	.align		4
        /*025c*/ 	.word	index@(__assertfail)
	.align		4
        /*0260*/ 	.word	index@(_ZN2at4cuda57_GLOBAL__N__cd6b329d_24_DistributionBernoulli_cu_7537a20d21kernelPointwiseApply2IZNS_6native9templates4cuda28bernoulli_tensor_cuda_kernelIlfEEvRKNS_10TensorBaseES9_NS_15PhiloxCudaStateEEUliRlSB_SB_SB_RKfSD_SD_SD_E_lSC_jLi1ELi2ELi4ELi512ELi2EEEvNS0_6detail10TensorInfoIT0_T2_EENSG_IT1_SI_EESI_T_)
	.align		4
        /*0264*/ 	.word	index@(__assertfail)
	.align		4
        /*0268*/ 	.word	index@(_ZN2at4cuda57_GLOBAL__N__cd6b329d_24_DistributionBernoulli_cu_7537a20d21kernelPointwiseApply2IZNS_6native9templates4cuda28bernoulli_tensor_cuda_kernelIlfEEvRKNS_10TensorBaseES9_NS_15PhiloxCudaStateEEUliRlSB_SB_SB_RKfSD_SD_SD_E_lSC_jLi1ELi1ELi4ELi512ELi2EEEvNS0_6detail10TensorInfoIT0_T2_EENSG_IT1_SI_EESI_T_)
	.align		4
        /*026c*/ 	.word	index@(__assertfail)
	.align		4
        /*0270*/ 	.word	index@(_ZN2at4cuda57_GLOBAL__N__cd6b329d_24_DistributionBernoulli_cu_7537a20d21kernelPointwiseApply2IZNS_6native9templates4cuda28bernoulli_tensor_cuda_kernelIifEEvRKNS_10TensorBaseES9_NS_15PhiloxCudaStateEEUliRiSB_SB_SB_RKfSD_SD_SD_E_iSC_mLin1ELin1ELi4ELi512ELi2EEEvNS0_6detail10TensorInfoIT0_T2_EENSG_IT1_SI_EESI_T_)
	.align		4
        /*0274*/ 	.word	index@(__assertfail)
	.align		4
        /*0278*/ 	.word	index@(_ZN2at4cuda57_GLOBAL__N__cd6b329d_24_DistributionBernoulli_cu_7537a20d21kernelPointwiseApply2IZNS_6native9templates4cuda28bernoulli_tensor_cuda_kernelIifEEvRKNS_10TensorBaseES9_NS_15PhiloxCudaStateEEUliRiSB_SB_SB_RKfSD_SD_SD_E_iSC_mLi1ELi1ELi4ELi512ELi2EEEvNS0_6detail10TensorInfoIT0_T2_EENSG_IT1_SI_EESI_T_)
	.align		4
        /*027c*/ 	.word	index@(__assertfail)
	.align		4
        /*0280*/ 	.word	index@(_ZN2at4cuda57_GLOBAL__N__cd6b329d_24_DistributionBernoulli_cu_7537a20d21kernelPointwiseApply2IZNS_6native9templates4cuda28bernoulli_tensor_cuda_kernelIifEEvRKNS_10TensorBaseES9_NS_15PhiloxCudaStateEEUliRiSB_SB_SB_RKfSD_SD_SD_E_iSC_jLin1ELin1ELi4ELi512ELi2EEEvNS0_6detail10TensorInfoIT0_T2_EENSG_IT1_SI_EESI_T_)
	.align		4
        /*0284*/ 	.word	index@(__assertfail)
	.align		4
        /*0288*/ 	.word	index@(_ZN2at4cuda57_GLOBAL__N__cd6b329d_24_DistributionBernoulli_cu_7537a20d21kernelPointwiseApply2IZNS_6native9templates4cuda28bernoulli_tensor_cuda_kernelIifEEvRKNS_10TensorBaseES9_NS_15PhiloxCudaStateEEUliRiSB_SB_SB_RKfSD_SD_SD_E_iSC_jLin1ELi2ELi4ELi512ELi2EEEvNS0_6detail10TensorInfoIT0_T2_EENSG_IT1_SI_EESI_T_)
	.align		4
        /*028c*/ 	.word	index@(__assertfail)
	.align		4
        /*0290*/ 	.word	index@(_ZN2at4cuda57_GLOBAL__N__cd6b329d_24_DistributionBernoulli_cu_7537a20d21kernelPointwiseApply2IZNS_6native9templates4cuda28bernoulli_tensor_cuda_kernelIifEEvRKNS_10TensorBaseES9_NS_15PhiloxCudaStateEEUliRiSB_SB_SB_RKfSD_SD_SD_E_iSC_jLin1ELi1ELi4ELi512ELi2EEEvNS0_6detail10TensorInfoIT0_T2_EENSG_IT1_SI_EESI_T_)
	.align		4
        /*0294*/ 	.word	index@(__assertfail)
	.align		4
        /*0298*/ 	.word	index@(_ZN2at4cuda57_GLOBAL__N__cd6b329d_24_DistributionBernoulli_cu_7537a20d21kernelPointwiseApply2IZNS_6native9templates4cuda28bernoulli_tensor_cuda_kernelIifEEvRKNS_10TensorBaseES9_NS_15PhiloxCudaStateEEUliRiSB_SB_SB_RKfSD_SD_SD_E_iSC_jLi2ELin1ELi4ELi512ELi2EEEvNS0_6detail10TensorInfoIT0_T2_EENSG_IT1_SI_EESI_T_)
	.align		4
        /*029c*/ 	.word	index@(__assertfail)
	.align		4
        /*02a0*/ 	.word	index@(_ZN2at4cuda57_GLOBAL__N__cd6b329d_24_DistributionBernoulli_cu_7537a20d21kernelPointwiseApply2IZNS_6native9templates4cuda28bernoulli_tensor_cuda_kernelIifEEvRKNS_10TensorBaseES9_NS_15PhiloxCudaStateEEUliRiSB_SB_SB_RKfSD_SD_SD_E_iSC_jLi2ELi2ELi4ELi512ELi2EEEvNS0_6detail10TensorInfoIT0_T2_EENSG_IT1_SI_EESI_T_)
	.align		4
        /*02a4*/ 	.word	index@(__assertfail)
	.align		4
        /*02a8*/ 	.word	index@(_ZN2at4cuda57_GLOBAL__N__cd6b329d_24_DistributionBernoulli_cu_7537a20d21kernelPointwiseApply2IZNS_6native9templates4cuda28bernoulli_tensor_cuda_kernelIifEEvRKNS_10TensorBaseES9_NS_15PhiloxCudaStateEEUliRiSB_SB_SB_RKfSD_SD_SD_E_iSC_jLi2ELi1ELi4ELi512ELi2EEEvNS0_6detail10TensorInfoIT0_T2_EENSG_IT1_SI_EESI_T_)
	.align		4
        /*02ac*/ 	.word	index@(__assertfail)
	.align		4
        /*02b0*/ 	.word	index@(_ZN2at4cuda57_GLOBAL__N__cd6b329d_24_DistributionBernoulli_cu_7537a20d21kernelPointwiseApply2IZNS_6native9templates4cuda28bernoulli_tensor_cuda_kernelIifEEvRKNS_10TensorBaseES9_NS_15PhiloxCudaStateEEUliRiSB_SB_SB_RKfSD_SD_SD_E_iSC_jLi1ELin1ELi4ELi512ELi2EEEvNS0_6detail10TensorInfoIT0_T2_EENSG_IT1_SI_EESI_T_)
	.align		4
        /*02b4*/ 	.word	index@(__assertfail)
	.align		4
        /*02b8*/ 	.word	index@(_ZN2at4cuda57_GLOBAL__N__cd6b329d_24_DistributionBernoulli_cu_7537a20d21kernelPointwiseApply2IZNS_6native9templates4cuda28bernoulli_tensor_cuda_kernelIifEEvRKNS_10TensorBaseES9_NS_15PhiloxCudaStateEEUliRiSB_SB_SB_RKfSD_SD_SD_E_iSC_jLi1ELi2ELi4ELi512ELi2EEEvNS0_6detail10TensorInfoIT0_T2_EENSG_IT1_SI_EESI_T_)
	.align		4
        /*02bc*/ 	.word	index@(__assertfail)
	.align		4
        /*02c0*/ 	.word	index@(_ZN2at4cuda57_GLOBAL__N__cd6b329d_24_DistributionBernoulli_cu_7537a20d21kernelPointwiseApply2IZNS_6native9templates4cuda28bernoulli_tensor_cuda_kernelIifEEvRKNS_10TensorBaseES9_NS_15PhiloxCudaStateEEUliRiSB_SB_SB_RKfSD_SD_SD_E_iSC_jLi1ELi1ELi4ELi512ELi2EEEvNS0_6detail10TensorInfoIT0_T2_EENSG_IT1_SI_EESI_T_)
	.align		4
        /*02c4*/ 	.word	index@(__assertfail)
	.align		4
        /*02c8*/ 	.word	index@(_ZN2at4cuda57_GLOBAL__N__cd6b329d_24_DistributionBernoulli_cu_7537a20d21kernelPointwiseApply2IZNS_6native9templates4cuda28bernoulli_tensor_cuda_kernelIafEEvRKNS_10TensorBaseES9_NS_15PhiloxCudaStateEEUliRaSB_SB_SB_RKfSD_SD_SD_E_aSC_mLin1ELin1ELi4ELi512ELi2EEEvNS0_6detail10TensorInfoIT0_T2_EENSG_IT1_SI_EESI_T_)
	.align		4
        /*02cc*/ 	.word	index@(__assertfail)
	.align		4
        /*02d0*/ 	.word	index@(_ZN2at4cuda57_GLOBAL__N__cd6b329d_24_DistributionBernoulli_cu_7537a20d21kernelPointwiseApply2IZNS_6native9templates4cuda28bernoulli_tensor_cuda_kernelIafEEvRKNS_10TensorBaseES9_NS_15PhiloxCudaStateEEUliRaSB_SB_SB_RKfSD_SD_SD_E_aSC_mLi1ELi1ELi4ELi512ELi2EEEvNS0_6detail10TensorInfoIT0_T2_EENSG_IT1_SI_EESI_T_)
	.align		4
        /*02d4*/ 	.word	index@(__assertfail)
	.align		4
        /*02d8*/ 	.word	index@(_ZN2at4cuda57_GLOBAL__N__cd6b329d_24_DistributionBernoulli_cu_7537a20d21kernelPointwiseApply2IZNS_6native9templates4cuda28bernoulli_tensor_cuda_kernelIafEEvRKNS_10TensorBaseES9_NS_15PhiloxCudaStateEEUliRaSB_SB_SB_RKfSD_SD_SD_E_aSC_jLin1ELin1ELi4ELi512ELi2EEEvNS0_6detail10TensorInfoIT0_T2_EENSG_IT1_SI_EESI_T_)
	.align		4
        /*02dc*/ 	.word	index@(__assertfail)
	.align		4
        /*02e0*/ 	.word	index@(_ZN2at4cuda57_GLOBAL__N__cd6b329d_24_DistributionBernoulli_cu_7537a20d21kernelPointwiseApply2IZNS_6native9templates4cuda28bernoulli_tensor_cuda_kernelIafEEvRKNS_10TensorBaseES9_NS_15PhiloxCudaStateEEUliRaSB_SB_SB_RKfSD_SD_SD_E_aSC_jLin1ELi2ELi4ELi512ELi2EEEvNS0_6detail10TensorInfoIT0_T2_EENSG_IT1_SI_EESI_T_)
	.align		4
        /*02e4*/ 	.word	index@(__assertfail)
	.align		4
        /*02e8*/ 	.word	index@(_ZN2at4cuda57_GLOBAL__N__cd6b329d_24_DistributionBernoulli_cu_7537a20d21kernelPointwiseApply2IZNS_6native9templates4cuda28bernoulli_tensor_cuda_kernelIafEEvRKNS_10TensorBaseES9_NS_15PhiloxCudaStateEEUliRaSB_SB_SB_RKfSD_SD_SD_E_aSC_jLin1ELi1ELi4ELi512ELi2EEEvNS0_6detail10TensorInfoIT0_T2_EENSG_IT1_SI_EESI_T_)
	.align		4
        /*02ec*/ 	.word	index@(__assertfail)
	.align		4
        /*02f0*/ 	.word	index@(_ZN2at4cuda57_GLOBAL__N__cd6b329d_24_DistributionBernoulli_cu_7537a20d21kernelPointwiseApply2IZNS_6native9templates4cuda28bernoulli_tensor_cuda_kernelIafEEvRKNS_10TensorBaseES9_NS_15PhiloxCudaStateEEUliRaSB_SB_SB_RKfSD_SD_SD_E_aSC_jLi2ELin1ELi4ELi512ELi2EEEvNS0_6detail10TensorInfoIT0_T2_EENSG_IT1_SI_EESI_T_)
	.align		4
        /*02f4*/ 	.word	index@(__assertfail)
	.align		4
        /*02f8*/ 	.word	index@(_ZN2at4cuda57_GLOBAL__N__cd6b329d_24_DistributionBernoulli_cu_7537a20d21kernelPointwiseApply2IZNS_6native9templates4cuda28bernoulli_tensor_cuda_kernelIafEEvRKNS_10TensorBaseES9_NS_15PhiloxCudaStateEEUliRaSB_SB_SB_RKfSD_SD_SD_E_aSC_jLi2ELi2ELi4ELi512ELi2EEEvNS0_6detail10TensorInfoIT0_T2_EENSG_IT1_SI_EESI_T_)
	.align		4
        /*02fc*/ 	.word	index@(__assertfail)
	.align		4
        /*0300*/ 	.word	index@(_ZN2at4cuda57_GLOBAL__N__cd6b329d_24_DistributionBernoulli_cu_7537a20d21kernelPointwiseApply2IZNS_6native9templates4cuda28bernoulli_tensor_cuda_kernelIafEEvRKNS_10TensorBaseES9_NS_15PhiloxCudaStateEEUliRaSB_SB_SB_RKfSD_SD_SD_E_aSC_jLi2ELi1ELi4ELi512ELi2EEEvNS0_6detail10TensorInfoIT0_T2_EENSG_IT1_SI_EESI_T_)
	.align		4
        /*0304*/ 	.word	index@(__assertfail)
	.align		4
        /*0308*/ 	.word	index@(_ZN2at4cuda57_GLOBAL__N__cd6b329d_24_DistributionBernoulli_cu_7537a20d21kernelPointwiseApply2IZNS_6native9templates4cuda28bernoulli_tensor_cuda_kernelIafEEvRKNS_10TensorBaseES9_NS_15PhiloxCudaStateEEUliRaSB_SB_SB_RKfSD_SD_SD_E_aSC_jLi1ELin1ELi4ELi512ELi2EEEvNS0_6detail10TensorInfoIT0_T2_EENSG_IT1_SI_EESI_T_)
	.align		4
        /*030c*/ 	.word	index@(__assertfail)
	.align		4
        /*0310*/ 	.word	index@(_ZN2at4cuda57_GLOBAL__N__cd6b329d_24_DistributionBernoulli_cu_7537a20d21kernelPointwiseApply2IZNS_6native9templates4cuda28bernoulli_tensor_cuda_kernelIafEEvRKNS_10TensorBaseES9_NS_15PhiloxCudaStateEEUliRaSB_SB_SB_RKfSD_SD_SD_E_aSC_jLi1ELi2ELi4ELi512ELi2EEEvNS0_6detail10TensorInfoIT0_T2_EENSG_IT1_SI_EESI_T_)
	.align		4
        /*0314*/ 	.word	index@(__assertfail)
	.align		4
        /*0318*/ 	.word	index@(_ZN2at4cuda57_GLOBAL__N__cd6b329d_24_DistributionBernoulli_cu_7537a20d21kernelPointwiseApply2IZNS_6native9templates4cuda28bernoulli_tensor_cuda_kernelIafEEvRKNS_10TensorBaseES9_NS_15PhiloxCudaStateEEUliRaSB_SB_SB_RKfSD_SD_SD_E_aSC_jLi1ELi1ELi4ELi512ELi2EEEvNS0_6detail10TensorInfoIT0_T2_EENSG_IT1_SI_EESI_T_)
	.align		4
        /*031c*/ 	.word	index@(__assertfail)
	.align		4
        /*0320*/ 	.word	index@(_ZN2at4cuda57_GLOBAL__N__cd6b329d_24_DistributionBernoulli_cu_7537a20d21kernelPointwiseApply2IZNS_6native9templates4cuda28bernoulli_tensor_cuda_kernelIhfEEvRKNS_10TensorBaseES9_NS_15PhiloxCudaStateEEUliRhSB_SB_SB_RKfSD_SD_SD_E_hSC_mLin1ELin1ELi4ELi512ELi2EEEvNS0_6detail10TensorInfoIT0_T2_EENSG_IT1_SI_EESI_T_)
	.align		4
        /*0324*/ 	.word	index@(__assertfail)
	.align		4
        /*0328*/ 	.word	index@(_ZN2at4cuda57_GLOBAL__N__cd6b329d_24_DistributionBernoulli_cu_7537a20d21kernelPointwiseApply2IZNS_6native9templates4cuda28bernoulli_tensor_cuda_kernelIhfEEvRKNS_10TensorBaseES9_NS_15PhiloxCudaStateEEUliRhSB_SB_SB_RKfSD_SD_SD_E_hSC_mLi1ELi1ELi4ELi512ELi2EEEvNS0_6detail10TensorInfoIT0_T2_EENSG_IT1_SI_EESI_T_)
	.align		4
        /*032c*/ 	.word	index@(__assertfail)
	.align		4
        /*0330*/ 	.word	index@(_ZN2at4cuda57_GLOBAL__N__cd6b329d_24_DistributionBernoulli_cu_7537a20d21kernelPointwiseApply2IZNS_6native9templates4cuda28bernoulli_tensor_cuda_kernelIhfEEvRKNS_10TensorBaseES9_NS_15PhiloxCudaStateEEUliRhSB_SB_SB_RKfSD_SD_SD_E_hSC_jLin1ELin1ELi4ELi512ELi2EEEvNS0_6detail10TensorInfoIT0_T2_EENSG_IT1_SI_EESI_T_)
	.align		4
        /*0334*/ 	.word	index@(__assertfail)
	.align		4
        /*0338*/ 	.word	index@(_ZN2at4cuda57_GLOBAL__N__cd6b329d_24_DistributionBernoulli_cu_7537a20d21kernelPointwiseApply2IZNS_6native9templates4cuda28bernoulli_tensor_cuda_kernelIhfEEvRKNS_10TensorBaseES9_NS_15PhiloxCudaStateEEUliRhSB_SB_SB_RKfSD_SD_SD_E_hSC_jLin1ELi2ELi4ELi512ELi2EEEvNS0_6detail10TensorInfoIT0_T2_EENSG_IT1_SI_EESI_T_)
	.align		4
        /*033c*/ 	.word	index@(__assertfail)
	.align		4
        /*0340*/ 	.word	index@(_ZN2at4cuda57_GLOBAL__N__cd6b329d_24_DistributionBernoulli_cu_7537a20d21kernelPointwiseApply2IZNS_6native9templates4cuda28bernoulli_tensor_cuda_kernelIhfEEvRKNS_10TensorBaseES9_NS_15PhiloxCudaStateEEUliRhSB_SB_SB_RKfSD_SD_SD_E_hSC_jLin1ELi1ELi4ELi512ELi2EEEvNS0_6detail10TensorInfoIT0_T2_EENSG_IT1_SI_EESI_T_)
	.align		4
        /*0344*/ 	.word	index@(__assertfail)
	.align		4
        /*0348*/ 	.word	index@(_ZN2at4cuda57_GLOBAL__N__cd6b329d_24_DistributionBernoulli_cu_7537a20d21kernelPointwiseApply2IZNS_6native9templates4cuda28bernoulli_tensor_cuda_kernelIhfEEvRKNS_10TensorBaseES9_NS_15PhiloxCudaStateEEUliRhSB_SB_SB_RKfSD_SD_SD_E_hSC_jLi2ELin1ELi4ELi512ELi2EEEvNS0_6detail10TensorInfoIT0_T2_EENSG_IT1_SI_EESI_T_)
	.align		4
        /*034c*/ 	.word	index@(__assertfail)
	.align		4
        /*0350*/ 	.word	index@(_ZN2at4cuda57_GLOBAL__N__cd6b329d_24_DistributionBernoulli_cu_7537a20d21kernelPointwiseApply2IZNS_6native9templates4cuda28bernoulli_tensor_cuda_kernelIhfEEvRKNS_10TensorBaseES9_NS_15PhiloxCudaStateEEUliRhSB_SB_SB_RKfSD_SD_SD_E_hSC_jLi2ELi2ELi4ELi512ELi2EEEvNS0_6detail10TensorInfoIT0_T2_EENSG_IT1_SI_EESI_T_)
	.align		4
        /*0354*/ 	.word	index@(__assertfail)
	.align		4
        /*0358*/ 	.word	index@(_ZN2at4cuda57_GLOBAL__N__cd6b329d_24_DistributionBernoulli_cu_7537a20d21kernelPointwiseApply2IZNS_6native9templates4cuda28bernoulli_tensor_cuda_kernelIhfEEvRKNS_10TensorBaseES9_NS_15PhiloxCudaStateEEUliRhSB_SB_SB_RKfSD_SD_SD_E_hSC_jLi2ELi1ELi4ELi512ELi2EEEvNS0_6detail10TensorInfoIT0_T2_EENSG_IT1_SI_EESI_T_)
	.align		4
        /*035c*/ 	.word	index@(__assertfail)
	.align		4
        /*0360*/ 	.word	index@(_ZN2at4cuda57_GLOBAL__N__cd6b329d_24_DistributionBernoulli_cu_7537a20d21kernelPointwiseApply2IZNS_6native9templates4cuda28bernoulli_tensor_cuda_kernelIhfEEvRKNS_10TensorBaseES9_NS_15PhiloxCudaStateEEUliRhSB_SB_SB_RKfSD_SD_SD_E_hSC_jLi1ELin1ELi4ELi512ELi2EEEvNS0_6detail10TensorInfoIT0_T2_EENSG_IT1_SI_EESI_T_)
	.align		4
        /*0364*/ 	.word	index@(__assertfail)
	.align		4
        /*0368*/ 	.word	index@(_ZN2at4cuda57_GLOBAL__N__cd6b329d_24_DistributionBernoulli_cu_7537a20d21kernelPointwiseApply2IZNS_6native9templates4cuda28bernoulli_tensor_cuda_kernelIhfEEvRKNS_10TensorBaseES9_NS_15PhiloxCudaStateEEUliRhSB_SB_SB_RKfSD_SD_SD_E_hSC_jLi1ELi2ELi4ELi512ELi2EEEvNS0_6detail10TensorInfoIT0_T2_EENSG_IT1_SI_EESI_T_)
	.align		4
        /*036c*/ 	.word	index@(__assertfail)
	.align		4
        /*0370*/ 	.word	index@(_ZN2at4cuda57_GLOBAL__N__cd6b329d_24_DistributionBernoulli_cu_7537a20d21kernelPointwiseApply2IZNS_6native9templates4cuda28bernoulli_tensor_cuda_kernelIhfEEvRKNS_10TensorBaseES9_NS_15PhiloxCudaStateEEUliRhSB_SB_SB_RKfSD_SD_SD_E_hSC_jLi1ELi1ELi4ELi512ELi2EEEvNS0_6detail10TensorInfoIT0_T2_EENSG_IT1_SI_EESI_T_)
	.align		4
        /*0374*/ 	.word	index@(__assertfail)
	.align		4
        /*0378*/ 	.word	index@(_ZN2at4cuda57_GLOBAL__N__cd6b329d_24_DistributionBernoulli_cu_7537a20d21kernelPointwiseApply2IZNS_6native9templates4cuda28bernoulli_tensor_cuda_kernelIddEEvRKNS_10TensorBaseES9_NS_15PhiloxCudaStateEEUliRdSB_SB_SB_RKdSD_SD_SD_E_dSC_mLin1ELin1ELi4ELi512ELi2EEEvNS0_6detail10TensorInfoIT0_T2_EENSG_IT1_SI_EESI_T_)
	.align		4
        /*037c*/ 	.word	index@(__assertfail)
	.align		4
        /*0380*/ 	.word	index@(_ZN2at4cuda57_GLOBAL__N__cd6b329d_24_DistributionBernoulli_cu_7537a20d21kernelPointwiseApply2IZNS_6native9templates4cuda28bernoulli_tensor_cuda_kernelIddEEvRKNS_10TensorBaseES9_NS_15PhiloxCudaStateEEUliRdSB_SB_SB_RKdSD_SD_SD_E_dSC_mLi1ELi1ELi4ELi512ELi2EEEvNS0_6detail10TensorInfoIT0_T2_EENSG_IT1_SI_EESI_T_)
	.align		4
        /*0384*/ 	.word	index@(__assertfail)
	.align		4
        /*0388*/ 	.word	index@(_ZN2at4cuda57_GLOBAL__N__cd6b329d_24_DistributionBernoulli_cu_7537a20d21kernelPointwiseApply2IZNS_6native9templates4cuda28bernoulli_tensor_cuda_kernelIddEEvRKNS_10TensorBaseES9_NS_15PhiloxCudaStateEEUliRdSB_SB_SB_RKdSD_SD_SD_E_dSC_jLin1ELin1ELi4ELi512ELi2EEEvNS0_6detail10TensorInfoIT0_T2_EENSG_IT1_SI_EESI_T_)
	.align		4
        /*038c*/ 	.word	index@(__assertfail)
	.align		4
        /*0390*/ 	.word	index@(_ZN2at4cuda57_GLOBAL__N__cd6b329d_24_DistributionBernoulli_cu_7537a20d21kernelPointwiseApply2IZNS_6native9templates4cuda28bernoulli_tensor_cuda_kernelIddEEvRKNS_10TensorBaseES9_NS_15PhiloxCudaStateEEUliRdSB_SB_SB_RKdSD_SD_SD_E_dSC_jLin1ELi2ELi4ELi512ELi2EEEvNS0_6detail10TensorInfoIT0_T2_EENSG_IT1_SI_EESI_T_)
	.align		4
        /*0394*/ 	.word	index@(__assertfail)
	.align		4
        /*0398*/ 	.word	index@(_ZN2at4cuda57_GLOBAL__N__cd6b329d_24_DistributionBernoulli_cu_7537a20d21kernelPointwiseApply2IZNS_6native9templates4cuda28bernoulli_tensor_cuda_kernelIddEEvRKNS_10TensorBaseES9_NS_15PhiloxCudaStateEEUliRdSB_SB_SB_RKdSD_SD_SD_E_dSC_jLin1ELi1ELi4ELi512ELi2EEEvNS0_6detail10TensorInfoIT0_T2_EENSG_IT1_SI_EESI_T_)
	.align		4
        /*039c*/ 	.word	index@(__assertfail)
	.align		4
        /*03a0*/ 	.word	index@(_ZN2at4cuda57_GLOBAL__N__cd6b329d_24_DistributionBernoulli_cu_7537a20d21kernelPointwiseApply2IZNS_6native9templates4cuda28bernoulli_tensor_cuda_kernelIddEEvRKNS_10TensorBaseES9_NS_15PhiloxCudaStateEEUliRdSB_SB_SB_RKdSD_SD_SD_E_dSC_jLi2ELin1ELi4ELi512ELi2EEEvNS0_6detail10TensorInfoIT0_T2_EENSG_IT1_SI_EESI_T_)
	.align		4
        /*03a4*/ 	.word	index@(__assertfail)
	.align		4
        /*03a8*/ 	.word	index@(_ZN2at4cuda57_GLOBAL__N__cd6b329d_24_DistributionBernoulli_cu_7537a20d21kernelPointwiseApply2IZNS_6native9templates4cuda28bernoulli_tensor_cuda_kernelIddEEvRKNS_10TensorBaseES9_NS_15PhiloxCudaStateEEUliRdSB_SB_SB_RKdSD_SD_SD_E_dSC_jLi2ELi2ELi4ELi512ELi2EEEvNS0_6detail10TensorInfoIT0_T2_EENSG_IT1_SI_EESI_T_)
	.align		4
        /*03ac*/ 	.word	index@(__assertfail)
	.align		4
        /*03b0*/ 	.word	index@(_ZN2at4cuda57_GLOBAL__N__cd6b329d_24_DistributionBernoulli_cu_7537a20d21kernelPointwiseApply2IZNS_6native9templates4cuda28bernoulli_tensor_cuda_kernelIddEEvRKNS_10TensorBaseES9_NS_15PhiloxCudaStateEEUliRdSB_SB_SB_RKdSD_SD_SD_E_dSC_jLi2ELi1ELi4ELi512ELi2EEEvNS0_6detail10TensorInfoIT0_T2_EENSG_IT1_SI_EESI_T_)
	.align		4
        /*03b4*/ 	.word	index@(__assertfail)
	.align		4
        /*03b8*/ 	.word	index@(_ZN2at4cuda57_GLOBAL__N__cd6b329d_24_DistributionBernoulli_cu_7537a20d21kernelPointwiseApply2IZNS_6native9templates4cuda28bernoulli_tensor_cuda_kernelIddEEvRKNS_10TensorBaseES9_NS_15PhiloxCudaStateEEUliRdSB_SB_SB_RKdSD_SD_SD_E_dSC_jLi1ELin1ELi4ELi512ELi2EEEvNS0_6detail10TensorInfoIT0_T2_EENSG_IT1_SI_EESI_T_)
	.align		4
        /*03bc*/ 	.word	index@(__assertfail)
	.align		4
        /*03c0*/ 	.word	index@(_ZN2at4cuda57_GLOBAL__N__cd6b329d_24_DistributionBernoulli_cu_7537a20d21kernelPointwiseApply2IZNS_6native9templates4cuda28bernoulli_tensor_cuda_kernelIddEEvRKNS_10TensorBaseES9_NS_15PhiloxCudaStateEEUliRdSB_SB_SB_RKdSD_SD_SD_E_dSC_jLi1ELi2ELi4ELi512ELi2EEEvNS0_6detail10TensorInfoIT0_T2_EENSG_IT1_SI_EESI_T_)
	.align		4
        /*03c4*/ 	.word	index@(__assertfail)
	.align		4
        /*03c8*/ 	.word	index@(_ZN2at4cuda57_GLOBAL__N__cd6b329d_24_DistributionBernoulli_cu_7537a20d21kernelPointwiseApply2IZNS_6native9templates4cuda28bernoulli_tensor_cuda_kernelIddEEvRKNS_10TensorBaseES9_NS_15PhiloxCudaStateEEUliRdSB_SB_SB_RKdSD_SD_SD_E_dSC_jLi1ELi1ELi4ELi512ELi2EEEvNS0_6detail10TensorInfoIT0_T2_EENSG_IT1_SI_EESI_T_)
	.align		4
        /*03cc*/ 	.word	index@(__assertfail)
	.align		4
        /*03d0*/ 	.word	0x00000000
	.align		4
        /*03d4*/ 	.word	0xfffffffe
	.align		4
        /*03d8*/ 	.word	0x00000000
	.align		4
        /*03dc*/ 	.word	0xfffffffd
	.align		4
        /*03e0*/ 	.word	0x00000000
	.align		4
        /*03e4*/ 	.word	0xfffffffc


//--------------------- .nv.rel.action            --------------------------
	.section	.nv.rel.action,"",@"SHT_CUDA_RELOCINFO"
	.align	8
	.sectionentsize	8
        /*0000*/ 	.byte	0x73, 0x00, 0x00, 0x00, 0x00, 0x00, 0x00, 0x00, 0x00, 0x00, 0x00, 0x11, 0x25, 0x00, 0x05, 0x36


//--------------------- .nv.constant4             --------------------------
	.section	.nv.constant4,"a",@progbits
	.align	8
	.align		8
.nv.constant4:
        /*0000*/ 	.dword	precalc_xorwow_matrix
	.align		8
        /*0008*/ 	.dword	precalc_xorwow_offset_matrix
	.align		8
        /*0010*/ 	.dword	mrg32k3aM1
	.align		8
        /*0018*/ 	.dword	mrg32k3aM2
	.align		8
        /*0020*/ 	.dword	mrg32k3aM1SubSeq
	.align		8
        /*0028*/ 	.dword	mrg32k3aM2SubSeq
	.align		8
        /*0030*/ 	.dword	mrg32k3aM1Seq
	.align		8
        /*0038*/ 	.dword	mrg32k3aM2Seq
	.align		8
        /*0040*/ 	.dword	__unnamed_1
	.align		8
        /*0048*/ 	.dword	__unnamed_2
	.align		8
        /*0050*/ 	.dword	__unnamed_3
	.align		8
        /*0058*/ 	.dword	__unnamed_4
	.align		8
        /*0060*/ 	.dword	__unnamed_5
	.align		8
        /*0068*/ 	.dword	__unnamed_6
	.align		8
        /*0070*/ 	.dword	__unnamed_7
	.align		8
        /*0078*/ 	.dword	__unnamed_8
	.align		8
        /*0080*/ 	.dword	__unnamed_9
	.align		8
        /*0088*/ 	.dword	__unnamed_10
	.align		8
        /*0090*/ 	.dword	__unnamed_11
	.align		8
        /*0098*/ 	.dword	_ZN55_INTERNAL_cd6b329d_24_DistributionBernoulli_cu_7537a20d4cuda3std3__45__cpo5beginE
	.align		8
        /*00a0*/ 	.dword	_ZN55_INTERNAL_cd6b329d_24_DistributionBernoulli_cu_7537a20d4cuda3std3__45__cpo3endE
	.align		8
        /*00a8*/ 	.dword	_ZN55_INTERNAL_cd6b329d_24_DistributionBernoulli_cu_7537a20d4cuda3std3__45__cpo6cbeginE
	.align		8
        /*00b0*/ 	.dword	_ZN55_INTERNAL_cd6b329d_24_DistributionBernoulli_cu_7537a20d4cuda3std3__45__cpo4cendE
	.align		8
        /*00b8*/ 	.dword	_ZN55_INTERNAL_cd6b329d_24_DistributionBernoulli_cu_7537a20d4cuda3std3__45__cpo6rbeginE
	.align		8
        /*00c0*/ 	.dword	_ZN55_INTERNAL_cd6b329d_24_DistributionBernoulli_cu_7537a20d4cuda3std3__45__cpo4rendE
	.align		8
        /*00c8*/ 	.dword	_ZN55_INTERNAL_cd6b329d_24_DistributionBernoulli_cu_7537a20d4cuda3std3__45__cpo7crbeginE
	.align		8
        /*00d0*/ 	.dword	_ZN55_INTERNAL_cd6b329d_24_DistributionBernoulli_cu_7537a20d4cuda3std3__45__cpo5crendE
	.align		8
        /*00d8*/ 	.dword	_ZN55_INTERNAL_cd6b329d_24_DistributionBernoulli_cu_7537a20d4cuda3std3__457_GLOBAL__N__cd6b329d_24_DistributionBernoulli_cu_7537a20d6ignoreE
	.align		8
        /*00e0*/ 	.dword	_ZN55_INTERNAL_cd6b329d_24_DistributionBernoulli_cu_7537a20d4cuda3std3__419piecewise_constructE
	.align		8
        /*00e8*/ 	.dword	_ZN55_INTERNAL_cd6b329d_24_DistributionBernoulli_cu_7537a20d4cuda3std3__48in_placeE
	.align		8
        /*00f0*/ 	.dword	_ZN55_INTERNAL_cd6b329d_24_DistributionBernoulli_cu_7537a20d4cuda3std3__420unreachable_sentinelE
	.align		8
        /*00f8*/ 	.dword	_ZN55_INTERNAL_cd6b329d_24_DistributionBernoulli_cu_7537a20d4cuda3std6ranges3__45__cpo4swapE
	.align		8
        /*0100*/ 	.dword	_ZN55_INTERNAL_cd6b329d_24_DistributionBernoulli_cu_7537a20d4cuda3std6ranges3__45__cpo9iter_moveE
	.align		8
        /*0108*/ 	.dword	_ZN55_INTERNAL_cd6b329d_24_DistributionBernoulli_cu_7537a20d4cuda3std6ranges3__45__cpo5beginE
	.align		8
        /*0110*/ 	.dword	_ZN55_INTERNAL_cd6b329d_24_DistributionBernoulli_cu_7537a20d4cuda3std6ranges3__45__cpo3endE
	.align		8
        /*0118*/ 	.dword	_ZN55_INTERNAL_cd6b329d_24_DistributionBernoulli_cu_7537a20d4cuda3std6ranges3__45__cpo6cbeginE
	.align		8
        /*0120*/ 	.dword	_ZN55_INTERNAL_cd6b329d_24_DistributionBernoulli_cu_7537a20d4cuda3std6ranges3__45__cpo4cendE
	.align		8
        /*0128*/ 	.dword	_ZN55_INTERNAL_cd6b329d_24_DistributionBernoulli_cu_7537a20d4cuda3std6ranges3__45__cpo7advanceE
	.align		8
        /*0130*/ 	.dword	_ZN55_INTERNAL_cd6b329d_24_DistributionBernoulli_cu_7537a20d4cuda3std6ranges3__45__cpo9iter_swapE
	.align		8
        /*0138*/ 	.dword	_ZN55_INTERNAL_cd6b329d_24_DistributionBernoulli_cu_7537a20d4cuda3std6ranges3__45__cpo4nextE
	.align		8
        /*0140*/ 	.dword	_ZN55_INTERNAL_cd6b329d_24_DistributionBernoulli_cu_7537a20d4cuda3std6ranges3__45__cpo4prevE
	.align		8
        /*0148*/ 	.dword	_ZN55_INTERNAL_cd6b329d_24_DistributionBernoulli_cu_7537a20d4cuda3std6ranges3__45__cpo4dataE
	.align		8
        /*0150*/ 	.dword	_ZN55_INTERNAL_cd6b329d_24_DistributionBernoulli_cu_7537a20d4cuda3std6ranges3__45__cpo5cdataE
	.align		8
        /*0158*/ 	.dword	_ZN55_INTERNAL_cd6b329d_24_DistributionBernoulli_cu_7537a20d4cuda3std6ranges3__45__cpo4sizeE
	.align		8
        /*0160*/ 	.dword	_ZN55_INTERNAL_cd6b329d_24_DistributionBernoulli_cu_7537a20d4cuda3std6ranges3__45__cpo5ssizeE
	.align		8
        /*0168*/ 	.dword	_ZN55_INTERNAL_cd6b329d_24_DistributionBernoulli_cu_7537a20d4cuda3std6ranges3__45__cpo8distanceE
	.align		8
        /*0170*/ 	.dword	_ZN55_INTERNAL_cd6b329d_24_DistributionBernoulli_cu_7537a20d6thrust23THRUST_300001_SM_800_NS6system6detail10sequential3seqE
	.align		8
        /*0178*/ 	.dword	$str$1
	.align		8
        /*0180*/ 	.dword	$str$5
	.align		8
        /*0188*/ 	.dword	$str$6
	.align		8
        /*0190*/ 	.dword	$str$7
	.align		8
        /*0198*/ 	.dword	$str$8
	.align		8
        /*01a0*/ 	.dword	__assertfail


//--------------------- .nv.constant3             --------------------------
	.section	.nv.constant3,"a",@progbits
	.align	8
.nv.constant3:
	.type		__cr_lgamma_table,@object
	.size		__cr_lgamma_table,(.L_8 - __cr_lgamma_table)
__cr_lgamma_table:
        /*0000*/ 	.byte	0x00, 0x00, 0x00, 0x00, 0x00, 0x00, 0x00, 0x00, 0x00, 0x00, 0x00, 0x00, 0x00, 0x00, 0x00, 0x00
        /*0010*/ 	.byte	0xef, 0x39, 0xfa, 0xfe, 0x42, 0x2e, 0xe6, 0x3f, 0x02, 0x20, 0x2a, 0xfa, 0x0b, 0xab, 0xfc, 0x3f
        /*0020*/ 	.byte	0xf9, 0x2c, 0x92, 0x7c, 0xa7, 0x6c, 0x09, 0x40, 0xc9, 0x79, 0x44, 0x3c, 0x64, 0x26, 0x13, 0x40
        /*0030*/ 	.byte	0xca, 0x01, 0xcf, 0x3a, 0x27, 0x51, 0x1a, 0x40, 0x30, 0xcc, 0x2d, 0xf3, 0xe1, 0x0c, 0x21, 0x40
        /*0040*/ 	.byte	0x0d, 0xb7, 0xfc, 0x82, 0x8e, 0x35, 0x25, 0x40
.L_8:


//--------------------- .nv.constant2._ZN2at6native57_GLOBAL__N__cd6b329d_24_DistributionBernoulli_cu_7537a20d43distribution_elementwise_grid_stride_kernelIfLi4EZNS0_9templates4cuda21uniform_and_transformIbfPNS_17CUDAGeneratorImplEZZZNS4_16bernoulli_kernelIS7_EEvRNS_18TensorIteratorBaseEdT_ENKUlvE_clEvENKUlvE8_clEvEUlfE_EEvSA_T1_T2_EUlP24curandStatePhilox4_32_10E0_ZNS1_27distribution_nullary_kernelIbf6float4S7_SJ_SE_EEvSA_SG_RKT3_T4_EUlifE0_EEvlNS_15PhiloxCudaStateESF_SG_ --------------------------
	.section	.nv.constant2._ZN2at6native57_GLOBAL__N__cd6b329d_24_DistributionBernoulli_cu_7537a20d43distribution_elementwise_grid_stride_kernelIfLi4EZNS0_9templates4cuda21uniform_and_transformIbfPNS_17CUDAGeneratorImplEZZZNS4_16bernoulli_kernelIS7_EEvRNS_18TensorIteratorBaseEdT_ENKUlvE_clEvENKUlvE8_clEvEUlfE_EEvSA_T1_T2_EUlP24curandStatePhilox4_32_10E0_ZNS1_27distribution_nullary_kernelIbf6float4S7_SJ_SE_EEvSA_SG_RKT3_T4_EUlifE0_EEvlNS_15PhiloxCudaStateESF_SG_,"a",@progbits
	.sectionflags	@""
	.align	4
.nv.constant2._ZN2at6native57_GLOBAL__N__cd6b329d_24_DistributionBernoulli_cu_7537a20d43distribution_elementwise_grid_stride_kernelIfLi4EZNS0_9templates4cuda21uniform_and_transformIbfPNS_17CUDAGeneratorImplEZZZNS4_16bernoulli_kernelIS7_EEvRNS_18TensorIteratorBaseEdT_ENKUlvE_clEvENKUlvE8_clEvEUlfE_EEvSA_T1_T2_EUlP24curandStatePhilox4_32_10E0_ZNS1_27distribution_nullary_kernelIbf6float4S7_SJ_SE_EEvSA_SG_RKT3_T4_EUlifE0_EEvlNS_15PhiloxCudaStateESF_SG_:
        /*0000*/ 	.byte	0x00, 0x00, 0x00, 0xf0, 0xff, 0xff, 0x0f, 0x38


//--------------------- .nv.constant0._ZN2at6native57_GLOBAL__N__cd6b329d_24_DistributionBernoulli_cu_7537a20d43distribution_elementwise_grid_stride_kernelIfLi4EZNS0_9templates4cuda21uniform_and_transformIbfPNS_17CUDAGeneratorImplEZZZNS4_16bernoulli_kernelIS7_EEvRNS_18TensorIteratorBaseEdT_ENKUlvE_clEvENKUlvE8_clEvEUlfE_EEvSA_T1_T2_EUlP24curandStatePhilox4_32_10E0_ZNS1_27distribution_nullary_kernelIbf6float4S7_SJ_SE_EEvSA_SG_RKT3_T4_EUlifE0_EEvlNS_15PhiloxCudaStateESF_SG_ --------------------------
	.section	.nv.constant0._ZN2at6native57_GLOBAL__N__cd6b329d_24_DistributionBernoulli_cu_7537a20d43distribution_elementwise_grid_stride_kernelIfLi4EZNS0_9templates4cuda21uniform_and_transformIbfPNS_17CUDAGeneratorImplEZZZNS4_16bernoulli_kernelIS7_EEvRNS_18TensorIteratorBaseEdT_ENKUlvE_clEvENKUlvE8_clEvEUlfE_EEvSA_T1_T2_EUlP24curandStatePhilox4_32_10E0_ZNS1_27distribution_nullary_kernelIbf6float4S7_SJ_SE_EEvSA_SG_RKT3_T4_EUlifE0_EEvlNS_15PhiloxCudaStateESF_SG_,"a",@progbits
	.sectionflags	@""
	.align	4
.nv.constant0._ZN2at6native57_GLOBAL__N__cd6b329d_24_DistributionBernoulli_cu_7537a20d43distribution_elementwise_grid_stride_kernelIfLi4EZNS0_9templates4cuda21uniform_and_transformIbfPNS_17CUDAGeneratorImplEZZZNS4_16bernoulli_kernelIS7_EEvRNS_18TensorIteratorBaseEdT_ENKUlvE_clEvENKUlvE8_clEvEUlfE_EEvSA_T1_T2_EUlP24curandStatePhilox4_32_10E0_ZNS1_27distribution_nullary_kernelIbf6float4S7_SJ_SE_EEvSA_SG_RKT3_T4_EUlifE0_EEvlNS_15PhiloxCudaStateESF_SG_:
	.zero		816


//--------------------- .nv.constant2._ZN2at6native57_GLOBAL__N__cd6b329d_24_DistributionBernoulli_cu_7537a20d43distribution_elementwise_grid_stride_kernelIfLi4EZNS0_9templates4cuda21uniform_and_transformIbfPNS_17CUDAGeneratorImplEZZZNS4_16bernoulli_kernelIS7_EEvRNS_18TensorIteratorBaseEdT_ENKUlvE_clEvENKUlvE8_clEvEUlfE_EEvSA_T1_T2_EUlP24curandStatePhilox4_32_10E0_ZNS1_27distribution_nullary_kernelIbf6float4S7_SJ_SE_EEvSA_SG_RKT3_T4_EUlifE_EEvlNS_15PhiloxCudaStateESF_SG_ --------------------------
	.section	.nv.constant2._ZN2at6native57_GLOBAL__N__cd6b329d_24_DistributionBernoulli_cu_7537a20d43distribution_elementwise_grid_stride_kernelIfLi4EZNS0_9templates4cuda21uniform_and_transformIbfPNS_17CUDAGeneratorImplEZZZNS4_16bernoulli_kernelIS7_EEvRNS_18TensorIteratorBaseEdT_ENKUlvE_clEvENKUlvE8_clEvEUlfE_EEvSA_T1_T2_EUlP24curandStatePhilox4_32_10E0_ZNS1_27distribution_nullary_kernelIbf6float4S7_SJ_SE_EEvSA_SG_RKT3_T4_EUlifE_EEvlNS_15PhiloxCudaStateESF_SG_,"a",@progbits
	.sectionflags	@""
	.align	4
.nv.constant2._ZN2at6native57_GLOBAL__N__cd6b329d_24_DistributionBernoulli_cu_7537a20d43distribution_elementwise_grid_stride_kernelIfLi4EZNS0_9templates4cuda21uniform_and_transformIbfPNS_17CUDAGeneratorImplEZZZNS4_16bernoulli_kernelIS7_EEvRNS_18TensorIteratorBaseEdT_ENKUlvE_clEvENKUlvE8_clEvEUlfE_EEvSA_T1_T2_EUlP24curandStatePhilox4_32_10E0_ZNS1_27distribution_nullary_kernelIbf6float4S7_SJ_SE_EEvSA_SG_RKT3_T4_EUlifE_EEvlNS_15PhiloxCudaStateESF_SG_:
        /*0000*/ 	.byte	0x00, 0x00, 0x00, 0xf0, 0xff, 0xff, 0x0f, 0x38


//--------------------- .nv.constant0._ZN2at6native57_GLOBAL__N__cd6b329d_24_DistributionBernoulli_cu_7537a20d43distribution_elementwise_grid_stride_kernelIfLi4EZNS0_9templates4cuda21uniform_and_transformIbfPNS_17CUDAGeneratorImplEZZZNS4_16bernoulli_kernelIS7_EEvRNS_18TensorIteratorBaseEdT_ENKUlvE_clEvENKUlvE8_clEvEUlfE_EEvSA_T1_T2_EUlP24curandStatePhilox4_32_10E0_ZNS1_27distribution_nullary_kernelIbf6float4S7_SJ_SE_EEvSA_SG_RKT3_T4_EUlifE_EEvlNS_15PhiloxCudaStateESF_SG_ --------------------------
	.section	.nv.constant0._ZN2at6native57_GLOBAL__N__cd6b329d_24_DistributionBernoulli_cu_7537a20d43distribution_elementwise_grid_stride_kernelIfLi4EZNS0_9templates4cuda21uniform_and_transformIbfPNS_17CUDAGeneratorImplEZZZNS4_16bernoulli_kernelIS7_EEvRNS_18TensorIteratorBaseEdT_ENKUlvE_clEvENKUlvE8_clEvEUlfE_EEvSA_T1_T2_EUlP24curandStatePhilox4_32_10E0_ZNS1_27distribution_nullary_kernelIbf6float4S7_SJ_SE_EEvSA_SG_RKT3_T4_EUlifE_EEvlNS_15PhiloxCudaStateESF_SG_,"a",@progbits
	.sectionflags	@""
	.align	4
.nv.constant0._ZN2at6native57_GLOBAL__N__cd6b329d_24_DistributionBernoulli_cu_7537a20d43distribution_elementwise_grid_stride_kernelIfLi4EZNS0_9templates4cuda21uniform_and_transformIbfPNS_17CUDAGeneratorImplEZZZNS4_16bernoulli_kernelIS7_EEvRNS_18TensorIteratorBaseEdT_ENKUlvE_clEvENKUlvE8_clEvEUlfE_EEvSA_T1_T2_EUlP24curandStatePhilox4_32_10E0_ZNS1_27distribution_nullary_kernelIbf6float4S7_SJ_SE_EEvSA_SG_RKT3_T4_EUlifE_EEvlNS_15PhiloxCudaStateESF_SG_:
	.zero		416


//--------------------- .nv.constant2._ZN2at6native57_GLOBAL__N__cd6b329d_24_DistributionBernoulli_cu_7537a20d43distribution_elementwise_grid_stride_kernelIfLi4EZNS0_9templates4cuda21uniform_and_transformIbfPNS_17CUDAGeneratorImplEZZZNS4_16bernoulli_kernelIS7_EEvRNS_18TensorIteratorBaseEdT_ENKUlvE_clEvENKUlvE8_clEvEUlfE_EEvSA_T1_T2_EUlP24curandStatePhilox4_32_10E_ZNS1_27distribution_nullary_kernelIbf7double2S7_SJ_SE_EEvSA_SG_RKT3_T4_EUlifE0_EEvlNS_15PhiloxCudaStateESF_SG_ --------------------------
	.section	.nv.constant2._ZN2at6native57_GLOBAL__N__cd6b329d_24_DistributionBernoulli_cu_7537a20d43distribution_elementwise_grid_stride_kernelIfLi4EZNS0_9templates4cuda21uniform_and_transformIbfPNS_17CUDAGeneratorImplEZZZNS4_16bernoulli_kernelIS7_EEvRNS_18TensorIteratorBaseEdT_ENKUlvE_clEvENKUlvE8_clEvEUlfE_EEvSA_T1_T2_EUlP24curandStatePhilox4_32_10E_ZNS1_27distribution_nullary_kernelIbf7double2S7_SJ_SE_EEvSA_SG_RKT3_T4_EUlifE0_EEvlNS_15PhiloxCudaStateESF_SG_,"a",@progbits
	.sectionflags	@""
	.align	4
.nv.constant2._ZN2at6native57_GLOBAL__N__cd6b329d_24_DistributionBernoulli_cu_7537a20d43distribution_elementwise_grid_stride_kernelIfLi4EZNS0_9templates4cuda21uniform_and_transformIbfPNS_17CUDAGeneratorImplEZZZNS4_16bernoulli_kernelIS7_EEvRNS_18TensorIteratorBaseEdT_ENKUlvE_clEvENKUlvE8_clEvEUlfE_EEvSA_T1_T2_EUlP24curandStatePhilox4_32_10E_ZNS1_27distribution_nullary_kernelIbf7double2S7_SJ_SE_EEvSA_SG_RKT3_T4_EUlifE0_EEvlNS_15PhiloxCudaStateESF_SG_:
        /*0000*/ 	.byte	0x00, 0x00, 0x00, 0xf0, 0xff, 0xff, 0x0f, 0x38


//--------------------- .nv.constant0._ZN2at6native57_GLOBAL__N__cd6b329d_24_DistributionBernoulli_cu_7537a20d43distribution_elementwise_grid_stride_kernelIfLi4EZNS0_9templates4cuda21uniform_and_transformIbfPNS_17CUDAGeneratorImplEZZZNS4_16bernoulli_kernelIS7_EEvRNS_18TensorIteratorBaseEdT_ENKUlvE_clEvENKUlvE8_clEvEUlfE_EEvSA_T1_T2_EUlP24curandStatePhilox4_32_10E_ZNS1_27distribution_nullary_kernelIbf7double2S7_SJ_SE_EEvSA_SG_RKT3_T4_EUlifE0_EEvlNS_15PhiloxCudaStateESF_SG_ --------------------------
	.section	.nv.constant0._ZN2at6native57_GLOBAL__N__cd6b329d_24_DistributionBernoulli_cu_7537a20d43distribution_elementwise_grid_stride_kernelIfLi4EZNS0_9templates4cuda21uniform_and_transformIbfPNS_17CUDAGeneratorImplEZZZNS4_16bernoulli_kernelIS7_EEvRNS_18TensorIteratorBaseEdT_ENKUlvE_clEvENKUlvE8_clEvEUlfE_EEvSA_T1_T2_EUlP24curandStatePhilox4_32_10E_ZNS1_27distribution_nullary_kernelIbf7double2S7_SJ_SE_EEvSA_SG_RKT3_T4_EUlifE0_EEvlNS_15PhiloxCudaStateESF_SG_,"a",@progbits
	.sectionflags	@""
	.align	4
.nv.constant0._ZN2at6native57_GLOBAL__N__cd6b329d_24_DistributionBernoulli_cu_7537a20d43distribution_elementwise_grid_stride_kernelIfLi4EZNS0_9templates4cuda21uniform_and_transformIbfPNS_17CUDAGeneratorImplEZZZNS4_16bernoulli_kernelIS7_EEvRNS_18TensorIteratorBaseEdT_ENKUlvE_clEvENKUlvE8_clEvEUlfE_EEvSA_T1_T2_EUlP24curandStatePhilox4_32_10E_ZNS1_27distribution_nullary_kernelIbf7double2S7_SJ_SE_EEvSA_SG_RKT3_T4_EUlifE0_EEvlNS_15PhiloxCudaStateESF_SG_:
	.zero		816


//--------------------- .nv.constant2._ZN2at6native57_GLOBAL__N__cd6b329d_24_DistributionBernoulli_cu_7537a20d43distribution_elementwise_grid_stride_kernelIfLi4EZNS0_9templates4cuda21uniform_and_transformIbfPNS_17CUDAGeneratorImplEZZZNS4_16bernoulli_kernelIS7_EEvRNS_18TensorIteratorBaseEdT_ENKUlvE_clEvENKUlvE8_clEvEUlfE_EEvSA_T1_T2_EUlP24curandStatePhilox4_32_10E_ZNS1_27distribution_nullary_kernelIbf7double2S7_SJ_SE_EEvSA_SG_RKT3_T4_EUlifE_EEvlNS_15PhiloxCudaStateESF_SG_ --------------------------
	.section	.nv.constant2._ZN2at6native57_GLOBAL__N__cd6b329d_24_DistributionBernoulli_cu_7537a20d43distribution_elementwise_grid_stride_kernelIfLi4EZNS0_9templates4cuda21uniform_and_transformIbfPNS_17CUDAGeneratorImplEZZZNS4_16bernoulli_kernelIS7_EEvRNS_18TensorIteratorBaseEdT_ENKUlvE_clEvENKUlvE8_clEvEUlfE_EEvSA_T1_T2_EUlP24curandStatePhilox4_32_10E_ZNS1_27distribution_nullary_kernelIbf7double2S7_SJ_SE_EEvSA_SG_RKT3_T4_EUlifE_EEvlNS_15PhiloxCudaStateESF_SG_,"a",@progbits
	.sectionflags	@""
	.align	4
.nv.constant2._ZN2at6native57_GLOBAL__N__cd6b329d_24_DistributionBernoulli_cu_7537a20d43distribution_elementwise_grid_stride_kernelIfLi4EZNS0_9templates4cuda21uniform_and_transformIbfPNS_17CUDAGeneratorImplEZZZNS4_16bernoulli_kernelIS7_EEvRNS_18TensorIteratorBaseEdT_ENKUlvE_clEvENKUlvE8_clEvEUlfE_EEvSA_T1_T2_EUlP24curandStatePhilox4_32_10E_ZNS1_27distribution_nullary_kernelIbf7double2S7_SJ_SE_EEvSA_SG_RKT3_T4_EUlifE_EEvlNS_15PhiloxCudaStateESF_SG_:
        /*0000*/ 	.byte	0x00, 0x00, 0x00, 0xf0, 0xff, 0xff, 0x0f, 0x38


//--------------------- .nv.constant0._ZN2at6native57_GLOBAL__N__cd6b329d_24_DistributionBernoulli_cu_7537a20d43distribution_elementwise_grid_stride_kernelIfLi4EZNS0_9templates4cuda21uniform_and_transformIbfPNS_17CUDAGeneratorImplEZZZNS4_16bernoulli_kernelIS7_EEvRNS_18TensorIteratorBaseEdT_ENKUlvE_clEvENKUlvE8_clEvEUlfE_EEvSA_T1_T2_EUlP24curandStatePhilox4_32_10E_ZNS1_27distribution_nullary_kernelIbf7double2S7_SJ_SE_EEvSA_SG_RKT3_T4_EUlifE_EEvlNS_15PhiloxCudaStateESF_SG_ --------------------------
	.section	.nv.constant0._ZN2at6native57_GLOBAL__N__cd6b329d_24_DistributionBernoulli_cu_7537a20d43distribution_elementwise_grid_stride_kernelIfLi4EZNS0_9templates4cuda21uniform_and_transformIbfPNS_17CUDAGeneratorImplEZZZNS4_16bernoulli_kernelIS7_EEvRNS_18TensorIteratorBaseEdT_ENKUlvE_clEvENKUlvE8_clEvEUlfE_EEvSA_T1_T2_EUlP24curandStatePhilox4_32_10E_ZNS1_27distribution_nullary_kernelIbf7double2S7_SJ_SE_EEvSA_SG_RKT3_T4_EUlifE_EEvlNS_15PhiloxCudaStateESF_SG_,"a",@progbits
	.sectionflags	@""
	.align	4
.nv.constant0._ZN2at6native57_GLOBAL__N__cd6b329d_24_DistributionBernoulli_cu_7537a20d43distribution_elementwise_grid_stride_kernelIfLi4EZNS0_9templates4cuda21uniform_and_transformIbfPNS_17CUDAGeneratorImplEZZZNS4_16bernoulli_kernelIS7_EEvRNS_18TensorIteratorBaseEdT_ENKUlvE_clEvENKUlvE8_clEvEUlfE_EEvSA_T1_T2_EUlP24curandStatePhilox4_32_10E_ZNS1_27distribution_nullary_kernelIbf7double2S7_SJ_SE_EEvSA_SG_RKT3_T4_EUlifE_EEvlNS_15PhiloxCudaStateESF_SG_:
	.zero		416


//--------------------- .nv.constant2._ZN2at6native57_GLOBAL__N__cd6b329d_24_DistributionBernoulli_cu_7537a20d43distribution_elementwise_grid_stride_kernelIfLi4EZNS0_9templates4cuda21uniform_and_transformIN3c108BFloat16EfPNS_17CUDAGeneratorImplEZZZNS4_16bernoulli_kernelIS9_EEvRNS_18TensorIteratorBaseEdT_ENKUlvE_clEvENKUlvE7_clEvEUlfE_EEvSC_T1_T2_EUlP24curandStatePhilox4_32_10E0_ZNS1_27distribution_nullary_kernelIS7_f6float4S9_SL_SG_EEvSC_SI_RKT3_T4_EUlifE0_EEvlNS_15PhiloxCudaStateESH_SI_ --------------------------
	.section	.nv.constant2._ZN2at6native57_GLOBAL__N__cd6b329d_24_DistributionBernoulli_cu_7537a20d43distribution_elementwise_grid_stride_kernelIfLi4EZNS0_9templates4cuda21uniform_and_transformIN3c108BFloat16EfPNS_17CUDAGeneratorImplEZZZNS4_16bernoulli_kernelIS9_EEvRNS_18TensorIteratorBaseEdT_ENKUlvE_clEvENKUlvE7_clEvEUlfE_EEvSC_T1_T2_EUlP24curandStatePhilox4_32_10E0_ZNS1_27distribution_nullary_kernelIS7_f6float4S9_SL_SG_EEvSC_SI_RKT3_T4_EUlifE0_EEvlNS_15PhiloxCudaStateESH_SI_,"a",@progbits
	.sectionflags	@""
	.align	4
.nv.constant2._ZN2at6native57_GLOBAL__N__cd6b329d_24_DistributionBernoulli_cu_7537a20d43distribution_elementwise_grid_stride_kernelIfLi4EZNS0_9templates4cuda21uniform_and_transformIN3c108BFloat16EfPNS_17CUDAGeneratorImplEZZZNS4_16bernoulli_kernelIS9_EEvRNS_18TensorIteratorBaseEdT_ENKUlvE_clEvENKUlvE7_clEvEUlfE_EEvSC_T1_T2_EUlP24curandStatePhilox4_32_10E0_ZNS1_27distribution_nullary_kernelIS7_f6float4S9_SL_SG_EEvSC_SI_RKT3_T4_EUlifE0_EEvlNS_15PhiloxCudaStateESH_SI_:
        /*0000*/ 	.byte	0x00, 0x00, 0x00, 0xf0, 0xff, 0xff, 0x0f, 0x38


//--------------------- .nv.constant0._ZN2at6native57_GLOBAL__N__cd6b329d_24_DistributionBernoulli_cu_7537a20d43distribution_elementwise_grid_stride_kernelIfLi4EZNS0_9templates4cuda21uniform_and_transformIN3c108BFloat16EfPNS_17CUDAGeneratorImplEZZZNS4_16bernoulli_kernelIS9_EEvRNS_18TensorIteratorBaseEdT_ENKUlvE_clEvENKUlvE7_clEvEUlfE_EEvSC_T1_T2_EUlP24curandStatePhilox4_32_10E0_ZNS1_27distribution_nullary_kernelIS7_f6float4S9_SL_SG_EEvSC_SI_RKT3_T4_EUlifE0_EEvlNS_15PhiloxCudaStateESH_SI_ --------------------------
	.section	.nv.constant0._ZN2at6native57_GLOBAL__N__cd6b329d_24_DistributionBernoulli_cu_7537a20d43distribution_elementwise_grid_stride_kernelIfLi4EZNS0_9templates4cuda21uniform_and_transformIN3c108BFloat16EfPNS_17CUDAGeneratorImplEZZZNS4_16bernoulli_kernelIS9_EEvRNS_18TensorIteratorBaseEdT_ENKUlvE_clEvENKUlvE7_clEvEUlfE_EEvSC_T1_T2_EUlP24curandStatePhilox4_32_10E0_ZNS1_27distribution_nullary_kernelIS7_f6float4S9_SL_SG_EEvSC_SI_RKT3_T4_EUlifE0_EEvlNS_15PhiloxCudaStateESH_SI_,"a",@progbits
	.sectionflags	@""
	.align	4
.nv.constant0._ZN2at6native57_GLOBAL__N__cd6b329d_24_DistributionBernoulli_cu_7537a20d43distribution_elementwise_grid_stride_kernelIfLi4EZNS0_9templates4cuda21uniform_and_transformIN3c108BFloat16EfPNS_17CUDAGeneratorImplEZZZNS4_16bernoulli_kernelIS9_EEvRNS_18TensorIteratorBaseEdT_ENKUlvE_clEvENKUlvE7_clEvEUlfE_EEvSC_T1_T2_EUlP24curandStatePhilox4_32_10E0_ZNS1_27distribution_nullary_kernelIS7_f6float4S9_SL_SG_EEvSC_SI_RKT3_T4_EUlifE0_EEvlNS_15PhiloxCudaStateESH_SI_:
	.zero		816


//--------------------- .nv.constant2._ZN2at6native57_GLOBAL__N__cd6b329d_24_DistributionBernoulli_cu_7537a20d43distribution_elementwise_grid_stride_kernelIfLi4EZNS0_9templates4cuda21uniform_and_transformIN3c108BFloat16EfPNS_17CUDAGeneratorImplEZZZNS4_16bernoulli_kernelIS9_EEvRNS_18TensorIteratorBaseEdT_ENKUlvE_clEvENKUlvE7_clEvEUlfE_EEvSC_T1_T2_EUlP24curandStatePhilox4_32_10E0_ZNS1_27distribution_nullary_kernelIS7_f6float4S9_SL_SG_EEvSC_SI_RKT3_T4_EUlifE_EEvlNS_15PhiloxCudaStateESH_SI_ --------------------------
	.section	.nv.constant2._ZN2at6native57_GLOBAL__N__cd6b329d_24_DistributionBernoulli_cu_7537a20d43distribution_elementwise_grid_stride_kernelIfLi4EZNS0_9templates4cuda21uniform_and_transformIN3c108BFloat16EfPNS_17CUDAGeneratorImplEZZZNS4_16bernoulli_kernelIS9_EEvRNS_18TensorIteratorBaseEdT_ENKUlvE_clEvENKUlvE7_clEvEUlfE_EEvSC_T1_T2_EUlP24curandStatePhilox4_32_10E0_ZNS1_27distribution_nullary_kernelIS7_f6float4S9_SL_SG_EEvSC_SI_RKT3_T4_EUlifE_EEvlNS_15PhiloxCudaStateESH_SI_,"a",@progbits
	.sectionflags	@""
	.align	4
.nv.constant2._ZN2at6native57_GLOBAL__N__cd6b329d_24_DistributionBernoulli_cu_7537a20d43distribution_elementwise_grid_stride_kernelIfLi4EZNS0_9templates4cuda21uniform_and_transformIN3c108BFloat16EfPNS_17CUDAGeneratorImplEZZZNS4_16bernoulli_kernelIS9_EEvRNS_18TensorIteratorBaseEdT_ENKUlvE_clEvENKUlvE7_clEvEUlfE_EEvSC_T1_T2_EUlP24curandStatePhilox4_32_10E0_ZNS1_27distribution_nullary_kernelIS7_f6float4S9_SL_SG_EEvSC_SI_RKT3_T4_EUlifE_EEvlNS_15PhiloxCudaStateESH_SI_:
        /*0000*/ 	.byte	0x00, 0x00, 0x00, 0xf0, 0xff, 0xff, 0x0f, 0x38


//--------------------- .nv.constant0._ZN2at6native57_GLOBAL__N__cd6b329d_24_DistributionBernoulli_cu_7537a20d43distribution_elementwise_grid_stride_kernelIfLi4EZNS0_9templates4cuda21uniform_and_transformIN3c108BFloat16EfPNS_17CUDAGeneratorImplEZZZNS4_16bernoulli_kernelIS9_EEvRNS_18TensorIteratorBaseEdT_ENKUlvE_clEvENKUlvE7_clEvEUlfE_EEvSC_T1_T2_EUlP24curandStatePhilox4_32_10E0_ZNS1_27distribution_nullary_kernelIS7_f6float4S9_SL_SG_EEvSC_SI_RKT3_T4_EUlifE_EEvlNS_15PhiloxCudaStateESH_SI_ --------------------------
	.section	.nv.constant0._ZN2at6native57_GLOBAL__N__cd6b329d_24_DistributionBernoulli_cu_7537a20d43distribution_elementwise_grid_stride_kernelIfLi4EZNS0_9templates4cuda21uniform_and_transformIN3c108BFloat16EfPNS_17CUDAGeneratorImplEZZZNS4_16bernoulli_kernelIS9_EEvRNS_18TensorIteratorBaseEdT_ENKUlvE_clEvENKUlvE7_clEvEUlfE_EEvSC_T1_T2_EUlP24curandStatePhilox4_32_10E0_ZNS1_27distribution_nullary_kernelIS7_f6float4S9_SL_SG_EEvSC_SI_RKT3_T4_EUlifE_EEvlNS_15PhiloxCudaStateESH_SI_,"a",@progbits
	.sectionflags	@""
	.align	4
.nv.constant0._ZN2at6native57_GLOBAL__N__cd6b329d_24_DistributionBernoulli_cu_7537a20d43distribution_elementwise_grid_stride_kernelIfLi4EZNS0_9templates4cuda21uniform_and_transformIN3c108BFloat16EfPNS_17CUDAGeneratorImplEZZZNS4_16bernoulli_kernelIS9_EEvRNS_18TensorIteratorBaseEdT_ENKUlvE_clEvENKUlvE7_clEvEUlfE_EEvSC_T1_T2_EUlP24curandStatePhilox4_32_10E0_ZNS1_27distribution_nullary_kernelIS7_f6float4S9_SL_SG_EEvSC_SI_RKT3_T4_EUlifE_EEvlNS_15PhiloxCudaStateESH_SI_:
	.zero		416


//--------------------- .nv.constant2._ZN2at6native57_GLOBAL__N__cd6b329d_24_DistributionBernoulli_cu_7537a20d43distribution_elementwise_grid_stride_kernelIfLi4EZNS0_9templates4cuda21uniform_and_transformIN3c108BFloat16EfPNS_17CUDAGeneratorImplEZZZNS4_16bernoulli_kernelIS9_EEvRNS_18TensorIteratorBaseEdT_ENKUlvE_clEvENKUlvE7_clEvEUlfE_EEvSC_T1_T2_EUlP24curandStatePhilox4_32_10E_ZNS1_27distribution_nullary_kernelIS7_f7double2S9_SL_SG_EEvSC_SI_RKT3_T4_EUlifE0_EEvlNS_15PhiloxCudaStateESH_SI_ --------------------------
	.section	.nv.constant2._ZN2at6native57_GLOBAL__N__cd6b329d_24_DistributionBernoulli_cu_7537a20d43distribution_elementwise_grid_stride_kernelIfLi4EZNS0_9templates4cuda21uniform_and_transformIN3c108BFloat16EfPNS_17CUDAGeneratorImplEZZZNS4_16bernoulli_kernelIS9_EEvRNS_18TensorIteratorBaseEdT_ENKUlvE_clEvENKUlvE7_clEvEUlfE_EEvSC_T1_T2_EUlP24curandStatePhilox4_32_10E_ZNS1_27distribution_nullary_kernelIS7_f7double2S9_SL_SG_EEvSC_SI_RKT3_T4_EUlifE0_EEvlNS_15PhiloxCudaStateESH_SI_,"a",@progbits
	.sectionflags	@""
	.align	4
.nv.constant2._ZN2at6native57_GLOBAL__N__cd6b329d_24_DistributionBernoulli_cu_7537a20d43distribution_elementwise_grid_stride_kernelIfLi4EZNS0_9templates4cuda21uniform_and_transformIN3c108BFloat16EfPNS_17CUDAGeneratorImplEZZZNS4_16bernoulli_kernelIS9_EEvRNS_18TensorIteratorBaseEdT_ENKUlvE_clEvENKUlvE7_clEvEUlfE_EEvSC_T1_T2_EUlP24curandStatePhilox4_32_10E_ZNS1_27distribution_nullary_kernelIS7_f7double2S9_SL_SG_EEvSC_SI_RKT3_T4_EUlifE0_EEvlNS_15PhiloxCudaStateESH_SI_:
        /*0000*/ 	.byte	0x00, 0x00, 0x00, 0xf0, 0xff, 0xff, 0x0f, 0x38


//--------------------- .nv.constant0._ZN2at6native57_GLOBAL__N__cd6b329d_24_DistributionBernoulli_cu_7537a20d43distribution_elementwise_grid_stride_kernelIfLi4EZNS0_9templates4cuda21uniform_and_transformIN3c108BFloat16EfPNS_17CUDAGeneratorImplEZZZNS4_16bernoulli_kernelIS9_EEvRNS_18TensorIteratorBaseEdT_ENKUlvE_clEvENKUlvE7_clEvEUlfE_EEvSC_T1_T2_EUlP24curandStatePhilox4_32_10E_ZNS1_27distribution_nullary_kernelIS7_f7double2S9_SL_SG_EEvSC_SI_RKT3_T4_EUlifE0_EEvlNS_15PhiloxCudaStateESH_SI_ --------------------------
	.section	.nv.constant0._ZN2at6native57_GLOBAL__N__cd6b329d_24_DistributionBernoulli_cu_7537a20d43distribution_elementwise_grid_stride_kernelIfLi4EZNS0_9templates4cuda21uniform_and_transformIN3c108BFloat16EfPNS_17CUDAGeneratorImplEZZZNS4_16bernoulli_kernelIS9_EEvRNS_18TensorIteratorBaseEdT_ENKUlvE_clEvENKUlvE7_clEvEUlfE_EEvSC_T1_T2_EUlP24curandStatePhilox4_32_10E_ZNS1_27distribution_nullary_kernelIS7_f7double2S9_SL_SG_EEvSC_SI_RKT3_T4_EUlifE0_EEvlNS_15PhiloxCudaStateESH_SI_,"a",@progbits
	.sectionflags	@""
	.align	4
.nv.constant0._ZN2at6native57_GLOBAL__N__cd6b329d_24_DistributionBernoulli_cu_7537a20d43distribution_elementwise_grid_stride_kernelIfLi4EZNS0_9templates4cuda21uniform_and_transformIN3c108BFloat16EfPNS_17CUDAGeneratorImplEZZZNS4_16bernoulli_kernelIS9_EEvRNS_18TensorIteratorBaseEdT_ENKUlvE_clEvENKUlvE7_clEvEUlfE_EEvSC_T1_T2_EUlP24curandStatePhilox4_32_10E_ZNS1_27distribution_nullary_kernelIS7_f7double2S9_SL_SG_EEvSC_SI_RKT3_T4_EUlifE0_EEvlNS_15PhiloxCudaStateESH_SI_:
	.zero		816


//--------------------- .nv.constant2._ZN2at6native57_GLOBAL__N__cd6b329d_24_DistributionBernoulli_cu_7537a20d43distribution_elementwise_grid_stride_kernelIfLi4EZNS0_9templates4cuda21uniform_and_transformIN3c108BFloat16EfPNS_17CUDAGeneratorImplEZZZNS4_16bernoulli_kernelIS9_EEvRNS_18TensorIteratorBaseEdT_ENKUlvE_clEvENKUlvE7_clEvEUlfE_EEvSC_T1_T2_EUlP24curandStatePhilox4_32_10E_ZNS1_27distribution_nullary_kernelIS7_f7double2S9_SL_SG_EEvSC_SI_RKT3_T4_EUlifE_EEvlNS_15PhiloxCudaStateESH_SI_ --------------------------
	.section	.nv.constant2._ZN2at6native57_GLOBAL__N__cd6b329d_24_DistributionBernoulli_cu_7537a20d43distribution_elementwise_grid_stride_kernelIfLi4EZNS0_9templates4cuda21uniform_and_transformIN3c108BFloat16EfPNS_17CUDAGeneratorImplEZZZNS4_16bernoulli_kernelIS9_EEvRNS_18TensorIteratorBaseEdT_ENKUlvE_clEvENKUlvE7_clEvEUlfE_EEvSC_T1_T2_EUlP24curandStatePhilox4_32_10E_ZNS1_27distribution_nullary_kernelIS7_f7double2S9_SL_SG_EEvSC_SI_RKT3_T4_EUlifE_EEvlNS_15PhiloxCudaStateESH_SI_,"a",@progbits
	.sectionflags	@""
	.align	4
.nv.constant2._ZN2at6native57_GLOBAL__N__cd6b329d_24_DistributionBernoulli_cu_7537a20d43distribution_elementwise_grid_stride_kernelIfLi4EZNS0_9templates4cuda21uniform_and_transformIN3c108BFloat16EfPNS_17CUDAGeneratorImplEZZZNS4_16bernoulli_kernelIS9_EEvRNS_18TensorIteratorBaseEdT_ENKUlvE_clEvENKUlvE7_clEvEUlfE_EEvSC_T1_T2_EUlP24curandStatePhilox4_32_10E_ZNS1_27distribution_nullary_kernelIS7_f7double2S9_SL_SG_EEvSC_SI_RKT3_T4_EUlifE_EEvlNS_15PhiloxCudaStateESH_SI_:
        /*0000*/ 	.byte	0x00, 0x00, 0x00, 0xf0, 0xff, 0xff, 0x0f, 0x38


//--------------------- .nv.constant0._ZN2at6native57_GLOBAL__N__cd6b329d_24_DistributionBernoulli_cu_7537a20d43distribution_elementwise_grid_stride_kernelIfLi4EZNS0_9templates4cuda21uniform_and_transformIN3c108BFloat16EfPNS_17CUDAGeneratorImplEZZZNS4_16bernoulli_kernelIS9_EEvRNS_18TensorIteratorBaseEdT_ENKUlvE_clEvENKUlvE7_clEvEUlfE_EEvSC_T1_T2_EUlP24curandStatePhilox4_32_10E_ZNS1_27distribution_nullary_kernelIS7_f7double2S9_SL_SG_EEvSC_SI_RKT3_T4_EUlifE_EEvlNS_15PhiloxCudaStateESH_SI_ --------------------------
	.section	.nv.constant0._ZN2at6native57_GLOBAL__N__cd6b329d_24_DistributionBernoulli_cu_7537a20d43distribution_elementwise_grid_stride_kernelIfLi4EZNS0_9templates4cuda21uniform_and_transformIN3c108BFloat16EfPNS_17CUDAGeneratorImplEZZZNS4_16bernoulli_kernelIS9_EEvRNS_18TensorIteratorBaseEdT_ENKUlvE_clEvENKUlvE7_clEvEUlfE_EEvSC_T1_T2_EUlP24curandStatePhilox4_32_10E_ZNS1_27distribution_nullary_kernelIS7_f7double2S9_SL_SG_EEvSC_SI_RKT3_T4_EUlifE_EEvlNS_15PhiloxCudaStateESH_SI_,"a",@progbits
	.sectionflags	@""
	.align	4
.nv.constant0._ZN2at6native57_GLOBAL__N__cd6b329d_24_DistributionBernoulli_cu_7537a20d43distribution_elementwise_grid_stride_kernelIfLi4EZNS0_9templates4cuda21uniform_and_transformIN3c108BFloat16EfPNS_17CUDAGeneratorImplEZZZNS4_16bernoulli_kernelIS9_EEvRNS_18TensorIteratorBaseEdT_ENKUlvE_clEvENKUlvE7_clEvEUlfE_EEvSC_T1_T2_EUlP24curandStatePhilox4_32_10E_ZNS1_27distribution_nullary_kernelIS7_f7double2S9_SL_SG_EEvSC_SI_RKT3_T4_EUlifE_EEvlNS_15PhiloxCudaStateESH_SI_:
	.zero		416


//--------------------- .nv.constant2._ZN2at6native57_GLOBAL__N__cd6b329d_24_DistributionBernoulli_cu_7537a20d43distribution_elementwise_grid_stride_kernelIfLi4EZNS0_9templates4cuda21uniform_and_transformIN3c104HalfEfPNS_17CUDAGeneratorImplEZZZNS4_16bernoulli_kernelIS9_EEvRNS_18TensorIteratorBaseEdT_ENKUlvE_clEvENKUlvE6_clEvEUlfE_EEvSC_T1_T2_EUlP24curandStatePhilox4_32_10E0_ZNS1_27distribution_nullary_kernelIS7_f6float4S9_SL_SG_EEvSC_SI_RKT3_T4_EUlifE0_EEvlNS_15PhiloxCudaStateESH_SI_ --------------------------
	.section	.nv.constant2._ZN2at6native57_GLOBAL__N__cd6b329d_24_DistributionBernoulli_cu_7537a20d43distribution_elementwise_grid_stride_kernelIfLi4EZNS0_9templates4cuda21uniform_and_transformIN3c104HalfEfPNS_17CUDAGeneratorImplEZZZNS4_16bernoulli_kernelIS9_EEvRNS_18TensorIteratorBaseEdT_ENKUlvE_clEvENKUlvE6_clEvEUlfE_EEvSC_T1_T2_EUlP24curandStatePhilox4_32_10E0_ZNS1_27distribution_nullary_kernelIS7_f6float4S9_SL_SG_EEvSC_SI_RKT3_T4_EUlifE0_EEvlNS_15PhiloxCudaStateESH_SI_,"a",@progbits
	.sectionflags	@""
	.align	4
.nv.constant2._ZN2at6native57_GLOBAL__N__cd6b329d_24_DistributionBernoulli_cu_7537a20d43distribution_elementwise_grid_stride_kernelIfLi4EZNS0_9templates4cuda21uniform_and_transformIN3c104HalfEfPNS_17CUDAGeneratorImplEZZZNS4_16bernoulli_kernelIS9_EEvRNS_18TensorIteratorBaseEdT_ENKUlvE_clEvENKUlvE6_clEvEUlfE_EEvSC_T1_T2_EUlP24curandStatePhilox4_32_10E0_ZNS1_27distribution_nullary_kernelIS7_f6float4S9_SL_SG_EEvSC_SI_RKT3_T4_EUlifE0_EEvlNS_15PhiloxCudaStateESH_SI_:
        /*0000*/ 	.byte	0x00, 0x00, 0x00, 0xf0, 0xff, 0xff, 0x0f, 0x38


//--------------------- .nv.constant0._ZN2at6native57_GLOBAL__N__cd6b329d_24_DistributionBernoulli_cu_7537a20d43distribution_elementwise_grid_stride_kernelIfLi4EZNS0_9templates4cuda21uniform_and_transformIN3c104HalfEfPNS_17CUDAGeneratorImplEZZZNS4_16bernoulli_kernelIS9_EEvRNS_18TensorIteratorBaseEdT_ENKUlvE_clEvENKUlvE6_clEvEUlfE_EEvSC_T1_T2_EUlP24curandStatePhilox4_32_10E0_ZNS1_27distribution_nullary_kernelIS7_f6float4S9_SL_SG_EEvSC_SI_RKT3_T4_EUlifE0_EEvlNS_15PhiloxCudaStateESH_SI_ --------------------------
	.section	.nv.constant0._ZN2at6native57_GLOBAL__N__cd6b329d_24_DistributionBernoulli_cu_7537a20d43distribution_elementwise_grid_stride_kernelIfLi4EZNS0_9templates4cuda21uniform_and_transformIN3c104HalfEfPNS_17CUDAGeneratorImplEZZZNS4_16bernoulli_kernelIS9_EEvRNS_18TensorIteratorBaseEdT_ENKUlvE_clEvENKUlvE6_clEvEUlfE_EEvSC_T1_T2_EUlP24curandStatePhilox4_32_10E0_ZNS1_27distribution_nullary_kernelIS7_f6float4S9_SL_SG_EEvSC_SI_RKT3_T4_EUlifE0_EEvlNS_15PhiloxCudaStateESH_SI_,"a",@progbits
	.sectionflags	@""
	.align	4
.nv.constant0._ZN2at6native57_GLOBAL__N__cd6b329d_24_DistributionBernoulli_cu_7537a20d43distribution_elementwise_grid_stride_kernelIfLi4EZNS0_9templates4cuda21uniform_and_transformIN3c104HalfEfPNS_17CUDAGeneratorImplEZZZNS4_16bernoulli_kernelIS9_EEvRNS_18TensorIteratorBaseEdT_ENKUlvE_clEvENKUlvE6_clEvEUlfE_EEvSC_T1_T2_EUlP24curandStatePhilox4_32_10E0_ZNS1_27distribution_nullary_kernelIS7_f6float4S9_SL_SG_EEvSC_SI_RKT3_T4_EUlifE0_EEvlNS_15PhiloxCudaStateESH_SI_:
	.zero		816


//--------------------- .nv.constant2._ZN2at6native57_GLOBAL__N__cd6b329d_24_DistributionBernoulli_cu_7537a20d43distribution_elementwise_grid_stride_kernelIfLi4EZNS0_9templates4cuda21uniform_and_transformIN3c104HalfEfPNS_17CUDAGeneratorImplEZZZNS4_16bernoulli_kernelIS9_EEvRNS_18TensorIteratorBaseEdT_ENKUlvE_clEvENKUlvE6_clEvEUlfE_EEvSC_T1_T2_EUlP24curandStatePhilox4_32_10E0_ZNS1_27distribution_nullary_kernelIS7_f6float4S9_SL_SG_EEvSC_SI_RKT3_T4_EUlifE_EEvlNS_15PhiloxCudaStateESH_SI_ --------------------------
	.section	.nv.constant2._ZN2at6native57_GLOBAL__N__cd6b329d_24_DistributionBernoulli_cu_7537a20d43distribution_elementwise_grid_stride_kernelIfLi4EZNS0_9templates4cuda21uniform_and_transformIN3c104HalfEfPNS_17CUDAGeneratorImplEZZZNS4_16bernoulli_kernelIS9_EEvRNS_18TensorIteratorBaseEdT_ENKUlvE_clEvENKUlvE6_clEvEUlfE_EEvSC_T1_T2_EUlP24curandStatePhilox4_32_10E0_ZNS1_27distribution_nullary_kernelIS7_f6float4S9_SL_SG_EEvSC_SI_RKT3_T4_EUlifE_EEvlNS_15PhiloxCudaStateESH_SI_,"a",@progbits
	.sectionflags	@""
	.align	4
.nv.constant2._ZN2at6native57_GLOBAL__N__cd6b329d_24_DistributionBernoulli_cu_7537a20d43distribution_elementwise_grid_stride_kernelIfLi4EZNS0_9templates4cuda21uniform_and_transformIN3c104HalfEfPNS_17CUDAGeneratorImplEZZZNS4_16bernoulli_kernelIS9_EEvRNS_18TensorIteratorBaseEdT_ENKUlvE_clEvENKUlvE6_clEvEUlfE_EEvSC_T1_T2_EUlP24curandStatePhilox4_32_10E0_ZNS1_27distribution_nullary_kernelIS7_f6float4S9_SL_SG_EEvSC_SI_RKT3_T4_EUlifE_EEvlNS_15PhiloxCudaStateESH_SI_:
        /*0000*/ 	.byte	0x00, 0x00, 0x00, 0xf0, 0xff, 0xff, 0x0f, 0x38


//--------------------- .nv.constant0._ZN2at6native57_GLOBAL__N__cd6b329d_24_DistributionBernoulli_cu_7537a20d43distribution_elementwise_grid_stride_kernelIfLi4EZNS0_9templates4cuda21uniform_and_transformIN3c104HalfEfPNS_17CUDAGeneratorImplEZZZNS4_16bernoulli_kernelIS9_EEvRNS_18TensorIteratorBaseEdT_ENKUlvE_clEvENKUlvE6_clEvEUlfE_EEvSC_T1_T2_EUlP24curandStatePhilox4_32_10E0_ZNS1_27distribution_nullary_kernelIS7_f6float4S9_SL_SG_EEvSC_SI_RKT3_T4_EUlifE_EEvlNS_15PhiloxCudaStateESH_SI_ --------------------------
	.section	.nv.constant0._ZN2at6native57_GLOBAL__N__cd6b329d_24_DistributionBernoulli_cu_7537a20d43distribution_elementwise_grid_stride_kernelIfLi4EZNS0_9templates4cuda21uniform_and_transformIN3c104HalfEfPNS_17CUDAGeneratorImplEZZZNS4_16bernoulli_kernelIS9_EEvRNS_18TensorIteratorBaseEdT_ENKUlvE_clEvENKUlvE6_clEvEUlfE_EEvSC_T1_T2_EUlP24curandStatePhilox4_32_10E0_ZNS1_27distribution_nullary_kernelIS7_f6float4S9_SL_SG_EEvSC_SI_RKT3_T4_EUlifE_EEvlNS_15PhiloxCudaStateESH_SI_,"a",@progbits
	.sectionflags	@""
	.align	4
.nv.constant0._ZN2at6native57_GLOBAL__N__cd6b329d_24_DistributionBernoulli_cu_7537a20d43distribution_elementwise_grid_stride_kernelIfLi4EZNS0_9templates4cuda21uniform_and_transformIN3c104HalfEfPNS_17CUDAGeneratorImplEZZZNS4_16bernoulli_kernelIS9_EEvRNS_18TensorIteratorBaseEdT_ENKUlvE_clEvENKUlvE6_clEvEUlfE_EEvSC_T1_T2_EUlP24curandStatePhilox4_32_10E0_ZNS1_27distribution_nullary_kernelIS7_f6float4S9_SL_SG_EEvSC_SI_RKT3_T4_EUlifE_EEvlNS_15PhiloxCudaStateESH_SI_:
	.zero		416


//--------------------- .nv.constant2._ZN2at6native57_GLOBAL__N__cd6b329d_24_DistributionBernoulli_cu_7537a20d43distribution_elementwise_grid_stride_kernelIfLi4EZNS0_9templates4cuda21uniform_and_transformIN3c104HalfEfPNS_17CUDAGeneratorImplEZZZNS4_16bernoulli_kernelIS9_EEvRNS_18TensorIteratorBaseEdT_ENKUlvE_clEvENKUlvE6_clEvEUlfE_EEvSC_T1_T2_EUlP24curandStatePhilox4_32_10E_ZNS1_27distribution_nullary_kernelIS7_f7double2S9_SL_SG_EEvSC_SI_RKT3_T4_EUlifE0_EEvlNS_15PhiloxCudaStateESH_SI_ --------------------------
	.section	.nv.constant2._ZN2at6native57_GLOBAL__N__cd6b329d_24_DistributionBernoulli_cu_7537a20d43distribution_elementwise_grid_stride_kernelIfLi4EZNS0_9templates4cuda21uniform_and_transformIN3c104HalfEfPNS_17CUDAGeneratorImplEZZZNS4_16bernoulli_kernelIS9_EEvRNS_18TensorIteratorBaseEdT_ENKUlvE_clEvENKUlvE6_clEvEUlfE_EEvSC_T1_T2_EUlP24curandStatePhilox4_32_10E_ZNS1_27distribution_nullary_kernelIS7_f7double2S9_SL_SG_EEvSC_SI_RKT3_T4_EUlifE0_EEvlNS_15PhiloxCudaStateESH_SI_,"a",@progbits
	.sectionflags	@""
	.align	4
.nv.constant2._ZN2at6native57_GLOBAL__N__cd6b329d_24_DistributionBernoulli_cu_7537a20d43distribution_elementwise_grid_stride_kernelIfLi4EZNS0_9templates4cuda21uniform_and_transformIN3c104HalfEfPNS_17CUDAGeneratorImplEZZZNS4_16bernoulli_kernelIS9_EEvRNS_18TensorIteratorBaseEdT_ENKUlvE_clEvENKUlvE6_clEvEUlfE_EEvSC_T1_T2_EUlP24curandStatePhilox4_32_10E_ZNS1_27distribution_nullary_kernelIS7_f7double2S9_SL_SG_EEvSC_SI_RKT3_T4_EUlifE0_EEvlNS_15PhiloxCudaStateESH_SI_:
        /*0000*/ 	.byte	0x00, 0x00, 0x00, 0xf0, 0xff, 0xff, 0x0f, 0x38


//--------------------- .nv.constant0._ZN2at6native57_GLOBAL__N__cd6b329d_24_DistributionBernoulli_cu_7537a20d43distribution_elementwise_grid_stride_kernelIfLi4EZNS0_9templates4cuda21uniform_and_transformIN3c104HalfEfPNS_17CUDAGeneratorImplEZZZNS4_16bernoulli_kernelIS9_EEvRNS_18TensorIteratorBaseEdT_ENKUlvE_clEvENKUlvE6_clEvEUlfE_EEvSC_T1_T2_EUlP24curandStatePhilox4_32_10E_ZNS1_27distribution_nullary_kernelIS7_f7double2S9_SL_SG_EEvSC_SI_RKT3_T4_EUlifE0_EEvlNS_15PhiloxCudaStateESH_SI_ --------------------------
	.section	.nv.constant0._ZN2at6native57_GLOBAL__N__cd6b329d_24_DistributionBernoulli_cu_7537a20d43distribution_elementwise_grid_stride_kernelIfLi4EZNS0_9templates4cuda21uniform_and_transformIN3c104HalfEfPNS_17CUDAGeneratorImplEZZZNS4_16bernoulli_kernelIS9_EEvRNS_18TensorIteratorBaseEdT_ENKUlvE_clEvENKUlvE6_clEvEUlfE_EEvSC_T1_T2_EUlP24curandStatePhilox4_32_10E_ZNS1_27distribution_nullary_kernelIS7_f7double2S9_SL_SG_EEvSC_SI_RKT3_T4_EUlifE0_EEvlNS_15PhiloxCudaStateESH_SI_,"a",@progbits
	.sectionflags	@""
	.align	4
.nv.constant0._ZN2at6native57_GLOBAL__N__cd6b329d_24_DistributionBernoulli_cu_7537a20d43distribution_elementwise_grid_stride_kernelIfLi4EZNS0_9templates4cuda21uniform_and_transformIN3c104HalfEfPNS_17CUDAGeneratorImplEZZZNS4_16bernoulli_kernelIS9_EEvRNS_18TensorIteratorBaseEdT_ENKUlvE_clEvENKUlvE6_clEvEUlfE_EEvSC_T1_T2_EUlP24curandStatePhilox4_32_10E_ZNS1_27distribution_nullary_kernelIS7_f7double2S9_SL_SG_EEvSC_SI_RKT3_T4_EUlifE0_EEvlNS_15PhiloxCudaStateESH_SI_:
	.zero		816


//--------------------- .nv.constant2._ZN2at6native57_GLOBAL__N__cd6b329d_24_DistributionBernoulli_cu_7537a20d43distribution_elementwise_grid_stride_kernelIfLi4EZNS0_9templates4cuda21uniform_and_transformIN3c104HalfEfPNS_17CUDAGeneratorImplEZZZNS4_16bernoulli_kernelIS9_EEvRNS_18TensorIteratorBaseEdT_ENKUlvE_clEvENKUlvE6_clEvEUlfE_EEvSC_T1_T2_EUlP24curandStatePhilox4_32_10E_ZNS1_27distribution_nullary_kernelIS7_f7double2S9_SL_SG_EEvSC_SI_RKT3_T4_EUlifE_EEvlNS_15PhiloxCudaStateESH_SI_ --------------------------
	.section	.nv.constant2._ZN2at6native57_GLOBAL__N__cd6b329d_24_DistributionBernoulli_cu_7537a20d43distribution_elementwise_grid_stride_kernelIfLi4EZNS0_9templates4cuda21uniform_and_transformIN3c104HalfEfPNS_17CUDAGeneratorImplEZZZNS4_16bernoulli_kernelIS9_EEvRNS_18TensorIteratorBaseEdT_ENKUlvE_clEvENKUlvE6_clEvEUlfE_EEvSC_T1_T2_EUlP24curandStatePhilox4_32_10E_ZNS1_27distribution_nullary_kernelIS7_f7double2S9_SL_SG_EEvSC_SI_RKT3_T4_EUlifE_EEvlNS_15PhiloxCudaStateESH_SI_,"a",@progbits
	.sectionflags	@""
	.align	4
.nv.constant2._ZN2at6native57_GLOBAL__N__cd6b329d_24_DistributionBernoulli_cu_7537a20d43distribution_elementwise_grid_stride_kernelIfLi4EZNS0_9templates4cuda21uniform_and_transformIN3c104HalfEfPNS_17CUDAGeneratorImplEZZZNS4_16bernoulli_kernelIS9_EEvRNS_18TensorIteratorBaseEdT_ENKUlvE_clEvENKUlvE6_clEvEUlfE_EEvSC_T1_T2_EUlP24curandStatePhilox4_32_10E_ZNS1_27distribution_nullary_kernelIS7_f7double2S9_SL_SG_EEvSC_SI_RKT3_T4_EUlifE_EEvlNS_15PhiloxCudaStateESH_SI_:
        /*0000*/ 	.byte	0x00, 0x00, 0x00, 0xf0, 0xff, 0xff, 0x0f, 0x38


//--------------------- .nv.constant0._ZN2at6native57_GLOBAL__N__cd6b329d_24_DistributionBernoulli_cu_7537a20d43distribution_elementwise_grid_stride_kernelIfLi4EZNS0_9templates4cuda21uniform_and_transformIN3c104HalfEfPNS_17CUDAGeneratorImplEZZZNS4_16bernoulli_kernelIS9_EEvRNS_18TensorIteratorBaseEdT_ENKUlvE_clEvENKUlvE6_clEvEUlfE_EEvSC_T1_T2_EUlP24curandStatePhilox4_32_10E_ZNS1_27distribution_nullary_kernelIS7_f7double2S9_SL_SG_EEvSC_SI_RKT3_T4_EUlifE_EEvlNS_15PhiloxCudaStateESH_SI_ --------------------------
	.section	.nv.constant0._ZN2at6native57_GLOBAL__N__cd6b329d_24_DistributionBernoulli_cu_7537a20d43distribution_elementwise_grid_stride_kernelIfLi4EZNS0_9templates4cuda21uniform_and_transformIN3c104HalfEfPNS_17CUDAGeneratorImplEZZZNS4_16bernoulli_kernelIS9_EEvRNS_18TensorIteratorBaseEdT_ENKUlvE_clEvENKUlvE6_clEvEUlfE_EEvSC_T1_T2_EUlP24curandStatePhilox4_32_10E_ZNS1_27distribution_nullary_kernelIS7_f7double2S9_SL_SG_EEvSC_SI_RKT3_T4_EUlifE_EEvlNS_15PhiloxCudaStateESH_SI_,"a",@progbits
	.sectionflags	@""
	.align	4
.nv.constant0._ZN2at6native57_GLOBAL__N__cd6b329d_24_DistributionBernoulli_cu_7537a20d43distribution_elementwise_grid_stride_kernelIfLi4EZNS0_9templates4cuda21uniform_and_transformIN3c104HalfEfPNS_17CUDAGeneratorImplEZZZNS4_16bernoulli_kernelIS9_EEvRNS_18TensorIteratorBaseEdT_ENKUlvE_clEvENKUlvE6_clEvEUlfE_EEvSC_T1_T2_EUlP24curandStatePhilox4_32_10E_ZNS1_27distribution_nullary_kernelIS7_f7double2S9_SL_SG_EEvSC_SI_RKT3_T4_EUlifE_EEvlNS_15PhiloxCudaStateESH_SI_:
	.zero		416


//--------------------- .nv.constant2._ZN2at6native57_GLOBAL__N__cd6b329d_24_DistributionBernoulli_cu_7537a20d43distribution_elementwise_grid_stride_kernelIfLi4EZNS0_9templates4cuda21uniform_and_transformIffPNS_17CUDAGeneratorImplEZZZNS4_16bernoulli_kernelIS7_EEvRNS_18TensorIteratorBaseEdT_ENKUlvE_clEvENKUlvE5_clEvEUlfE_EEvSA_T1_T2_EUlP24curandStatePhilox4_32_10E0_ZNS1_27distribution_nullary_kernelIff6float4S7_SJ_SE_EEvSA_SG_RKT3_T4_EUlifE0_EEvlNS_15PhiloxCudaStateESF_SG_ --------------------------
	.section	.nv.constant2._ZN2at6native57_GLOBAL__N__cd6b329d_24_DistributionBernoulli_cu_7537a20d43distribution_elementwise_grid_stride_kernelIfLi4EZNS0_9templates4cuda21uniform_and_transformIffPNS_17CUDAGeneratorImplEZZZNS4_16bernoulli_kernelIS7_EEvRNS_18TensorIteratorBaseEdT_ENKUlvE_clEvENKUlvE5_clEvEUlfE_EEvSA_T1_T2_EUlP24curandStatePhilox4_32_10E0_ZNS1_27distribution_nullary_kernelIff6float4S7_SJ_SE_EEvSA_SG_RKT3_T4_EUlifE0_EEvlNS_15PhiloxCudaStateESF_SG_,"a",@progbits
	.sectionflags	@""
	.align	4
.nv.constant2._ZN2at6native57_GLOBAL__N__cd6b329d_24_DistributionBernoulli_cu_7537a20d43distribution_elementwise_grid_stride_kernelIfLi4EZNS0_9templates4cuda21uniform_and_transformIffPNS_17CUDAGeneratorImplEZZZNS4_16bernoulli_kernelIS7_EEvRNS_18TensorIteratorBaseEdT_ENKUlvE_clEvENKUlvE5_clEvEUlfE_EEvSA_T1_T2_EUlP24curandStatePhilox4_32_10E0_ZNS1_27distribution_nullary_kernelIff6float4S7_SJ_SE_EEvSA_SG_RKT3_T4_EUlifE0_EEvlNS_15PhiloxCudaStateESF_SG_:
        /*0000*/ 	.byte	0x00, 0x00, 0x00, 0xf0, 0xff, 0xff, 0x0f, 0x38


//--------------------- .nv.constant0._ZN2at6native57_GLOBAL__N__cd6b329d_24_DistributionBernoulli_cu_7537a20d43distribution_elementwise_grid_stride_kernelIfLi4EZNS0_9templates4cuda21uniform_and_transformIffPNS_17CUDAGeneratorImplEZZZNS4_16bernoulli_kernelIS7_EEvRNS_18TensorIteratorBaseEdT_ENKUlvE_clEvENKUlvE5_clEvEUlfE_EEvSA_T1_T2_EUlP24curandStatePhilox4_32_10E0_ZNS1_27distribution_nullary_kernelIff6float4S7_SJ_SE_EEvSA_SG_RKT3_T4_EUlifE0_EEvlNS_15PhiloxCudaStateESF_SG_ --------------------------
	.section	.nv.constant0._ZN2at6native57_GLOBAL__N__cd6b329d_24_DistributionBernoulli_cu_7537a20d43distribution_elementwise_grid_stride_kernelIfLi4EZNS0_9templates4cuda21uniform_and_transformIffPNS_17CUDAGeneratorImplEZZZNS4_16bernoulli_kernelIS7_EEvRNS_18TensorIteratorBaseEdT_ENKUlvE_clEvENKUlvE5_clEvEUlfE_EEvSA_T1_T2_EUlP24curandStatePhilox4_32_10E0_ZNS1_27distribution_nullary_kernelIff6float4S7_SJ_SE_EEvSA_SG_RKT3_T4_EUlifE0_EEvlNS_15PhiloxCudaStateESF_SG_,"a",@progbits
	.sectionflags	@""
	.align	4
.nv.constant0._ZN2at6native57_GLOBAL__N__cd6b329d_24_DistributionBernoulli_cu_7537a20d43distribution_elementwise_grid_stride_kernelIfLi4EZNS0_9templates4cuda21uniform_and_transformIffPNS_17CUDAGeneratorImplEZZZNS4_16bernoulli_kernelIS7_EEvRNS_18TensorIteratorBaseEdT_ENKUlvE_clEvENKUlvE5_clEvEUlfE_EEvSA_T1_T2_EUlP24curandStatePhilox4_32_10E0_ZNS1_27distribution_nullary_kernelIff6float4S7_SJ_SE_EEvSA_SG_RKT3_T4_EUlifE0_EEvlNS_15PhiloxCudaStateESF_SG_:
	.zero		816


//--------------------- .nv.constant2._ZN2at6native57_GLOBAL__N__cd6b329d_24_DistributionBernoulli_cu_7537a20d43distribution_elementwise_grid_stride_kernelIfLi4EZNS0_9templates4cuda21uniform_and_transformIffPNS_17CUDAGeneratorImplEZZZNS4_16bernoulli_kernelIS7_EEvRNS_18TensorIteratorBaseEdT_ENKUlvE_clEvENKUlvE5_clEvEUlfE_EEvSA_T1_T2_EUlP24curandStatePhilox4_32_10E0_ZNS1_27distribution_nullary_kernelIff6float4S7_SJ_SE_EEvSA_SG_RKT3_T4_EUlifE_EEvlNS_15PhiloxCudaStateESF_SG_ --------------------------
	.section	.nv.constant2._ZN2at6native57_GLOBAL__N__cd6b329d_24_DistributionBernoulli_cu_7537a20d43distribution_elementwise_grid_stride_kernelIfLi4EZNS0_9templates4cuda21uniform_and_transformIffPNS_17CUDAGeneratorImplEZZZNS4_16bernoulli_kernelIS7_EEvRNS_18TensorIteratorBaseEdT_ENKUlvE_clEvENKUlvE5_clEvEUlfE_EEvSA_T1_T2_EUlP24curandStatePhilox4_32_10E0_ZNS1_27distribution_nullary_kernelIff6float4S7_SJ_SE_EEvSA_SG_RKT3_T4_EUlifE_EEvlNS_15PhiloxCudaStateESF_SG_,"a",@progbits
	.sectionflags	@""
	.align	4
.nv.constant2._ZN2at6native57_GLOBAL__N__cd6b329d_24_DistributionBernoulli_cu_7537a20d43distribution_elementwise_grid_stride_kernelIfLi4EZNS0_9templates4cuda21uniform_and_transformIffPNS_17CUDAGeneratorImplEZZZNS4_16bernoulli_kernelIS7_EEvRNS_18TensorIteratorBaseEdT_ENKUlvE_clEvENKUlvE5_clEvEUlfE_EEvSA_T1_T2_EUlP24curandStatePhilox4_32_10E0_ZNS1_27distribution_nullary_kernelIff6float4S7_SJ_SE_EEvSA_SG_RKT3_T4_EUlifE_EEvlNS_15PhiloxCudaStateESF_SG_:
        /*0000*/ 	.byte	0x00, 0x00, 0x00, 0xf0, 0xff, 0xff, 0x0f, 0x38


//--------------------- .nv.constant0._ZN2at6native57_GLOBAL__N__cd6b329d_24_DistributionBernoulli_cu_7537a20d43distribution_elementwise_grid_stride_kernelIfLi4EZNS0_9templates4cuda21uniform_and_transformIffPNS_17CUDAGeneratorImplEZZZNS4_16bernoulli_kernelIS7_EEvRNS_18TensorIteratorBaseEdT_ENKUlvE_clEvENKUlvE5_clEvEUlfE_EEvSA_T1_T2_EUlP24curandStatePhilox4_32_10E0_ZNS1_27distribution_nullary_kernelIff6float4S7_SJ_SE_EEvSA_SG_RKT3_T4_EUlifE_EEvlNS_15PhiloxCudaStateESF_SG_ --------------------------
	.section	.nv.constant0._ZN2at6native57_GLOBAL__N__cd6b329d_24_DistributionBernoulli_cu_7537a20d43distribution_elementwise_grid_stride_kernelIfLi4EZNS0_9templates4cuda21uniform_and_transformIffPNS_17CUDAGeneratorImplEZZZNS4_16bernoulli_kernelIS7_EEvRNS_18TensorIteratorBaseEdT_ENKUlvE_clEvENKUlvE5_clEvEUlfE_EEvSA_T1_T2_EUlP24curandStatePhilox4_32_10E0_ZNS1_27distribution_nullary_kernelIff6float4S7_SJ_SE_EEvSA_SG_RKT3_T4_EUlifE_EEvlNS_15PhiloxCudaStateESF_SG_,"a",@progbits
	.sectionflags	@""
	.align	4
.nv.constant0._ZN2at6native57_GLOBAL__N__cd6b329d_24_DistributionBernoulli_cu_7537a20d43distribution_elementwise_grid_stride_kernelIfLi4EZNS0_9templates4cuda21uniform_and_transformIffPNS_17CUDAGeneratorImplEZZZNS4_16bernoulli_kernelIS7_EEvRNS_18TensorIteratorBaseEdT_ENKUlvE_clEvENKUlvE5_clEvEUlfE_EEvSA_T1_T2_EUlP24curandStatePhilox4_32_10E0_ZNS1_27distribution_nullary_kernelIff6float4S7_SJ_SE_EEvSA_SG_RKT3_T4_EUlifE_EEvlNS_15PhiloxCudaStateESF_SG_:
	.zero		416


//--------------------- .nv.constant2._ZN2at6native57_GLOBAL__N__cd6b329d_24_DistributionBernoulli_cu_7537a20d43distribution_elementwise_grid_stride_kernelIfLi4EZNS0_9templates4cuda21uniform_and_transformIffPNS_17CUDAGeneratorImplEZZZNS4_16bernoulli_kernelIS7_EEvRNS_18TensorIteratorBaseEdT_ENKUlvE_clEvENKUlvE5_clEvEUlfE_EEvSA_T1_T2_EUlP24curandStatePhilox4_32_10E_ZNS1_27distribution_nullary_kernelIff7double2S7_SJ_SE_EEvSA_SG_RKT3_T4_EUlifE0_EEvlNS_15PhiloxCudaStateESF_SG_ --------------------------
	.section	.nv.constant2._ZN2at6native57_GLOBAL__N__cd6b329d_24_DistributionBernoulli_cu_7537a20d43distribution_elementwise_grid_stride_kernelIfLi4EZNS0_9templates4cuda21uniform_and_transformIffPNS_17CUDAGeneratorImplEZZZNS4_16bernoulli_kernelIS7_EEvRNS_18TensorIteratorBaseEdT_ENKUlvE_clEvENKUlvE5_clEvEUlfE_EEvSA_T1_T2_EUlP24curandStatePhilox4_32_10E_ZNS1_27distribution_nullary_kernelIff7double2S7_SJ_SE_EEvSA_SG_RKT3_T4_EUlifE0_EEvlNS_15PhiloxCudaStateESF_SG_,"a",@progbits
	.sectionflags	@""
	.align	4
.nv.constant2._ZN2at6native57_GLOBAL__N__cd6b329d_24_DistributionBernoulli_cu_7537a20d43distribution_elementwise_grid_stride_kernelIfLi4EZNS0_9templates4cuda21uniform_and_transformIffPNS_17CUDAGeneratorImplEZZZNS4_16bernoulli_kernelIS7_EEvRNS_18TensorIteratorBaseEdT_ENKUlvE_clEvENKUlvE5_clEvEUlfE_EEvSA_T1_T2_EUlP24curandStatePhilox4_32_10E_ZNS1_27distribution_nullary_kernelIff7double2S7_SJ_SE_EEvSA_SG_RKT3_T4_EUlifE0_EEvlNS_15PhiloxCudaStateESF_SG_:
        /*0000*/ 	.byte	0x00, 0x00, 0x00, 0xf0, 0xff, 0xff, 0x0f, 0x38


//--------------------- .nv.constant0._ZN2at6native57_GLOBAL__N__cd6b329d_24_DistributionBernoulli_cu_7537a20d43distribution_elementwise_grid_stride_kernelIfLi4EZNS0_9templates4cuda21uniform_and_transformIffPNS_17CUDAGeneratorImplEZZZNS4_16bernoulli_kernelIS7_EEvRNS_18TensorIteratorBaseEdT_ENKUlvE_clEvENKUlvE5_clEvEUlfE_EEvSA_T1_T2_EUlP24curandStatePhilox4_32_10E_ZNS1_27distribution_nullary_kernelIff7double2S7_SJ_SE_EEvSA_SG_RKT3_T4_EUlifE0_EEvlNS_15PhiloxCudaStateESF_SG_ --------------------------
	.section	.nv.constant0._ZN2at6native57_GLOBAL__N__cd6b329d_24_DistributionBernoulli_cu_7537a20d43distribution_elementwise_grid_stride_kernelIfLi4EZNS0_9templates4cuda21uniform_and_transformIffPNS_17CUDAGeneratorImplEZZZNS4_16bernoulli_kernelIS7_EEvRNS_18TensorIteratorBaseEdT_ENKUlvE_clEvENKUlvE5_clEvEUlfE_EEvSA_T1_T2_EUlP24curandStatePhilox4_32_10E_ZNS1_27distribution_nullary_kernelIff7double2S7_SJ_SE_EEvSA_SG_RKT3_T4_EUlifE0_EEvlNS_15PhiloxCudaStateESF_SG_,"a",@progbits
	.sectionflags	@""
	.align	4
.nv.constant0._ZN2at6native57_GLOBAL__N__cd6b329d_24_DistributionBernoulli_cu_7537a20d43distribution_elementwise_grid_stride_kernelIfLi4EZNS0_9templates4cuda21uniform_and_transformIffPNS_17CUDAGeneratorImplEZZZNS4_16bernoulli_kernelIS7_EEvRNS_18TensorIteratorBaseEdT_ENKUlvE_clEvENKUlvE5_clEvEUlfE_EEvSA_T1_T2_EUlP24curandStatePhilox4_32_10E_ZNS1_27distribution_nullary_kernelIff7double2S7_SJ_SE_EEvSA_SG_RKT3_T4_EUlifE0_EEvlNS_15PhiloxCudaStateESF_SG_:
	.zero		816


//--------------------- .nv.constant2._ZN2at6native57_GLOBAL__N__cd6b329d_24_DistributionBernoulli_cu_7537a20d43distribution_elementwise_grid_stride_kernelIfLi4EZNS0_9templates4cuda21uniform_and_transformIffPNS_17CUDAGeneratorImplEZZZNS4_16bernoulli_kernelIS7_EEvRNS_18TensorIteratorBaseEdT_ENKUlvE_clEvENKUlvE5_clEvEUlfE_EEvSA_T1_T2_EUlP24curandStatePhilox4_32_10E_ZNS1_27distribution_nullary_kernelIff7double2S7_SJ_SE_EEvSA_SG_RKT3_T4_EUlifE_EEvlNS_15PhiloxCudaStateESF_SG_ --------------------------
	.section	.nv.constant2._ZN2at6native57_GLOBAL__N__cd6b329d_24_DistributionBernoulli_cu_7537a20d43distribution_elementwise_grid_stride_kernelIfLi4EZNS0_9templates4cuda21uniform_and_transformIffPNS_17CUDAGeneratorImplEZZZNS4_16bernoulli_kernelIS7_EEvRNS_18TensorIteratorBaseEdT_ENKUlvE_clEvENKUlvE5_clEvEUlfE_EEvSA_T1_T2_EUlP24curandStatePhilox4_32_10E_ZNS1_27distribution_nullary_kernelIff7double2S7_SJ_SE_EEvSA_SG_RKT3_T4_EUlifE_EEvlNS_15PhiloxCudaStateESF_SG_,"a",@progbits
	.sectionflags	@""
	.align	4
.nv.constant2._ZN2at6native57_GLOBAL__N__cd6b329d_24_DistributionBernoulli_cu_7537a20d43distribution_elementwise_grid_stride_kernelIfLi4EZNS0_9templates4cuda21uniform_and_transformIffPNS_17CUDAGeneratorImplEZZZNS4_16bernoulli_kernelIS7_EEvRNS_18TensorIteratorBaseEdT_ENKUlvE_clEvENKUlvE5_clEvEUlfE_EEvSA_T1_T2_EUlP24curandStatePhilox4_32_10E_ZNS1_27distribution_nullary_kernelIff7double2S7_SJ_SE_EEvSA_SG_RKT3_T4_EUlifE_EEvlNS_15PhiloxCudaStateESF_SG_:
        /*0000*/ 	.byte	0x00, 0x00, 0x00, 0xf0, 0xff, 0xff, 0x0f, 0x38


//--------------------- .nv.constant0._ZN2at6native57_GLOBAL__N__cd6b329d_24_DistributionBernoulli_cu_7537a20d43distribution_elementwise_grid_stride_kernelIfLi4EZNS0_9templates4cuda21uniform_and_transformIffPNS_17CUDAGeneratorImplEZZZNS4_16bernoulli_kernelIS7_EEvRNS_18TensorIteratorBaseEdT_ENKUlvE_clEvENKUlvE5_clEvEUlfE_EEvSA_T1_T2_EUlP24curandStatePhilox4_32_10E_ZNS1_27distribution_nullary_kernelIff7double2S7_SJ_SE_EEvSA_SG_RKT3_T4_EUlifE_EEvlNS_15PhiloxCudaStateESF_SG_ --------------------------
	.section	.nv.constant0._ZN2at6native57_GLOBAL__N__cd6b329d_24_DistributionBernoulli_cu_7537a20d43distribution_elementwise_grid_stride_kernelIfLi4EZNS0_9templates4cuda21uniform_and_transformIffPNS_17CUDAGeneratorImplEZZZNS4_16bernoulli_kernelIS7_EEvRNS_18TensorIteratorBaseEdT_ENKUlvE_clEvENKUlvE5_clEvEUlfE_EEvSA_T1_T2_EUlP24curandStatePhilox4_32_10E_ZNS1_27distribution_nullary_kernelIff7double2S7_SJ_SE_EEvSA_SG_RKT3_T4_EUlifE_EEvlNS_15PhiloxCudaStateESF_SG_,"a",@progbits
	.sectionflags	@""
	.align	4
.nv.constant0._ZN2at6native57_GLOBAL__N__cd6b329d_24_DistributionBernoulli_cu_7537a20d43distribution_elementwise_grid_stride_kernelIfLi4EZNS0_9templates4cuda21uniform_and_transformIffPNS_17CUDAGeneratorImplEZZZNS4_16bernoulli_kernelIS7_EEvRNS_18TensorIteratorBaseEdT_ENKUlvE_clEvENKUlvE5_clEvEUlfE_EEvSA_T1_T2_EUlP24curandStatePhilox4_32_10E_ZNS1_27distribution_nullary_kernelIff7double2S7_SJ_SE_EEvSA_SG_RKT3_T4_EUlifE_EEvlNS_15PhiloxCudaStateESF_SG_:
	.zero		416


//--------------------- .nv.constant0._ZN2at6native57_GLOBAL__N__cd6b329d_24_DistributionBernoulli_cu_7537a20d43distribution_elementwise_grid_stride_kernelIdLi2EZNS0_9templates4cuda21uniform_and_transformIddPNS_17CUDAGeneratorImplEZZZNS4_16bernoulli_kernelIS7_EEvRNS_18TensorIteratorBaseEdT_ENKUlvE_clEvENKUlvE4_clEvEUldE_EEvSA_T1_T2_EUlP24curandStatePhilox4_32_10E0_ZNS1_27distribution_nullary_kernelIdd6float4S7_SJ_SE_EEvSA_SG_RKT3_T4_EUlidE0_EEvlNS_15PhiloxCudaStateESF_SG_ --------------------------
	.section	.nv.constant0._ZN2at6native57_GLOBAL__N__cd6b329d_24_DistributionBernoulli_cu_7537a20d43distribution_elementwise_grid_stride_kernelIdLi2EZNS0_9templates4cuda21uniform_and_transformIddPNS_17CUDAGeneratorImplEZZZNS4_16bernoulli_kernelIS7_EEvRNS_18TensorIteratorBaseEdT_ENKUlvE_clEvENKUlvE4_clEvEUldE_EEvSA_T1_T2_EUlP24curandStatePhilox4_32_10E0_ZNS1_27distribution_nullary_kernelIdd6float4S7_SJ_SE_EEvSA_SG_RKT3_T4_EUlidE0_EEvlNS_15PhiloxCudaStateESF_SG_,"a",@progbits
	.sectionflags	@""
	.align	4
.nv.constant0._ZN2at6native57_GLOBAL__N__cd6b329d_24_DistributionBernoulli_cu_7537a20d43distribution_elementwise_grid_stride_kernelIdLi2EZNS0_9templates4cuda21uniform_and_transformIddPNS_17CUDAGeneratorImplEZZZNS4_16bernoulli_kernelIS7_EEvRNS_18TensorIteratorBaseEdT_ENKUlvE_clEvENKUlvE4_clEvEUldE_EEvSA_T1_T2_EUlP24curandStatePhilox4_32_10E0_ZNS1_27distribution_nullary_kernelIdd6float4S7_SJ_SE_EEvSA_SG_RKT3_T4_EUlidE0_EEvlNS_15PhiloxCudaStateESF_SG_:
	.zero		816


//--------------------- .nv.constant0._ZN2at6native57_GLOBAL__N__cd6b329d_24_DistributionBernoulli_cu_7537a20d43distribution_elementwise_grid_stride_kernelIdLi2EZNS0_9templates4cuda21uniform_and_transformIddPNS_17CUDAGeneratorImplEZZZNS4_16bernoulli_kernelIS7_EEvRNS_18TensorIteratorBaseEdT_ENKUlvE_clEvENKUlvE4_clEvEUldE_EEvSA_T1_T2_EUlP24curandStatePhilox4_32_10E0_ZNS1_27distribution_nullary_kernelIdd6float4S7_SJ_SE_EEvSA_SG_RKT3_T4_EUlidE_EEvlNS_15PhiloxCudaStateESF_SG_ --------------------------
	.section	.nv.constant0._ZN2at6native57_GLOBAL__N__cd6b329d_24_DistributionBernoulli_cu_7537a20d43distribution_elementwise_grid_stride_kernelIdLi2EZNS0_9templates4cuda21uniform_and_transformIddPNS_17CUDAGeneratorImplEZZZNS4_16bernoulli_kernelIS7_EEvRNS_18TensorIteratorBaseEdT_ENKUlvE_clEvENKUlvE4_clEvEUldE_EEvSA_T1_T2_EUlP24curandStatePhilox4_32_10E0_ZNS1_27distribution_nullary_kernelIdd6float4S7_SJ_SE_EEvSA_SG_RKT3_T4_EUlidE_EEvlNS_15PhiloxCudaStateESF_SG_,"a",@progbits
	.sectionflags	@""
	.align	4
.nv.constant0._ZN2at6native57_GLOBAL__N__cd6b329d_24_DistributionBernoulli_cu_7537a20d43distribution_elementwise_grid_stride_kernelIdLi2EZNS0_9templates4cuda21uniform_and_transformIddPNS_17CUDAGeneratorImplEZZZNS4_16bernoulli_kernelIS7_EEvRNS_18TensorIteratorBaseEdT_ENKUlvE_clEvENKUlvE4_clEvEUldE_EEvSA_T1_T2_EUlP24curandStatePhilox4_32_10E0_ZNS1_27distribution_nullary_kernelIdd6float4S7_SJ_SE_EEvSA_SG_RKT3_T4_EUlidE_EEvlNS_15PhiloxCudaStateESF_SG_:
	.zero		416


//--------------------- .nv.constant0._ZN2at6native57_GLOBAL__N__cd6b329d_24_DistributionBernoulli_cu_7537a20d43distribution_elementwise_grid_stride_kernelIdLi2EZNS0_9templates4cuda21uniform_and_transformIddPNS_17CUDAGeneratorImplEZZZNS4_16bernoulli_kernelIS7_EEvRNS_18TensorIteratorBaseEdT_ENKUlvE_clEvENKUlvE4_clEvEUldE_EEvSA_T1_T2_EUlP24curandStatePhilox4_32_10E_ZNS1_27distribution_nullary_kernelIdd7double2S7_SJ_SE_EEvSA_SG_RKT3_T4_EUlidE0_EEvlNS_15PhiloxCudaStateESF_SG_ --------------------------
	.section	.nv.constant0._ZN2at6native57_GLOBAL__N__cd6b329d_24_DistributionBernoulli_cu_7537a20d43distribution_elementwise_grid_stride_kernelIdLi2EZNS0_9templates4cuda21uniform_and_transformIddPNS_17CUDAGeneratorImplEZZZNS4_16bernoulli_kernelIS7_EEvRNS_18TensorIteratorBaseEdT_ENKUlvE_clEvENKUlvE4_clEvEUldE_EEvSA_T1_T2_EUlP24curandStatePhilox4_32_10E_ZNS1_27distribution_nullary_kernelIdd7double2S7_SJ_SE_EEvSA_SG_RKT3_T4_EUlidE0_EEvlNS_15PhiloxCudaStateESF_SG_,"a",@progbits
	.sectionflags	@""
	.align	4
.nv.constant0._ZN2at6native57_GLOBAL__N__cd6b329d_24_DistributionBernoulli_cu_7537a20d43distribution_elementwise_grid_stride_kernelIdLi2EZNS0_9templates4cuda21uniform_and_transformIddPNS_17CUDAGeneratorImplEZZZNS4_16bernoulli_kernelIS7_EEvRNS_18TensorIteratorBaseEdT_ENKUlvE_clEvENKUlvE4_clEvEUldE_EEvSA_T1_T2_EUlP24curandStatePhilox4_32_10E_ZNS1_27distribution_nullary_kernelIdd7double2S7_SJ_SE_EEvSA_SG_RKT3_T4_EUlidE0_EEvlNS_15PhiloxCudaStateESF_SG_:
	.zero		816


//--------------------- .nv.constant0._ZN2at6native57_GLOBAL__N__cd6b329d_24_DistributionBernoulli_cu_7537a20d43distribution_elementwise_grid_stride_kernelIdLi2EZNS0_9templates4cuda21uniform_and_transformIddPNS_17CUDAGeneratorImplEZZZNS4_16bernoulli_kernelIS7_EEvRNS_18TensorIteratorBaseEdT_ENKUlvE_clEvENKUlvE4_clEvEUldE_EEvSA_T1_T2_EUlP24curandStatePhilox4_32_10E_ZNS1_27distribution_nullary_kernelIdd7double2S7_SJ_SE_EEvSA_SG_RKT3_T4_EUlidE_EEvlNS_15PhiloxCudaStateESF_SG_ --------------------------
	.section	.nv.constant0._ZN2at6native57_GLOBAL__N__cd6b329d_24_DistributionBernoulli_cu_7537a20d43distribution_elementwise_grid_stride_kernelIdLi2EZNS0_9templates4cuda21uniform_and_transformIddPNS_17CUDAGeneratorImplEZZZNS4_16bernoulli_kernelIS7_EEvRNS_18TensorIteratorBaseEdT_ENKUlvE_clEvENKUlvE4_clEvEUldE_EEvSA_T1_T2_EUlP24curandStatePhilox4_32_10E_ZNS1_27distribution_nullary_kernelIdd7double2S7_SJ_SE_EEvSA_SG_RKT3_T4_EUlidE_EEvlNS_15PhiloxCudaStateESF_SG_,"a",@progbits
	.sectionflags	@""
	.align	4
.nv.constant0._ZN2at6native57_GLOBAL__N__cd6b329d_24_DistributionBernoulli_cu_7537a20d43distribution_elementwise_grid_stride_kernelIdLi2EZNS0_9templates4cuda21uniform_and_transformIddPNS_17CUDAGeneratorImplEZZZNS4_16bernoulli_kernelIS7_EEvRNS_18TensorIteratorBaseEdT_ENKUlvE_clEvENKUlvE4_clEvEUldE_EEvSA_T1_T2_EUlP24curandStatePhilox4_32_10E_ZNS1_27distribution_nullary_kernelIdd7double2S7_SJ_SE_EEvSA_SG_RKT3_T4_EUlidE_EEvlNS_15PhiloxCudaStateESF_SG_:
	.zero		416


//--------------------- .nv.constant2._ZN2at6native57_GLOBAL__N__cd6b329d_24_DistributionBernoulli_cu_7537a20d43distribution_elementwise_grid_stride_kernelIfLi4EZNS0_9templates4cuda21uniform_and_transformIsfPNS_17CUDAGeneratorImplEZZZNS4_16bernoulli_kernelIS7_EEvRNS_18TensorIteratorBaseEdT_ENKUlvE_clEvENKUlvE3_clEvEUlfE_EEvSA_T1_T2_EUlP24curandStatePhilox4_32_10E0_ZNS1_27distribution_nullary_kernelIsf6float4S7_SJ_SE_EEvSA_SG_RKT3_T4_EUlifE0_EEvlNS_15PhiloxCudaStateESF_SG_ --------------------------
	.section	.nv.constant2._ZN2at6native57_GLOBAL__N__cd6b329d_24_DistributionBernoulli_cu_7537a20d43distribution_elementwise_grid_stride_kernelIfLi4EZNS0_9templates4cuda21uniform_and_transformIsfPNS_17CUDAGeneratorImplEZZZNS4_16bernoulli_kernelIS7_EEvRNS_18TensorIteratorBaseEdT_ENKUlvE_clEvENKUlvE3_clEvEUlfE_EEvSA_T1_T2_EUlP24curandStatePhilox4_32_10E0_ZNS1_27distribution_nullary_kernelIsf6float4S7_SJ_SE_EEvSA_SG_RKT3_T4_EUlifE0_EEvlNS_15PhiloxCudaStateESF_SG_,"a",@progbits
	.sectionflags	@""
	.align	4
.nv.constant2._ZN2at6native57_GLOBAL__N__cd6b329d_24_DistributionBernoulli_cu_7537a20d43distribution_elementwise_grid_stride_kernelIfLi4EZNS0_9templates4cuda21uniform_and_transformIsfPNS_17CUDAGeneratorImplEZZZNS4_16bernoulli_kernelIS7_EEvRNS_18TensorIteratorBaseEdT_ENKUlvE_clEvENKUlvE3_clEvEUlfE_EEvSA_T1_T2_EUlP24curandStatePhilox4_32_10E0_ZNS1_27distribution_nullary_kernelIsf6float4S7_SJ_SE_EEvSA_SG_RKT3_T4_EUlifE0_EEvlNS_15PhiloxCudaStateESF_SG_:
        /*0000*/ 	.byte	0x00, 0x00, 0x00, 0xf0, 0xff, 0xff, 0x0f, 0x38


//--------------------- .nv.constant0._ZN2at6native57_GLOBAL__N__cd6b329d_24_DistributionBernoulli_cu_7537a20d43distribution_elementwise_grid_stride_kernelIfLi4EZNS0_9templates4cuda21uniform_and_transformIsfPNS_17CUDAGeneratorImplEZZZNS4_16bernoulli_kernelIS7_EEvRNS_18TensorIteratorBaseEdT_ENKUlvE_clEvENKUlvE3_clEvEUlfE_EEvSA_T1_T2_EUlP24curandStatePhilox4_32_10E0_ZNS1_27distribution_nullary_kernelIsf6float4S7_SJ_SE_EEvSA_SG_RKT3_T4_EUlifE0_EEvlNS_15PhiloxCudaStateESF_SG_ --------------------------
	.section	.nv.constant0._ZN2at6native57_GLOBAL__N__cd6b329d_24_DistributionBernoulli_cu_7537a20d43distribution_elementwise_grid_stride_kernelIfLi4EZNS0_9templates4cuda21uniform_and_transformIsfPNS_17CUDAGeneratorImplEZZZNS4_16bernoulli_kernelIS7_EEvRNS_18TensorIteratorBaseEdT_ENKUlvE_clEvENKUlvE3_clEvEUlfE_EEvSA_T1_T2_EUlP24curandStatePhilox4_32_10E0_ZNS1_27distribution_nullary_kernelIsf6float4S7_SJ_SE_EEvSA_SG_RKT3_T4_EUlifE0_EEvlNS_15PhiloxCudaStateESF_SG_,"a",@progbits
	.sectionflags	@""
	.align	4
.nv.constant0._ZN2at6native57_GLOBAL__N__cd6b329d_24_DistributionBernoulli_cu_7537a20d43distribution_elementwise_grid_stride_kernelIfLi4EZNS0_9templates4cuda21uniform_and_transformIsfPNS_17CUDAGeneratorImplEZZZNS4_16bernoulli_kernelIS7_EEvRNS_18TensorIteratorBaseEdT_ENKUlvE_clEvENKUlvE3_clEvEUlfE_EEvSA_T1_T2_EUlP24curandStatePhilox4_32_10E0_ZNS1_27distribution_nullary_kernelIsf6float4S7_SJ_SE_EEvSA_SG_RKT3_T4_EUlifE0_EEvlNS_15PhiloxCudaStateESF_SG_:
	.zero		816


//--------------------- .nv.constant2._ZN2at6native57_GLOBAL__N__cd6b329d_24_DistributionBernoulli_cu_7537a20d43distribution_elementwise_grid_stride_kernelIfLi4EZNS0_9templates4cuda21uniform_and_transformIsfPNS_17CUDAGeneratorImplEZZZNS4_16bernoulli_kernelIS7_EEvRNS_18TensorIteratorBaseEdT_ENKUlvE_clEvENKUlvE3_clEvEUlfE_EEvSA_T1_T2_EUlP24curandStatePhilox4_32_10E0_ZNS1_27distribution_nullary_kernelIsf6float4S7_SJ_SE_EEvSA_SG_RKT3_T4_EUlifE_EEvlNS_15PhiloxCudaStateESF_SG_ --------------------------
	.section	.nv.constant2._ZN2at6native57_GLOBAL__N__cd6b329d_24_DistributionBernoulli_cu_7537a20d43distribution_elementwise_grid_stride_kernelIfLi4EZNS0_9templates4cuda21uniform_and_transformIsfPNS_17CUDAGeneratorImplEZZZNS4_16bernoulli_kernelIS7_EEvRNS_18TensorIteratorBaseEdT_ENKUlvE_clEvENKUlvE3_clEvEUlfE_EEvSA_T1_T2_EUlP24curandStatePhilox4_32_10E0_ZNS1_27distribution_nullary_kernelIsf6float4S7_SJ_SE_EEvSA_SG_RKT3_T4_EUlifE_EEvlNS_15PhiloxCudaStateESF_SG_,"a",@progbits
	.sectionflags	@""
	.align	4
.nv.constant2._ZN2at6native57_GLOBAL__N__cd6b329d_24_DistributionBernoulli_cu_7537a20d43distribution_elementwise_grid_stride_kernelIfLi4EZNS0_9templates4cuda21uniform_and_transformIsfPNS_17CUDAGeneratorImplEZZZNS4_16bernoulli_kernelIS7_EEvRNS_18TensorIteratorBaseEdT_ENKUlvE_clEvENKUlvE3_clEvEUlfE_EEvSA_T1_T2_EUlP24curandStatePhilox4_32_10E0_ZNS1_27distribution_nullary_kernelIsf6float4S7_SJ_SE_EEvSA_SG_RKT3_T4_EUlifE_EEvlNS_15PhiloxCudaStateESF_SG_:
        /*0000*/ 	.byte	0x00, 0x00, 0x00, 0xf0, 0xff, 0xff, 0x0f, 0x38


//--------------------- .nv.constant0._ZN2at6native57_GLOBAL__N__cd6b329d_24_DistributionBernoulli_cu_7537a20d43distribution_elementwise_grid_stride_kernelIfLi4EZNS0_9templates4cuda21uniform_and_transformIsfPNS_17CUDAGeneratorImplEZZZNS4_16bernoulli_kernelIS7_EEvRNS_18TensorIteratorBaseEdT_ENKUlvE_clEvENKUlvE3_clEvEUlfE_EEvSA_T1_T2_EUlP24curandStatePhilox4_32_10E0_ZNS1_27distribution_nullary_kernelIsf6float4S7_SJ_SE_EEvSA_SG_RKT3_T4_EUlifE_EEvlNS_15PhiloxCudaStateESF_SG_ --------------------------
	.section	.nv.constant0._ZN2at6native57_GLOBAL__N__cd6b329d_24_DistributionBernoulli_cu_7537a20d43distribution_elementwise_grid_stride_kernelIfLi4EZNS0_9templates4cuda21uniform_and_transformIsfPNS_17CUDAGeneratorImplEZZZNS4_16bernoulli_kernelIS7_EEvRNS_18TensorIteratorBaseEdT_ENKUlvE_clEvENKUlvE3_clEvEUlfE_EEvSA_T1_T2_EUlP24curandStatePhilox4_32_10E0_ZNS1_27distribution_nullary_kernelIsf6float4S7_SJ_SE_EEvSA_SG_RKT3_T4_EUlifE_EEvlNS_15PhiloxCudaStateESF_SG_,"a",@progbits
	.sectionflags	@""
	.align	4
.nv.constant0._ZN2at6native57_GLOBAL__N__cd6b329d_24_DistributionBernoulli_cu_7537a20d43distribution_elementwise_grid_stride_kernelIfLi4EZNS0_9templates4cuda21uniform_and_transformIsfPNS_17CUDAGeneratorImplEZZZNS4_16bernoulli_kernelIS7_EEvRNS_18TensorIteratorBaseEdT_ENKUlvE_clEvENKUlvE3_clEvEUlfE_EEvSA_T1_T2_EUlP24curandStatePhilox4_32_10E0_ZNS1_27distribution_nullary_kernelIsf6float4S7_SJ_SE_EEvSA_SG_RKT3_T4_EUlifE_EEvlNS_15PhiloxCudaStateESF_SG_:
	.zero		416


//--------------------- .nv.constant2._ZN2at6native57_GLOBAL__N__cd6b329d_24_DistributionBernoulli_cu_7537a20d43distribution_elementwise_grid_stride_kernelIfLi4EZNS0_9templates4cuda21uniform_and_transformIsfPNS_17CUDAGeneratorImplEZZZNS4_16bernoulli_kernelIS7_EEvRNS_18TensorIteratorBaseEdT_ENKUlvE_clEvENKUlvE3_clEvEUlfE_EEvSA_T1_T2_EUlP24curandStatePhilox4_32_10E_ZNS1_27distribution_nullary_kernelIsf7double2S7_SJ_SE_EEvSA_SG_RKT3_T4_EUlifE0_EEvlNS_15PhiloxCudaStateESF_SG_ --------------------------
	.section	.nv.constant2._ZN2at6native57_GLOBAL__N__cd6b329d_24_DistributionBernoulli_cu_7537a20d43distribution_elementwise_grid_stride_kernelIfLi4EZNS0_9templates4cuda21uniform_and_transformIsfPNS_17CUDAGeneratorImplEZZZNS4_16bernoulli_kernelIS7_EEvRNS_18TensorIteratorBaseEdT_ENKUlvE_clEvENKUlvE3_clEvEUlfE_EEvSA_T1_T2_EUlP24curandStatePhilox4_32_10E_ZNS1_27distribution_nullary_kernelIsf7double2S7_SJ_SE_EEvSA_SG_RKT3_T4_EUlifE0_EEvlNS_15PhiloxCudaStateESF_SG_,"a",@progbits
	.sectionflags	@""
	.align	4
.nv.constant2._ZN2at6native57_GLOBAL__N__cd6b329d_24_DistributionBernoulli_cu_7537a20d43distribution_elementwise_grid_stride_kernelIfLi4EZNS0_9templates4cuda21uniform_and_transformIsfPNS_17CUDAGeneratorImplEZZZNS4_16bernoulli_kernelIS7_EEvRNS_18TensorIteratorBaseEdT_ENKUlvE_clEvENKUlvE3_clEvEUlfE_EEvSA_T1_T2_EUlP24curandStatePhilox4_32_10E_ZNS1_27distribution_nullary_kernelIsf7double2S7_SJ_SE_EEvSA_SG_RKT3_T4_EUlifE0_EEvlNS_15PhiloxCudaStateESF_SG_:
        /*0000*/ 	.byte	0x00, 0x00, 0x00, 0xf0, 0xff, 0xff, 0x0f, 0x38


//--------------------- .nv.constant0._ZN2at6native57_GLOBAL__N__cd6b329d_24_DistributionBernoulli_cu_7537a20d43distribution_elementwise_grid_stride_kernelIfLi4EZNS0_9templates4cuda21uniform_and_transformIsfPNS_17CUDAGeneratorImplEZZZNS4_16bernoulli_kernelIS7_EEvRNS_18TensorIteratorBaseEdT_ENKUlvE_clEvENKUlvE3_clEvEUlfE_EEvSA_T1_T2_EUlP24curandStatePhilox4_32_10E_ZNS1_27distribution_nullary_kernelIsf7double2S7_SJ_SE_EEvSA_SG_RKT3_T4_EUlifE0_EEvlNS_15PhiloxCudaStateESF_SG_ --------------------------
	.section	.nv.constant0._ZN2at6native57_GLOBAL__N__cd6b329d_24_DistributionBernoulli_cu_7537a20d43distribution_elementwise_grid_stride_kernelIfLi4EZNS0_9templates4cuda21uniform_and_transformIsfPNS_17CUDAGeneratorImplEZZZNS4_16bernoulli_kernelIS7_EEvRNS_18TensorIteratorBaseEdT_ENKUlvE_clEvENKUlvE3_clEvEUlfE_EEvSA_T1_T2_EUlP24curandStatePhilox4_32_10E_ZNS1_27distribution_nullary_kernelIsf7double2S7_SJ_SE_EEvSA_SG_RKT3_T4_EUlifE0_EEvlNS_15PhiloxCudaStateESF_SG_,"a",@progbits
	.sectionflags	@""
	.align	4
.nv.constant0._ZN2at6native57_GLOBAL__N__cd6b329d_24_DistributionBernoulli_cu_7537a20d43distribution_elementwise_grid_stride_kernelIfLi4EZNS0_9templates4cuda21uniform_and_transformIsfPNS_17CUDAGeneratorImplEZZZNS4_16bernoulli_kernelIS7_EEvRNS_18TensorIteratorBaseEdT_ENKUlvE_clEvENKUlvE3_clEvEUlfE_EEvSA_T1_T2_EUlP24curandStatePhilox4_32_10E_ZNS1_27distribution_nullary_kernelIsf7double2S7_SJ_SE_EEvSA_SG_RKT3_T4_EUlifE0_EEvlNS_15PhiloxCudaStateESF_SG_:
	.zero		816


//--------------------- .nv.constant2._ZN2at6native57_GLOBAL__N__cd6b329d_24_DistributionBernoulli_cu_7537a20d43distribution_elementwise_grid_stride_kernelIfLi4EZNS0_9templates4cuda21uniform_and_transformIsfPNS_17CUDAGeneratorImplEZZZNS4_16bernoulli_kernelIS7_EEvRNS_18TensorIteratorBaseEdT_ENKUlvE_clEvENKUlvE3_clEvEUlfE_EEvSA_T1_T2_EUlP24curandStatePhilox4_32_10E_ZNS1_27distribution_nullary_kernelIsf7double2S7_SJ_SE_EEvSA_SG_RKT3_T4_EUlifE_EEvlNS_15PhiloxCudaStateESF_SG_ --------------------------
	.section	.nv.constant2._ZN2at6native57_GLOBAL__N__cd6b329d_24_DistributionBernoulli_cu_7537a20d43distribution_elementwise_grid_stride_kernelIfLi4EZNS0_9templates4cuda21uniform_and_transformIsfPNS_17CUDAGeneratorImplEZZZNS4_16bernoulli_kernelIS7_EEvRNS_18TensorIteratorBaseEdT_ENKUlvE_clEvENKUlvE3_clEvEUlfE_EEvSA_T1_T2_EUlP24curandStatePhilox4_32_10E_ZNS1_27distribution_nullary_kernelIsf7double2S7_SJ_SE_EEvSA_SG_RKT3_T4_EUlifE_EEvlNS_15PhiloxCudaStateESF_SG_,"a",@progbits
	.sectionflags	@""
	.align	4
.nv.constant2._ZN2at6native57_GLOBAL__N__cd6b329d_24_DistributionBernoulli_cu_7537a20d43distribution_elementwise_grid_stride_kernelIfLi4EZNS0_9templates4cuda21uniform_and_transformIsfPNS_17CUDAGeneratorImplEZZZNS4_16bernoulli_kernelIS7_EEvRNS_18TensorIteratorBaseEdT_ENKUlvE_clEvENKUlvE3_clEvEUlfE_EEvSA_T1_T2_EUlP24curandStatePhilox4_32_10E_ZNS1_27distribution_nullary_kernelIsf7double2S7_SJ_SE_EEvSA_SG_RKT3_T4_EUlifE_EEvlNS_15PhiloxCudaStateESF_SG_:
        /*0000*/ 	.byte	0x00, 0x00, 0x00, 0xf0, 0xff, 0xff, 0x0f, 0x38


//--------------------- .nv.constant0._ZN2at6native57_GLOBAL__N__cd6b329d_24_DistributionBernoulli_cu_7537a20d43distribution_elementwise_grid_stride_kernelIfLi4EZNS0_9templates4cuda21uniform_and_transformIsfPNS_17CUDAGeneratorImplEZZZNS4_16bernoulli_kernelIS7_EEvRNS_18TensorIteratorBaseEdT_ENKUlvE_clEvENKUlvE3_clEvEUlfE_EEvSA_T1_T2_EUlP24curandStatePhilox4_32_10E_ZNS1_27distribution_nullary_kernelIsf7double2S7_SJ_SE_EEvSA_SG_RKT3_T4_EUlifE_EEvlNS_15PhiloxCudaStateESF_SG_ --------------------------
	.section	.nv.constant0._ZN2at6native57_GLOBAL__N__cd6b329d_24_DistributionBernoulli_cu_7537a20d43distribution_elementwise_grid_stride_kernelIfLi4EZNS0_9templates4cuda21uniform_and_transformIsfPNS_17CUDAGeneratorImplEZZZNS4_16bernoulli_kernelIS7_EEvRNS_18TensorIteratorBaseEdT_ENKUlvE_clEvENKUlvE3_clEvEUlfE_EEvSA_T1_T2_EUlP24curandStatePhilox4_32_10E_ZNS1_27distribution_nullary_kernelIsf7double2S7_SJ_SE_EEvSA_SG_RKT3_T4_EUlifE_EEvlNS_15PhiloxCudaStateESF_SG_,"a",@progbits
	.sectionflags	@""
	.align	4
.nv.constant0._ZN2at6native57_GLOBAL__N__cd6b329d_24_DistributionBernoulli_cu_7537a20d43distribution_elementwise_grid_stride_kernelIfLi4EZNS0_9templates4cuda21uniform_and_transformIsfPNS_17CUDAGeneratorImplEZZZNS4_16bernoulli_kernelIS7_EEvRNS_18TensorIteratorBaseEdT_ENKUlvE_clEvENKUlvE3_clEvEUlfE_EEvSA_T1_T2_EUlP24curandStatePhilox4_32_10E_ZNS1_27distribution_nullary_kernelIsf7double2S7_SJ_SE_EEvSA_SG_RKT3_T4_EUlifE_EEvlNS_15PhiloxCudaStateESF_SG_:
	.zero		416


//--------------------- .nv.constant2._ZN2at6native57_GLOBAL__N__cd6b329d_24_DistributionBernoulli_cu_7537a20d43distribution_elementwise_grid_stride_kernelIfLi4EZNS0_9templates4cuda21uniform_and_transformIlfPNS_17CUDAGeneratorImplEZZZNS4_16bernoulli_kernelIS7_EEvRNS_18TensorIteratorBaseEdT_ENKUlvE_clEvENKUlvE2_clEvEUlfE_EEvSA_T1_T2_EUlP24curandStatePhilox4_32_10E0_ZNS1_27distribution_nullary_kernelIlf6float4S7_SJ_SE_EEvSA_SG_RKT3_T4_EUlifE0_EEvlNS_15PhiloxCudaStateESF_SG_ --------------------------
	.section	.nv.constant2._ZN2at6native57_GLOBAL__N__cd6b329d_24_DistributionBernoulli_cu_7537a20d43distribution_elementwise_grid_stride_kernelIfLi4EZNS0_9templates4cuda21uniform_and_transformIlfPNS_17CUDAGeneratorImplEZZZNS4_16bernoulli_kernelIS7_EEvRNS_18TensorIteratorBaseEdT_ENKUlvE_clEvENKUlvE2_clEvEUlfE_EEvSA_T1_T2_EUlP24curandStatePhilox4_32_10E0_ZNS1_27distribution_nullary_kernelIlf6float4S7_SJ_SE_EEvSA_SG_RKT3_T4_EUlifE0_EEvlNS_15PhiloxCudaStateESF_SG_,"a",@progbits
	.sectionflags	@""
	.align	4
.nv.constant2._ZN2at6native57_GLOBAL__N__cd6b329d_24_DistributionBernoulli_cu_7537a20d43distribution_elementwise_grid_stride_kernelIfLi4EZNS0_9templates4cuda21uniform_and_transformIlfPNS_17CUDAGeneratorImplEZZZNS4_16bernoulli_kernelIS7_EEvRNS_18TensorIteratorBaseEdT_ENKUlvE_clEvENKUlvE2_clEvEUlfE_EEvSA_T1_T2_EUlP24curandStatePhilox4_32_10E0_ZNS1_27distribution_nullary_kernelIlf6float4S7_SJ_SE_EEvSA_SG_RKT3_T4_EUlifE0_EEvlNS_15PhiloxCudaStateESF_SG_:
        /*0000*/ 	.byte	0x00, 0x00, 0x00, 0xf0, 0xff, 0xff, 0x0f, 0x38


//--------------------- .nv.constant0._ZN2at6native57_GLOBAL__N__cd6b329d_24_DistributionBernoulli_cu_7537a20d43distribution_elementwise_grid_stride_kernelIfLi4EZNS0_9templates4cuda21uniform_and_transformIlfPNS_17CUDAGeneratorImplEZZZNS4_16bernoulli_kernelIS7_EEvRNS_18TensorIteratorBaseEdT_ENKUlvE_clEvENKUlvE2_clEvEUlfE_EEvSA_T1_T2_EUlP24curandStatePhilox4_32_10E0_ZNS1_27distribution_nullary_kernelIlf6float4S7_SJ_SE_EEvSA_SG_RKT3_T4_EUlifE0_EEvlNS_15PhiloxCudaStateESF_SG_ --------------------------
	.section	.nv.constant0._ZN2at6native57_GLOBAL__N__cd6b329d_24_DistributionBernoulli_cu_7537a20d43distribution_elementwise_grid_stride_kernelIfLi4EZNS0_9templates4cuda21uniform_and_transformIlfPNS_17CUDAGeneratorImplEZZZNS4_16bernoulli_kernelIS7_EEvRNS_18TensorIteratorBaseEdT_ENKUlvE_clEvENKUlvE2_clEvEUlfE_EEvSA_T1_T2_EUlP24curandStatePhilox4_32_10E0_ZNS1_27distribution_nullary_kernelIlf6float4S7_SJ_SE_EEvSA_SG_RKT3_T4_EUlifE0_EEvlNS_15PhiloxCudaStateESF_SG_,"a",@progbits
	.sectionflags	@""
	.align	4
.nv.constant0._ZN2at6native57_GLOBAL__N__cd6b329d_24_DistributionBernoulli_cu_7537a20d43distribution_elementwise_grid_stride_kernelIfLi4EZNS0_9templates4cuda21uniform_and_transformIlfPNS_17CUDAGeneratorImplEZZZNS4_16bernoulli_kernelIS7_EEvRNS_18TensorIteratorBaseEdT_ENKUlvE_clEvENKUlvE2_clEvEUlfE_EEvSA_T1_T2_EUlP24curandStatePhilox4_32_10E0_ZNS1_27distribution_nullary_kernelIlf6float4S7_SJ_SE_EEvSA_SG_RKT3_T4_EUlifE0_EEvlNS_15PhiloxCudaStateESF_SG_:
	.zero		816


//--------------------- .nv.constant2._ZN2at6native57_GLOBAL__N__cd6b329d_24_DistributionBernoulli_cu_7537a20d43distribution_elementwise_grid_stride_kernelIfLi4EZNS0_9templates4cuda21uniform_and_transformIlfPNS_17CUDAGeneratorImplEZZZNS4_16bernoulli_kernelIS7_EEvRNS_18TensorIteratorBaseEdT_ENKUlvE_clEvENKUlvE2_clEvEUlfE_EEvSA_T1_T2_EUlP24curandStatePhilox4_32_10E0_ZNS1_27distribution_nullary_kernelIlf6float4S7_SJ_SE_EEvSA_SG_RKT3_T4_EUlifE_EEvlNS_15PhiloxCudaStateESF_SG_ --------------------------
	.section	.nv.constant2._ZN2at6native57_GLOBAL__N__cd6b329d_24_DistributionBernoulli_cu_7537a20d43distribution_elementwise_grid_stride_kernelIfLi4EZNS0_9templates4cuda21uniform_and_transformIlfPNS_17CUDAGeneratorImplEZZZNS4_16bernoulli_kernelIS7_EEvRNS_18TensorIteratorBaseEdT_ENKUlvE_clEvENKUlvE2_clEvEUlfE_EEvSA_T1_T2_EUlP24curandStatePhilox4_32_10E0_ZNS1_27distribution_nullary_kernelIlf6float4S7_SJ_SE_EEvSA_SG_RKT3_T4_EUlifE_EEvlNS_15PhiloxCudaStateESF_SG_,"a",@progbits
	.sectionflags	@""
	.align	4
.nv.constant2._ZN2at6native57_GLOBAL__N__cd6b329d_24_DistributionBernoulli_cu_7537a20d43distribution_elementwise_grid_stride_kernelIfLi4EZNS0_9templates4cuda21uniform_and_transformIlfPNS_17CUDAGeneratorImplEZZZNS4_16bernoulli_kernelIS7_EEvRNS_18TensorIteratorBaseEdT_ENKUlvE_clEvENKUlvE2_clEvEUlfE_EEvSA_T1_T2_EUlP24curandStatePhilox4_32_10E0_ZNS1_27distribution_nullary_kernelIlf6float4S7_SJ_SE_EEvSA_SG_RKT3_T4_EUlifE_EEvlNS_15PhiloxCudaStateESF_SG_:
        /*0000*/ 	.byte	0x00, 0x00, 0x00, 0xf0, 0xff, 0xff, 0x0f, 0x38


//--------------------- .nv.constant0._ZN2at6native57_GLOBAL__N__cd6b329d_24_DistributionBernoulli_cu_7537a20d43distribution_elementwise_grid_stride_kernelIfLi4EZNS0_9templates4cuda21uniform_and_transformIlfPNS_17CUDAGeneratorImplEZZZNS4_16bernoulli_kernelIS7_EEvRNS_18TensorIteratorBaseEdT_ENKUlvE_clEvENKUlvE2_clEvEUlfE_EEvSA_T1_T2_EUlP24curandStatePhilox4_32_10E0_ZNS1_27distribution_nullary_kernelIlf6float4S7_SJ_SE_EEvSA_SG_RKT3_T4_EUlifE_EEvlNS_15PhiloxCudaStateESF_SG_ --------------------------
	.section	.nv.constant0._ZN2at6native57_GLOBAL__N__cd6b329d_24_DistributionBernoulli_cu_7537a20d43distribution_elementwise_grid_stride_kernelIfLi4EZNS0_9templates4cuda21uniform_and_transformIlfPNS_17CUDAGeneratorImplEZZZNS4_16bernoulli_kernelIS7_EEvRNS_18TensorIteratorBaseEdT_ENKUlvE_clEvENKUlvE2_clEvEUlfE_EEvSA_T1_T2_EUlP24curandStatePhilox4_32_10E0_ZNS1_27distribution_nullary_kernelIlf6float4S7_SJ_SE_EEvSA_SG_RKT3_T4_EUlifE_EEvlNS_15PhiloxCudaStateESF_SG_,"a",@progbits
	.sectionflags	@""
	.align	4
.nv.constant0._ZN2at6native57_GLOBAL__N__cd6b329d_24_DistributionBernoulli_cu_7537a20d43distribution_elementwise_grid_stride_kernelIfLi4EZNS0_9templates4cuda21uniform_and_transformIlfPNS_17CUDAGeneratorImplEZZZNS4_16bernoulli_kernelIS7_EEvRNS_18TensorIteratorBaseEdT_ENKUlvE_clEvENKUlvE2_clEvEUlfE_EEvSA_T1_T2_EUlP24curandStatePhilox4_32_10E0_ZNS1_27distribution_nullary_kernelIlf6float4S7_SJ_SE_EEvSA_SG_RKT3_T4_EUlifE_EEvlNS_15PhiloxCudaStateESF_SG_:
	.zero		416


//--------------------- .nv.constant2._ZN2at6native57_GLOBAL__N__cd6b329d_24_DistributionBernoulli_cu_7537a20d43distribution_elementwise_grid_stride_kernelIfLi4EZNS0_9templates4cuda21uniform_and_transformIlfPNS_17CUDAGeneratorImplEZZZNS4_16bernoulli_kernelIS7_EEvRNS_18TensorIteratorBaseEdT_ENKUlvE_clEvENKUlvE2_clEvEUlfE_EEvSA_T1_T2_EUlP24curandStatePhilox4_32_10E_ZNS1_27distribution_nullary_kernelIlf7double2S7_SJ_SE_EEvSA_SG_RKT3_T4_EUlifE0_EEvlNS_15PhiloxCudaStateESF_SG_ --------------------------
	.section	.nv.constant2._ZN2at6native57_GLOBAL__N__cd6b329d_24_DistributionBernoulli_cu_7537a20d43distribution_elementwise_grid_stride_kernelIfLi4EZNS0_9templates4cuda21uniform_and_transformIlfPNS_17CUDAGeneratorImplEZZZNS4_16bernoulli_kernelIS7_EEvRNS_18TensorIteratorBaseEdT_ENKUlvE_clEvENKUlvE2_clEvEUlfE_EEvSA_T1_T2_EUlP24curandStatePhilox4_32_10E_ZNS1_27distribution_nullary_kernelIlf7double2S7_SJ_SE_EEvSA_SG_RKT3_T4_EUlifE0_EEvlNS_15PhiloxCudaStateESF_SG_,"a",@progbits
	.sectionflags	@""
	.align	4
.nv.constant2._ZN2at6native57_GLOBAL__N__cd6b329d_24_DistributionBernoulli_cu_7537a20d43distribution_elementwise_grid_stride_kernelIfLi4EZNS0_9templates4cuda21uniform_and_transformIlfPNS_17CUDAGeneratorImplEZZZNS4_16bernoulli_kernelIS7_EEvRNS_18TensorIteratorBaseEdT_ENKUlvE_clEvENKUlvE2_clEvEUlfE_EEvSA_T1_T2_EUlP24curandStatePhilox4_32_10E_ZNS1_27distribution_nullary_kernelIlf7double2S7_SJ_SE_EEvSA_SG_RKT3_T4_EUlifE0_EEvlNS_15PhiloxCudaStateESF_SG_:
        /*0000*/ 	.byte	0x00, 0x00, 0x00, 0xf0, 0xff, 0xff, 0x0f, 0x38


//--------------------- .nv.constant0._ZN2at6native57_GLOBAL__N__cd6b329d_24_DistributionBernoulli_cu_7537a20d43distribution_elementwise_grid_stride_kernelIfLi4EZNS0_9templates4cuda21uniform_and_transformIlfPNS_17CUDAGeneratorImplEZZZNS4_16bernoulli_kernelIS7_EEvRNS_18TensorIteratorBaseEdT_ENKUlvE_clEvENKUlvE2_clEvEUlfE_EEvSA_T1_T2_EUlP24curandStatePhilox4_32_10E_ZNS1_27distribution_nullary_kernelIlf7double2S7_SJ_SE_EEvSA_SG_RKT3_T4_EUlifE0_EEvlNS_15PhiloxCudaStateESF_SG_ --------------------------
	.section	.nv.constant0._ZN2at6native57_GLOBAL__N__cd6b329d_24_DistributionBernoulli_cu_7537a20d43distribution_elementwise_grid_stride_kernelIfLi4EZNS0_9templates4cuda21uniform_and_transformIlfPNS_17CUDAGeneratorImplEZZZNS4_16bernoulli_kernelIS7_EEvRNS_18TensorIteratorBaseEdT_ENKUlvE_clEvENKUlvE2_clEvEUlfE_EEvSA_T1_T2_EUlP24curandStatePhilox4_32_10E_ZNS1_27distribution_nullary_kernelIlf7double2S7_SJ_SE_EEvSA_SG_RKT3_T4_EUlifE0_EEvlNS_15PhiloxCudaStateESF_SG_,"a",@progbits
	.sectionflags	@""
	.align	4
.nv.constant0._ZN2at6native57_GLOBAL__N__cd6b329d_24_DistributionBernoulli_cu_7537a20d43distribution_elementwise_grid_stride_kernelIfLi4EZNS0_9templates4cuda21uniform_and_transformIlfPNS_17CUDAGeneratorImplEZZZNS4_16bernoulli_kernelIS7_EEvRNS_18TensorIteratorBaseEdT_ENKUlvE_clEvENKUlvE2_clEvEUlfE_EEvSA_T1_T2_EUlP24curandStatePhilox4_32_10E_ZNS1_27distribution_nullary_kernelIlf7double2S7_SJ_SE_EEvSA_SG_RKT3_T4_EUlifE0_EEvlNS_15PhiloxCudaStateESF_SG_:
	.zero		816


//--------------------- .nv.constant2._ZN2at6native57_GLOBAL__N__cd6b329d_24_DistributionBernoulli_cu_7537a20d43distribution_elementwise_grid_stride_kernelIfLi4EZNS0_9templates4cuda21uniform_and_transformIlfPNS_17CUDAGeneratorImplEZZZNS4_16bernoulli_kernelIS7_EEvRNS_18TensorIteratorBaseEdT_ENKUlvE_clEvENKUlvE2_clEvEUlfE_EEvSA_T1_T2_EUlP24curandStatePhilox4_32_10E_ZNS1_27distribution_nullary_kernelIlf7double2S7_SJ_SE_EEvSA_SG_RKT3_T4_EUlifE_EEvlNS_15PhiloxCudaStateESF_SG_ --------------------------
	.section	.nv.constant2._ZN2at6native57_GLOBAL__N__cd6b329d_24_DistributionBernoulli_cu_7537a20d43distribution_elementwise_grid_stride_kernelIfLi4EZNS0_9templates4cuda21uniform_and_transformIlfPNS_17CUDAGeneratorImplEZZZNS4_16bernoulli_kernelIS7_EEvRNS_18TensorIteratorBaseEdT_ENKUlvE_clEvENKUlvE2_clEvEUlfE_EEvSA_T1_T2_EUlP24curandStatePhilox4_32_10E_ZNS1_27distribution_nullary_kernelIlf7double2S7_SJ_SE_EEvSA_SG_RKT3_T4_EUlifE_EEvlNS_15PhiloxCudaStateESF_SG_,"a",@progbits
	.sectionflags	@""
	.align	4
.nv.constant2._ZN2at6native57_GLOBAL__N__cd6b329d_24_DistributionBernoulli_cu_7537a20d43distribution_elementwise_grid_stride_kernelIfLi4EZNS0_9templates4cuda21uniform_and_transformIlfPNS_17CUDAGeneratorImplEZZZNS4_16bernoulli_kernelIS7_EEvRNS_18TensorIteratorBaseEdT_ENKUlvE_clEvENKUlvE2_clEvEUlfE_EEvSA_T1_T2_EUlP24curandStatePhilox4_32_10E_ZNS1_27distribution_nullary_kernelIlf7double2S7_SJ_SE_EEvSA_SG_RKT3_T4_EUlifE_EEvlNS_15PhiloxCudaStateESF_SG_:
        /*0000*/ 	.byte	0x00, 0x00, 0x00, 0xf0, 0xff, 0xff, 0x0f, 0x38


//--------------------- .nv.constant0._ZN2at6native57_GLOBAL__N__cd6b329d_24_DistributionBernoulli_cu_7537a20d43distribution_elementwise_grid_stride_kernelIfLi4EZNS0_9templates4cuda21uniform_and_transformIlfPNS_17CUDAGeneratorImplEZZZNS4_16bernoulli_kernelIS7_EEvRNS_18TensorIteratorBaseEdT_ENKUlvE_clEvENKUlvE2_clEvEUlfE_EEvSA_T1_T2_EUlP24curandStatePhilox4_32_10E_ZNS1_27distribution_nullary_kernelIlf7double2S7_SJ_SE_EEvSA_SG_RKT3_T4_EUlifE_EEvlNS_15PhiloxCudaStateESF_SG_ --------------------------
	.section	.nv.constant0._ZN2at6native57_GLOBAL__N__cd6b329d_24_DistributionBernoulli_cu_7537a20d43distribution_elementwise_grid_stride_kernelIfLi4EZNS0_9templates4cuda21uniform_and_transformIlfPNS_17CUDAGeneratorImplEZZZNS4_16bernoulli_kernelIS7_EEvRNS_18TensorIteratorBaseEdT_ENKUlvE_clEvENKUlvE2_clEvEUlfE_EEvSA_T1_T2_EUlP24curandStatePhilox4_32_10E_ZNS1_27distribution_nullary_kernelIlf7double2S7_SJ_SE_EEvSA_SG_RKT3_T4_EUlifE_EEvlNS_15PhiloxCudaStateESF_SG_,"a",@progbits
	.sectionflags	@""
	.align	4
.nv.constant0._ZN2at6native57_GLOBAL__N__cd6b329d_24_DistributionBernoulli_cu_7537a20d43distribution_elementwise_grid_stride_kernelIfLi4EZNS0_9templates4cuda21uniform_and_transformIlfPNS_17CUDAGeneratorImplEZZZNS4_16bernoulli_kernelIS7_EEvRNS_18TensorIteratorBaseEdT_ENKUlvE_clEvENKUlvE2_clEvEUlfE_EEvSA_T1_T2_EUlP24curandStatePhilox4_32_10E_ZNS1_27distribution_nullary_kernelIlf7double2S7_SJ_SE_EEvSA_SG_RKT3_T4_EUlifE_EEvlNS_15PhiloxCudaStateESF_SG_:
	.zero		416


//--------------------- .nv.constant2._ZN2at6native57_GLOBAL__N__cd6b329d_24_DistributionBernoulli_cu_7537a20d43distribution_elementwise_grid_stride_kernelIfLi4EZNS0_9templates4cuda21uniform_and_transformIifPNS_17CUDAGeneratorImplEZZZNS4_16bernoulli_kernelIS7_EEvRNS_18TensorIteratorBaseEdT_ENKUlvE_clEvENKUlvE1_clEvEUlfE_EEvSA_T1_T2_EUlP24curandStatePhilox4_32_10E0_ZNS1_27distribution_nullary_kernelIif6float4S7_SJ_SE_EEvSA_SG_RKT3_T4_EUlifE0_EEvlNS_15PhiloxCudaStateESF_SG_ --------------------------
	.section	.nv.constant2._ZN2at6native57_GLOBAL__N__cd6b329d_24_DistributionBernoulli_cu_7537a20d43distribution_elementwise_grid_stride_kernelIfLi4EZNS0_9templates4cuda21uniform_and_transformIifPNS_17CUDAGeneratorImplEZZZNS4_16bernoulli_kernelIS7_EEvRNS_18TensorIteratorBaseEdT_ENKUlvE_clEvENKUlvE1_clEvEUlfE_EEvSA_T1_T2_EUlP24curandStatePhilox4_32_10E0_ZNS1_27distribution_nullary_kernelIif6float4S7_SJ_SE_EEvSA_SG_RKT3_T4_EUlifE0_EEvlNS_15PhiloxCudaStateESF_SG_,"a",@progbits
	.sectionflags	@""
	.align	4
.nv.constant2._ZN2at6native57_GLOBAL__N__cd6b329d_24_DistributionBernoulli_cu_7537a20d43distribution_elementwise_grid_stride_kernelIfLi4EZNS0_9templates4cuda21uniform_and_transformIifPNS_17CUDAGeneratorImplEZZZNS4_16bernoulli_kernelIS7_EEvRNS_18TensorIteratorBaseEdT_ENKUlvE_clEvENKUlvE1_clEvEUlfE_EEvSA_T1_T2_EUlP24curandStatePhilox4_32_10E0_ZNS1_27distribution_nullary_kernelIif6float4S7_SJ_SE_EEvSA_SG_RKT3_T4_EUlifE0_EEvlNS_15PhiloxCudaStateESF_SG_:
        /*0000*/ 	.byte	0x00, 0x00, 0x00, 0xf0, 0xff, 0xff, 0x0f, 0x38


//--------------------- .nv.constant0._ZN2at6native57_GLOBAL__N__cd6b329d_24_DistributionBernoulli_cu_7537a20d43distribution_elementwise_grid_stride_kernelIfLi4EZNS0_9templates4cuda21uniform_and_transformIifPNS_17CUDAGeneratorImplEZZZNS4_16bernoulli_kernelIS7_EEvRNS_18TensorIteratorBaseEdT_ENKUlvE_clEvENKUlvE1_clEvEUlfE_EEvSA_T1_T2_EUlP24curandStatePhilox4_32_10E0_ZNS1_27distribution_nullary_kernelIif6float4S7_SJ_SE_EEvSA_SG_RKT3_T4_EUlifE0_EEvlNS_15PhiloxCudaStateESF_SG_ --------------------------
	.section	.nv.constant0._ZN2at6native57_GLOBAL__N__cd6b329d_24_DistributionBernoulli_cu_7537a20d43distribution_elementwise_grid_stride_kernelIfLi4EZNS0_9templates4cuda21uniform_and_transformIifPNS_17CUDAGeneratorImplEZZZNS4_16bernoulli_kernelIS7_EEvRNS_18TensorIteratorBaseEdT_ENKUlvE_clEvENKUlvE1_clEvEUlfE_EEvSA_T1_T2_EUlP24curandStatePhilox4_32_10E0_ZNS1_27distribution_nullary_kernelIif6float4S7_SJ_SE_EEvSA_SG_RKT3_T4_EUlifE0_EEvlNS_15PhiloxCudaStateESF_SG_,"a",@progbits
	.sectionflags	@""
	.align	4
.nv.constant0._ZN2at6native57_GLOBAL__N__cd6b329d_24_DistributionBernoulli_cu_7537a20d43distribution_elementwise_grid_stride_kernelIfLi4EZNS0_9templates4cuda21uniform_and_transformIifPNS_17CUDAGeneratorImplEZZZNS4_16bernoulli_kernelIS7_EEvRNS_18TensorIteratorBaseEdT_ENKUlvE_clEvENKUlvE1_clEvEUlfE_EEvSA_T1_T2_EUlP24curandStatePhilox4_32_10E0_ZNS1_27distribution_nullary_kernelIif6float4S7_SJ_SE_EEvSA_SG_RKT3_T4_EUlifE0_EEvlNS_15PhiloxCudaStateESF_SG_:
	.zero		816


//--------------------- .nv.constant2._ZN2at6native57_GLOBAL__N__cd6b329d_24_DistributionBernoulli_cu_7537a20d43distribution_elementwise_grid_stride_kernelIfLi4EZNS0_9templates4cuda21uniform_and_transformIifPNS_17CUDAGeneratorImplEZZZNS4_16bernoulli_kernelIS7_EEvRNS_18TensorIteratorBaseEdT_ENKUlvE_clEvENKUlvE1_clEvEUlfE_EEvSA_T1_T2_EUlP24curandStatePhilox4_32_10E0_ZNS1_27distribution_nullary_kernelIif6float4S7_SJ_SE_EEvSA_SG_RKT3_T4_EUlifE_EEvlNS_15PhiloxCudaStateESF_SG_ --------------------------
	.section	.nv.constant2._ZN2at6native57_GLOBAL__N__cd6b329d_24_DistributionBernoulli_cu_7537a20d43distribution_elementwise_grid_stride_kernelIfLi4EZNS0_9templates4cuda21uniform_and_transformIifPNS_17CUDAGeneratorImplEZZZNS4_16bernoulli_kernelIS7_EEvRNS_18TensorIteratorBaseEdT_ENKUlvE_clEvENKUlvE1_clEvEUlfE_EEvSA_T1_T2_EUlP24curandStatePhilox4_32_10E0_ZNS1_27distribution_nullary_kernelIif6float4S7_SJ_SE_EEvSA_SG_RKT3_T4_EUlifE_EEvlNS_15PhiloxCudaStateESF_SG_,"a",@progbits
	.sectionflags	@""
	.align	4
.nv.constant2._ZN2at6native57_GLOBAL__N__cd6b329d_24_DistributionBernoulli_cu_7537a20d43distribution_elementwise_grid_stride_kernelIfLi4EZNS0_9templates4cuda21uniform_and_transformIifPNS_17CUDAGeneratorImplEZZZNS4_16bernoulli_kernelIS7_EEvRNS_18TensorIteratorBaseEdT_ENKUlvE_clEvENKUlvE1_clEvEUlfE_EEvSA_T1_T2_EUlP24curandStatePhilox4_32_10E0_ZNS1_27distribution_nullary_kernelIif6float4S7_SJ_SE_EEvSA_SG_RKT3_T4_EUlifE_EEvlNS_15PhiloxCudaStateESF_SG_:
        /*0000*/ 	.byte	0x00, 0x00, 0x00, 0xf0, 0xff, 0xff, 0x0f, 0x38


//--------------------- .nv.constant0._ZN2at6native57_GLOBAL__N__cd6b329d_24_DistributionBernoulli_cu_7537a20d43distribution_elementwise_grid_stride_kernelIfLi4EZNS0_9templates4cuda21uniform_and_transformIifPNS_17CUDAGeneratorImplEZZZNS4_16bernoulli_kernelIS7_EEvRNS_18TensorIteratorBaseEdT_ENKUlvE_clEvENKUlvE1_clEvEUlfE_EEvSA_T1_T2_EUlP24curandStatePhilox4_32_10E0_ZNS1_27distribution_nullary_kernelIif6float4S7_SJ_SE_EEvSA_SG_RKT3_T4_EUlifE_EEvlNS_15PhiloxCudaStateESF_SG_ --------------------------
	.section	.nv.constant0._ZN2at6native57_GLOBAL__N__cd6b329d_24_DistributionBernoulli_cu_7537a20d43distribution_elementwise_grid_stride_kernelIfLi4EZNS0_9templates4cuda21uniform_and_transformIifPNS_17CUDAGeneratorImplEZZZNS4_16bernoulli_kernelIS7_EEvRNS_18TensorIteratorBaseEdT_ENKUlvE_clEvENKUlvE1_clEvEUlfE_EEvSA_T1_T2_EUlP24curandStatePhilox4_32_10E0_ZNS1_27distribution_nullary_kernelIif6float4S7_SJ_SE_EEvSA_SG_RKT3_T4_EUlifE_EEvlNS_15PhiloxCudaStateESF_SG_,"a",@progbits
	.sectionflags	@""
	.align	4
.nv.constant0._ZN2at6native57_GLOBAL__N__cd6b329d_24_DistributionBernoulli_cu_7537a20d43distribution_elementwise_grid_stride_kernelIfLi4EZNS0_9templates4cuda21uniform_and_transformIifPNS_17CUDAGeneratorImplEZZZNS4_16bernoulli_kernelIS7_EEvRNS_18TensorIteratorBaseEdT_ENKUlvE_clEvENKUlvE1_clEvEUlfE_EEvSA_T1_T2_EUlP24curandStatePhilox4_32_10E0_ZNS1_27distribution_nullary_kernelIif6float4S7_SJ_SE_EEvSA_SG_RKT3_T4_EUlifE_EEvlNS_15PhiloxCudaStateESF_SG_:
	.zero		416


//--------------------- .nv.constant2._ZN2at6native57_GLOBAL__N__cd6b329d_24_DistributionBernoulli_cu_7537a20d43distribution_elementwise_grid_stride_kernelIfLi4EZNS0_9templates4cuda21uniform_and_transformIifPNS_17CUDAGeneratorImplEZZZNS4_16bernoulli_kernelIS7_EEvRNS_18TensorIteratorBaseEdT_ENKUlvE_clEvENKUlvE1_clEvEUlfE_EEvSA_T1_T2_EUlP24curandStatePhilox4_32_10E_ZNS1_27distribution_nullary_kernelIif7double2S7_SJ_SE_EEvSA_SG_RKT3_T4_EUlifE0_EEvlNS_15PhiloxCudaStateESF_SG_ --------------------------
	.section	.nv.constant2._ZN2at6native57_GLOBAL__N__cd6b329d_24_DistributionBernoulli_cu_7537a20d43distribution_elementwise_grid_stride_kernelIfLi4EZNS0_9templates4cuda21uniform_and_transformIifPNS_17CUDAGeneratorImplEZZZNS4_16bernoulli_kernelIS7_EEvRNS_18TensorIteratorBaseEdT_ENKUlvE_clEvENKUlvE1_clEvEUlfE_EEvSA_T1_T2_EUlP24curandStatePhilox4_32_10E_ZNS1_27distribution_nullary_kernelIif7double2S7_SJ_SE_EEvSA_SG_RKT3_T4_EUlifE0_EEvlNS_15PhiloxCudaStateESF_SG_,"a",@progbits
	.sectionflags	@""
	.align	4
.nv.constant2._ZN2at6native57_GLOBAL__N__cd6b329d_24_DistributionBernoulli_cu_7537a20d43distribution_elementwise_grid_stride_kernelIfLi4EZNS0_9templates4cuda21uniform_and_transformIifPNS_17CUDAGeneratorImplEZZZNS4_16bernoulli_kernelIS7_EEvRNS_18TensorIteratorBaseEdT_ENKUlvE_clEvENKUlvE1_clEvEUlfE_EEvSA_T1_T2_EUlP24curandStatePhilox4_32_10E_ZNS1_27distribution_nullary_kernelIif7double2S7_SJ_SE_EEvSA_SG_RKT3_T4_EUlifE0_EEvlNS_15PhiloxCudaStateESF_SG_:
        /*0000*/ 	.byte	0x00, 0x00, 0x00, 0xf0, 0xff, 0xff, 0x0f, 0x38


//--------------------- .nv.constant0._ZN2at6native57_GLOBAL__N__cd6b329d_24_DistributionBernoulli_cu_7537a20d43distribution_elementwise_grid_stride_kernelIfLi4EZNS0_9templates4cuda21uniform_and_transformIifPNS_17CUDAGeneratorImplEZZZNS4_16bernoulli_kernelIS7_EEvRNS_18TensorIteratorBaseEdT_ENKUlvE_clEvENKUlvE1_clEvEUlfE_EEvSA_T1_T2_EUlP24curandStatePhilox4_32_10E_ZNS1_27distribution_nullary_kernelIif7double2S7_SJ_SE_EEvSA_SG_RKT3_T4_EUlifE0_EEvlNS_15PhiloxCudaStateESF_SG_ --------------------------
	.section	.nv.constant0._ZN2at6native57_GLOBAL__N__cd6b329d_24_DistributionBernoulli_cu_7537a20d43distribution_elementwise_grid_stride_kernelIfLi4EZNS0_9templates4cuda21uniform_and_transformIifPNS_17CUDAGeneratorImplEZZZNS4_16bernoulli_kernelIS7_EEvRNS_18TensorIteratorBaseEdT_ENKUlvE_clEvENKUlvE1_clEvEUlfE_EEvSA_T1_T2_EUlP24curandStatePhilox4_32_10E_ZNS1_27distribution_nullary_kernelIif7double2S7_SJ_SE_EEvSA_SG_RKT3_T4_EUlifE0_EEvlNS_15PhiloxCudaStateESF_SG_,"a",@progbits
	.sectionflags	@""
	.align	4
.nv.constant0._ZN2at6native57_GLOBAL__N__cd6b329d_24_DistributionBernoulli_cu_7537a20d43distribution_elementwise_grid_stride_kernelIfLi4EZNS0_9templates4cuda21uniform_and_transformIifPNS_17CUDAGeneratorImplEZZZNS4_16bernoulli_kernelIS7_EEvRNS_18TensorIteratorBaseEdT_ENKUlvE_clEvENKUlvE1_clEvEUlfE_EEvSA_T1_T2_EUlP24curandStatePhilox4_32_10E_ZNS1_27distribution_nullary_kernelIif7double2S7_SJ_SE_EEvSA_SG_RKT3_T4_EUlifE0_EEvlNS_15PhiloxCudaStateESF_SG_:
	.zero		816


//--------------------- .nv.constant2._ZN2at6native57_GLOBAL__N__cd6b329d_24_DistributionBernoulli_cu_7537a20d43distribution_elementwise_grid_stride_kernelIfLi4EZNS0_9templates4cuda21uniform_and_transformIifPNS_17CUDAGeneratorImplEZZZNS4_16bernoulli_kernelIS7_EEvRNS_18TensorIteratorBaseEdT_ENKUlvE_clEvENKUlvE1_clEvEUlfE_EEvSA_T1_T2_EUlP24curandStatePhilox4_32_10E_ZNS1_27distribution_nullary_kernelIif7double2S7_SJ_SE_EEvSA_SG_RKT3_T4_EUlifE_EEvlNS_15PhiloxCudaStateESF_SG_ --------------------------
	.section	.nv.constant2._ZN2at6native57_GLOBAL__N__cd6b329d_24_DistributionBernoulli_cu_7537a20d43distribution_elementwise_grid_stride_kernelIfLi4EZNS0_9templates4cuda21uniform_and_transformIifPNS_17CUDAGeneratorImplEZZZNS4_16bernoulli_kernelIS7_EEvRNS_18TensorIteratorBaseEdT_ENKUlvE_clEvENKUlvE1_clEvEUlfE_EEvSA_T1_T2_EUlP24curandStatePhilox4_32_10E_ZNS1_27distribution_nullary_kernelIif7double2S7_SJ_SE_EEvSA_SG_RKT3_T4_EUlifE_EEvlNS_15PhiloxCudaStateESF_SG_,"a",@progbits
	.sectionflags	@""
	.align	4
.nv.constant2._ZN2at6native57_GLOBAL__N__cd6b329d_24_DistributionBernoulli_cu_7537a20d43distribution_elementwise_grid_stride_kernelIfLi4EZNS0_9templates4cuda21uniform_and_transformIifPNS_17CUDAGeneratorImplEZZZNS4_16bernoulli_kernelIS7_EEvRNS_18TensorIteratorBaseEdT_ENKUlvE_clEvENKUlvE1_clEvEUlfE_EEvSA_T1_T2_EUlP24curandStatePhilox4_32_10E_ZNS1_27distribution_nullary_kernelIif7double2S7_SJ_SE_EEvSA_SG_RKT3_T4_EUlifE_EEvlNS_15PhiloxCudaStateESF_SG_:
        /*0000*/ 	.byte	0x00, 0x00, 0x00, 0xf0, 0xff, 0xff, 0x0f, 0x38


//--------------------- .nv.constant0._ZN2at6native57_GLOBAL__N__cd6b329d_24_DistributionBernoulli_cu_7537a20d43distribution_elementwise_grid_stride_kernelIfLi4EZNS0_9templates4cuda21uniform_and_transformIifPNS_17CUDAGeneratorImplEZZZNS4_16bernoulli_kernelIS7_EEvRNS_18TensorIteratorBaseEdT_ENKUlvE_clEvENKUlvE1_clEvEUlfE_EEvSA_T1_T2_EUlP24curandStatePhilox4_32_10E_ZNS1_27distribution_nullary_kernelIif7double2S7_SJ_SE_EEvSA_SG_RKT3_T4_EUlifE_EEvlNS_15PhiloxCudaStateESF_SG_ --------------------------
	.section	.nv.constant0._ZN2at6native57_GLOBAL__N__cd6b329d_24_DistributionBernoulli_cu_7537a20d43distribution_elementwise_grid_stride_kernelIfLi4EZNS0_9templates4cuda21uniform_and_transformIifPNS_17CUDAGeneratorImplEZZZNS4_16bernoulli_kernelIS7_EEvRNS_18TensorIteratorBaseEdT_ENKUlvE_clEvENKUlvE1_clEvEUlfE_EEvSA_T1_T2_EUlP24curandStatePhilox4_32_10E_ZNS1_27distribution_nullary_kernelIif7double2S7_SJ_SE_EEvSA_SG_RKT3_T4_EUlifE_EEvlNS_15PhiloxCudaStateESF_SG_,"a",@progbits
	.sectionflags	@""
	.align	4
.nv.constant0._ZN2at6native57_GLOBAL__N__cd6b329d_24_DistributionBernoulli_cu_7537a20d43distribution_elementwise_grid_stride_kernelIfLi4EZNS0_9templates4cuda21uniform_and_transformIifPNS_17CUDAGeneratorImplEZZZNS4_16bernoulli_kernelIS7_EEvRNS_18TensorIteratorBaseEdT_ENKUlvE_clEvENKUlvE1_clEvEUlfE_EEvSA_T1_T2_EUlP24curandStatePhilox4_32_10E_ZNS1_27distribution_nullary_kernelIif7double2S7_SJ_SE_EEvSA_SG_RKT3_T4_EUlifE_EEvlNS_15PhiloxCudaStateESF_SG_:
	.zero		416


//--------------------- .nv.constant2._ZN2at6native57_GLOBAL__N__cd6b329d_24_DistributionBernoulli_cu_7537a20d43distribution_elementwise_grid_stride_kernelIfLi4EZNS0_9templates4cuda21uniform_and_transformIafPNS_17CUDAGeneratorImplEZZZNS4_16bernoulli_kernelIS7_EEvRNS_18TensorIteratorBaseEdT_ENKUlvE_clEvENKUlvE0_clEvEUlfE_EEvSA_T1_T2_EUlP24curandStatePhilox4_32_10E0_ZNS1_27distribution_nullary_kernelIaf6float4S7_SJ_SE_EEvSA_SG_RKT3_T4_EUlifE0_EEvlNS_15PhiloxCudaStateESF_SG_ --------------------------
	.section	.nv.constant2._ZN2at6native57_GLOBAL__N__cd6b329d_24_DistributionBernoulli_cu_7537a20d43distribution_elementwise_grid_stride_kernelIfLi4EZNS0_9templates4cuda21uniform_and_transformIafPNS_17CUDAGeneratorImplEZZZNS4_16bernoulli_kernelIS7_EEvRNS_18TensorIteratorBaseEdT_ENKUlvE_clEvENKUlvE0_clEvEUlfE_EEvSA_T1_T2_EUlP24curandStatePhilox4_32_10E0_ZNS1_27distribution_nullary_kernelIaf6float4S7_SJ_SE_EEvSA_SG_RKT3_T4_EUlifE0_EEvlNS_15PhiloxCudaStateESF_SG_,"a",@progbits
	.sectionflags	@""
	.align	4
.nv.constant2._ZN2at6native57_GLOBAL__N__cd6b329d_24_DistributionBernoulli_cu_7537a20d43distribution_elementwise_grid_stride_kernelIfLi4EZNS0_9templates4cuda21uniform_and_transformIafPNS_17CUDAGeneratorImplEZZZNS4_16bernoulli_kernelIS7_EEvRNS_18TensorIteratorBaseEdT_ENKUlvE_clEvENKUlvE0_clEvEUlfE_EEvSA_T1_T2_EUlP24curandStatePhilox4_32_10E0_ZNS1_27distribution_nullary_kernelIaf6float4S7_SJ_SE_EEvSA_SG_RKT3_T4_EUlifE0_EEvlNS_15PhiloxCudaStateESF_SG_:
        /*0000*/ 	.byte	0x00, 0x00, 0x00, 0xf0, 0xff, 0xff, 0x0f, 0x38


//--------------------- .nv.constant0._ZN2at6native57_GLOBAL__N__cd6b329d_24_DistributionBernoulli_cu_7537a20d43distribution_elementwise_grid_stride_kernelIfLi4EZNS0_9templates4cuda21uniform_and_transformIafPNS_17CUDAGeneratorImplEZZZNS4_16bernoulli_kernelIS7_EEvRNS_18TensorIteratorBaseEdT_ENKUlvE_clEvENKUlvE0_clEvEUlfE_EEvSA_T1_T2_EUlP24curandStatePhilox4_32_10E0_ZNS1_27distribution_nullary_kernelIaf6float4S7_SJ_SE_EEvSA_SG_RKT3_T4_EUlifE0_EEvlNS_15PhiloxCudaStateESF_SG_ --------------------------
	.section	.nv.constant0._ZN2at6native57_GLOBAL__N__cd6b329d_24_DistributionBernoulli_cu_7537a20d43distribution_elementwise_grid_stride_kernelIfLi4EZNS0_9templates4cuda21uniform_and_transformIafPNS_17CUDAGeneratorImplEZZZNS4_16bernoulli_kernelIS7_EEvRNS_18TensorIteratorBaseEdT_ENKUlvE_clEvENKUlvE0_clEvEUlfE_EEvSA_T1_T2_EUlP24curandStatePhilox4_32_10E0_ZNS1_27distribution_nullary_kernelIaf6float4S7_SJ_SE_EEvSA_SG_RKT3_T4_EUlifE0_EEvlNS_15PhiloxCudaStateESF_SG_,"a",@progbits
	.sectionflags	@""
	.align	4
.nv.constant0._ZN2at6native57_GLOBAL__N__cd6b329d_24_DistributionBernoulli_cu_7537a20d43distribution_elementwise_grid_stride_kernelIfLi4EZNS0_9templates4cuda21uniform_and_transformIafPNS_17CUDAGeneratorImplEZZZNS4_16bernoulli_kernelIS7_EEvRNS_18TensorIteratorBaseEdT_ENKUlvE_clEvENKUlvE0_clEvEUlfE_EEvSA_T1_T2_EUlP24curandStatePhilox4_32_10E0_ZNS1_27distribution_nullary_kernelIaf6float4S7_SJ_SE_EEvSA_SG_RKT3_T4_EUlifE0_EEvlNS_15PhiloxCudaStateESF_SG_:
	.zero		816


//--------------------- .nv.constant2._ZN2at6native57_GLOBAL__N__cd6b329d_24_DistributionBernoulli_cu_7537a20d43distribution_elementwise_grid_stride_kernelIfLi4EZNS0_9templates4cuda21uniform_and_transformIafPNS_17CUDAGeneratorImplEZZZNS4_16bernoulli_kernelIS7_EEvRNS_18TensorIteratorBaseEdT_ENKUlvE_clEvENKUlvE0_clEvEUlfE_EEvSA_T1_T2_EUlP24curandStatePhilox4_32_10E0_ZNS1_27distribution_nullary_kernelIaf6float4S7_SJ_SE_EEvSA_SG_RKT3_T4_EUlifE_EEvlNS_15PhiloxCudaStateESF_SG_ --------------------------
	.section	.nv.constant2._ZN2at6native57_GLOBAL__N__cd6b329d_24_DistributionBernoulli_cu_7537a20d43distribution_elementwise_grid_stride_kernelIfLi4EZNS0_9templates4cuda21uniform_and_transformIafPNS_17CUDAGeneratorImplEZZZNS4_16bernoulli_kernelIS7_EEvRNS_18TensorIteratorBaseEdT_ENKUlvE_clEvENKUlvE0_clEvEUlfE_EEvSA_T1_T2_EUlP24curandStatePhilox4_32_10E0_ZNS1_27distribution_nullary_kernelIaf6float4S7_SJ_SE_EEvSA_SG_RKT3_T4_EUlifE_EEvlNS_15PhiloxCudaStateESF_SG_,"a",@progbits
	.sectionflags	@""
	.align	4
.nv.constant2._ZN2at6native57_GLOBAL__N__cd6b329d_24_DistributionBernoulli_cu_7537a20d43distribution_elementwise_grid_stride_kernelIfLi4EZNS0_9templates4cuda21uniform_and_transformIafPNS_17CUDAGeneratorImplEZZZNS4_16bernoulli_kernelIS7_EEvRNS_18TensorIteratorBaseEdT_ENKUlvE_clEvENKUlvE0_clEvEUlfE_EEvSA_T1_T2_EUlP24curandStatePhilox4_32_10E0_ZNS1_27distribution_nullary_kernelIaf6float4S7_SJ_SE_EEvSA_SG_RKT3_T4_EUlifE_EEvlNS_15PhiloxCudaStateESF_SG_:
        /*0000*/ 	.byte	0x00, 0x00, 0x00, 0xf0, 0xff, 0xff, 0x0f, 0x38


//--------------------- .nv.constant0._ZN2at6native57_GLOBAL__N__cd6b329d_24_DistributionBernoulli_cu_7537a20d43distribution_elementwise_grid_stride_kernelIfLi4EZNS0_9templates4cuda21uniform_and_transformIafPNS_17CUDAGeneratorImplEZZZNS4_16bernoulli_kernelIS7_EEvRNS_18TensorIteratorBaseEdT_ENKUlvE_clEvENKUlvE0_clEvEUlfE_EEvSA_T1_T2_EUlP24curandStatePhilox4_32_10E0_ZNS1_27distribution_nullary_kernelIaf6float4S7_SJ_SE_EEvSA_SG_RKT3_T4_EUlifE_EEvlNS_15PhiloxCudaStateESF_SG_ --------------------------
	.section	.nv.constant0._ZN2at6native57_GLOBAL__N__cd6b329d_24_DistributionBernoulli_cu_7537a20d43distribution_elementwise_grid_stride_kernelIfLi4EZNS0_9templates4cuda21uniform_and_transformIafPNS_17CUDAGeneratorImplEZZZNS4_16bernoulli_kernelIS7_EEvRNS_18TensorIteratorBaseEdT_ENKUlvE_clEvENKUlvE0_clEvEUlfE_EEvSA_T1_T2_EUlP24curandStatePhilox4_32_10E0_ZNS1_27distribution_nullary_kernelIaf6float4S7_SJ_SE_EEvSA_SG_RKT3_T4_EUlifE_EEvlNS_15PhiloxCudaStateESF_SG_,"a",@progbits
	.sectionflags	@""
	.align	4
.nv.constant0._ZN2at6native57_GLOBAL__N__cd6b329d_24_DistributionBernoulli_cu_7537a20d43distribution_elementwise_grid_stride_kernelIfLi4EZNS0_9templates4cuda21uniform_and_transformIafPNS_17CUDAGeneratorImplEZZZNS4_16bernoulli_kernelIS7_EEvRNS_18TensorIteratorBaseEdT_ENKUlvE_clEvENKUlvE0_clEvEUlfE_EEvSA_T1_T2_EUlP24curandStatePhilox4_32_10E0_ZNS1_27distribution_nullary_kernelIaf6float4S7_SJ_SE_EEvSA_SG_RKT3_T4_EUlifE_EEvlNS_15PhiloxCudaStateESF_SG_:
	.zero		416


//--------------------- .nv.constant2._ZN2at6native57_GLOBAL__N__cd6b329d_24_DistributionBernoulli_cu_7537a20d43distribution_elementwise_grid_stride_kernelIfLi4EZNS0_9templates4cuda21uniform_and_transformIafPNS_17CUDAGeneratorImplEZZZNS4_16bernoulli_kernelIS7_EEvRNS_18TensorIteratorBaseEdT_ENKUlvE_clEvENKUlvE0_clEvEUlfE_EEvSA_T1_T2_EUlP24curandStatePhilox4_32_10E_ZNS1_27distribution_nullary_kernelIaf7double2S7_SJ_SE_EEvSA_SG_RKT3_T4_EUlifE0_EEvlNS_15PhiloxCudaStateESF_SG_ --------------------------
	.section	.nv.constant2._ZN2at6native57_GLOBAL__N__cd6b329d_24_DistributionBernoulli_cu_7537a20d43distribution_elementwise_grid_stride_kernelIfLi4EZNS0_9templates4cuda21uniform_and_transformIafPNS_17CUDAGeneratorImplEZZZNS4_16bernoulli_kernelIS7_EEvRNS_18TensorIteratorBaseEdT_ENKUlvE_clEvENKUlvE0_clEvEUlfE_EEvSA_T1_T2_EUlP24curandStatePhilox4_32_10E_ZNS1_27distribution_nullary_kernelIaf7double2S7_SJ_SE_EEvSA_SG_RKT3_T4_EUlifE0_EEvlNS_15PhiloxCudaStateESF_SG_,"a",@progbits
	.sectionflags	@""
	.align	4
.nv.constant2._ZN2at6native57_GLOBAL__N__cd6b329d_24_DistributionBernoulli_cu_7537a20d43distribution_elementwise_grid_stride_kernelIfLi4EZNS0_9templates4cuda21uniform_and_transformIafPNS_17CUDAGeneratorImplEZZZNS4_16bernoulli_kernelIS7_EEvRNS_18TensorIteratorBaseEdT_ENKUlvE_clEvENKUlvE0_clEvEUlfE_EEvSA_T1_T2_EUlP24curandStatePhilox4_32_10E_ZNS1_27distribution_nullary_kernelIaf7double2S7_SJ_SE_EEvSA_SG_RKT3_T4_EUlifE0_EEvlNS_15PhiloxCudaStateESF_SG_:
        /*0000*/ 	.byte	0x00, 0x00, 0x00, 0xf0, 0xff, 0xff, 0x0f, 0x38


//--------------------- .nv.constant0._ZN2at6native57_GLOBAL__N__cd6b329d_24_DistributionBernoulli_cu_7537a20d43distribution_elementwise_grid_stride_kernelIfLi4EZNS0_9templates4cuda21uniform_and_transformIafPNS_17CUDAGeneratorImplEZZZNS4_16bernoulli_kernelIS7_EEvRNS_18TensorIteratorBaseEdT_ENKUlvE_clEvENKUlvE0_clEvEUlfE_EEvSA_T1_T2_EUlP24curandStatePhilox4_32_10E_ZNS1_27distribution_nullary_kernelIaf7double2S7_SJ_SE_EEvSA_SG_RKT3_T4_EUlifE0_EEvlNS_15PhiloxCudaStateESF_SG_ --------------------------
	.section	.nv.constant0._ZN2at6native57_GLOBAL__N__cd6b329d_24_DistributionBernoulli_cu_7537a20d43distribution_elementwise_grid_stride_kernelIfLi4EZNS0_9templates4cuda21uniform_and_transformIafPNS_17CUDAGeneratorImplEZZZNS4_16bernoulli_kernelIS7_EEvRNS_18TensorIteratorBaseEdT_ENKUlvE_clEvENKUlvE0_clEvEUlfE_EEvSA_T1_T2_EUlP24curandStatePhilox4_32_10E_ZNS1_27distribution_nullary_kernelIaf7double2S7_SJ_SE_EEvSA_SG_RKT3_T4_EUlifE0_EEvlNS_15PhiloxCudaStateESF_SG_,"a",@progbits
	.sectionflags	@""
	.align	4
.nv.constant0._ZN2at6native57_GLOBAL__N__cd6b329d_24_DistributionBernoulli_cu_7537a20d43distribution_elementwise_grid_stride_kernelIfLi4EZNS0_9templates4cuda21uniform_and_transformIafPNS_17CUDAGeneratorImplEZZZNS4_16bernoulli_kernelIS7_EEvRNS_18TensorIteratorBaseEdT_ENKUlvE_clEvENKUlvE0_clEvEUlfE_EEvSA_T1_T2_EUlP24curandStatePhilox4_32_10E_ZNS1_27distribution_nullary_kernelIaf7double2S7_SJ_SE_EEvSA_SG_RKT3_T4_EUlifE0_EEvlNS_15PhiloxCudaStateESF_SG_:
	.zero		816


//--------------------- .nv.constant2._ZN2at6native57_GLOBAL__N__cd6b329d_24_DistributionBernoulli_cu_7537a20d43distribution_elementwise_grid_stride_kernelIfLi4EZNS0_9templates4cuda21uniform_and_transformIafPNS_17CUDAGeneratorImplEZZZNS4_16bernoulli_kernelIS7_EEvRNS_18TensorIteratorBaseEdT_ENKUlvE_clEvENKUlvE0_clEvEUlfE_EEvSA_T1_T2_EUlP24curandStatePhilox4_32_10E_ZNS1_27distribution_nullary_kernelIaf7double2S7_SJ_SE_EEvSA_SG_RKT3_T4_EUlifE_EEvlNS_15PhiloxCudaStateESF_SG_ --------------------------
	.section	.nv.constant2._ZN2at6native57_GLOBAL__N__cd6b329d_24_DistributionBernoulli_cu_7537a20d43distribution_elementwise_grid_stride_kernelIfLi4EZNS0_9templates4cuda21uniform_and_transformIafPNS_17CUDAGeneratorImplEZZZNS4_16bernoulli_kernelIS7_EEvRNS_18TensorIteratorBaseEdT_ENKUlvE_clEvENKUlvE0_clEvEUlfE_EEvSA_T1_T2_EUlP24curandStatePhilox4_32_10E_ZNS1_27distribution_nullary_kernelIaf7double2S7_SJ_SE_EEvSA_SG_RKT3_T4_EUlifE_EEvlNS_15PhiloxCudaStateESF_SG_,"a",@progbits
	.sectionflags	@""
	.align	4
.nv.constant2._ZN2at6native57_GLOBAL__N__cd6b329d_24_DistributionBernoulli_cu_7537a20d43distribution_elementwise_grid_stride_kernelIfLi4EZNS0_9templates4cuda21uniform_and_transformIafPNS_17CUDAGeneratorImplEZZZNS4_16bernoulli_kernelIS7_EEvRNS_18TensorIteratorBaseEdT_ENKUlvE_clEvENKUlvE0_clEvEUlfE_EEvSA_T1_T2_EUlP24curandStatePhilox4_32_10E_ZNS1_27distribution_nullary_kernelIaf7double2S7_SJ_SE_EEvSA_SG_RKT3_T4_EUlifE_EEvlNS_15PhiloxCudaStateESF_SG_:
        /*0000*/ 	.byte	0x00, 0x00, 0x00, 0xf0, 0xff, 0xff, 0x0f, 0x38


//--------------------- .nv.constant0._ZN2at6native57_GLOBAL__N__cd6b329d_24_DistributionBernoulli_cu_7537a20d43distribution_elementwise_grid_stride_kernelIfLi4EZNS0_9templates4cuda21uniform_and_transformIafPNS_17CUDAGeneratorImplEZZZNS4_16bernoulli_kernelIS7_EEvRNS_18TensorIteratorBaseEdT_ENKUlvE_clEvENKUlvE0_clEvEUlfE_EEvSA_T1_T2_EUlP24curandStatePhilox4_32_10E_ZNS1_27distribution_nullary_kernelIaf7double2S7_SJ_SE_EEvSA_SG_RKT3_T4_EUlifE_EEvlNS_15PhiloxCudaStateESF_SG_ --------------------------
	.section	.nv.constant0._ZN2at6native57_GLOBAL__N__cd6b329d_24_DistributionBernoulli_cu_7537a20d43distribution_elementwise_grid_stride_kernelIfLi4EZNS0_9templates4cuda21uniform_and_transformIafPNS_17CUDAGeneratorImplEZZZNS4_16bernoulli_kernelIS7_EEvRNS_18TensorIteratorBaseEdT_ENKUlvE_clEvENKUlvE0_clEvEUlfE_EEvSA_T1_T2_EUlP24curandStatePhilox4_32_10E_ZNS1_27distribution_nullary_kernelIaf7double2S7_SJ_SE_EEvSA_SG_RKT3_T4_EUlifE_EEvlNS_15PhiloxCudaStateESF_SG_,"a",@progbits
	.sectionflags	@""
	.align	4
.nv.constant0._ZN2at6native57_GLOBAL__N__cd6b329d_24_DistributionBernoulli_cu_7537a20d43distribution_elementwise_grid_stride_kernelIfLi4EZNS0_9templates4cuda21uniform_and_transformIafPNS_17CUDAGeneratorImplEZZZNS4_16bernoulli_kernelIS7_EEvRNS_18TensorIteratorBaseEdT_ENKUlvE_clEvENKUlvE0_clEvEUlfE_EEvSA_T1_T2_EUlP24curandStatePhilox4_32_10E_ZNS1_27distribution_nullary_kernelIaf7double2S7_SJ_SE_EEvSA_SG_RKT3_T4_EUlifE_EEvlNS_15PhiloxCudaStateESF_SG_:
	.zero		416


//--------------------- .nv.constant2._ZN2at6native57_GLOBAL__N__cd6b329d_24_DistributionBernoulli_cu_7537a20d43distribution_elementwise_grid_stride_kernelIfLi4EZNS0_9templates4cuda21uniform_and_transformIhfPNS_17CUDAGeneratorImplEZZZNS4_16bernoulli_kernelIS7_EEvRNS_18TensorIteratorBaseEdT_ENKUlvE_clEvENKUlvE_clEvEUlfE_EEvSA_T1_T2_EUlP24curandStatePhilox4_32_10E0_ZNS1_27distribution_nullary_kernelIhf6float4S7_SJ_SE_EEvSA_SG_RKT3_T4_EUlifE0_EEvlNS_15PhiloxCudaStateESF_SG_ --------------------------
	.section	.nv.constant2._ZN2at6native57_GLOBAL__N__cd6b329d_24_DistributionBernoulli_cu_7537a20d43distribution_elementwise_grid_stride_kernelIfLi4EZNS0_9templates4cuda21uniform_and_transformIhfPNS_17CUDAGeneratorImplEZZZNS4_16bernoulli_kernelIS7_EEvRNS_18TensorIteratorBaseEdT_ENKUlvE_clEvENKUlvE_clEvEUlfE_EEvSA_T1_T2_EUlP24curandStatePhilox4_32_10E0_ZNS1_27distribution_nullary_kernelIhf6float4S7_SJ_SE_EEvSA_SG_RKT3_T4_EUlifE0_EEvlNS_15PhiloxCudaStateESF_SG_,"a",@progbits
	.sectionflags	@""
	.align	4
.nv.constant2._ZN2at6native57_GLOBAL__N__cd6b329d_24_DistributionBernoulli_cu_7537a20d43distribution_elementwise_grid_stride_kernelIfLi4EZNS0_9templates4cuda21uniform_and_transformIhfPNS_17CUDAGeneratorImplEZZZNS4_16bernoulli_kernelIS7_EEvRNS_18TensorIteratorBaseEdT_ENKUlvE_clEvENKUlvE_clEvEUlfE_EEvSA_T1_T2_EUlP24curandStatePhilox4_32_10E0_ZNS1_27distribution_nullary_kernelIhf6float4S7_SJ_SE_EEvSA_SG_RKT3_T4_EUlifE0_EEvlNS_15PhiloxCudaStateESF_SG_:
        /*0000*/ 	.byte	0x00, 0x00, 0x00, 0xf0, 0xff, 0xff, 0x0f, 0x38


//--------------------- .nv.constant0._ZN2at6native57_GLOBAL__N__cd6b329d_24_DistributionBernoulli_cu_7537a20d43distribution_elementwise_grid_stride_kernelIfLi4EZNS0_9templates4cuda21uniform_and_transformIhfPNS_17CUDAGeneratorImplEZZZNS4_16bernoulli_kernelIS7_EEvRNS_18TensorIteratorBaseEdT_ENKUlvE_clEvENKUlvE_clEvEUlfE_EEvSA_T1_T2_EUlP24curandStatePhilox4_32_10E0_ZNS1_27distribution_nullary_kernelIhf6float4S7_SJ_SE_EEvSA_SG_RKT3_T4_EUlifE0_EEvlNS_15PhiloxCudaStateESF_SG_ --------------------------
	.section	.nv.constant0._ZN2at6native57_GLOBAL__N__cd6b329d_24_DistributionBernoulli_cu_7537a20d43distribution_elementwise_grid_stride_kernelIfLi4EZNS0_9templates4cuda21uniform_and_transformIhfPNS_17CUDAGeneratorImplEZZZNS4_16bernoulli_kernelIS7_EEvRNS_18TensorIteratorBaseEdT_ENKUlvE_clEvENKUlvE_clEvEUlfE_EEvSA_T1_T2_EUlP24curandStatePhilox4_32_10E0_ZNS1_27distribution_nullary_kernelIhf6float4S7_SJ_SE_EEvSA_SG_RKT3_T4_EUlifE0_EEvlNS_15PhiloxCudaStateESF_SG_,"a",@progbits
	.sectionflags	@""
	.align	4
.nv.constant0._ZN2at6native57_GLOBAL__N__cd6b329d_24_DistributionBernoulli_cu_7537a20d43distribution_elementwise_grid_stride_kernelIfLi4EZNS0_9templates4cuda21uniform_and_transformIhfPNS_17CUDAGeneratorImplEZZZNS4_16bernoulli_kernelIS7_EEvRNS_18TensorIteratorBaseEdT_ENKUlvE_clEvENKUlvE_clEvEUlfE_EEvSA_T1_T2_EUlP24curandStatePhilox4_32_10E0_ZNS1_27distribution_nullary_kernelIhf6float4S7_SJ_SE_EEvSA_SG_RKT3_T4_EUlifE0_EEvlNS_15PhiloxCudaStateESF_SG_:
	.zero		816


//--------------------- .nv.constant2._ZN2at6native57_GLOBAL__N__cd6b329d_24_DistributionBernoulli_cu_7537a20d43distribution_elementwise_grid_stride_kernelIfLi4EZNS0_9templates4cuda21uniform_and_transformIhfPNS_17CUDAGeneratorImplEZZZNS4_16bernoulli_kernelIS7_EEvRNS_18TensorIteratorBaseEdT_ENKUlvE_clEvENKUlvE_clEvEUlfE_EEvSA_T1_T2_EUlP24curandStatePhilox4_32_10E0_ZNS1_27distribution_nullary_kernelIhf6float4S7_SJ_SE_EEvSA_SG_RKT3_T4_EUlifE_EEvlNS_15PhiloxCudaStateESF_SG_ --------------------------
	.section	.nv.constant2._ZN2at6native57_GLOBAL__N__cd6b329d_24_DistributionBernoulli_cu_7537a20d43distribution_elementwise_grid_stride_kernelIfLi4EZNS0_9templates4cuda21uniform_and_transformIhfPNS_17CUDAGeneratorImplEZZZNS4_16bernoulli_kernelIS7_EEvRNS_18TensorIteratorBaseEdT_ENKUlvE_clEvENKUlvE_clEvEUlfE_EEvSA_T1_T2_EUlP24curandStatePhilox4_32_10E0_ZNS1_27distribution_nullary_kernelIhf6float4S7_SJ_SE_EEvSA_SG_RKT3_T4_EUlifE_EEvlNS_15PhiloxCudaStateESF_SG_,"a",@progbits
	.sectionflags	@""
	.align	4
.nv.constant2._ZN2at6native57_GLOBAL__N__cd6b329d_24_DistributionBernoulli_cu_7537a20d43distribution_elementwise_grid_stride_kernelIfLi4EZNS0_9templates4cuda21uniform_and_transformIhfPNS_17CUDAGeneratorImplEZZZNS4_16bernoulli_kernelIS7_EEvRNS_18TensorIteratorBaseEdT_ENKUlvE_clEvENKUlvE_clEvEUlfE_EEvSA_T1_T2_EUlP24curandStatePhilox4_32_10E0_ZNS1_27distribution_nullary_kernelIhf6float4S7_SJ_SE_EEvSA_SG_RKT3_T4_EUlifE_EEvlNS_15PhiloxCudaStateESF_SG_:
        /*0000*/ 	.byte	0x00, 0x00, 0x00, 0xf0, 0xff, 0xff, 0x0f, 0x38


//--------------------- .nv.constant0._ZN2at6native57_GLOBAL__N__cd6b329d_24_DistributionBernoulli_cu_7537a20d43distribution_elementwise_grid_stride_kernelIfLi4EZNS0_9templates4cuda21uniform_and_transformIhfPNS_17CUDAGeneratorImplEZZZNS4_16bernoulli_kernelIS7_EEvRNS_18TensorIteratorBaseEdT_ENKUlvE_clEvENKUlvE_clEvEUlfE_EEvSA_T1_T2_EUlP24curandStatePhilox4_32_10E0_ZNS1_27distribution_nullary_kernelIhf6float4S7_SJ_SE_EEvSA_SG_RKT3_T4_EUlifE_EEvlNS_15PhiloxCudaStateESF_SG_ --------------------------
	.section	.nv.constant0._ZN2at6native57_GLOBAL__N__cd6b329d_24_DistributionBernoulli_cu_7537a20d43distribution_elementwise_grid_stride_kernelIfLi4EZNS0_9templates4cuda21uniform_and_transformIhfPNS_17CUDAGeneratorImplEZZZNS4_16bernoulli_kernelIS7_EEvRNS_18TensorIteratorBaseEdT_ENKUlvE_clEvENKUlvE_clEvEUlfE_EEvSA_T1_T2_EUlP24curandStatePhilox4_32_10E0_ZNS1_27distribution_nullary_kernelIhf6float4S7_SJ_SE_EEvSA_SG_RKT3_T4_EUlifE_EEvlNS_15PhiloxCudaStateESF_SG_,"a",@progbits
	.sectionflags	@""
	.align	4
.nv.constant0._ZN2at6native57_GLOBAL__N__cd6b329d_24_DistributionBernoulli_cu_7537a20d43distribution_elementwise_grid_stride_kernelIfLi4EZNS0_9templates4cuda21uniform_and_transformIhfPNS_17CUDAGeneratorImplEZZZNS4_16bernoulli_kernelIS7_EEvRNS_18TensorIteratorBaseEdT_ENKUlvE_clEvENKUlvE_clEvEUlfE_EEvSA_T1_T2_EUlP24curandStatePhilox4_32_10E0_ZNS1_27distribution_nullary_kernelIhf6float4S7_SJ_SE_EEvSA_SG_RKT3_T4_EUlifE_EEvlNS_15PhiloxCudaStateESF_SG_:
	.zero		416


//--------------------- .nv.constant2._ZN2at6native57_GLOBAL__N__cd6b329d_24_DistributionBernoulli_cu_7537a20d43distribution_elementwise_grid_stride_kernelIfLi4EZNS0_9templates4cuda21uniform_and_transformIhfPNS_17CUDAGeneratorImplEZZZNS4_16bernoulli_kernelIS7_EEvRNS_18TensorIteratorBaseEdT_ENKUlvE_clEvENKUlvE_clEvEUlfE_EEvSA_T1_T2_EUlP24curandStatePhilox4_32_10E_ZNS1_27distribution_nullary_kernelIhf7double2S7_SJ_SE_EEvSA_SG_RKT3_T4_EUlifE0_EEvlNS_15PhiloxCudaStateESF_SG_ --------------------------
	.section	.nv.constant2._ZN2at6native57_GLOBAL__N__cd6b329d_24_DistributionBernoulli_cu_7537a20d43distribution_elementwise_grid_stride_kernelIfLi4EZNS0_9templates4cuda21uniform_and_transformIhfPNS_17CUDAGeneratorImplEZZZNS4_16bernoulli_kernelIS7_EEvRNS_18TensorIteratorBaseEdT_ENKUlvE_clEvENKUlvE_clEvEUlfE_EEvSA_T1_T2_EUlP24curandStatePhilox4_32_10E_ZNS1_27distribution_nullary_kernelIhf7double2S7_SJ_SE_EEvSA_SG_RKT3_T4_EUlifE0_EEvlNS_15PhiloxCudaStateESF_SG_,"a",@progbits
	.sectionflags	@""
	.align	4
.nv.constant2._ZN2at6native57_GLOBAL__N__cd6b329d_24_DistributionBernoulli_cu_7537a20d43distribution_elementwise_grid_stride_kernelIfLi4EZNS0_9templates4cuda21uniform_and_transformIhfPNS_17CUDAGeneratorImplEZZZNS4_16bernoulli_kernelIS7_EEvRNS_18TensorIteratorBaseEdT_ENKUlvE_clEvENKUlvE_clEvEUlfE_EEvSA_T1_T2_EUlP24curandStatePhilox4_32_10E_ZNS1_27distribution_nullary_kernelIhf7double2S7_SJ_SE_EEvSA_SG_RKT3_T4_EUlifE0_EEvlNS_15PhiloxCudaStateESF_SG_:
        /*0000*/ 	.byte	0x00, 0x00, 0x00, 0xf0, 0xff, 0xff, 0x0f, 0x38


//--------------------- .nv.constant0._ZN2at6native57_GLOBAL__N__cd6b329d_24_DistributionBernoulli_cu_7537a20d43distribution_elementwise_grid_stride_kernelIfLi4EZNS0_9templates4cuda21uniform_and_transformIhfPNS_17CUDAGeneratorImplEZZZNS4_16bernoulli_kernelIS7_EEvRNS_18TensorIteratorBaseEdT_ENKUlvE_clEvENKUlvE_clEvEUlfE_EEvSA_T1_T2_EUlP24curandStatePhilox4_32_10E_ZNS1_27distribution_nullary_kernelIhf7double2S7_SJ_SE_EEvSA_SG_RKT3_T4_EUlifE0_EEvlNS_15PhiloxCudaStateESF_SG_ --------------------------
	.section	.nv.constant0._ZN2at6native57_GLOBAL__N__cd6b329d_24_DistributionBernoulli_cu_7537a20d43distribution_elementwise_grid_stride_kernelIfLi4EZNS0_9templates4cuda21uniform_and_transformIhfPNS_17CUDAGeneratorImplEZZZNS4_16bernoulli_kernelIS7_EEvRNS_18TensorIteratorBaseEdT_ENKUlvE_clEvENKUlvE_clEvEUlfE_EEvSA_T1_T2_EUlP24curandStatePhilox4_32_10E_ZNS1_27distribution_nullary_kernelIhf7double2S7_SJ_SE_EEvSA_SG_RKT3_T4_EUlifE0_EEvlNS_15PhiloxCudaStateESF_SG_,"a",@progbits
	.sectionflags	@""
	.align	4
.nv.constant0._ZN2at6native57_GLOBAL__N__cd6b329d_24_DistributionBernoulli_cu_7537a20d43distribution_elementwise_grid_stride_kernelIfLi4EZNS0_9templates4cuda21uniform_and_transformIhfPNS_17CUDAGeneratorImplEZZZNS4_16bernoulli_kernelIS7_EEvRNS_18TensorIteratorBaseEdT_ENKUlvE_clEvENKUlvE_clEvEUlfE_EEvSA_T1_T2_EUlP24curandStatePhilox4_32_10E_ZNS1_27distribution_nullary_kernelIhf7double2S7_SJ_SE_EEvSA_SG_RKT3_T4_EUlifE0_EEvlNS_15PhiloxCudaStateESF_SG_:
	.zero		816


//--------------------- .nv.constant2._ZN2at6native57_GLOBAL__N__cd6b329d_24_DistributionBernoulli_cu_7537a20d43distribution_elementwise_grid_stride_kernelIfLi4EZNS0_9templates4cuda21uniform_and_transformIhfPNS_17CUDAGeneratorImplEZZZNS4_16bernoulli_kernelIS7_EEvRNS_18TensorIteratorBaseEdT_ENKUlvE_clEvENKUlvE_clEvEUlfE_EEvSA_T1_T2_EUlP24curandStatePhilox4_32_10E_ZNS1_27distribution_nullary_kernelIhf7double2S7_SJ_SE_EEvSA_SG_RKT3_T4_EUlifE_EEvlNS_15PhiloxCudaStateESF_SG_ --------------------------
	.section	.nv.constant2._ZN2at6native57_GLOBAL__N__cd6b329d_24_DistributionBernoulli_cu_7537a20d43distribution_elementwise_grid_stride_kernelIfLi4EZNS0_9templates4cuda21uniform_and_transformIhfPNS_17CUDAGeneratorImplEZZZNS4_16bernoulli_kernelIS7_EEvRNS_18TensorIteratorBaseEdT_ENKUlvE_clEvENKUlvE_clEvEUlfE_EEvSA_T1_T2_EUlP24curandStatePhilox4_32_10E_ZNS1_27distribution_nullary_kernelIhf7double2S7_SJ_SE_EEvSA_SG_RKT3_T4_EUlifE_EEvlNS_15PhiloxCudaStateESF_SG_,"a",@progbits
	.sectionflags	@""
	.align	4
.nv.constant2._ZN2at6native57_GLOBAL__N__cd6b329d_24_DistributionBernoulli_cu_7537a20d43distribution_elementwise_grid_stride_kernelIfLi4EZNS0_9templates4cuda21uniform_and_transformIhfPNS_17CUDAGeneratorImplEZZZNS4_16bernoulli_kernelIS7_EEvRNS_18TensorIteratorBaseEdT_ENKUlvE_clEvENKUlvE_clEvEUlfE_EEvSA_T1_T2_EUlP24curandStatePhilox4_32_10E_ZNS1_27distribution_nullary_kernelIhf7double2S7_SJ_SE_EEvSA_SG_RKT3_T4_EUlifE_EEvlNS_15PhiloxCudaStateESF_SG_:
        /*0000*/ 	.byte	0x00, 0x00, 0x00, 0xf0, 0xff, 0xff, 0x0f, 0x38


//--------------------- .nv.constant0._ZN2at6native57_GLOBAL__N__cd6b329d_24_DistributionBernoulli_cu_7537a20d43distribution_elementwise_grid_stride_kernelIfLi4EZNS0_9templates4cuda21uniform_and_transformIhfPNS_17CUDAGeneratorImplEZZZNS4_16bernoulli_kernelIS7_EEvRNS_18TensorIteratorBaseEdT_ENKUlvE_clEvENKUlvE_clEvEUlfE_EEvSA_T1_T2_EUlP24curandStatePhilox4_32_10E_ZNS1_27distribution_nullary_kernelIhf7double2S7_SJ_SE_EEvSA_SG_RKT3_T4_EUlifE_EEvlNS_15PhiloxCudaStateESF_SG_ --------------------------
	.section	.nv.constant0._ZN2at6native57_GLOBAL__N__cd6b329d_24_DistributionBernoulli_cu_7537a20d43distribution_elementwise_grid_stride_kernelIfLi4EZNS0_9templates4cuda21uniform_and_transformIhfPNS_17CUDAGeneratorImplEZZZNS4_16bernoulli_kernelIS7_EEvRNS_18TensorIteratorBaseEdT_ENKUlvE_clEvENKUlvE_clEvEUlfE_EEvSA_T1_T2_EUlP24curandStatePhilox4_32_10E_ZNS1_27distribution_nullary_kernelIhf7double2S7_SJ_SE_EEvSA_SG_RKT3_T4_EUlifE_EEvlNS_15PhiloxCudaStateESF_SG_,"a",@progbits
	.sectionflags	@""
	.align	4
.nv.constant0._ZN2at6native57_GLOBAL__N__cd6b329d_24_DistributionBernoulli_cu_7537a20d43distribution_elementwise_grid_stride_kernelIfLi4EZNS0_9templates4cuda21uniform_and_transformIhfPNS_17CUDAGeneratorImplEZZZNS4_16bernoulli_kernelIS7_EEvRNS_18TensorIteratorBaseEdT_ENKUlvE_clEvENKUlvE_clEvEUlfE_EEvSA_T1_T2_EUlP24curandStatePhilox4_32_10E_ZNS1_27distribution_nullary_kernelIhf7double2S7_SJ_SE_EEvSA_SG_RKT3_T4_EUlifE_EEvlNS_15PhiloxCudaStateESF_SG_:
	.zero		416


//--------------------- .nv.constant2._ZN2at4cuda57_GLOBAL__N__cd6b329d_24_DistributionBernoulli_cu_7537a20d21kernelPointwiseApply2IZNS_6native9templates4cuda28bernoulli_tensor_cuda_kernelIbfEEvRKNS_10TensorBaseES9_NS_15PhiloxCudaStateEEUliRbSB_SB_SB_RKfSD_SD_SD_E_bSC_mLin1ELin1ELi4ELi512ELi2EEEvNS0_6detail10TensorInfoIT0_T2_EENSG_IT1_SI_EESI_T_ --------------------------
	.section	.nv.constant2._ZN2at4cuda57_GLOBAL__N__cd6b329d_24_DistributionBernoulli_cu_7537a20d21kernelPointwiseApply2IZNS_6native9templates4cuda28bernoulli_tensor_cuda_kernelIbfEEvRKNS_10TensorBaseES9_NS_15PhiloxCudaStateEEUliRbSB_SB_SB_RKfSD_SD_SD_E_bSC_mLin1ELin1ELi4ELi512ELi2EEEvNS0_6detail10TensorInfoIT0_T2_EENSG_IT1_SI_EESI_T_,"a",@progbits
	.sectionflags	@""
	.align	4
.nv.constant2._ZN2at4cuda57_GLOBAL__N__cd6b329d_24_DistributionBernoulli_cu_7537a20d21kernelPointwiseApply2IZNS_6native9templates4cuda28bernoulli_tensor_cuda_kernelIbfEEvRKNS_10TensorBaseES9_NS_15PhiloxCudaStateEEUliRbSB_SB_SB_RKfSD_SD_SD_E_bSC_mLin1ELin1ELi4ELi512ELi2EEEvNS0_6detail10TensorInfoIT0_T2_EENSG_IT1_SI_EESI_T_:
        /*0000*/ 	.byte	0x20, 0xdd, 0x00, 0x00, 0x50, 0xdb, 0x00, 0x00, 0x10, 0xdf, 0x00, 0x00, 0x00, 0x00, 0x00, 0x00
        /*0010*/ 	.byte	0xa0, 0x01, 0x00, 0x00, 0x00, 0x00, 0x00, 0x00


//--------------------- .nv.constant0._ZN2at4cuda57_GLOBAL__N__cd6b329d_24_DistributionBernoulli_cu_7537a20d21kernelPointwiseApply2IZNS_6native9templates4cuda28bernoulli_tensor_cuda_kernelIbfEEvRKNS_10TensorBaseES9_NS_15PhiloxCudaStateEEUliRbSB_SB_SB_RKfSD_SD_SD_E_bSC_mLin1ELin1ELi4ELi512ELi2EEEvNS0_6detail10TensorInfoIT0_T2_EENSG_IT1_SI_EESI_T_ --------------------------
	.section	.nv.constant0._ZN2at4cuda57_GLOBAL__N__cd6b329d_24_DistributionBernoulli_cu_7537a20d21kernelPointwiseApply2IZNS_6native9templates4cuda28bernoulli_tensor_cuda_kernelIbfEEvRKNS_10TensorBaseES9_NS_15PhiloxCudaStateEEUliRbSB_SB_SB_RKfSD_SD_SD_E_bSC_mLin1ELin1ELi4ELi512ELi2EEEvNS0_6detail10TensorInfoIT0_T2_EENSG_IT1_SI_EESI_T_,"a",@progbits
	.sectionflags	@""
	.align	4
.nv.constant0._ZN2at4cuda57_GLOBAL__N__cd6b329d_24_DistributionBernoulli_cu_7537a20d21kernelPointwiseApply2IZNS_6native9templates4cuda28bernoulli_tensor_cuda_kernelIbfEEvRKNS_10TensorBaseES9_NS_15PhiloxCudaStateEEUliRbSB_SB_SB_RKfSD_SD_SD_E_bSC_mLin1ELin1ELi4ELi512ELi2EEEvNS0_6detail10TensorInfoIT0_T2_EENSG_IT1_SI_EESI_T_:
	.zero		1216


//--------------------- .nv.constant2._ZN2at4cuda57_GLOBAL__N__cd6b329d_24_DistributionBernoulli_cu_7537a20d21kernelPointwiseApply2IZNS_6native9templates4cuda28bernoulli_tensor_cuda_kernelIbfEEvRKNS_10TensorBaseES9_NS_15PhiloxCudaStateEEUliRbSB_SB_SB_RKfSD_SD_SD_E_bSC_mLi1ELi1ELi4ELi512ELi2EEEvNS0_6detail10TensorInfoIT0_T2_EENSG_IT1_SI_EESI_T_ --------------------------
	.section	.nv.constant2._ZN2at4cuda57_GLOBAL__N__cd6b329d_24_DistributionBernoulli_cu_7537a20d21kernelPointwiseApply2IZNS_6native9templates4cuda28bernoulli_tensor_cuda_kernelIbfEEvRKNS_10TensorBaseES9_NS_15PhiloxCudaStateEEUliRbSB_SB_SB_RKfSD_SD_SD_E_bSC_mLi1ELi1ELi4ELi512ELi2EEEvNS0_6detail10TensorInfoIT0_T2_EENSG_IT1_SI_EESI_T_,"a",@progbits
	.sectionflags	@""
	.align	4
.nv.constant2._ZN2at4cuda57_GLOBAL__N__cd6b329d_24_DistributionBernoulli_cu_7537a20d21kernelPointwiseApply2IZNS_6native9templates4cuda28bernoulli_tensor_cuda_kernelIbfEEvRKNS_10TensorBaseES9_NS_15PhiloxCudaStateEEUliRbSB_SB_SB_RKfSD_SD_SD_E_bSC_mLi1ELi1ELi4ELi512ELi2EEEvNS0_6detail10TensorInfoIT0_T2_EENSG_IT1_SI_EESI_T_:
        /*0000*/ 	.byte	0x40, 0x14, 0x00, 0x00, 0x70, 0x12, 0x00, 0x00, 0x70, 0x17, 0x00, 0x00


//--------------------- .nv.constant0._ZN2at4cuda57_GLOBAL__N__cd6b329d_24_DistributionBernoulli_cu_7537a20d21kernelPointwiseApply2IZNS_6native9templates4cuda28bernoulli_tensor_cuda_kernelIbfEEvRKNS_10TensorBaseES9_NS_15PhiloxCudaStateEEUliRbSB_SB_SB_RKfSD_SD_SD_E_bSC_mLi1ELi1ELi4ELi512ELi2EEEvNS0_6detail10TensorInfoIT0_T2_EENSG_IT1_SI_EESI_T_ --------------------------
	.section	.nv.constant0._ZN2at4cuda57_GLOBAL__N__cd6b329d_24_DistributionBernoulli_cu_7537a20d21kernelPointwiseApply2IZNS_6native9templates4cuda28bernoulli_tensor_cuda_kernelIbfEEvRKNS_10TensorBaseES9_NS_15PhiloxCudaStateEEUliRbSB_SB_SB_RKfSD_SD_SD_E_bSC_mLi1ELi1ELi4ELi512ELi2EEEvNS0_6detail10TensorInfoIT0_T2_EENSG_IT1_SI_EESI_T_,"a",@progbits
	.sectionflags	@""
	.align	4
.nv.constant0._ZN2at4cuda57_GLOBAL__N__cd6b329d_24_DistributionBernoulli_cu_7537a20d21kernelPointwiseApply2IZNS_6native9templates4cuda28bernoulli_tensor_cuda_kernelIbfEEvRKNS_10TensorBaseES9_NS_15PhiloxCudaStateEEUliRbSB_SB_SB_RKfSD_SD_SD_E_bSC_mLi1ELi1ELi4ELi512ELi2EEEvNS0_6detail10TensorInfoIT0_T2_EENSG_IT1_SI_EESI_T_:
	.zero		1216


//--------------------- .nv.constant2._ZN2at4cuda57_GLOBAL__N__cd6b329d_24_DistributionBernoulli_cu_7537a20d21kernelPointwiseApply2IZNS_6native9templates4cuda28bernoulli_tensor_cuda_kernelIbfEEvRKNS_10TensorBaseES9_NS_15PhiloxCudaStateEEUliRbSB_SB_SB_RKfSD_SD_SD_E_bSC_jLin1ELin1ELi4ELi512ELi2EEEvNS0_6detail10TensorInfoIT0_T2_EENSG_IT1_SI_EESI_T_ --------------------------
	.section	.nv.constant2._ZN2at4cuda57_GLOBAL__N__cd6b329d_24_DistributionBernoulli_cu_7537a20d21kernelPointwiseApply2IZNS_6native9templates4cuda28bernoulli_tensor_cuda_kernelIbfEEvRKNS_10TensorBaseES9_NS_15PhiloxCudaStateEEUliRbSB_SB_SB_RKfSD_SD_SD_E_bSC_jLin1ELin1ELi4ELi512ELi2EEEvNS0_6detail10TensorInfoIT0_T2_EENSG_IT1_SI_EESI_T_,"a",@progbits
	.sectionflags	@""
	.align	4
.nv.constant2._ZN2at4cuda57_GLOBAL__N__cd6b329d_24_DistributionBernoulli_cu_7537a20d21kernelPointwiseApply2IZNS_6native9templates4cuda28bernoulli_tensor_cuda_kernelIbfEEvRKNS_10TensorBaseES9_NS_15PhiloxCudaStateEEUliRbSB_SB_SB_RKfSD_SD_SD_E_bSC_jLin1ELin1ELi4ELi512ELi2EEEvNS0_6detail10TensorInfoIT0_T2_EENSG_IT1_SI_EESI_T_:
        /*0000*/ 	.byte	0x00, 0x77, 0x00, 0x00, 0x30, 0x75, 0x00, 0x00, 0xf0, 0x78, 0x00, 0x00, 0x00, 0x00, 0x00, 0x00
        /*0010*/ 	.byte	0xd8, 0x00, 0x00, 0x00, 0x00, 0x00, 0x00, 0x00


//--------------------- .nv.constant0._ZN2at4cuda57_GLOBAL__N__cd6b329d_24_DistributionBernoulli_cu_7537a20d21kernelPointwiseApply2IZNS_6native9templates4cuda28bernoulli_tensor_cuda_kernelIbfEEvRKNS_10TensorBaseES9_NS_15PhiloxCudaStateEEUliRbSB_SB_SB_RKfSD_SD_SD_E_bSC_jLin1ELin1ELi4ELi512ELi2EEEvNS0_6detail10TensorInfoIT0_T2_EENSG_IT1_SI_EESI_T_ --------------------------
	.section	.nv.constant0._ZN2at4cuda57_GLOBAL__N__cd6b329d_24_DistributionBernoulli_cu_7537a20d21kernelPointwiseApply2IZNS_6native9templates4cuda28bernoulli_tensor_cuda_kernelIbfEEvRKNS_10TensorBaseES9_NS_15PhiloxCudaStateEEUliRbSB_SB_SB_RKfSD_SD_SD_E_bSC_jLin1ELin1ELi4ELi512ELi2EEEvNS0_6detail10TensorInfoIT0_T2_EENSG_IT1_SI_EESI_T_,"a",@progbits
	.sectionflags	@""
	.align	4
.nv.constant0._ZN2at4cuda57_GLOBAL__N__cd6b329d_24_DistributionBernoulli_cu_7537a20d21kernelPointwiseApply2IZNS_6native9templates4cuda28bernoulli_tensor_cuda_kernelIbfEEvRKNS_10TensorBaseES9_NS_15PhiloxCudaStateEEUliRbSB_SB_SB_RKfSD_SD_SD_E_bSC_jLin1ELin1ELi4ELi512ELi2EEEvNS0_6detail10TensorInfoIT0_T2_EENSG_IT1_SI_EESI_T_:
	.zero		816


//--------------------- .nv.constant2._ZN2at4cuda57_GLOBAL__N__cd6b329d_24_DistributionBernoulli_cu_7537a20d21kernelPointwiseApply2IZNS_6native9templates4cuda28bernoulli_tensor_cuda_kernelIbfEEvRKNS_10TensorBaseES9_NS_15PhiloxCudaStateEEUliRbSB_SB_SB_RKfSD_SD_SD_E_bSC_jLin1ELi2ELi4ELi512ELi2EEEvNS0_6detail10TensorInfoIT0_T2_EENSG_IT1_SI_EESI_T_ --------------------------
	.section	.nv.constant2._ZN2at4cuda57_GLOBAL__N__cd6b329d_24_DistributionBernoulli_cu_7537a20d21kernelPointwiseApply2IZNS_6native9templates4cuda28bernoulli_tensor_cuda_kernelIbfEEvRKNS_10TensorBaseES9_NS_15PhiloxCudaStateEEUliRbSB_SB_SB_RKfSD_SD_SD_E_bSC_jLin1ELi2ELi4ELi512ELi2EEEvNS0_6detail10TensorInfoIT0_T2_EENSG_IT1_SI_EESI_T_,"a",@progbits
	.sectionflags	@""
	.align	4
.nv.constant2._ZN2at4cuda57_GLOBAL__N__cd6b329d_24_DistributionBernoulli_cu_7537a20d21kernelPointwiseApply2IZNS_6native9templates4cuda28bernoulli_tensor_cuda_kernelIbfEEvRKNS_10TensorBaseES9_NS_15PhiloxCudaStateEEUliRbSB_SB_SB_RKfSD_SD_SD_E_bSC_jLin1ELi2ELi4ELi512ELi2EEEvNS0_6detail10TensorInfoIT0_T2_EENSG_IT1_SI_EESI_T_:
        /*0000*/ 	.byte	0xa0, 0x4a, 0x00, 0x00, 0xd0, 0x48, 0x00, 0x00, 0x90, 0x4c, 0x00, 0x00


//--------------------- .nv.constant0._ZN2at4cuda57_GLOBAL__N__cd6b329d_24_DistributionBernoulli_cu_7537a20d21kernelPointwiseApply2IZNS_6native9templates4cuda28bernoulli_tensor_cuda_kernelIbfEEvRKNS_10TensorBaseES9_NS_15PhiloxCudaStateEEUliRbSB_SB_SB_RKfSD_SD_SD_E_bSC_jLin1ELi2ELi4ELi512ELi2EEEvNS0_6detail10TensorInfoIT0_T2_EENSG_IT1_SI_EESI_T_ --------------------------
	.section	.nv.constant0._ZN2at4cuda57_GLOBAL__N__cd6b329d_24_DistributionBernoulli_cu_7537a20d21kernelPointwiseApply2IZNS_6native9templates4cuda28bernoulli_tensor_cuda_kernelIbfEEvRKNS_10TensorBaseES9_NS_15PhiloxCudaStateEEUliRbSB_SB_SB_RKfSD_SD_SD_E_bSC_jLin1ELi2ELi4ELi512ELi2EEEvNS0_6detail10TensorInfoIT0_T2_EENSG_IT1_SI_EESI_T_,"a",@progbits
	.sectionflags	@""
	.align	4
.nv.constant0._ZN2at4cuda57_GLOBAL__N__cd6b329d_24_DistributionBernoulli_cu_7537a20d21kernelPointwiseApply2IZNS_6native9templates4cuda28bernoulli_tensor_cuda_kernelIbfEEvRKNS_10TensorBaseES9_NS_15PhiloxCudaStateEEUliRbSB_SB_SB_RKfSD_SD_SD_E_bSC_jLin1ELi2ELi4ELi512ELi2EEEvNS0_6detail10TensorInfoIT0_T2_EENSG_IT1_SI_EESI_T_:
	.zero		816


//--------------------- .nv.constant2._ZN2at4cuda57_GLOBAL__N__cd6b329d_24_DistributionBernoulli_cu_7537a20d21kernelPointwiseApply2IZNS_6native9templates4cuda28bernoulli_tensor_cuda_kernelIbfEEvRKNS_10TensorBaseES9_NS_15PhiloxCudaStateEEUliRbSB_SB_SB_RKfSD_SD_SD_E_bSC_jLin1ELi1ELi4ELi512ELi2EEEvNS0_6detail10TensorInfoIT0_T2_EENSG_IT1_SI_EESI_T_ --------------------------
	.section	.nv.constant2._ZN2at4cuda57_GLOBAL__N__cd6b329d_24_DistributionBernoulli_cu_7537a20d21kernelPointwiseApply2IZNS_6native9templates4cuda28bernoulli_tensor_cuda_kernelIbfEEvRKNS_10TensorBaseES9_NS_15PhiloxCudaStateEEUliRbSB_SB_SB_RKfSD_SD_SD_E_bSC_jLin1ELi1ELi4ELi512ELi2EEEvNS0_6detail10TensorInfoIT0_T2_EENSG_IT1_SI_EESI_T_,"a",@progbits
	.sectionflags	@""
	.align	4
.nv.constant2._ZN2at4cuda57_GLOBAL__N__cd6b329d_24_DistributionBernoulli_cu_7537a20d21kernelPointwiseApply2IZNS_6native9templates4cuda28bernoulli_tensor_cuda_kernelIbfEEvRKNS_10TensorBaseES9_NS_15PhiloxCudaStateEEUliRbSB_SB_SB_RKfSD_SD_SD_E_bSC_jLin1ELi1ELi4ELi512ELi2EEEvNS0_6detail10TensorInfoIT0_T2_EENSG_IT1_SI_EESI_T_:
        /*0000*/ 	.byte	0x50, 0x45, 0x00, 0x00, 0x20, 0x43, 0x00, 0x00, 0xa0, 0x47, 0x00, 0x00


//--------------------- .nv.constant0._ZN2at4cuda57_GLOBAL__N__cd6b329d_24_DistributionBernoulli_cu_7537a20d21kernelPointwiseApply2IZNS_6native9templates4cuda28bernoulli_tensor_cuda_kernelIbfEEvRKNS_10TensorBaseES9_NS_15PhiloxCudaStateEEUliRbSB_SB_SB_RKfSD_SD_SD_E_bSC_jLin1ELi1ELi4ELi512ELi2EEEvNS0_6detail10TensorInfoIT0_T2_EENSG_IT1_SI_EESI_T_ --------------------------
	.section	.nv.constant0._ZN2at4cuda57_GLOBAL__N__cd6b329d_24_DistributionBernoulli_cu_7537a20d21kernelPointwiseApply2IZNS_6native9templates4cuda28bernoulli_tensor_cuda_kernelIbfEEvRKNS_10TensorBaseES9_NS_15PhiloxCudaStateEEUliRbSB_SB_SB_RKfSD_SD_SD_E_bSC_jLin1ELi1ELi4ELi512ELi2EEEvNS0_6detail10TensorInfoIT0_T2_EENSG_IT1_SI_EESI_T_,"a",@progbits
	.sectionflags	@""
	.align	4
.nv.constant0._ZN2at4cuda57_GLOBAL__N__cd6b329d_24_DistributionBernoulli_cu_7537a20d21kernelPointwiseApply2IZNS_6native9templates4cuda28bernoulli_tensor_cuda_kernelIbfEEvRKNS_10TensorBaseES9_NS_15PhiloxCudaStateEEUliRbSB_SB_SB_RKfSD_SD_SD_E_bSC_jLin1ELi1ELi4ELi512ELi2EEEvNS0_6detail10TensorInfoIT0_T2_EENSG_IT1_SI_EESI_T_:
	.zero		816


//--------------------- .nv.constant2._ZN2at4cuda57_GLOBAL__N__cd6b329d_24_DistributionBernoulli_cu_7537a20d21kernelPointwiseApply2IZNS_6native9templates4cuda28bernoulli_tensor_cuda_kernelIbfEEvRKNS_10TensorBaseES9_NS_15PhiloxCudaStateEEUliRbSB_SB_SB_RKfSD_SD_SD_E_bSC_jLi2ELin1ELi4ELi512ELi2EEEvNS0_6detail10TensorInfoIT0_T2_EENSG_IT1_SI_EESI_T_ --------------------------
	.section	.nv.constant2._ZN2at4cuda57_GLOBAL__N__cd6b329d_24_DistributionBernoulli_cu_7537a20d21kernelPointwiseApply2IZNS_6native9templates4cuda28bernoulli_tensor_cuda_kernelIbfEEvRKNS_10TensorBaseES9_NS_15PhiloxCudaStateEEUliRbSB_SB_SB_RKfSD_SD_SD_E_bSC_jLi2ELin1ELi4ELi512ELi2EEEvNS0_6detail10TensorInfoIT0_T2_EENSG_IT1_SI_EESI_T_,"a",@progbits
	.sectionflags	@""
	.align	4
.nv.constant2._ZN2at4cuda57_GLOBAL__N__cd6b329d_24_DistributionBernoulli_cu_7537a20d21kernelPointwiseApply2IZNS_6native9templates4cuda28bernoulli_tensor_cuda_kernelIbfEEvRKNS_10TensorBaseES9_NS_15PhiloxCudaStateEEUliRbSB_SB_SB_RKfSD_SD_SD_E_bSC_jLi2ELin1ELi4ELi512ELi2EEEvNS0_6detail10TensorInfoIT0_T2_EENSG_IT1_SI_EESI_T_:
        /*0000*/ 	.byte	0xb0, 0x4a, 0x00, 0x00, 0xe0, 0x48, 0x00, 0x00, 0xa0, 0x4c, 0x00, 0x00, 0x00, 0x00, 0x00, 0x00
        /*0010*/ 	.byte	0xd8, 0x00, 0x00, 0x00, 0x00, 0x00, 0x00, 0x00


//--------------------- .nv.constant0._ZN2at4cuda57_GLOBAL__N__cd6b329d_24_DistributionBernoulli_cu_7537a20d21kernelPointwiseApply2IZNS_6native9templates4cuda28bernoulli_tensor_cuda_kernelIbfEEvRKNS_10TensorBaseES9_NS_15PhiloxCudaStateEEUliRbSB_SB_SB_RKfSD_SD_SD_E_bSC_jLi2ELin1ELi4ELi512ELi2EEEvNS0_6detail10TensorInfoIT0_T2_EENSG_IT1_SI_EESI_T_ --------------------------
	.section	.nv.constant0._ZN2at4cuda57_GLOBAL__N__cd6b329d_24_DistributionBernoulli_cu_7537a20d21kernelPointwiseApply2IZNS_6native9templates4cuda28bernoulli_tensor_cuda_kernelIbfEEvRKNS_10TensorBaseES9_NS_15PhiloxCudaStateEEUliRbSB_SB_SB_RKfSD_SD_SD_E_bSC_jLi2ELin1ELi4ELi512ELi2EEEvNS0_6detail10TensorInfoIT0_T2_EENSG_IT1_SI_EESI_T_,"a",@progbits
	.sectionflags	@""
	.align	4
.nv.constant0._ZN2at4cuda57_GLOBAL__N__cd6b329d_24_DistributionBernoulli_cu_7537a20d21kernelPointwiseApply2IZNS_6native9templates4cuda28bernoulli_tensor_cuda_kernelIbfEEvRKNS_10TensorBaseES9_NS_15PhiloxCudaStateEEUliRbSB_SB_SB_RKfSD_SD_SD_E_bSC_jLi2ELin1ELi4ELi512ELi2EEEvNS0_6detail10TensorInfoIT0_T2_EENSG_IT1_SI_EESI_T_:
	.zero		816


//--------------------- .nv.constant2._ZN2at4cuda57_GLOBAL__N__cd6b329d_24_DistributionBernoulli_cu_7537a20d21kernelPointwiseApply2IZNS_6native9templates4cuda28bernoulli_tensor_cuda_kernelIbfEEvRKNS_10TensorBaseES9_NS_15PhiloxCudaStateEEUliRbSB_SB_SB_RKfSD_SD_SD_E_bSC_jLi2ELi2ELi4ELi512ELi2EEEvNS0_6detail10TensorInfoIT0_T2_EENSG_IT1_SI_EESI_T_ --------------------------
	.section	.nv.constant2._ZN2at4cuda57_GLOBAL__N__cd6b329d_24_DistributionBernoulli_cu_7537a20d21kernelPointwiseApply2IZNS_6native9templates4cuda28bernoulli_tensor_cuda_kernelIbfEEvRKNS_10TensorBaseES9_NS_15PhiloxCudaStateEEUliRbSB_SB_SB_RKfSD_SD_SD_E_bSC_jLi2ELi2ELi4ELi512ELi2EEEvNS0_6detail10TensorInfoIT0_T2_EENSG_IT1_SI_EESI_T_,"a",@progbits
	.sectionflags	@""
	.align	4
.nv.constant2._ZN2at4cuda57_GLOBAL__N__cd6b329d_24_DistributionBernoulli_cu_7537a20d21kernelPointwiseApply2IZNS_6native9templates4cuda28bernoulli_tensor_cuda_kernelIbfEEvRKNS_10TensorBaseES9_NS_15PhiloxCudaStateEEUliRbSB_SB_SB_RKfSD_SD_SD_E_bSC_jLi2ELi2ELi4ELi512ELi2EEEvNS0_6detail10TensorInfoIT0_T2_EENSG_IT1_SI_EESI_T_:
        /*0000*/ 	.byte	0x20, 0x1e, 0x00, 0x00, 0x50, 0x1c, 0x00, 0x00, 0x10, 0x20, 0x00, 0x00


//--------------------- .nv.constant0._ZN2at4cuda57_GLOBAL__N__cd6b329d_24_DistributionBernoulli_cu_7537a20d21kernelPointwiseApply2IZNS_6native9templates4cuda28bernoulli_tensor_cuda_kernelIbfEEvRKNS_10TensorBaseES9_NS_15PhiloxCudaStateEEUliRbSB_SB_SB_RKfSD_SD_SD_E_bSC_jLi2ELi2ELi4ELi512ELi2EEEvNS0_6detail10TensorInfoIT0_T2_EENSG_IT1_SI_EESI_T_ --------------------------
	.section	.nv.constant0._ZN2at4cuda57_GLOBAL__N__cd6b329d_24_DistributionBernoulli_cu_7537a20d21kernelPointwiseApply2IZNS_6native9templates4cuda28bernoulli_tensor_cuda_kernelIbfEEvRKNS_10TensorBaseES9_NS_15PhiloxCudaStateEEUliRbSB_SB_SB_RKfSD_SD_SD_E_bSC_jLi2ELi2ELi4ELi512ELi2EEEvNS0_6detail10TensorInfoIT0_T2_EENSG_IT1_SI_EESI_T_,"a",@progbits
	.sectionflags	@""
	.align	4
.nv.constant0._ZN2at4cuda57_GLOBAL__N__cd6b329d_24_DistributionBernoulli_cu_7537a20d21kernelPointwiseApply2IZNS_6native9templates4cuda28bernoulli_tensor_cuda_kernelIbfEEvRKNS_10TensorBaseES9_NS_15PhiloxCudaStateEEUliRbSB_SB_SB_RKfSD_SD_SD_E_bSC_jLi2ELi2ELi4ELi512ELi2EEEvNS0_6detail10TensorInfoIT0_T2_EENSG_IT1_SI_EESI_T_:
	.zero		816


//--------------------- .nv.constant2._ZN2at4cuda57_GLOBAL__N__cd6b329d_24_DistributionBernoulli_cu_7537a20d21kernelPointwiseApply2IZNS_6native9templates4cuda28bernoulli_tensor_cuda_kernelIbfEEvRKNS_10TensorBaseES9_NS_15PhiloxCudaStateEEUliRbSB_SB_SB_RKfSD_SD_SD_E_bSC_jLi2ELi1ELi4ELi512ELi2EEEvNS0_6detail10TensorInfoIT0_T2_EENSG_IT1_SI_EESI_T_ --------------------------
	.section	.nv.constant2._ZN2at4cuda57_GLOBAL__N__cd6b329d_24_DistributionBernoulli_cu_7537a20d21kernelPointwiseApply2IZNS_6native9templates4cuda28bernoulli_tensor_cuda_kernelIbfEEvRKNS_10TensorBaseES9_NS_15PhiloxCudaStateEEUliRbSB_SB_SB_RKfSD_SD_SD_E_bSC_jLi2ELi1ELi4ELi512ELi2EEEvNS0_6detail10TensorInfoIT0_T2_EENSG_IT1_SI_EESI_T_,"a",@progbits
	.sectionflags	@""
	.align	4
.nv.constant2._ZN2at4cuda57_GLOBAL__N__cd6b329d_24_DistributionBernoulli_cu_7537a20d21kernelPointwiseApply2IZNS_6native9templates4cuda28bernoulli_tensor_cuda_kernelIbfEEvRKNS_10TensorBaseES9_NS_15PhiloxCudaStateEEUliRbSB_SB_SB_RKfSD_SD_SD_E_bSC_jLi2ELi1ELi4ELi512ELi2EEEvNS0_6detail10TensorInfoIT0_T2_EENSG_IT1_SI_EESI_T_:
        /*0000*/ 	.byte	0x00, 0x19, 0x00, 0x00, 0xe0, 0x16, 0x00, 0x00, 0x40, 0x1b, 0x00, 0x00


//--------------------- .nv.constant0._ZN2at4cuda57_GLOBAL__N__cd6b329d_24_DistributionBernoulli_cu_7537a20d21kernelPointwiseApply2IZNS_6native9templates4cuda28bernoulli_tensor_cuda_kernelIbfEEvRKNS_10TensorBaseES9_NS_15PhiloxCudaStateEEUliRbSB_SB_SB_RKfSD_SD_SD_E_bSC_jLi2ELi1ELi4ELi512ELi2EEEvNS0_6detail10TensorInfoIT0_T2_EENSG_IT1_SI_EESI_T_ --------------------------
	.section	.nv.constant0._ZN2at4cuda57_GLOBAL__N__cd6b329d_24_DistributionBernoulli_cu_7537a20d21kernelPointwiseApply2IZNS_6native9templates4cuda28bernoulli_tensor_cuda_kernelIbfEEvRKNS_10TensorBaseES9_NS_15PhiloxCudaStateEEUliRbSB_SB_SB_RKfSD_SD_SD_E_bSC_jLi2ELi1ELi4ELi512ELi2EEEvNS0_6detail10TensorInfoIT0_T2_EENSG_IT1_SI_EESI_T_,"a",@progbits
	.sectionflags	@""
	.align	4
.nv.constant0._ZN2at4cuda57_GLOBAL__N__cd6b329d_24_DistributionBernoulli_cu_7537a20d21kernelPointwiseApply2IZNS_6native9templates4cuda28bernoulli_tensor_cuda_kernelIbfEEvRKNS_10TensorBaseES9_NS_15PhiloxCudaStateEEUliRbSB_SB_SB_RKfSD_SD_SD_E_bSC_jLi2ELi1ELi4ELi512ELi2EEEvNS0_6detail10TensorInfoIT0_T2_EENSG_IT1_SI_EESI_T_:
	.zero		816


//--------------------- .nv.constant2._ZN2at4cuda57_GLOBAL__N__cd6b329d_24_DistributionBernoulli_cu_7537a20d21kernelPointwiseApply2IZNS_6native9templates4cuda28bernoulli_tensor_cuda_kernelIbfEEvRKNS_10TensorBaseES9_NS_15PhiloxCudaStateEEUliRbSB_SB_SB_RKfSD_SD_SD_E_bSC_jLi1ELin1ELi4ELi512ELi2EEEvNS0_6detail10TensorInfoIT0_T2_EENSG_IT1_SI_EESI_T_ --------------------------
	.section	.nv.constant2._ZN2at4cuda57_GLOBAL__N__cd6b329d_24_DistributionBernoulli_cu_7537a20d21kernelPointwiseApply2IZNS_6native9templates4cuda28bernoulli_tensor_cuda_kernelIbfEEvRKNS_10TensorBaseES9_NS_15PhiloxCudaStateEEUliRbSB_SB_SB_RKfSD_SD_SD_E_bSC_jLi1ELin1ELi4ELi512ELi2EEEvNS0_6detail10TensorInfoIT0_T2_EENSG_IT1_SI_EESI_T_,"a",@progbits
	.sectionflags	@""
	.align	4
.nv.constant2._ZN2at4cuda57_GLOBAL__N__cd6b329d_24_DistributionBernoulli_cu_7537a20d21kernelPointwiseApply2IZNS_6native9templates4cuda28bernoulli_tensor_cuda_kernelIbfEEvRKNS_10TensorBaseES9_NS_15PhiloxCudaStateEEUliRbSB_SB_SB_RKfSD_SD_SD_E_bSC_jLi1ELin1ELi4ELi512ELi2EEEvNS0_6detail10TensorInfoIT0_T2_EENSG_IT1_SI_EESI_T_:
        /*0000*/ 	.byte	0xa0, 0x45, 0x00, 0x00, 0x70, 0x43, 0x00, 0x00, 0xf0, 0x47, 0x00, 0x00, 0x00, 0x00, 0x00, 0x00
        /*0010*/ 	.byte	0xd8, 0x00, 0x00, 0x00, 0x00, 0x00, 0x00, 0x00


//--------------------- .nv.constant0._ZN2at4cuda57_GLOBAL__N__cd6b329d_24_DistributionBernoulli_cu_7537a20d21kernelPointwiseApply2IZNS_6native9templates4cuda28bernoulli_tensor_cuda_kernelIbfEEvRKNS_10TensorBaseES9_NS_15PhiloxCudaStateEEUliRbSB_SB_SB_RKfSD_SD_SD_E_bSC_jLi1ELin1ELi4ELi512ELi2EEEvNS0_6detail10TensorInfoIT0_T2_EENSG_IT1_SI_EESI_T_ --------------------------
	.section	.nv.constant0._ZN2at4cuda57_GLOBAL__N__cd6b329d_24_DistributionBernoulli_cu_7537a20d21kernelPointwiseApply2IZNS_6native9templates4cuda28bernoulli_tensor_cuda_kernelIbfEEvRKNS_10TensorBaseES9_NS_15PhiloxCudaStateEEUliRbSB_SB_SB_RKfSD_SD_SD_E_bSC_jLi1ELin1ELi4ELi512ELi2EEEvNS0_6detail10TensorInfoIT0_T2_EENSG_IT1_SI_EESI_T_,"a",@progbits
	.sectionflags	@""
	.align	4
.nv.constant0._ZN2at4cuda57_GLOBAL__N__cd6b329d_24_DistributionBernoulli_cu_7537a20d21kernelPointwiseApply2IZNS_6native9templates4cuda28bernoulli_tensor_cuda_kernelIbfEEvRKNS_10TensorBaseES9_NS_15PhiloxCudaStateEEUliRbSB_SB_SB_RKfSD_SD_SD_E_bSC_jLi1ELin1ELi4ELi512ELi2EEEvNS0_6detail10TensorInfoIT0_T2_EENSG_IT1_SI_EESI_T_:
	.zero		816


//--------------------- .nv.constant2._ZN2at4cuda57_GLOBAL__N__cd6b329d_24_DistributionBernoulli_cu_7537a20d21kernelPointwiseApply2IZNS_6native9templates4cuda28bernoulli_tensor_cuda_kernelIbfEEvRKNS_10TensorBaseES9_NS_15PhiloxCudaStateEEUliRbSB_SB_SB_RKfSD_SD_SD_E_bSC_jLi1ELi2ELi4ELi512ELi2EEEvNS0_6detail10TensorInfoIT0_T2_EENSG_IT1_SI_EESI_T_ --------------------------
	.section	.nv.constant2._ZN2at4cuda57_GLOBAL__N__cd6b329d_24_DistributionBernoulli_cu_7537a20d21kernelPointwiseApply2IZNS_6native9templates4cuda28bernoulli_tensor_cuda_kernelIbfEEvRKNS_10TensorBaseES9_NS_15PhiloxCudaStateEEUliRbSB_SB_SB_RKfSD_SD_SD_E_bSC_jLi1ELi2ELi4ELi512ELi2EEEvNS0_6detail10TensorInfoIT0_T2_EENSG_IT1_SI_EESI_T_,"a",@progbits
	.sectionflags	@""
	.align	4
.nv.constant2._ZN2at4cuda57_GLOBAL__N__cd6b329d_24_DistributionBernoulli_cu_7537a20d21kernelPointwiseApply2IZNS_6native9templates4cuda28bernoulli_tensor_cuda_kernelIbfEEvRKNS_10TensorBaseES9_NS_15PhiloxCudaStateEEUliRbSB_SB_SB_RKfSD_SD_SD_E_bSC_jLi1ELi2ELi4ELi512ELi2EEEvNS0_6detail10TensorInfoIT0_T2_EENSG_IT1_SI_EESI_T_:
        /*0000*/ 	.byte	0xf0, 0x18, 0x00, 0x00, 0xc0, 0x16, 0x00, 0x00, 0x30, 0x1b, 0x00, 0x00


//--------------------- .nv.constant0._ZN2at4cuda57_GLOBAL__N__cd6b329d_24_DistributionBernoulli_cu_7537a20d21kernelPointwiseApply2IZNS_6native9templates4cuda28bernoulli_tensor_cuda_kernelIbfEEvRKNS_10TensorBaseES9_NS_15PhiloxCudaStateEEUliRbSB_SB_SB_RKfSD_SD_SD_E_bSC_jLi1ELi2ELi4ELi512ELi2EEEvNS0_6detail10TensorInfoIT0_T2_EENSG_IT1_SI_EESI_T_ --------------------------
	.section	.nv.constant0._ZN2at4cuda57_GLOBAL__N__cd6b329d_24_DistributionBernoulli_cu_7537a20d21kernelPointwiseApply2IZNS_6native9templates4cuda28bernoulli_tensor_cuda_kernelIbfEEvRKNS_10TensorBaseES9_NS_15PhiloxCudaStateEEUliRbSB_SB_SB_RKfSD_SD_SD_E_bSC_jLi1ELi2ELi4ELi512ELi2EEEvNS0_6detail10TensorInfoIT0_T2_EENSG_IT1_SI_EESI_T_,"a",@progbits
	.sectionflags	@""
	.align	4
.nv.constant0._ZN2at4cuda57_GLOBAL__N__cd6b329d_24_DistributionBernoulli_cu_7537a20d21kernelPointwiseApply2IZNS_6native9templates4cuda28bernoulli_tensor_cuda_kernelIbfEEvRKNS_10TensorBaseES9_NS_15PhiloxCudaStateEEUliRbSB_SB_SB_RKfSD_SD_SD_E_bSC_jLi1ELi2ELi4ELi512ELi2EEEvNS0_6detail10TensorInfoIT0_T2_EENSG_IT1_SI_EESI_T_:
	.zero		816


//--------------------- .nv.constant2._ZN2at4cuda57_GLOBAL__N__cd6b329d_24_DistributionBernoulli_cu_7537a20d21kernelPointwiseApply2IZNS_6native9templates4cuda28bernoulli_tensor_cuda_kernelIbfEEvRKNS_10TensorBaseES9_NS_15PhiloxCudaStateEEUliRbSB_SB_SB_RKfSD_SD_SD_E_bSC_jLi1ELi1ELi4ELi512ELi2EEEvNS0_6detail10TensorInfoIT0_T2_EENSG_IT1_SI_EESI_T_ --------------------------
	.section	.nv.constant2._ZN2at4cuda57_GLOBAL__N__cd6b329d_24_DistributionBernoulli_cu_7537a20d21kernelPointwiseApply2IZNS_6native9templates4cuda28bernoulli_tensor_cuda_kernelIbfEEvRKNS_10TensorBaseES9_NS_15PhiloxCudaStateEEUliRbSB_SB_SB_RKfSD_SD_SD_E_bSC_jLi1ELi1ELi4ELi512ELi2EEEvNS0_6detail10TensorInfoIT0_T2_EENSG_IT1_SI_EESI_T_,"a",@progbits
	.sectionflags	@""
	.align	4
.nv.constant2._ZN2at4cuda57_GLOBAL__N__cd6b329d_24_DistributionBernoulli_cu_7537a20d21kernelPointwiseApply2IZNS_6native9templates4cuda28bernoulli_tensor_cuda_kernelIbfEEvRKNS_10TensorBaseES9_NS_15PhiloxCudaStateEEUliRbSB_SB_SB_RKfSD_SD_SD_E_bSC_jLi1ELi1ELi4ELi512ELi2EEEvNS0_6detail10TensorInfoIT0_T2_EENSG_IT1_SI_EESI_T_:
        /*0000*/ 	.byte	0x50, 0x12, 0x00, 0x00, 0x80, 0x10, 0x00, 0x00, 0x00, 0x15, 0x00, 0x00


//--------------------- .nv.constant0._ZN2at4cuda57_GLOBAL__N__cd6b329d_24_DistributionBernoulli_cu_7537a20d21kernelPointwiseApply2IZNS_6native9templates4cuda28bernoulli_tensor_cuda_kernelIbfEEvRKNS_10TensorBaseES9_NS_15PhiloxCudaStateEEUliRbSB_SB_SB_RKfSD_SD_SD_E_bSC_jLi1ELi1ELi4ELi512ELi2EEEvNS0_6detail10TensorInfoIT0_T2_EENSG_IT1_SI_EESI_T_ --------------------------
	.section	.nv.constant0._ZN2at4cuda57_GLOBAL__N__cd6b329d_24_DistributionBernoulli_cu_7537a20d21kernelPointwiseApply2IZNS_6native9templates4cuda28bernoulli_tensor_cuda_kernelIbfEEvRKNS_10TensorBaseES9_NS_15PhiloxCudaStateEEUliRbSB_SB_SB_RKfSD_SD_SD_E_bSC_jLi1ELi1ELi4ELi512ELi2EEEvNS0_6detail10TensorInfoIT0_T2_EENSG_IT1_SI_EESI_T_,"a",@progbits
	.sectionflags	@""
	.align	4
.nv.constant0._ZN2at4cuda57_GLOBAL__N__cd6b329d_24_DistributionBernoulli_cu_7537a20d21kernelPointwiseApply2IZNS_6native9templates4cuda28bernoulli_tensor_cuda_kernelIbfEEvRKNS_10TensorBaseES9_NS_15PhiloxCudaStateEEUliRbSB_SB_SB_RKfSD_SD_SD_E_bSC_jLi1ELi1ELi4ELi512ELi2EEEvNS0_6detail10TensorInfoIT0_T2_EENSG_IT1_SI_EESI_T_:
	.zero		816


//--------------------- .nv.constant2._ZN2at4cuda57_GLOBAL__N__cd6b329d_24_DistributionBernoulli_cu_7537a20d21kernelPointwiseApply2IZNS_6native9templates4cuda28bernoulli_tensor_cuda_kernelIN3c108BFloat16EfEEvRKNS_10TensorBaseESB_NS_15PhiloxCudaStateEEUliRS8_SD_SD_SD_RKfSF_SF_SF_E_S8_SE_mLin1ELin1ELi4ELi512ELi2EEEvNS0_6detail10TensorInfoIT0_T2_EENSI_IT1_SK_EESK_T_ --------------------------
	.section	.nv.constant2._ZN2at4cuda57_GLOBAL__N__cd6b329d_24_DistributionBernoulli_cu_7537a20d21kernelPointwiseApply2IZNS_6native9templates4cuda28bernoulli_tensor_cuda_kernelIN3c108BFloat16EfEEvRKNS_10TensorBaseESB_NS_15PhiloxCudaStateEEUliRS8_SD_SD_SD_RKfSF_SF_SF_E_S8_SE_mLin1ELin1ELi4ELi512ELi2EEEvNS0_6detail10TensorInfoIT0_T2_EENSI_IT1_SK_EESK_T_,"a",@progbits
	.sectionflags	@""
	.align	4
.nv.constant2._ZN2at4cuda57_GLOBAL__N__cd6b329d_24_DistributionBernoulli_cu_7537a20d21kernelPointwiseApply2IZNS_6native9templates4cuda28bernoulli_tensor_cuda_kernelIN3c108BFloat16EfEEvRKNS_10TensorBaseESB_NS_15PhiloxCudaStateEEUliRS8_SD_SD_SD_RKfSF_SF_SF_E_S8_SE_mLin1ELin1ELi4ELi512ELi2EEEvNS0_6detail10TensorInfoIT0_T2_EENSI_IT1_SK_EESK_T_:
        /*0000*/ 	.byte	0x20, 0xdc, 0x00, 0x00, 0x30, 0xda, 0x00, 0x00, 0x30, 0xde, 0x00, 0x00, 0x00, 0x00, 0x00, 0x00
        /*0010*/ 	.byte	0xa0, 0x01, 0x00, 0x00, 0x00, 0x00, 0x00, 0x00


//--------------------- .nv.constant0._ZN2at4cuda57_GLOBAL__N__cd6b329d_24_DistributionBernoulli_cu_7537a20d21kernelPointwiseApply2IZNS_6native9templates4cuda28bernoulli_tensor_cuda_kernelIN3c108BFloat16EfEEvRKNS_10TensorBaseESB_NS_15PhiloxCudaStateEEUliRS8_SD_SD_SD_RKfSF_SF_SF_E_S8_SE_mLin1ELin1ELi4ELi512ELi2EEEvNS0_6detail10TensorInfoIT0_T2_EENSI_IT1_SK_EESK_T_ --------------------------
	.section	.nv.constant0._ZN2at4cuda57_GLOBAL__N__cd6b329d_24_DistributionBernoulli_cu_7537a20d21kernelPointwiseApply2IZNS_6native9templates4cuda28bernoulli_tensor_cuda_kernelIN3c108BFloat16EfEEvRKNS_10TensorBaseESB_NS_15PhiloxCudaStateEEUliRS8_SD_SD_SD_RKfSF_SF_SF_E_S8_SE_mLin1ELin1ELi4ELi512ELi2EEEvNS0_6detail10TensorInfoIT0_T2_EENSI_IT1_SK_EESK_T_,"a",@progbits
	.sectionflags	@""
	.align	4
.nv.constant0._ZN2at4cuda57_GLOBAL__N__cd6b329d_24_DistributionBernoulli_cu_7537a20d21kernelPointwiseApply2IZNS_6native9templates4cuda28bernoulli_tensor_cuda_kernelIN3c108BFloat16EfEEvRKNS_10TensorBaseESB_NS_15PhiloxCudaStateEEUliRS8_SD_SD_SD_RKfSF_SF_SF_E_S8_SE_mLin1ELin1ELi4ELi512ELi2EEEvNS0_6detail10TensorInfoIT0_T2_EENSI_IT1_SK_EESK_T_:
	.zero		1216


//--------------------- .nv.constant2._ZN2at4cuda57_GLOBAL__N__cd6b329d_24_DistributionBernoulli_cu_7537a20d21kernelPointwiseApply2IZNS_6native9templates4cuda28bernoulli_tensor_cuda_kernelIN3c108BFloat16EfEEvRKNS_10TensorBaseESB_NS_15PhiloxCudaStateEEUliRS8_SD_SD_SD_RKfSF_SF_SF_E_S8_SE_mLi1ELi1ELi4ELi512ELi2EEEvNS0_6detail10TensorInfoIT0_T2_EENSI_IT1_SK_EESK_T_ --------------------------
	.section	.nv.constant2._ZN2at4cuda57_GLOBAL__N__cd6b329d_24_DistributionBernoulli_cu_7537a20d21kernelPointwiseApply2IZNS_6native9templates4cuda28bernoulli_tensor_cuda_kernelIN3c108BFloat16EfEEvRKNS_10TensorBaseESB_NS_15PhiloxCudaStateEEUliRS8_SD_SD_SD_RKfSF_SF_SF_E_S8_SE_mLi1ELi1ELi4ELi512ELi2EEEvNS0_6detail10TensorInfoIT0_T2_EENSI_IT1_SK_EESK_T_,"a",@progbits
	.sectionflags	@""
	.align	4
.nv.constant2._ZN2at4cuda57_GLOBAL__N__cd6b329d_24_DistributionBernoulli_cu_7537a20d21kernelPointwiseApply2IZNS_6native9templates4cuda28bernoulli_tensor_cuda_kernelIN3c108BFloat16EfEEvRKNS_10TensorBaseESB_NS_15PhiloxCudaStateEEUliRS8_SD_SD_SD_RKfSF_SF_SF_E_S8_SE_mLi1ELi1ELi4ELi512ELi2EEEvNS0_6detail10TensorInfoIT0_T2_EENSI_IT1_SK_EESK_T_:
        /*0000*/ 	.byte	0x40, 0x14, 0x00, 0x00, 0x50, 0x12, 0x00, 0x00, 0x70, 0x17, 0x00, 0x00


//--------------------- .nv.constant0._ZN2at4cuda57_GLOBAL__N__cd6b329d_24_DistributionBernoulli_cu_7537a20d21kernelPointwiseApply2IZNS_6native9templates4cuda28bernoulli_tensor_cuda_kernelIN3c108BFloat16EfEEvRKNS_10TensorBaseESB_NS_15PhiloxCudaStateEEUliRS8_SD_SD_SD_RKfSF_SF_SF_E_S8_SE_mLi1ELi1ELi4ELi512ELi2EEEvNS0_6detail10TensorInfoIT0_T2_EENSI_IT1_SK_EESK_T_ --------------------------
	.section	.nv.constant0._ZN2at4cuda57_GLOBAL__N__cd6b329d_24_DistributionBernoulli_cu_7537a20d21kernelPointwiseApply2IZNS_6native9templates4cuda28bernoulli_tensor_cuda_kernelIN3c108BFloat16EfEEvRKNS_10TensorBaseESB_NS_15PhiloxCudaStateEEUliRS8_SD_SD_SD_RKfSF_SF_SF_E_S8_SE_mLi1ELi1ELi4ELi512ELi2EEEvNS0_6detail10TensorInfoIT0_T2_EENSI_IT1_SK_EESK_T_,"a",@progbits
	.sectionflags	@""
	.align	4
.nv.constant0._ZN2at4cuda57_GLOBAL__N__cd6b329d_24_DistributionBernoulli_cu_7537a20d21kernelPointwiseApply2IZNS_6native9templates4cuda28bernoulli_tensor_cuda_kernelIN3c108BFloat16EfEEvRKNS_10TensorBaseESB_NS_15PhiloxCudaStateEEUliRS8_SD_SD_SD_RKfSF_SF_SF_E_S8_SE_mLi1ELi1ELi4ELi512ELi2EEEvNS0_6detail10TensorInfoIT0_T2_EENSI_IT1_SK_EESK_T_:
	.zero		1216


//--------------------- .nv.constant2._ZN2at4cuda57_GLOBAL__N__cd6b329d_24_DistributionBernoulli_cu_7537a20d21kernelPointwiseApply2IZNS_6native9templates4cuda28bernoulli_tensor_cuda_kernelIN3c108BFloat16EfEEvRKNS_10TensorBaseESB_NS_15PhiloxCudaStateEEUliRS8_SD_SD_SD_RKfSF_SF_SF_E_S8_SE_jLin1ELin1ELi4ELi512ELi2EEEvNS0_6detail10TensorInfoIT0_T2_EENSI_IT1_SK_EESK_T_ --------------------------
	.section	.nv.constant2._ZN2at4cuda57_GLOBAL__N__cd6b329d_24_DistributionBernoulli_cu_7537a20d21kernelPointwiseApply2IZNS_6native9templates4cuda28bernoulli_tensor_cuda_kernelIN3c108BFloat16EfEEvRKNS_10TensorBaseESB_NS_15PhiloxCudaStateEEUliRS8_SD_SD_SD_RKfSF_SF_SF_E_S8_SE_jLin1ELin1ELi4ELi512ELi2EEEvNS0_6detail10TensorInfoIT0_T2_EENSI_IT1_SK_EESK_T_,"a",@progbits
	.sectionflags	@""
	.align	4
.nv.constant2._ZN2at4cuda57_GLOBAL__N__cd6b329d_24_DistributionBernoulli_cu_7537a20d21kernelPointwiseApply2IZNS_6native9templates4cuda28bernoulli_tensor_cuda_kernelIN3c108BFloat16EfEEvRKNS_10TensorBaseESB_NS_15PhiloxCudaStateEEUliRS8_SD_SD_SD_RKfSF_SF_SF_E_S8_SE_jLin1ELin1ELi4ELi512ELi2EEEvNS0_6detail10TensorInfoIT0_T2_EENSI_IT1_SK_EESK_T_:
        /*0000*/ 	.byte	0xd0, 0x76, 0x00, 0x00, 0xe0, 0x74, 0x00, 0x00, 0xe0, 0x78, 0x00, 0x00, 0x00, 0x00, 0x00, 0x00
        /*0010*/ 	.byte	0xd8, 0x00, 0x00, 0x00, 0x00, 0x00, 0x00, 0x00


//--------------------- .nv.constant0._ZN2at4cuda57_GLOBAL__N__cd6b329d_24_DistributionBernoulli_cu_7537a20d21kernelPointwiseApply2IZNS_6native9templates4cuda28bernoulli_tensor_cuda_kernelIN3c108BFloat16EfEEvRKNS_10TensorBaseESB_NS_15PhiloxCudaStateEEUliRS8_SD_SD_SD_RKfSF_SF_SF_E_S8_SE_jLin1ELin1ELi4ELi512ELi2EEEvNS0_6detail10TensorInfoIT0_T2_EENSI_IT1_SK_EESK_T_ --------------------------
	.section	.nv.constant0._ZN2at4cuda57_GLOBAL__N__cd6b329d_24_DistributionBernoulli_cu_7537a20d21kernelPointwiseApply2IZNS_6native9templates4cuda28bernoulli_tensor_cuda_kernelIN3c108BFloat16EfEEvRKNS_10TensorBaseESB_NS_15PhiloxCudaStateEEUliRS8_SD_SD_SD_RKfSF_SF_SF_E_S8_SE_jLin1ELin1ELi4ELi512ELi2EEEvNS0_6detail10TensorInfoIT0_T2_EENSI_IT1_SK_EESK_T_,"a",@progbits
	.sectionflags	@""
	.align	4
.nv.constant0._ZN2at4cuda57_GLOBAL__N__cd6b329d_24_DistributionBernoulli_cu_7537a20d21kernelPointwiseApply2IZNS_6native9templates4cuda28bernoulli_tensor_cuda_kernelIN3c108BFloat16EfEEvRKNS_10TensorBaseESB_NS_15PhiloxCudaStateEEUliRS8_SD_SD_SD_RKfSF_SF_SF_E_S8_SE_jLin1ELin1ELi4ELi512ELi2EEEvNS0_6detail10TensorInfoIT0_T2_EENSI_IT1_SK_EESK_T_:
	.zero		816


//--------------------- .nv.constant2._ZN2at4cuda57_GLOBAL__N__cd6b329d_24_DistributionBernoulli_cu_7537a20d21kernelPointwiseApply2IZNS_6native9templates4cuda28bernoulli_tensor_cuda_kernelIN3c108BFloat16EfEEvRKNS_10TensorBaseESB_NS_15PhiloxCudaStateEEUliRS8_SD_SD_SD_RKfSF_SF_SF_E_S8_SE_jLin1ELi2ELi4ELi512ELi2EEEvNS0_6detail10TensorInfoIT0_T2_EENSI_IT1_SK_EESK_T_ --------------------------
	.section	.nv.constant2._ZN2at4cuda57_GLOBAL__N__cd6b329d_24_DistributionBernoulli_cu_7537a20d21kernelPointwiseApply2IZNS_6native9templates4cuda28bernoulli_tensor_cuda_kernelIN3c108BFloat16EfEEvRKNS_10TensorBaseESB_NS_15PhiloxCudaStateEEUliRS8_SD_SD_SD_RKfSF_SF_SF_E_S8_SE_jLin1ELi2ELi4ELi512ELi2EEEvNS0_6detail10TensorInfoIT0_T2_EENSI_IT1_SK_EESK_T_,"a",@progbits
	.sectionflags	@""
	.align	4
.nv.constant2._ZN2at4cuda57_GLOBAL__N__cd6b329d_24_DistributionBernoulli_cu_7537a20d21kernelPointwiseApply2IZNS_6native9templates4cuda28bernoulli_tensor_cuda_kernelIN3c108BFloat16EfEEvRKNS_10TensorBaseESB_NS_15PhiloxCudaStateEEUliRS8_SD_SD_SD_RKfSF_SF_SF_E_S8_SE_jLin1ELi2ELi4ELi512ELi2EEEvNS0_6detail10TensorInfoIT0_T2_EENSI_IT1_SK_EESK_T_:
        /*0000*/ 	.byte	0x70, 0x4a, 0x00, 0x00, 0x80, 0x48, 0x00, 0x00, 0x80, 0x4c, 0x00, 0x00


//--------------------- .nv.constant0._ZN2at4cuda57_GLOBAL__N__cd6b329d_24_DistributionBernoulli_cu_7537a20d21kernelPointwiseApply2IZNS_6native9templates4cuda28bernoulli_tensor_cuda_kernelIN3c108BFloat16EfEEvRKNS_10TensorBaseESB_NS_15PhiloxCudaStateEEUliRS8_SD_SD_SD_RKfSF_SF_SF_E_S8_SE_jLin1ELi2ELi4ELi512ELi2EEEvNS0_6detail10TensorInfoIT0_T2_EENSI_IT1_SK_EESK_T_ --------------------------
	.section	.nv.constant0._ZN2at4cuda57_GLOBAL__N__cd6b329d_24_DistributionBernoulli_cu_7537a20d21kernelPointwiseApply2IZNS_6native9templates4cuda28bernoulli_tensor_cuda_kernelIN3c108BFloat16EfEEvRKNS_10TensorBaseESB_NS_15PhiloxCudaStateEEUliRS8_SD_SD_SD_RKfSF_SF_SF_E_S8_SE_jLin1ELi2ELi4ELi512ELi2EEEvNS0_6detail10TensorInfoIT0_T2_EENSI_IT1_SK_EESK_T_,"a",@progbits
	.sectionflags	@""
	.align	4
.nv.constant0._ZN2at4cuda57_GLOBAL__N__cd6b329d_24_DistributionBernoulli_cu_7537a20d21kernelPointwiseApply2IZNS_6native9templates4cuda28bernoulli_tensor_cuda_kernelIN3c108BFloat16EfEEvRKNS_10TensorBaseESB_NS_15PhiloxCudaStateEEUliRS8_SD_SD_SD_RKfSF_SF_SF_E_S8_SE_jLin1ELi2ELi4ELi512ELi2EEEvNS0_6detail10TensorInfoIT0_T2_EENSI_IT1_SK_EESK_T_:
	.zero		816


//--------------------- .nv.constant2._ZN2at4cuda57_GLOBAL__N__cd6b329d_24_DistributionBernoulli_cu_7537a20d21kernelPointwiseApply2IZNS_6native9templates4cuda28bernoulli_tensor_cuda_kernelIN3c108BFloat16EfEEvRKNS_10TensorBaseESB_NS_15PhiloxCudaStateEEUliRS8_SD_SD_SD_RKfSF_SF_SF_E_S8_SE_jLin1ELi1ELi4ELi512ELi2EEEvNS0_6detail10TensorInfoIT0_T2_EENSI_IT1_SK_EESK_T_ --------------------------
	.section	.nv.constant2._ZN2at4cuda57_GLOBAL__N__cd6b329d_24_DistributionBernoulli_cu_7537a20d21kernelPointwiseApply2IZNS_6native9templates4cuda28bernoulli_tensor_cuda_kernelIN3c108BFloat16EfEEvRKNS_10TensorBaseESB_NS_15PhiloxCudaStateEEUliRS8_SD_SD_SD_RKfSF_SF_SF_E_S8_SE_jLin1ELi1ELi4ELi512ELi2EEEvNS0_6detail10TensorInfoIT0_T2_EENSI_IT1_SK_EESK_T_,"a",@progbits
	.sectionflags	@""
	.align	4
.nv.constant2._ZN2at4cuda57_GLOBAL__N__cd6b329d_24_DistributionBernoulli_cu_7537a20d21kernelPointwiseApply2IZNS_6native9templates4cuda28bernoulli_tensor_cuda_kernelIN3c108BFloat16EfEEvRKNS_10TensorBaseESB_NS_15PhiloxCudaStateEEUliRS8_SD_SD_SD_RKfSF_SF_SF_E_S8_SE_jLin1ELi1ELi4ELi512ELi2EEEvNS0_6detail10TensorInfoIT0_T2_EENSI_IT1_SK_EESK_T_:
        /*0000*/ 	.byte	0xa0, 0x45, 0x00, 0x00, 0xb0, 0x43, 0x00, 0x00, 0xb0, 0x47, 0x00, 0x00


//--------------------- .nv.constant0._ZN2at4cuda57_GLOBAL__N__cd6b329d_24_DistributionBernoulli_cu_7537a20d21kernelPointwiseApply2IZNS_6native9templates4cuda28bernoulli_tensor_cuda_kernelIN3c108BFloat16EfEEvRKNS_10TensorBaseESB_NS_15PhiloxCudaStateEEUliRS8_SD_SD_SD_RKfSF_SF_SF_E_S8_SE_jLin1ELi1ELi4ELi512ELi2EEEvNS0_6detail10TensorInfoIT0_T2_EENSI_IT1_SK_EESK_T_ --------------------------
	.section	.nv.constant0._ZN2at4cuda57_GLOBAL__N__cd6b329d_24_DistributionBernoulli_cu_7537a20d21kernelPointwiseApply2IZNS_6native9templates4cuda28bernoulli_tensor_cuda_kernelIN3c108BFloat16EfEEvRKNS_10TensorBaseESB_NS_15PhiloxCudaStateEEUliRS8_SD_SD_SD_RKfSF_SF_SF_E_S8_SE_jLin1ELi1ELi4ELi512ELi2EEEvNS0_6detail10TensorInfoIT0_T2_EENSI_IT1_SK_EESK_T_,"a",@progbits
	.sectionflags	@""
	.align	4
.nv.constant0._ZN2at4cuda57_GLOBAL__N__cd6b329d_24_DistributionBernoulli_cu_7537a20d21kernelPointwiseApply2IZNS_6native9templates4cuda28bernoulli_tensor_cuda_kernelIN3c108BFloat16EfEEvRKNS_10TensorBaseESB_NS_15PhiloxCudaStateEEUliRS8_SD_SD_SD_RKfSF_SF_SF_E_S8_SE_jLin1ELi1ELi4ELi512ELi2EEEvNS0_6detail10TensorInfoIT0_T2_EENSI_IT1_SK_EESK_T_:
	.zero		816


//--------------------- .nv.constant2._ZN2at4cuda57_GLOBAL__N__cd6b329d_24_DistributionBernoulli_cu_7537a20d21kernelPointwiseApply2IZNS_6native9templates4cuda28bernoulli_tensor_cuda_kernelIN3c108BFloat16EfEEvRKNS_10TensorBaseESB_NS_15PhiloxCudaStateEEUliRS8_SD_SD_SD_RKfSF_SF_SF_E_S8_SE_jLi2ELin1ELi4ELi512ELi2EEEvNS0_6detail10TensorInfoIT0_T2_EENSI_IT1_SK_EESK_T_ --------------------------
	.section	.nv.constant2._ZN2at4cuda57_GLOBAL__N__cd6b329d_24_DistributionBernoulli_cu_7537a20d21kernelPointwiseApply2IZNS_6native9templates4cuda28bernoulli_tensor_cuda_kernelIN3c108BFloat16EfEEvRKNS_10TensorBaseESB_NS_15PhiloxCudaStateEEUliRS8_SD_SD_SD_RKfSF_SF_SF_E_S8_SE_jLi2ELin1ELi4ELi512ELi2EEEvNS0_6detail10TensorInfoIT0_T2_EENSI_IT1_SK_EESK_T_,"a",@progbits
	.sectionflags	@""
	.align	4
.nv.constant2._ZN2at4cuda57_GLOBAL__N__cd6b329d_24_DistributionBernoulli_cu_7537a20d21kernelPointwiseApply2IZNS_6native9templates4cuda28bernoulli_tensor_cuda_kernelIN3c108BFloat16EfEEvRKNS_10TensorBaseESB_NS_15PhiloxCudaStateEEUliRS8_SD_SD_SD_RKfSF_SF_SF_E_S8_SE_jLi2ELin1ELi4ELi512ELi2EEEvNS0_6detail10TensorInfoIT0_T2_EENSI_IT1_SK_EESK_T_:
        /*0000*/ 	.byte	0x50, 0x4a, 0x00, 0x00, 0x60, 0x48, 0x00, 0x00, 0x60, 0x4c, 0x00, 0x00, 0x00, 0x00, 0x00, 0x00
        /*0010*/ 	.byte	0xd8, 0x00, 0x00, 0x00, 0x00, 0x00, 0x00, 0x00


//--------------------- .nv.constant0._ZN2at4cuda57_GLOBAL__N__cd6b329d_24_DistributionBernoulli_cu_7537a20d21kernelPointwiseApply2IZNS_6native9templates4cuda28bernoulli_tensor_cuda_kernelIN3c108BFloat16EfEEvRKNS_10TensorBaseESB_NS_15PhiloxCudaStateEEUliRS8_SD_SD_SD_RKfSF_SF_SF_E_S8_SE_jLi2ELin1ELi4ELi512ELi2EEEvNS0_6detail10TensorInfoIT0_T2_EENSI_IT1_SK_EESK_T_ --------------------------
	.section	.nv.constant0._ZN2at4cuda57_GLOBAL__N__cd6b329d_24_DistributionBernoulli_cu_7537a20d21kernelPointwiseApply2IZNS_6native9templates4cuda28bernoulli_tensor_cuda_kernelIN3c108BFloat16EfEEvRKNS_10TensorBaseESB_NS_15PhiloxCudaStateEEUliRS8_SD_SD_SD_RKfSF_SF_SF_E_S8_SE_jLi2ELin1ELi4ELi512ELi2EEEvNS0_6detail10TensorInfoIT0_T2_EENSI_IT1_SK_EESK_T_,"a",@progbits
	.sectionflags	@""
	.align	4
.nv.constant0._ZN2at4cuda57_GLOBAL__N__cd6b329d_24_DistributionBernoulli_cu_7537a20d21kernelPointwiseApply2IZNS_6native9templates4cuda28bernoulli_tensor_cuda_kernelIN3c108BFloat16EfEEvRKNS_10TensorBaseESB_NS_15PhiloxCudaStateEEUliRS8_SD_SD_SD_RKfSF_SF_SF_E_S8_SE_jLi2ELin1ELi4ELi512ELi2EEEvNS0_6detail10TensorInfoIT0_T2_EENSI_IT1_SK_EESK_T_:
	.zero		816


//--------------------- .nv.constant2._ZN2at4cuda57_GLOBAL__N__cd6b329d_24_DistributionBernoulli_cu_7537a20d21kernelPointwiseApply2IZNS_6native9templates4cuda28bernoulli_tensor_cuda_kernelIN3c108BFloat16EfEEvRKNS_10TensorBaseESB_NS_15PhiloxCudaStateEEUliRS8_SD_SD_SD_RKfSF_SF_SF_E_S8_SE_jLi2ELi2ELi4ELi512ELi2EEEvNS0_6detail10TensorInfoIT0_T2_EENSI_IT1_SK_EESK_T_ --------------------------
	.section	.nv.constant2._ZN2at4cuda57_GLOBAL__N__cd6b329d_24_DistributionBernoulli_cu_7537a20d21kernelPointwiseApply2IZNS_6native9templates4cuda28bernoulli_tensor_cuda_kernelIN3c108BFloat16EfEEvRKNS_10TensorBaseESB_NS_15PhiloxCudaStateEEUliRS8_SD_SD_SD_RKfSF_SF_SF_E_S8_SE_jLi2ELi2ELi4ELi512ELi2EEEvNS0_6detail10TensorInfoIT0_T2_EENSI_IT1_SK_EESK_T_,"a",@progbits
	.sectionflags	@""
	.align	4
.nv.constant2._ZN2at4cuda57_GLOBAL__N__cd6b329d_24_DistributionBernoulli_cu_7537a20d21kernelPointwiseApply2IZNS_6native9templates4cuda28bernoulli_tensor_cuda_kernelIN3c108BFloat16EfEEvRKNS_10TensorBaseESB_NS_15PhiloxCudaStateEEUliRS8_SD_SD_SD_RKfSF_SF_SF_E_S8_SE_jLi2ELi2ELi4ELi512ELi2EEEvNS0_6detail10TensorInfoIT0_T2_EENSI_IT1_SK_EESK_T_:
        /*0000*/ 	.byte	0xe0, 0x1d, 0x00, 0x00, 0xf0, 0x1b, 0x00, 0x00, 0xf0, 0x1f, 0x00, 0x00


//--------------------- .nv.constant0._ZN2at4cuda57_GLOBAL__N__cd6b329d_24_DistributionBernoulli_cu_7537a20d21kernelPointwiseApply2IZNS_6native9templates4cuda28bernoulli_tensor_cuda_kernelIN3c108BFloat16EfEEvRKNS_10TensorBaseESB_NS_15PhiloxCudaStateEEUliRS8_SD_SD_SD_RKfSF_SF_SF_E_S8_SE_jLi2ELi2ELi4ELi512ELi2EEEvNS0_6detail10TensorInfoIT0_T2_EENSI_IT1_SK_EESK_T_ --------------------------
	.section	.nv.constant0._ZN2at4cuda57_GLOBAL__N__cd6b329d_24_DistributionBernoulli_cu_7537a20d21kernelPointwiseApply2IZNS_6native9templates4cuda28bernoulli_tensor_cuda_kernelIN3c108BFloat16EfEEvRKNS_10TensorBaseESB_NS_15PhiloxCudaStateEEUliRS8_SD_SD_SD_RKfSF_SF_SF_E_S8_SE_jLi2ELi2ELi4ELi512ELi2EEEvNS0_6detail10TensorInfoIT0_T2_EENSI_IT1_SK_EESK_T_,"a",@progbits
	.sectionflags	@""
	.align	4
.nv.constant0._ZN2at4cuda57_GLOBAL__N__cd6b329d_24_DistributionBernoulli_cu_7537a20d21kernelPointwiseApply2IZNS_6native9templates4cuda28bernoulli_tensor_cuda_kernelIN3c108BFloat16EfEEvRKNS_10TensorBaseESB_NS_15PhiloxCudaStateEEUliRS8_SD_SD_SD_RKfSF_SF_SF_E_S8_SE_jLi2ELi2ELi4ELi512ELi2EEEvNS0_6detail10TensorInfoIT0_T2_EENSI_IT1_SK_EESK_T_:
	.zero		816


//--------------------- .nv.constant2._ZN2at4cuda57_GLOBAL__N__cd6b329d_24_DistributionBernoulli_cu_7537a20d21kernelPointwiseApply2IZNS_6native9templates4cuda28bernoulli_tensor_cuda_kernelIN3c108BFloat16EfEEvRKNS_10TensorBaseESB_NS_15PhiloxCudaStateEEUliRS8_SD_SD_SD_RKfSF_SF_SF_E_S8_SE_jLi2ELi1ELi4ELi512ELi2EEEvNS0_6detail10TensorInfoIT0_T2_EENSI_IT1_SK_EESK_T_ --------------------------
	.section	.nv.constant2._ZN2at4cuda57_GLOBAL__N__cd6b329d_24_DistributionBernoulli_cu_7537a20d21kernelPointwiseApply2IZNS_6native9templates4cuda28bernoulli_tensor_cuda_kernelIN3c108BFloat16EfEEvRKNS_10TensorBaseESB_NS_15PhiloxCudaStateEEUliRS8_SD_SD_SD_RKfSF_SF_SF_E_S8_SE_jLi2ELi1ELi4ELi512ELi2EEEvNS0_6detail10TensorInfoIT0_T2_EENSI_IT1_SK_EESK_T_,"a",@progbits
	.sectionflags	@""
	.align	4
.nv.constant2._ZN2at4cuda57_GLOBAL__N__cd6b329d_24_DistributionBernoulli_cu_7537a20d21kernelPointwiseApply2IZNS_6native9templates4cuda28bernoulli_tensor_cuda_kernelIN3c108BFloat16EfEEvRKNS_10TensorBaseESB_NS_15PhiloxCudaStateEEUliRS8_SD_SD_SD_RKfSF_SF_SF_E_S8_SE_jLi2ELi1ELi4ELi512ELi2EEEvNS0_6detail10TensorInfoIT0_T2_EENSI_IT1_SK_EESK_T_:
        /*0000*/ 	.byte	0xd0, 0x18, 0x00, 0x00, 0x90, 0x16, 0x00, 0x00, 0x30, 0x1b, 0x00, 0x00


//--------------------- .nv.constant0._ZN2at4cuda57_GLOBAL__N__cd6b329d_24_DistributionBernoulli_cu_7537a20d21kernelPointwiseApply2IZNS_6native9templates4cuda28bernoulli_tensor_cuda_kernelIN3c108BFloat16EfEEvRKNS_10TensorBaseESB_NS_15PhiloxCudaStateEEUliRS8_SD_SD_SD_RKfSF_SF_SF_E_S8_SE_jLi2ELi1ELi4ELi512ELi2EEEvNS0_6detail10TensorInfoIT0_T2_EENSI_IT1_SK_EESK_T_ --------------------------
	.section	.nv.constant0._ZN2at4cuda57_GLOBAL__N__cd6b329d_24_DistributionBernoulli_cu_7537a20d21kernelPointwiseApply2IZNS_6native9templates4cuda28bernoulli_tensor_cuda_kernelIN3c108BFloat16EfEEvRKNS_10TensorBaseESB_NS_15PhiloxCudaStateEEUliRS8_SD_SD_SD_RKfSF_SF_SF_E_S8_SE_jLi2ELi1ELi4ELi512ELi2EEEvNS0_6detail10TensorInfoIT0_T2_EENSI_IT1_SK_EESK_T_,"a",@progbits
	.sectionflags	@""
	.align	4
.nv.constant0._ZN2at4cuda57_GLOBAL__N__cd6b329d_24_DistributionBernoulli_cu_7537a20d21kernelPointwiseApply2IZNS_6native9templates4cuda28bernoulli_tensor_cuda_kernelIN3c108BFloat16EfEEvRKNS_10TensorBaseESB_NS_15PhiloxCudaStateEEUliRS8_SD_SD_SD_RKfSF_SF_SF_E_S8_SE_jLi2ELi1ELi4ELi512ELi2EEEvNS0_6detail10TensorInfoIT0_T2_EENSI_IT1_SK_EESK_T_:
	.zero		816


//--------------------- .nv.constant2._ZN2at4cuda57_GLOBAL__N__cd6b329d_24_DistributionBernoulli_cu_7537a20d21kernelPointwiseApply2IZNS_6native9templates4cuda28bernoulli_tensor_cuda_kernelIN3c108BFloat16EfEEvRKNS_10TensorBaseESB_NS_15PhiloxCudaStateEEUliRS8_SD_SD_SD_RKfSF_SF_SF_E_S8_SE_jLi1ELin1ELi4ELi512ELi2EEEvNS0_6detail10TensorInfoIT0_T2_EENSI_IT1_SK_EESK_T_ --------------------------
	.section	.nv.constant2._ZN2at4cuda57_GLOBAL__N__cd6b329d_24_DistributionBernoulli_cu_7537a20d21kernelPointwiseApply2IZNS_6native9templates4cuda28bernoulli_tensor_cuda_kernelIN3c108BFloat16EfEEvRKNS_10TensorBaseESB_NS_15PhiloxCudaStateEEUliRS8_SD_SD_SD_RKfSF_SF_SF_E_S8_SE_jLi1ELin1ELi4ELi512ELi2EEEvNS0_6detail10TensorInfoIT0_T2_EENSI_IT1_SK_EESK_T_,"a",@progbits
	.sectionflags	@""
	.align	4
.nv.constant2._ZN2at4cuda57_GLOBAL__N__cd6b329d_24_DistributionBernoulli_cu_7537a20d21kernelPointwiseApply2IZNS_6native9templates4cuda28bernoulli_tensor_cuda_kernelIN3c108BFloat16EfEEvRKNS_10TensorBaseESB_NS_15PhiloxCudaStateEEUliRS8_SD_SD_SD_RKfSF_SF_SF_E_S8_SE_jLi1ELin1ELi4ELi512ELi2EEEvNS0_6detail10TensorInfoIT0_T2_EENSI_IT1_SK_EESK_T_:
        /*0000*/ 	.byte	0xd8, 0x00, 0x00, 0x00, 0x00, 0x00, 0x00, 0x00


//--------------------- .nv.constant0._ZN2at4cuda57_GLOBAL__N__cd6b329d_24_DistributionBernoulli_cu_7537a20d21kernelPointwiseApply2IZNS_6native9templates4cuda28bernoulli_tensor_cuda_kernelIN3c108BFloat16EfEEvRKNS_10TensorBaseESB_NS_15PhiloxCudaStateEEUliRS8_SD_SD_SD_RKfSF_SF_SF_E_S8_SE_jLi1ELin1ELi4ELi512ELi2EEEvNS0_6detail10TensorInfoIT0_T2_EENSI_IT1_SK_EESK_T_ --------------------------
	.section	.nv.constant0._ZN2at4cuda57_GLOBAL__N__cd6b329d_24_DistributionBernoulli_cu_7537a20d21kernelPointwiseApply2IZNS_6native9templates4cuda28bernoulli_tensor_cuda_kernelIN3c108BFloat16EfEEvRKNS_10TensorBaseESB_NS_15PhiloxCudaStateEEUliRS8_SD_SD_SD_RKfSF_SF_SF_E_S8_SE_jLi1ELin1ELi4ELi512ELi2EEEvNS0_6detail10TensorInfoIT0_T2_EENSI_IT1_SK_EESK_T_,"a",@progbits
	.sectionflags	@""
	.align	4
.nv.constant0._ZN2at4cuda57_GLOBAL__N__cd6b329d_24_DistributionBernoulli_cu_7537a20d21kernelPointwiseApply2IZNS_6native9templates4cuda28bernoulli_tensor_cuda_kernelIN3c108BFloat16EfEEvRKNS_10TensorBaseESB_NS_15PhiloxCudaStateEEUliRS8_SD_SD_SD_RKfSF_SF_SF_E_S8_SE_jLi1ELin1ELi4ELi512ELi2EEEvNS0_6detail10TensorInfoIT0_T2_EENSI_IT1_SK_EESK_T_:
	.zero		816


//--------------------- .nv.constant2._ZN2at4cuda57_GLOBAL__N__cd6b329d_24_DistributionBernoulli_cu_7537a20d21kernelPointwiseApply2IZNS_6native9templates4cuda28bernoulli_tensor_cuda_kernelIN3c108BFloat16EfEEvRKNS_10TensorBaseESB_NS_15PhiloxCudaStateEEUliRS8_SD_SD_SD_RKfSF_SF_SF_E_S8_SE_jLi1ELi2ELi4ELi512ELi2EEEvNS0_6detail10TensorInfoIT0_T2_EENSI_IT1_SK_EESK_T_ --------------------------
	.section	.nv.constant2._ZN2at4cuda57_GLOBAL__N__cd6b329d_24_DistributionBernoulli_cu_7537a20d21kernelPointwiseApply2IZNS_6native9templates4cuda28bernoulli_tensor_cuda_kernelIN3c108BFloat16EfEEvRKNS_10TensorBaseESB_NS_15PhiloxCudaStateEEUliRS8_SD_SD_SD_RKfSF_SF_SF_E_S8_SE_jLi1ELi2ELi4ELi512ELi2EEEvNS0_6detail10TensorInfoIT0_T2_EENSI_IT1_SK_EESK_T_,"a",@progbits
	.sectionflags	@""
	.align	4
.nv.constant2._ZN2at4cuda57_GLOBAL__N__cd6b329d_24_DistributionBernoulli_cu_7537a20d21kernelPointwiseApply2IZNS_6native9templates4cuda28bernoulli_tensor_cuda_kernelIN3c108BFloat16EfEEvRKNS_10TensorBaseESB_NS_15PhiloxCudaStateEEUliRS8_SD_SD_SD_RKfSF_SF_SF_E_S8_SE_jLi1ELi2ELi4ELi512ELi2EEEvNS0_6detail10TensorInfoIT0_T2_EENSI_IT1_SK_EESK_T_:
        /*0000*/ 	.byte	0xf0, 0x18, 0x00, 0x00, 0xc0, 0x16, 0x00, 0x00, 0x30, 0x1b, 0x00, 0x00


//--------------------- .nv.constant0._ZN2at4cuda57_GLOBAL__N__cd6b329d_24_DistributionBernoulli_cu_7537a20d21kernelPointwiseApply2IZNS_6native9templates4cuda28bernoulli_tensor_cuda_kernelIN3c108BFloat16EfEEvRKNS_10TensorBaseESB_NS_15PhiloxCudaStateEEUliRS8_SD_SD_SD_RKfSF_SF_SF_E_S8_SE_jLi1ELi2ELi4ELi512ELi2EEEvNS0_6detail10TensorInfoIT0_T2_EENSI_IT1_SK_EESK_T_ --------------------------
	.section	.nv.constant0._ZN2at4cuda57_GLOBAL__N__cd6b329d_24_DistributionBernoulli_cu_7537a20d21kernelPointwiseApply2IZNS_6native9templates4cuda28bernoulli_tensor_cuda_kernelIN3c108BFloat16EfEEvRKNS_10TensorBaseESB_NS_15PhiloxCudaStateEEUliRS8_SD_SD_SD_RKfSF_SF_SF_E_S8_SE_jLi1ELi2ELi4ELi512ELi2EEEvNS0_6detail10TensorInfoIT0_T2_EENSI_IT1_SK_EESK_T_,"a",@progbits
	.sectionflags	@""
	.align	4
.nv.constant0._ZN2at4cuda57_GLOBAL__N__cd6b329d_24_DistributionBernoulli_cu_7537a20d21kernelPointwiseApply2IZNS_6native9templates4cuda28bernoulli_tensor_cuda_kernelIN3c108BFloat16EfEEvRKNS_10TensorBaseESB_NS_15PhiloxCudaStateEEUliRS8_SD_SD_SD_RKfSF_SF_SF_E_S8_SE_jLi1ELi2ELi4ELi512ELi2EEEvNS0_6detail10TensorInfoIT0_T2_EENSI_IT1_SK_EESK_T_:
	.zero		816


//--------------------- .nv.constant2._ZN2at4cuda57_GLOBAL__N__cd6b329d_24_DistributionBernoulli_cu_7537a20d21kernelPointwiseApply2IZNS_6native9templates4cuda28bernoulli_tensor_cuda_kernelIN3c108BFloat16EfEEvRKNS_10TensorBaseESB_NS_15PhiloxCudaStateEEUliRS8_SD_SD_SD_RKfSF_SF_SF_E_S8_SE_jLi1ELi1ELi4ELi512ELi2EEEvNS0_6detail10TensorInfoIT0_T2_EENSI_IT1_SK_EESK_T_ --------------------------
	.section	.nv.constant2._ZN2at4cuda57_GLOBAL__N__cd6b329d_24_DistributionBernoulli_cu_7537a20d21kernelPointwiseApply2IZNS_6native9templates4cuda28bernoulli_tensor_cuda_kernelIN3c108BFloat16EfEEvRKNS_10TensorBaseESB_NS_15PhiloxCudaStateEEUliRS8_SD_SD_SD_RKfSF_SF_SF_E_S8_SE_jLi1ELi1ELi4ELi512ELi2EEEvNS0_6detail10TensorInfoIT0_T2_EENSI_IT1_SK_EESK_T_,"a",@progbits
	.sectionflags	@""
	.align	4
.nv.constant2._ZN2at4cuda57_GLOBAL__N__cd6b329d_24_DistributionBernoulli_cu_7537a20d21kernelPointwiseApply2IZNS_6native9templates4cuda28bernoulli_tensor_cuda_kernelIN3c108BFloat16EfEEvRKNS_10TensorBaseESB_NS_15PhiloxCudaStateEEUliRS8_SD_SD_SD_RKfSF_SF_SF_E_S8_SE_jLi1ELi1ELi4ELi512ELi2EEEvNS0_6detail10TensorInfoIT0_T2_EENSI_IT1_SK_EESK_T_:
        /*0000*/ 	.byte	0x50, 0x12, 0x00, 0x00, 0x60, 0x10, 0x00, 0x00, 0x00, 0x15, 0x00, 0x00


//--------------------- .nv.constant0._ZN2at4cuda57_GLOBAL__N__cd6b329d_24_DistributionBernoulli_cu_7537a20d21kernelPointwiseApply2IZNS_6native9templates4cuda28bernoulli_tensor_cuda_kernelIN3c108BFloat16EfEEvRKNS_10TensorBaseESB_NS_15PhiloxCudaStateEEUliRS8_SD_SD_SD_RKfSF_SF_SF_E_S8_SE_jLi1ELi1ELi4ELi512ELi2EEEvNS0_6detail10TensorInfoIT0_T2_EENSI_IT1_SK_EESK_T_ --------------------------
	.section	.nv.constant0._ZN2at4cuda57_GLOBAL__N__cd6b329d_24_DistributionBernoulli_cu_7537a20d21kernelPointwiseApply2IZNS_6native9templates4cuda28bernoulli_tensor_cuda_kernelIN3c108BFloat16EfEEvRKNS_10TensorBaseESB_NS_15PhiloxCudaStateEEUliRS8_SD_SD_SD_RKfSF_SF_SF_E_S8_SE_jLi1ELi1ELi4ELi512ELi2EEEvNS0_6detail10TensorInfoIT0_T2_EENSI_IT1_SK_EESK_T_,"a",@progbits
	.sectionflags	@""
	.align	4
.nv.constant0._ZN2at4cuda57_GLOBAL__N__cd6b329d_24_DistributionBernoulli_cu_7537a20d21kernelPointwiseApply2IZNS_6native9templates4cuda28bernoulli_tensor_cuda_kernelIN3c108BFloat16EfEEvRKNS_10TensorBaseESB_NS_15PhiloxCudaStateEEUliRS8_SD_SD_SD_RKfSF_SF_SF_E_S8_SE_jLi1ELi1ELi4ELi512ELi2EEEvNS0_6detail10TensorInfoIT0_T2_EENSI_IT1_SK_EESK_T_:
	.zero		816


//--------------------- .nv.constant2._ZN2at4cuda57_GLOBAL__N__cd6b329d_24_DistributionBernoulli_cu_7537a20d21kernelPointwiseApply2IZNS_6native9templates4cuda28bernoulli_tensor_cuda_kernelIN3c104HalfEfEEvRKNS_10TensorBaseESB_NS_15PhiloxCudaStateEEUliRS8_SD_SD_SD_RKfSF_SF_SF_E_S8_SE_mLin1ELin1ELi4ELi512ELi2EEEvNS0_6detail10TensorInfoIT0_T2_EENSI_IT1_SK_EESK_T_ --------------------------
	.section	.nv.constant2._ZN2at4cuda57_GLOBAL__N__cd6b329d_24_DistributionBernoulli_cu_7537a20d21kernelPointwiseApply2IZNS_6native9templates4cuda28bernoulli_tensor_cuda_kernelIN3c104HalfEfEEvRKNS_10TensorBaseESB_NS_15PhiloxCudaStateEEUliRS8_SD_SD_SD_RKfSF_SF_SF_E_S8_SE_mLin1ELin1ELi4ELi512ELi2EEEvNS0_6detail10TensorInfoIT0_T2_EENSI_IT1_SK_EESK_T_,"a",@progbits
	.sectionflags	@""
	.align	4
.nv.constant2._ZN2at4cuda57_GLOBAL__N__cd6b329d_24_DistributionBernoulli_cu_7537a20d21kernelPointwiseApply2IZNS_6native9templates4cuda28bernoulli_tensor_cuda_kernelIN3c104HalfEfEEvRKNS_10TensorBaseESB_NS_15PhiloxCudaStateEEUliRS8_SD_SD_SD_RKfSF_SF_SF_E_S8_SE_mLin1ELin1ELi4ELi512ELi2EEEvNS0_6detail10TensorInfoIT0_T2_EENSI_IT1_SK_EESK_T_:
        /*0000*/ 	.byte	0x20, 0xdc, 0x00, 0x00, 0x30, 0xda, 0x00, 0x00, 0x30, 0xde, 0x00, 0x00, 0x00, 0x00, 0x00, 0x00
        /*0010*/ 	.byte	0xa0, 0x01, 0x00, 0x00, 0x00, 0x00, 0x00, 0x00


//--------------------- .nv.constant0._ZN2at4cuda57_GLOBAL__N__cd6b329d_24_DistributionBernoulli_cu_7537a20d21kernelPointwiseApply2IZNS_6native9templates4cuda28bernoulli_tensor_cuda_kernelIN3c104HalfEfEEvRKNS_10TensorBaseESB_NS_15PhiloxCudaStateEEUliRS8_SD_SD_SD_RKfSF_SF_SF_E_S8_SE_mLin1ELin1ELi4ELi512ELi2EEEvNS0_6detail10TensorInfoIT0_T2_EENSI_IT1_SK_EESK_T_ --------------------------
	.section	.nv.constant0._ZN2at4cuda57_GLOBAL__N__cd6b329d_24_DistributionBernoulli_cu_7537a20d21kernelPointwiseApply2IZNS_6native9templates4cuda28bernoulli_tensor_cuda_kernelIN3c104HalfEfEEvRKNS_10TensorBaseESB_NS_15PhiloxCudaStateEEUliRS8_SD_SD_SD_RKfSF_SF_SF_E_S8_SE_mLin1ELin1ELi4ELi512ELi2EEEvNS0_6detail10TensorInfoIT0_T2_EENSI_IT1_SK_EESK_T_,"a",@progbits
	.sectionflags	@""
	.align	4
.nv.constant0._ZN2at4cuda57_GLOBAL__N__cd6b329d_24_DistributionBernoulli_cu_7537a20d21kernelPointwiseApply2IZNS_6native9templates4cuda28bernoulli_tensor_cuda_kernelIN3c104HalfEfEEvRKNS_10TensorBaseESB_NS_15PhiloxCudaStateEEUliRS8_SD_SD_SD_RKfSF_SF_SF_E_S8_SE_mLin1ELin1ELi4ELi512ELi2EEEvNS0_6detail10TensorInfoIT0_T2_EENSI_IT1_SK_EESK_T_:
	.zero		1216


//--------------------- .nv.constant2._ZN2at4cuda57_GLOBAL__N__cd6b329d_24_DistributionBernoulli_cu_7537a20d21kernelPointwiseApply2IZNS_6native9templates4cuda28bernoulli_tensor_cuda_kernelIN3c104HalfEfEEvRKNS_10TensorBaseESB_NS_15PhiloxCudaStateEEUliRS8_SD_SD_SD_RKfSF_SF_SF_E_S8_SE_mLi1ELi1ELi4ELi512ELi2EEEvNS0_6detail10TensorInfoIT0_T2_EENSI_IT1_SK_EESK_T_ --------------------------
	.section	.nv.constant2._ZN2at4cuda57_GLOBAL__N__cd6b329d_24_DistributionBernoulli_cu_7537a20d21kernelPointwiseApply2IZNS_6native9templates4cuda28bernoulli_tensor_cuda_kernelIN3c104HalfEfEEvRKNS_10TensorBaseESB_NS_15PhiloxCudaStateEEUliRS8_SD_SD_SD_RKfSF_SF_SF_E_S8_SE_mLi1ELi1ELi4ELi512ELi2EEEvNS0_6detail10TensorInfoIT0_T2_EENSI_IT1_SK_EESK_T_,"a",@progbits
	.sectionflags	@""
	.align	4
.nv.constant2._ZN2at4cuda57_GLOBAL__N__cd6b329d_24_DistributionBernoulli_cu_7537a20d21kernelPointwiseApply2IZNS_6native9templates4cuda28bernoulli_tensor_cuda_kernelIN3c104HalfEfEEvRKNS_10TensorBaseESB_NS_15PhiloxCudaStateEEUliRS8_SD_SD_SD_RKfSF_SF_SF_E_S8_SE_mLi1ELi1ELi4ELi512ELi2EEEvNS0_6detail10TensorInfoIT0_T2_EENSI_IT1_SK_EESK_T_:
        /*0000*/ 	.byte	0x40, 0x14, 0x00, 0x00, 0x50, 0x12, 0x00, 0x00, 0x70, 0x17, 0x00, 0x00


//--------------------- .nv.constant0._ZN2at4cuda57_GLOBAL__N__cd6b329d_24_DistributionBernoulli_cu_7537a20d21kernelPointwiseApply2IZNS_6native9templates4cuda28bernoulli_tensor_cuda_kernelIN3c104HalfEfEEvRKNS_10TensorBaseESB_NS_15PhiloxCudaStateEEUliRS8_SD_SD_SD_RKfSF_SF_SF_E_S8_SE_mLi1ELi1ELi4ELi512ELi2EEEvNS0_6detail10TensorInfoIT0_T2_EENSI_IT1_SK_EESK_T_ --------------------------
	.section	.nv.constant0._ZN2at4cuda57_GLOBAL__N__cd6b329d_24_DistributionBernoulli_cu_7537a20d21kernelPointwiseApply2IZNS_6native9templates4cuda28bernoulli_tensor_cuda_kernelIN3c104HalfEfEEvRKNS_10TensorBaseESB_NS_15PhiloxCudaStateEEUliRS8_SD_SD_SD_RKfSF_SF_SF_E_S8_SE_mLi1ELi1ELi4ELi512ELi2EEEvNS0_6detail10TensorInfoIT0_T2_EENSI_IT1_SK_EESK_T_,"a",@progbits
	.sectionflags	@""
	.align	4
.nv.constant0._ZN2at4cuda57_GLOBAL__N__cd6b329d_24_DistributionBernoulli_cu_7537a20d21kernelPointwiseApply2IZNS_6native9templates4cuda28bernoulli_tensor_cuda_kernelIN3c104HalfEfEEvRKNS_10TensorBaseESB_NS_15PhiloxCudaStateEEUliRS8_SD_SD_SD_RKfSF_SF_SF_E_S8_SE_mLi1ELi1ELi4ELi512ELi2EEEvNS0_6detail10TensorInfoIT0_T2_EENSI_IT1_SK_EESK_T_:
	.zero		1216


//--------------------- .nv.constant2._ZN2at4cuda57_GLOBAL__N__cd6b329d_24_DistributionBernoulli_cu_7537a20d21kernelPointwiseApply2IZNS_6native9templates4cuda28bernoulli_tensor_cuda_kernelIN3c104HalfEfEEvRKNS_10TensorBaseESB_NS_15PhiloxCudaStateEEUliRS8_SD_SD_SD_RKfSF_SF_SF_E_S8_SE_jLin1ELin1ELi4ELi512ELi2EEEvNS0_6detail10TensorInfoIT0_T2_EENSI_IT1_SK_EESK_T_ --------------------------
	.section	.nv.constant2._ZN2at4cuda57_GLOBAL__N__cd6b329d_24_DistributionBernoulli_cu_7537a20d21kernelPointwiseApply2IZNS_6native9templates4cuda28bernoulli_tensor_cuda_kernelIN3c104HalfEfEEvRKNS_10TensorBaseESB_NS_15PhiloxCudaStateEEUliRS8_SD_SD_SD_RKfSF_SF_SF_E_S8_SE_jLin1ELin1ELi4ELi512ELi2EEEvNS0_6detail10TensorInfoIT0_T2_EENSI_IT1_SK_EESK_T_,"a",@progbits
	.sectionflags	@""
	.align	4
.nv.constant2._ZN2at4cuda57_GLOBAL__N__cd6b329d_24_DistributionBernoulli_cu_7537a20d21kernelPointwiseApply2IZNS_6native9templates4cuda28bernoulli_tensor_cuda_kernelIN3c104HalfEfEEvRKNS_10TensorBaseESB_NS_15PhiloxCudaStateEEUliRS8_SD_SD_SD_RKfSF_SF_SF_E_S8_SE_jLin1ELin1ELi4ELi512ELi2EEEvNS0_6detail10TensorInfoIT0_T2_EENSI_IT1_SK_EESK_T_:
        /*0000*/ 	.byte	0xd0, 0x76, 0x00, 0x00, 0xe0, 0x74, 0x00, 0x00, 0xe0, 0x78, 0x00, 0x00, 0x00, 0x00, 0x00, 0x00
        /*0010*/ 	.byte	0xd8, 0x00, 0x00, 0x00, 0x00, 0x00, 0x00, 0x00


//--------------------- .nv.constant0._ZN2at4cuda57_GLOBAL__N__cd6b329d_24_DistributionBernoulli_cu_7537a20d21kernelPointwiseApply2IZNS_6native9templates4cuda28bernoulli_tensor_cuda_kernelIN3c104HalfEfEEvRKNS_10TensorBaseESB_NS_15PhiloxCudaStateEEUliRS8_SD_SD_SD_RKfSF_SF_SF_E_S8_SE_jLin1ELin1ELi4ELi512ELi2EEEvNS0_6detail10TensorInfoIT0_T2_EENSI_IT1_SK_EESK_T_ --------------------------
	.section	.nv.constant0._ZN2at4cuda57_GLOBAL__N__cd6b329d_24_DistributionBernoulli_cu_7537a20d21kernelPointwiseApply2IZNS_6native9templates4cuda28bernoulli_tensor_cuda_kernelIN3c104HalfEfEEvRKNS_10TensorBaseESB_NS_15PhiloxCudaStateEEUliRS8_SD_SD_SD_RKfSF_SF_SF_E_S8_SE_jLin1ELin1ELi4ELi512ELi2EEEvNS0_6detail10TensorInfoIT0_T2_EENSI_IT1_SK_EESK_T_,"a",@progbits
	.sectionflags	@""
	.align	4
.nv.constant0._ZN2at4cuda57_GLOBAL__N__cd6b329d_24_DistributionBernoulli_cu_7537a20d21kernelPointwiseApply2IZNS_6native9templates4cuda28bernoulli_tensor_cuda_kernelIN3c104HalfEfEEvRKNS_10TensorBaseESB_NS_15PhiloxCudaStateEEUliRS8_SD_SD_SD_RKfSF_SF_SF_E_S8_SE_jLin1ELin1ELi4ELi512ELi2EEEvNS0_6detail10TensorInfoIT0_T2_EENSI_IT1_SK_EESK_T_:
	.zero		816


//--------------------- .nv.constant2._ZN2at4cuda57_GLOBAL__N__cd6b329d_24_DistributionBernoulli_cu_7537a20d21kernelPointwiseApply2IZNS_6native9templates4cuda28bernoulli_tensor_cuda_kernelIN3c104HalfEfEEvRKNS_10TensorBaseESB_NS_15PhiloxCudaStateEEUliRS8_SD_SD_SD_RKfSF_SF_SF_E_S8_SE_jLin1ELi2ELi4ELi512ELi2EEEvNS0_6detail10TensorInfoIT0_T2_EENSI_IT1_SK_EESK_T_ --------------------------
	.section	.nv.constant2._ZN2at4cuda57_GLOBAL__N__cd6b329d_24_DistributionBernoulli_cu_7537a20d21kernelPointwiseApply2IZNS_6native9templates4cuda28bernoulli_tensor_cuda_kernelIN3c104HalfEfEEvRKNS_10TensorBaseESB_NS_15PhiloxCudaStateEEUliRS8_SD_SD_SD_RKfSF_SF_SF_E_S8_SE_jLin1ELi2ELi4ELi512ELi2EEEvNS0_6detail10TensorInfoIT0_T2_EENSI_IT1_SK_EESK_T_,"a",@progbits
	.sectionflags	@""
	.align	4
.nv.constant2._ZN2at4cuda57_GLOBAL__N__cd6b329d_24_DistributionBernoulli_cu_7537a20d21kernelPointwiseApply2IZNS_6native9templates4cuda28bernoulli_tensor_cuda_kernelIN3c104HalfEfEEvRKNS_10TensorBaseESB_NS_15PhiloxCudaStateEEUliRS8_SD_SD_SD_RKfSF_SF_SF_E_S8_SE_jLin1ELi2ELi4ELi512ELi2EEEvNS0_6detail10TensorInfoIT0_T2_EENSI_IT1_SK_EESK_T_:
        /*0000*/ 	.byte	0x70, 0x4a, 0x00, 0x00, 0x80, 0x48, 0x00, 0x00, 0x80, 0x4c, 0x00, 0x00


//--------------------- .nv.constant0._ZN2at4cuda57_GLOBAL__N__cd6b329d_24_DistributionBernoulli_cu_7537a20d21kernelPointwiseApply2IZNS_6native9templates4cuda28bernoulli_tensor_cuda_kernelIN3c104HalfEfEEvRKNS_10TensorBaseESB_NS_15PhiloxCudaStateEEUliRS8_SD_SD_SD_RKfSF_SF_SF_E_S8_SE_jLin1ELi2ELi4ELi512ELi2EEEvNS0_6detail10TensorInfoIT0_T2_EENSI_IT1_SK_EESK_T_ --------------------------
	.section	.nv.constant0._ZN2at4cuda57_GLOBAL__N__cd6b329d_24_DistributionBernoulli_cu_7537a20d21kernelPointwiseApply2IZNS_6native9templates4cuda28bernoulli_tensor_cuda_kernelIN3c104HalfEfEEvRKNS_10TensorBaseESB_NS_15PhiloxCudaStateEEUliRS8_SD_SD_SD_RKfSF_SF_SF_E_S8_SE_jLin1ELi2ELi4ELi512ELi2EEEvNS0_6detail10TensorInfoIT0_T2_EENSI_IT1_SK_EESK_T_,"a",@progbits
	.sectionflags	@""
	.align	4
.nv.constant0._ZN2at4cuda57_GLOBAL__N__cd6b329d_24_DistributionBernoulli_cu_7537a20d21kernelPointwiseApply2IZNS_6native9templates4cuda28bernoulli_tensor_cuda_kernelIN3c104HalfEfEEvRKNS_10TensorBaseESB_NS_15PhiloxCudaStateEEUliRS8_SD_SD_SD_RKfSF_SF_SF_E_S8_SE_jLin1ELi2ELi4ELi512ELi2EEEvNS0_6detail10TensorInfoIT0_T2_EENSI_IT1_SK_EESK_T_:
	.zero		816


//--------------------- .nv.constant2._ZN2at4cuda57_GLOBAL__N__cd6b329d_24_DistributionBernoulli_cu_7537a20d21kernelPointwiseApply2IZNS_6native9templates4cuda28bernoulli_tensor_cuda_kernelIN3c104HalfEfEEvRKNS_10TensorBaseESB_NS_15PhiloxCudaStateEEUliRS8_SD_SD_SD_RKfSF_SF_SF_E_S8_SE_jLin1ELi1ELi4ELi512ELi2EEEvNS0_6detail10TensorInfoIT0_T2_EENSI_IT1_SK_EESK_T_ --------------------------
	.section	.nv.constant2._ZN2at4cuda57_GLOBAL__N__cd6b329d_24_DistributionBernoulli_cu_7537a20d21kernelPointwiseApply2IZNS_6native9templates4cuda28bernoulli_tensor_cuda_kernelIN3c104HalfEfEEvRKNS_10TensorBaseESB_NS_15PhiloxCudaStateEEUliRS8_SD_SD_SD_RKfSF_SF_SF_E_S8_SE_jLin1ELi1ELi4ELi512ELi2EEEvNS0_6detail10TensorInfoIT0_T2_EENSI_IT1_SK_EESK_T_,"a",@progbits
	.sectionflags	@""
	.align	4
.nv.constant2._ZN2at4cuda57_GLOBAL__N__cd6b329d_24_DistributionBernoulli_cu_7537a20d21kernelPointwiseApply2IZNS_6native9templates4cuda28bernoulli_tensor_cuda_kernelIN3c104HalfEfEEvRKNS_10TensorBaseESB_NS_15PhiloxCudaStateEEUliRS8_SD_SD_SD_RKfSF_SF_SF_E_S8_SE_jLin1ELi1ELi4ELi512ELi2EEEvNS0_6detail10TensorInfoIT0_T2_EENSI_IT1_SK_EESK_T_:
        /*0000*/ 	.byte	0xa0, 0x45, 0x00, 0x00, 0xb0, 0x43, 0x00, 0x00, 0xb0, 0x47, 0x00, 0x00


//--------------------- .nv.constant0._ZN2at4cuda57_GLOBAL__N__cd6b329d_24_DistributionBernoulli_cu_7537a20d21kernelPointwiseApply2IZNS_6native9templates4cuda28bernoulli_tensor_cuda_kernelIN3c104HalfEfEEvRKNS_10TensorBaseESB_NS_15PhiloxCudaStateEEUliRS8_SD_SD_SD_RKfSF_SF_SF_E_S8_SE_jLin1ELi1ELi4ELi512ELi2EEEvNS0_6detail10TensorInfoIT0_T2_EENSI_IT1_SK_EESK_T_ --------------------------
	.section	.nv.constant0._ZN2at4cuda57_GLOBAL__N__cd6b329d_24_DistributionBernoulli_cu_7537a20d21kernelPointwiseApply2IZNS_6native9templates4cuda28bernoulli_tensor_cuda_kernelIN3c104HalfEfEEvRKNS_10TensorBaseESB_NS_15PhiloxCudaStateEEUliRS8_SD_SD_SD_RKfSF_SF_SF_E_S8_SE_jLin1ELi1ELi4ELi512ELi2EEEvNS0_6detail10TensorInfoIT0_T2_EENSI_IT1_SK_EESK_T_,"a",@progbits
	.sectionflags	@""
	.align	4
.nv.constant0._ZN2at4cuda57_GLOBAL__N__cd6b329d_24_DistributionBernoulli_cu_7537a20d21kernelPointwiseApply2IZNS_6native9templates4cuda28bernoulli_tensor_cuda_kernelIN3c104HalfEfEEvRKNS_10TensorBaseESB_NS_15PhiloxCudaStateEEUliRS8_SD_SD_SD_RKfSF_SF_SF_E_S8_SE_jLin1ELi1ELi4ELi512ELi2EEEvNS0_6detail10TensorInfoIT0_T2_EENSI_IT1_SK_EESK_T_:
	.zero		816


//--------------------- .nv.constant2._ZN2at4cuda57_GLOBAL__N__cd6b329d_24_DistributionBernoulli_cu_7537a20d21kernelPointwiseApply2IZNS_6native9templates4cuda28bernoulli_tensor_cuda_kernelIN3c104HalfEfEEvRKNS_10TensorBaseESB_NS_15PhiloxCudaStateEEUliRS8_SD_SD_SD_RKfSF_SF_SF_E_S8_SE_jLi2ELin1ELi4ELi512ELi2EEEvNS0_6detail10TensorInfoIT0_T2_EENSI_IT1_SK_EESK_T_ --------------------------
	.section	.nv.constant2._ZN2at4cuda57_GLOBAL__N__cd6b329d_24_DistributionBernoulli_cu_7537a20d21kernelPointwiseApply2IZNS_6native9templates4cuda28bernoulli_tensor_cuda_kernelIN3c104HalfEfEEvRKNS_10TensorBaseESB_NS_15PhiloxCudaStateEEUliRS8_SD_SD_SD_RKfSF_SF_SF_E_S8_SE_jLi2ELin1ELi4ELi512ELi2EEEvNS0_6detail10TensorInfoIT0_T2_EENSI_IT1_SK_EESK_T_,"a",@progbits
	.sectionflags	@""
	.align	4
.nv.constant2._ZN2at4cuda57_GLOBAL__N__cd6b329d_24_DistributionBernoulli_cu_7537a20d21kernelPointwiseApply2IZNS_6native9templates4cuda28bernoulli_tensor_cuda_kernelIN3c104HalfEfEEvRKNS_10TensorBaseESB_NS_15PhiloxCudaStateEEUliRS8_SD_SD_SD_RKfSF_SF_SF_E_S8_SE_jLi2ELin1ELi4ELi512ELi2EEEvNS0_6detail10TensorInfoIT0_T2_EENSI_IT1_SK_EESK_T_:
        /*0000*/ 	.byte	0x50, 0x4a, 0x00, 0x00, 0x60, 0x48, 0x00, 0x00, 0x60, 0x4c, 0x00, 0x00, 0x00, 0x00, 0x00, 0x00
        /*0010*/ 	.byte	0xd8, 0x00, 0x00, 0x00, 0x00, 0x00, 0x00, 0x00


//--------------------- .nv.constant0._ZN2at4cuda57_GLOBAL__N__cd6b329d_24_DistributionBernoulli_cu_7537a20d21kernelPointwiseApply2IZNS_6native9templates4cuda28bernoulli_tensor_cuda_kernelIN3c104HalfEfEEvRKNS_10TensorBaseESB_NS_15PhiloxCudaStateEEUliRS8_SD_SD_SD_RKfSF_SF_SF_E_S8_SE_jLi2ELin1ELi4ELi512ELi2EEEvNS0_6detail10TensorInfoIT0_T2_EENSI_IT1_SK_EESK_T_ --------------------------
	.section	.nv.constant0._ZN2at4cuda57_GLOBAL__N__cd6b329d_24_DistributionBernoulli_cu_7537a20d21kernelPointwiseApply2IZNS_6native9templates4cuda28bernoulli_tensor_cuda_kernelIN3c104HalfEfEEvRKNS_10TensorBaseESB_NS_15PhiloxCudaStateEEUliRS8_SD_SD_SD_RKfSF_SF_SF_E_S8_SE_jLi2ELin1ELi4ELi512ELi2EEEvNS0_6detail10TensorInfoIT0_T2_EENSI_IT1_SK_EESK_T_,"a",@progbits
	.sectionflags	@""
	.align	4
.nv.constant0._ZN2at4cuda57_GLOBAL__N__cd6b329d_24_DistributionBernoulli_cu_7537a20d21kernelPointwiseApply2IZNS_6native9templates4cuda28bernoulli_tensor_cuda_kernelIN3c104HalfEfEEvRKNS_10TensorBaseESB_NS_15PhiloxCudaStateEEUliRS8_SD_SD_SD_RKfSF_SF_SF_E_S8_SE_jLi2ELin1ELi4ELi512ELi2EEEvNS0_6detail10TensorInfoIT0_T2_EENSI_IT1_SK_EESK_T_:
	.zero		816


//--------------------- .nv.constant2._ZN2at4cuda57_GLOBAL__N__cd6b329d_24_DistributionBernoulli_cu_7537a20d21kernelPointwiseApply2IZNS_6native9templates4cuda28bernoulli_tensor_cuda_kernelIN3c104HalfEfEEvRKNS_10TensorBaseESB_NS_15PhiloxCudaStateEEUliRS8_SD_SD_SD_RKfSF_SF_SF_E_S8_SE_jLi2ELi2ELi4ELi512ELi2EEEvNS0_6detail10TensorInfoIT0_T2_EENSI_IT1_SK_EESK_T_ --------------------------
	.section	.nv.constant2._ZN2at4cuda57_GLOBAL__N__cd6b329d_24_DistributionBernoulli_cu_7537a20d21kernelPointwiseApply2IZNS_6native9templates4cuda28bernoulli_tensor_cuda_kernelIN3c104HalfEfEEvRKNS_10TensorBaseESB_NS_15PhiloxCudaStateEEUliRS8_SD_SD_SD_RKfSF_SF_SF_E_S8_SE_jLi2ELi2ELi4ELi512ELi2EEEvNS0_6detail10TensorInfoIT0_T2_EENSI_IT1_SK_EESK_T_,"a",@progbits
	.sectionflags	@""
	.align	4
.nv.constant2._ZN2at4cuda57_GLOBAL__N__cd6b329d_24_DistributionBernoulli_cu_7537a20d21kernelPointwiseApply2IZNS_6native9templates4cuda28bernoulli_tensor_cuda_kernelIN3c104HalfEfEEvRKNS_10TensorBaseESB_NS_15PhiloxCudaStateEEUliRS8_SD_SD_SD_RKfSF_SF_SF_E_S8_SE_jLi2ELi2ELi4ELi512ELi2EEEvNS0_6detail10TensorInfoIT0_T2_EENSI_IT1_SK_EESK_T_:
        /*0000*/ 	.byte	0xe0, 0x1d, 0x00, 0x00, 0xf0, 0x1b, 0x00, 0x00, 0xf0, 0x1f, 0x00, 0x00


//--------------------- .nv.constant0._ZN2at4cuda57_GLOBAL__N__cd6b329d_24_DistributionBernoulli_cu_7537a20d21kernelPointwiseApply2IZNS_6native9templates4cuda28bernoulli_tensor_cuda_kernelIN3c104HalfEfEEvRKNS_10TensorBaseESB_NS_15PhiloxCudaStateEEUliRS8_SD_SD_SD_RKfSF_SF_SF_E_S8_SE_jLi2ELi2ELi4ELi512ELi2EEEvNS0_6detail10TensorInfoIT0_T2_EENSI_IT1_SK_EESK_T_ --------------------------
	.section	.nv.constant0._ZN2at4cuda57_GLOBAL__N__cd6b329d_24_DistributionBernoulli_cu_7537a20d21kernelPointwiseApply2IZNS_6native9templates4cuda28bernoulli_tensor_cuda_kernelIN3c104HalfEfEEvRKNS_10TensorBaseESB_NS_15PhiloxCudaStateEEUliRS8_SD_SD_SD_RKfSF_SF_SF_E_S8_SE_jLi2ELi2ELi4ELi512ELi2EEEvNS0_6detail10TensorInfoIT0_T2_EENSI_IT1_SK_EESK_T_,"a",@progbits
	.sectionflags	@""
	.align	4
.nv.constant0._ZN2at4cuda57_GLOBAL__N__cd6b329d_24_DistributionBernoulli_cu_7537a20d21kernelPointwiseApply2IZNS_6native9templates4cuda28bernoulli_tensor_cuda_kernelIN3c104HalfEfEEvRKNS_10TensorBaseESB_NS_15PhiloxCudaStateEEUliRS8_SD_SD_SD_RKfSF_SF_SF_E_S8_SE_jLi2ELi2ELi4ELi512ELi2EEEvNS0_6detail10TensorInfoIT0_T2_EENSI_IT1_SK_EESK_T_:
	.zero		816


//--------------------- .nv.constant2._ZN2at4cuda57_GLOBAL__N__cd6b329d_24_DistributionBernoulli_cu_7537a20d21kernelPointwiseApply2IZNS_6native9templates4cuda28bernoulli_tensor_cuda_kernelIN3c104HalfEfEEvRKNS_10TensorBaseESB_NS_15PhiloxCudaStateEEUliRS8_SD_SD_SD_RKfSF_SF_SF_E_S8_SE_jLi2ELi1ELi4ELi512ELi2EEEvNS0_6detail10TensorInfoIT0_T2_EENSI_IT1_SK_EESK_T_ --------------------------
	.section	.nv.constant2._ZN2at4cuda57_GLOBAL__N__cd6b329d_24_DistributionBernoulli_cu_7537a20d21kernelPointwiseApply2IZNS_6native9templates4cuda28bernoulli_tensor_cuda_kernelIN3c104HalfEfEEvRKNS_10TensorBaseESB_NS_15PhiloxCudaStateEEUliRS8_SD_SD_SD_RKfSF_SF_SF_E_S8_SE_jLi2ELi1ELi4ELi512ELi2EEEvNS0_6detail10TensorInfoIT0_T2_EENSI_IT1_SK_EESK_T_,"a",@progbits
	.sectionflags	@""
	.align	4
.nv.constant2._ZN2at4cuda57_GLOBAL__N__cd6b329d_24_DistributionBernoulli_cu_7537a20d21kernelPointwiseApply2IZNS_6native9templates4cuda28bernoulli_tensor_cuda_kernelIN3c104HalfEfEEvRKNS_10TensorBaseESB_NS_15PhiloxCudaStateEEUliRS8_SD_SD_SD_RKfSF_SF_SF_E_S8_SE_jLi2ELi1ELi4ELi512ELi2EEEvNS0_6detail10TensorInfoIT0_T2_EENSI_IT1_SK_EESK_T_:
        /*0000*/ 	.byte	0xd0, 0x18, 0x00, 0x00, 0x90, 0x16, 0x00, 0x00, 0x30, 0x1b, 0x00, 0x00


//--------------------- .nv.constant0._ZN2at4cuda57_GLOBAL__N__cd6b329d_24_DistributionBernoulli_cu_7537a20d21kernelPointwiseApply2IZNS_6native9templates4cuda28bernoulli_tensor_cuda_kernelIN3c104HalfEfEEvRKNS_10TensorBaseESB_NS_15PhiloxCudaStateEEUliRS8_SD_SD_SD_RKfSF_SF_SF_E_S8_SE_jLi2ELi1ELi4ELi512ELi2EEEvNS0_6detail10TensorInfoIT0_T2_EENSI_IT1_SK_EESK_T_ --------------------------
	.section	.nv.constant0._ZN2at4cuda57_GLOBAL__N__cd6b329d_24_DistributionBernoulli_cu_7537a20d21kernelPointwiseApply2IZNS_6native9templates4cuda28bernoulli_tensor_cuda_kernelIN3c104HalfEfEEvRKNS_10TensorBaseESB_NS_15PhiloxCudaStateEEUliRS8_SD_SD_SD_RKfSF_SF_SF_E_S8_SE_jLi2ELi1ELi4ELi512ELi2EEEvNS0_6detail10TensorInfoIT0_T2_EENSI_IT1_SK_EESK_T_,"a",@progbits
	.sectionflags	@""
	.align	4
.nv.constant0._ZN2at4cuda57_GLOBAL__N__cd6b329d_24_DistributionBernoulli_cu_7537a20d21kernelPointwiseApply2IZNS_6native9templates4cuda28bernoulli_tensor_cuda_kernelIN3c104HalfEfEEvRKNS_10TensorBaseESB_NS_15PhiloxCudaStateEEUliRS8_SD_SD_SD_RKfSF_SF_SF_E_S8_SE_jLi2ELi1ELi4ELi512ELi2EEEvNS0_6detail10TensorInfoIT0_T2_EENSI_IT1_SK_EESK_T_:
	.zero		816


//--------------------- .nv.constant2._ZN2at4cuda57_GLOBAL__N__cd6b329d_24_DistributionBernoulli_cu_7537a20d21kernelPointwiseApply2IZNS_6native9templates4cuda28bernoulli_tensor_cuda_kernelIN3c104HalfEfEEvRKNS_10TensorBaseESB_NS_15PhiloxCudaStateEEUliRS8_SD_SD_SD_RKfSF_SF_SF_E_S8_SE_jLi1ELin1ELi4ELi512ELi2EEEvNS0_6detail10TensorInfoIT0_T2_EENSI_IT1_SK_EESK_T_ --------------------------
	.section	.nv.constant2._ZN2at4cuda57_GLOBAL__N__cd6b329d_24_DistributionBernoulli_cu_7537a20d21kernelPointwiseApply2IZNS_6native9templates4cuda28bernoulli_tensor_cuda_kernelIN3c104HalfEfEEvRKNS_10TensorBaseESB_NS_15PhiloxCudaStateEEUliRS8_SD_SD_SD_RKfSF_SF_SF_E_S8_SE_jLi1ELin1ELi4ELi512ELi2EEEvNS0_6detail10TensorInfoIT0_T2_EENSI_IT1_SK_EESK_T_,"a",@progbits
	.sectionflags	@""
	.align	4
.nv.constant2._ZN2at4cuda57_GLOBAL__N__cd6b329d_24_DistributionBernoulli_cu_7537a20d21kernelPointwiseApply2IZNS_6native9templates4cuda28bernoulli_tensor_cuda_kernelIN3c104HalfEfEEvRKNS_10TensorBaseESB_NS_15PhiloxCudaStateEEUliRS8_SD_SD_SD_RKfSF_SF_SF_E_S8_SE_jLi1ELin1ELi4ELi512ELi2EEEvNS0_6detail10TensorInfoIT0_T2_EENSI_IT1_SK_EESK_T_:
        /*0000*/ 	.byte	0xd8, 0x00, 0x00, 0x00, 0x00, 0x00, 0x00, 0x00


//--------------------- .nv.constant0._ZN2at4cuda57_GLOBAL__N__cd6b329d_24_DistributionBernoulli_cu_7537a20d21kernelPointwiseApply2IZNS_6native9templates4cuda28bernoulli_tensor_cuda_kernelIN3c104HalfEfEEvRKNS_10TensorBaseESB_NS_15PhiloxCudaStateEEUliRS8_SD_SD_SD_RKfSF_SF_SF_E_S8_SE_jLi1ELin1ELi4ELi512ELi2EEEvNS0_6detail10TensorInfoIT0_T2_EENSI_IT1_SK_EESK_T_ --------------------------
	.section	.nv.constant0._ZN2at4cuda57_GLOBAL__N__cd6b329d_24_DistributionBernoulli_cu_7537a20d21kernelPointwiseApply2IZNS_6native9templates4cuda28bernoulli_tensor_cuda_kernelIN3c104HalfEfEEvRKNS_10TensorBaseESB_NS_15PhiloxCudaStateEEUliRS8_SD_SD_SD_RKfSF_SF_SF_E_S8_SE_jLi1ELin1ELi4ELi512ELi2EEEvNS0_6detail10TensorInfoIT0_T2_EENSI_IT1_SK_EESK_T_,"a",@progbits
	.sectionflags	@""
	.align	4
.nv.constant0._ZN2at4cuda57_GLOBAL__N__cd6b329d_24_DistributionBernoulli_cu_7537a20d21kernelPointwiseApply2IZNS_6native9templates4cuda28bernoulli_tensor_cuda_kernelIN3c104HalfEfEEvRKNS_10TensorBaseESB_NS_15PhiloxCudaStateEEUliRS8_SD_SD_SD_RKfSF_SF_SF_E_S8_SE_jLi1ELin1ELi4ELi512ELi2EEEvNS0_6detail10TensorInfoIT0_T2_EENSI_IT1_SK_EESK_T_:
	.zero		816


//--------------------- .nv.constant2._ZN2at4cuda57_GLOBAL__N__cd6b329d_24_DistributionBernoulli_cu_7537a20d21kernelPointwiseApply2IZNS_6native9templates4cuda28bernoulli_tensor_cuda_kernelIN3c104HalfEfEEvRKNS_10TensorBaseESB_NS_15PhiloxCudaStateEEUliRS8_SD_SD_SD_RKfSF_SF_SF_E_S8_SE_jLi1ELi2ELi4ELi512ELi2EEEvNS0_6detail10TensorInfoIT0_T2_EENSI_IT1_SK_EESK_T_ --------------------------
	.section	.nv.constant2._ZN2at4cuda57_GLOBAL__N__cd6b329d_24_DistributionBernoulli_cu_7537a20d21kernelPointwiseApply2IZNS_6native9templates4cuda28bernoulli_tensor_cuda_kernelIN3c104HalfEfEEvRKNS_10TensorBaseESB_NS_15PhiloxCudaStateEEUliRS8_SD_SD_SD_RKfSF_SF_SF_E_S8_SE_jLi1ELi2ELi4ELi512ELi2EEEvNS0_6detail10TensorInfoIT0_T2_EENSI_IT1_SK_EESK_T_,"a",@progbits
	.sectionflags	@""
	.align	4
.nv.constant2._ZN2at4cuda57_GLOBAL__N__cd6b329d_24_DistributionBernoulli_cu_7537a20d21kernelPointwiseApply2IZNS_6native9templates4cuda28bernoulli_tensor_cuda_kernelIN3c104HalfEfEEvRKNS_10TensorBaseESB_NS_15PhiloxCudaStateEEUliRS8_SD_SD_SD_RKfSF_SF_SF_E_S8_SE_jLi1ELi2ELi4ELi512ELi2EEEvNS0_6detail10TensorInfoIT0_T2_EENSI_IT1_SK_EESK_T_:
        /*0000*/ 	.byte	0xf0, 0x18, 0x00, 0x00, 0xc0, 0x16, 0x00, 0x00, 0x30, 0x1b, 0x00, 0x00


//--------------------- .nv.constant0._ZN2at4cuda57_GLOBAL__N__cd6b329d_24_DistributionBernoulli_cu_7537a20d21kernelPointwiseApply2IZNS_6native9templates4cuda28bernoulli_tensor_cuda_kernelIN3c104HalfEfEEvRKNS_10TensorBaseESB_NS_15PhiloxCudaStateEEUliRS8_SD_SD_SD_RKfSF_SF_SF_E_S8_SE_jLi1ELi2ELi4ELi512ELi2EEEvNS0_6detail10TensorInfoIT0_T2_EENSI_IT1_SK_EESK_T_ --------------------------
	.section	.nv.constant0._ZN2at4cuda57_GLOBAL__N__cd6b329d_24_DistributionBernoulli_cu_7537a20d21kernelPointwiseApply2IZNS_6native9templates4cuda28bernoulli_tensor_cuda_kernelIN3c104HalfEfEEvRKNS_10TensorBaseESB_NS_15PhiloxCudaStateEEUliRS8_SD_SD_SD_RKfSF_SF_SF_E_S8_SE_jLi1ELi2ELi4ELi512ELi2EEEvNS0_6detail10TensorInfoIT0_T2_EENSI_IT1_SK_EESK_T_,"a",@progbits
	.sectionflags	@""
	.align	4
.nv.constant0._ZN2at4cuda57_GLOBAL__N__cd6b329d_24_DistributionBernoulli_cu_7537a20d21kernelPointwiseApply2IZNS_6native9templates4cuda28bernoulli_tensor_cuda_kernelIN3c104HalfEfEEvRKNS_10TensorBaseESB_NS_15PhiloxCudaStateEEUliRS8_SD_SD_SD_RKfSF_SF_SF_E_S8_SE_jLi1ELi2ELi4ELi512ELi2EEEvNS0_6detail10TensorInfoIT0_T2_EENSI_IT1_SK_EESK_T_:
	.zero		816


//--------------------- .nv.constant2._ZN2at4cuda57_GLOBAL__N__cd6b329d_24_DistributionBernoulli_cu_7537a20d21kernelPointwiseApply2IZNS_6native9templates4cuda28bernoulli_tensor_cuda_kernelIN3c104HalfEfEEvRKNS_10TensorBaseESB_NS_15PhiloxCudaStateEEUliRS8_SD_SD_SD_RKfSF_SF_SF_E_S8_SE_jLi1ELi1ELi4ELi512ELi2EEEvNS0_6detail10TensorInfoIT0_T2_EENSI_IT1_SK_EESK_T_ --------------------------
	.section	.nv.constant2._ZN2at4cuda57_GLOBAL__N__cd6b329d_24_DistributionBernoulli_cu_7537a20d21kernelPointwiseApply2IZNS_6native9templates4cuda28bernoulli_tensor_cuda_kernelIN3c104HalfEfEEvRKNS_10TensorBaseESB_NS_15PhiloxCudaStateEEUliRS8_SD_SD_SD_RKfSF_SF_SF_E_S8_SE_jLi1ELi1ELi4ELi512ELi2EEEvNS0_6detail10TensorInfoIT0_T2_EENSI_IT1_SK_EESK_T_,"a",@progbits
	.sectionflags	@""
	.align	4
.nv.constant2._ZN2at4cuda57_GLOBAL__N__cd6b329d_24_DistributionBernoulli_cu_7537a20d21kernelPointwiseApply2IZNS_6native9templates4cuda28bernoulli_tensor_cuda_kernelIN3c104HalfEfEEvRKNS_10TensorBaseESB_NS_15PhiloxCudaStateEEUliRS8_SD_SD_SD_RKfSF_SF_SF_E_S8_SE_jLi1ELi1ELi4ELi512ELi2EEEvNS0_6detail10TensorInfoIT0_T2_EENSI_IT1_SK_EESK_T_:
        /*0000*/ 	.byte	0x50, 0x12, 0x00, 0x00, 0x60, 0x10, 0x00, 0x00, 0x00, 0x15, 0x00, 0x00


//--------------------- .nv.constant0._ZN2at4cuda57_GLOBAL__N__cd6b329d_24_DistributionBernoulli_cu_7537a20d21kernelPointwiseApply2IZNS_6native9templates4cuda28bernoulli_tensor_cuda_kernelIN3c104HalfEfEEvRKNS_10TensorBaseESB_NS_15PhiloxCudaStateEEUliRS8_SD_SD_SD_RKfSF_SF_SF_E_S8_SE_jLi1ELi1ELi4ELi512ELi2EEEvNS0_6detail10TensorInfoIT0_T2_EENSI_IT1_SK_EESK_T_ --------------------------
	.section	.nv.constant0._ZN2at4cuda57_GLOBAL__N__cd6b329d_24_DistributionBernoulli_cu_7537a20d21kernelPointwiseApply2IZNS_6native9templates4cuda28bernoulli_tensor_cuda_kernelIN3c104HalfEfEEvRKNS_10TensorBaseESB_NS_15PhiloxCudaStateEEUliRS8_SD_SD_SD_RKfSF_SF_SF_E_S8_SE_jLi1ELi1ELi4ELi512ELi2EEEvNS0_6detail10TensorInfoIT0_T2_EENSI_IT1_SK_EESK_T_,"a",@progbits
	.sectionflags	@""
	.align	4
.nv.constant0._ZN2at4cuda57_GLOBAL__N__cd6b329d_24_DistributionBernoulli_cu_7537a20d21kernelPointwiseApply2IZNS_6native9templates4cuda28bernoulli_tensor_cuda_kernelIN3c104HalfEfEEvRKNS_10TensorBaseESB_NS_15PhiloxCudaStateEEUliRS8_SD_SD_SD_RKfSF_SF_SF_E_S8_SE_jLi1ELi1ELi4ELi512ELi2EEEvNS0_6detail10TensorInfoIT0_T2_EENSI_IT1_SK_EESK_T_:
	.zero		816


//--------------------- .nv.constant2._ZN2at4cuda57_GLOBAL__N__cd6b329d_24_DistributionBernoulli_cu_7537a20d21kernelPointwiseApply2IZNS_6native9templates4cuda28bernoulli_tensor_cuda_kernelIffEEvRKNS_10TensorBaseES9_NS_15PhiloxCudaStateEEUliRfSB_SB_SB_RKfSD_SD_SD_E_fSC_mLin1ELin1ELi4ELi512ELi2EEEvNS0_6detail10TensorInfoIT0_T2_EENSG_IT1_SI_EESI_T_ --------------------------
	.section	.nv.constant2._ZN2at4cuda57_GLOBAL__N__cd6b329d_24_DistributionBernoulli_cu_7537a20d21kernelPointwiseApply2IZNS_6native9templates4cuda28bernoulli_tensor_cuda_kernelIffEEvRKNS_10TensorBaseES9_NS_15PhiloxCudaStateEEUliRfSB_SB_SB_RKfSD_SD_SD_E_fSC_mLin1ELin1ELi4ELi512ELi2EEEvNS0_6detail10TensorInfoIT0_T2_EENSG_IT1_SI_EESI_T_,"a",@progbits
	.sectionflags	@""
	.align	4
.nv.constant2._ZN2at4cuda57_GLOBAL__N__cd6b329d_24_DistributionBernoulli_cu_7537a20d21kernelPointwiseApply2IZNS_6native9templates4cuda28bernoulli_tensor_cuda_kernelIffEEvRKNS_10TensorBaseES9_NS_15PhiloxCudaStateEEUliRfSB_SB_SB_RKfSD_SD_SD_E_fSC_mLin1ELin1ELi4ELi512ELi2EEEvNS0_6detail10TensorInfoIT0_T2_EENSG_IT1_SI_EESI_T_:
        /*0000*/ 	.byte	0x00, 0xdd, 0x00, 0x00, 0x40, 0xdb, 0x00, 0x00, 0xe0, 0xde, 0x00, 0x00, 0x00, 0x00, 0x00, 0x00
        /*0010*/ 	.byte	0xa0, 0x01, 0x00, 0x00, 0x00, 0x00, 0x00, 0x00


//--------------------- .nv.constant0._ZN2at4cuda57_GLOBAL__N__cd6b329d_24_DistributionBernoulli_cu_7537a20d21kernelPointwiseApply2IZNS_6native9templates4cuda28bernoulli_tensor_cuda_kernelIffEEvRKNS_10TensorBaseES9_NS_15PhiloxCudaStateEEUliRfSB_SB_SB_RKfSD_SD_SD_E_fSC_mLin1ELin1ELi4ELi512ELi2EEEvNS0_6detail10TensorInfoIT0_T2_EENSG_IT1_SI_EESI_T_ --------------------------
	.section	.nv.constant0._ZN2at4cuda57_GLOBAL__N__cd6b329d_24_DistributionBernoulli_cu_7537a20d21kernelPointwiseApply2IZNS_6native9templates4cuda28bernoulli_tensor_cuda_kernelIffEEvRKNS_10TensorBaseES9_NS_15PhiloxCudaStateEEUliRfSB_SB_SB_RKfSD_SD_SD_E_fSC_mLin1ELin1ELi4ELi512ELi2EEEvNS0_6detail10TensorInfoIT0_T2_EENSG_IT1_SI_EESI_T_,"a",@progbits
	.sectionflags	@""
	.align	4
.nv.constant0._ZN2at4cuda57_GLOBAL__N__cd6b329d_24_DistributionBernoulli_cu_7537a20d21kernelPointwiseApply2IZNS_6native9templates4cuda28bernoulli_tensor_cuda_kernelIffEEvRKNS_10TensorBaseES9_NS_15PhiloxCudaStateEEUliRfSB_SB_SB_RKfSD_SD_SD_E_fSC_mLin1ELin1ELi4ELi512ELi2EEEvNS0_6detail10TensorInfoIT0_T2_EENSG_IT1_SI_EESI_T_:
	.zero		1216


//--------------------- .nv.constant2._ZN2at4cuda57_GLOBAL__N__cd6b329d_24_DistributionBernoulli_cu_7537a20d21kernelPointwiseApply2IZNS_6native9templates4cuda28bernoulli_tensor_cuda_kernelIffEEvRKNS_10TensorBaseES9_NS_15PhiloxCudaStateEEUliRfSB_SB_SB_RKfSD_SD_SD_E_fSC_mLi1ELi1ELi4ELi512ELi2EEEvNS0_6detail10TensorInfoIT0_T2_EENSG_IT1_SI_EESI_T_ --------------------------
	.section	.nv.constant2._ZN2at4cuda57_GLOBAL__N__cd6b329d_24_DistributionBernoulli_cu_7537a20d21kernelPointwiseApply2IZNS_6native9templates4cuda28bernoulli_tensor_cuda_kernelIffEEvRKNS_10TensorBaseES9_NS_15PhiloxCudaStateEEUliRfSB_SB_SB_RKfSD_SD_SD_E_fSC_mLi1ELi1ELi4ELi512ELi2EEEvNS0_6detail10TensorInfoIT0_T2_EENSG_IT1_SI_EESI_T_,"a",@progbits
	.sectionflags	@""
	.align	4
.nv.constant2._ZN2at4cuda57_GLOBAL__N__cd6b329d_24_DistributionBernoulli_cu_7537a20d21kernelPointwiseApply2IZNS_6native9templates4cuda28bernoulli_tensor_cuda_kernelIffEEvRKNS_10TensorBaseES9_NS_15PhiloxCudaStateEEUliRfSB_SB_SB_RKfSD_SD_SD_E_fSC_mLi1ELi1ELi4ELi512ELi2EEEvNS0_6detail10TensorInfoIT0_T2_EENSG_IT1_SI_EESI_T_:
        /*0000*/ 	.byte	0x10, 0x14, 0x00, 0x00, 0x50, 0x12, 0x00, 0x00, 0x30, 0x17, 0x00, 0x00


//--------------------- .nv.constant0._ZN2at4cuda57_GLOBAL__N__cd6b329d_24_DistributionBernoulli_cu_7537a20d21kernelPointwiseApply2IZNS_6native9templates4cuda28bernoulli_tensor_cuda_kernelIffEEvRKNS_10TensorBaseES9_NS_15PhiloxCudaStateEEUliRfSB_SB_SB_RKfSD_SD_SD_E_fSC_mLi1ELi1ELi4ELi512ELi2EEEvNS0_6detail10TensorInfoIT0_T2_EENSG_IT1_SI_EESI_T_ --------------------------
	.section	.nv.constant0._ZN2at4cuda57_GLOBAL__N__cd6b329d_24_DistributionBernoulli_cu_7537a20d21kernelPointwiseApply2IZNS_6native9templates4cuda28bernoulli_tensor_cuda_kernelIffEEvRKNS_10TensorBaseES9_NS_15PhiloxCudaStateEEUliRfSB_SB_SB_RKfSD_SD_SD_E_fSC_mLi1ELi1ELi4ELi512ELi2EEEvNS0_6detail10TensorInfoIT0_T2_EENSG_IT1_SI_EESI_T_,"a",@progbits
	.sectionflags	@""
	.align	4
.nv.constant0._ZN2at4cuda57_GLOBAL__N__cd6b329d_24_DistributionBernoulli_cu_7537a20d21kernelPointwiseApply2IZNS_6native9templates4cuda28bernoulli_tensor_cuda_kernelIffEEvRKNS_10TensorBaseES9_NS_15PhiloxCudaStateEEUliRfSB_SB_SB_RKfSD_SD_SD_E_fSC_mLi1ELi1ELi4ELi512ELi2EEEvNS0_6detail10TensorInfoIT0_T2_EENSG_IT1_SI_EESI_T_:
	.zero		1216


//--------------------- .nv.constant2._ZN2at4cuda57_GLOBAL__N__cd6b329d_24_DistributionBernoulli_cu_7537a20d21kernelPointwiseApply2IZNS_6native9templates4cuda28bernoulli_tensor_cuda_kernelIffEEvRKNS_10TensorBaseES9_NS_15PhiloxCudaStateEEUliRfSB_SB_SB_RKfSD_SD_SD_E_fSC_jLin1ELin1ELi4ELi512ELi2EEEvNS0_6detail10TensorInfoIT0_T2_EENSG_IT1_SI_EESI_T_ --------------------------
	.section	.nv.constant2._ZN2at4cuda57_GLOBAL__N__cd6b329d_24_DistributionBernoulli_cu_7537a20d21kernelPointwiseApply2IZNS_6native9templates4cuda28bernoulli_tensor_cuda_kernelIffEEvRKNS_10TensorBaseES9_NS_15PhiloxCudaStateEEUliRfSB_SB_SB_RKfSD_SD_SD_E_fSC_jLin1ELin1ELi4ELi512ELi2EEEvNS0_6detail10TensorInfoIT0_T2_EENSG_IT1_SI_EESI_T_,"a",@progbits
	.sectionflags	@""
	.align	4
.nv.constant2._ZN2at4cuda57_GLOBAL__N__cd6b329d_24_DistributionBernoulli_cu_7537a20d21kernelPointwiseApply2IZNS_6native9templates4cuda28bernoulli_tensor_cuda_kernelIffEEvRKNS_10TensorBaseES9_NS_15PhiloxCudaStateEEUliRfSB_SB_SB_RKfSD_SD_SD_E_fSC_jLin1ELin1ELi4ELi512ELi2EEEvNS0_6detail10TensorInfoIT0_T2_EENSG_IT1_SI_EESI_T_:
        /*0000*/ 	.byte	0xd0, 0x76, 0x00, 0x00, 0x10, 0x75, 0x00, 0x00, 0xb0, 0x78, 0x00, 0x00, 0x00, 0x00, 0x00, 0x00
        /*0010*/ 	.byte	0xd8, 0x00, 0x00, 0x00, 0x00, 0x00, 0x00, 0x00


//--------------------- .nv.constant0._ZN2at4cuda57_GLOBAL__N__cd6b329d_24_DistributionBernoulli_cu_7537a20d21kernelPointwiseApply2IZNS_6native9templates4cuda28bernoulli_tensor_cuda_kernelIffEEvRKNS_10TensorBaseES9_NS_15PhiloxCudaStateEEUliRfSB_SB_SB_RKfSD_SD_SD_E_fSC_jLin1ELin1ELi4ELi512ELi2EEEvNS0_6detail10TensorInfoIT0_T2_EENSG_IT1_SI_EESI_T_ --------------------------
	.section	.nv.constant0._ZN2at4cuda57_GLOBAL__N__cd6b329d_24_DistributionBernoulli_cu_7537a20d21kernelPointwiseApply2IZNS_6native9templates4cuda28bernoulli_tensor_cuda_kernelIffEEvRKNS_10TensorBaseES9_NS_15PhiloxCudaStateEEUliRfSB_SB_SB_RKfSD_SD_SD_E_fSC_jLin1ELin1ELi4ELi512ELi2EEEvNS0_6detail10TensorInfoIT0_T2_EENSG_IT1_SI_EESI_T_,"a",@progbits
	.sectionflags	@""
	.align	4
.nv.constant0._ZN2at4cuda57_GLOBAL__N__cd6b329d_24_DistributionBernoulli_cu_7537a20d21kernelPointwiseApply2IZNS_6native9templates4cuda28bernoulli_tensor_cuda_kernelIffEEvRKNS_10TensorBaseES9_NS_15PhiloxCudaStateEEUliRfSB_SB_SB_RKfSD_SD_SD_E_fSC_jLin1ELin1ELi4ELi512ELi2EEEvNS0_6detail10TensorInfoIT0_T2_EENSG_IT1_SI_EESI_T_:
	.zero		816


//--------------------- .nv.constant2._ZN2at4cuda57_GLOBAL__N__cd6b329d_24_DistributionBernoulli_cu_7537a20d21kernelPointwiseApply2IZNS_6native9templates4cuda28bernoulli_tensor_cuda_kernelIffEEvRKNS_10TensorBaseES9_NS_15PhiloxCudaStateEEUliRfSB_SB_SB_RKfSD_SD_SD_E_fSC_jLin1ELi2ELi4ELi512ELi2EEEvNS0_6detail10TensorInfoIT0_T2_EENSG_IT1_SI_EESI_T_ --------------------------
	.section	.nv.constant2._ZN2at4cuda57_GLOBAL__N__cd6b329d_24_DistributionBernoulli_cu_7537a20d21kernelPointwiseApply2IZNS_6native9templates4cuda28bernoulli_tensor_cuda_kernelIffEEvRKNS_10TensorBaseES9_NS_15PhiloxCudaStateEEUliRfSB_SB_SB_RKfSD_SD_SD_E_fSC_jLin1ELi2ELi4ELi512ELi2EEEvNS0_6detail10TensorInfoIT0_T2_EENSG_IT1_SI_EESI_T_,"a",@progbits
	.sectionflags	@""
	.align	4
.nv.constant2._ZN2at4cuda57_GLOBAL__N__cd6b329d_24_DistributionBernoulli_cu_7537a20d21kernelPointwiseApply2IZNS_6native9templates4cuda28bernoulli_tensor_cuda_kernelIffEEvRKNS_10TensorBaseES9_NS_15PhiloxCudaStateEEUliRfSB_SB_SB_RKfSD_SD_SD_E_fSC_jLin1ELi2ELi4ELi512ELi2EEEvNS0_6detail10TensorInfoIT0_T2_EENSG_IT1_SI_EESI_T_:
        /*0000*/ 	.byte	0x60, 0x4a, 0x00, 0x00, 0xa0, 0x48, 0x00, 0x00, 0x40, 0x4c, 0x00, 0x00


//--------------------- .nv.constant0._ZN2at4cuda57_GLOBAL__N__cd6b329d_24_DistributionBernoulli_cu_7537a20d21kernelPointwiseApply2IZNS_6native9templates4cuda28bernoulli_tensor_cuda_kernelIffEEvRKNS_10TensorBaseES9_NS_15PhiloxCudaStateEEUliRfSB_SB_SB_RKfSD_SD_SD_E_fSC_jLin1ELi2ELi4ELi512ELi2EEEvNS0_6detail10TensorInfoIT0_T2_EENSG_IT1_SI_EESI_T_ --------------------------
	.section	.nv.constant0._ZN2at4cuda57_GLOBAL__N__cd6b329d_24_DistributionBernoulli_cu_7537a20d21kernelPointwiseApply2IZNS_6native9templates4cuda28bernoulli_tensor_cuda_kernelIffEEvRKNS_10TensorBaseES9_NS_15PhiloxCudaStateEEUliRfSB_SB_SB_RKfSD_SD_SD_E_fSC_jLin1ELi2ELi4ELi512ELi2EEEvNS0_6detail10TensorInfoIT0_T2_EENSG_IT1_SI_EESI_T_,"a",@progbits
	.sectionflags	@""
	.align	4
.nv.constant0._ZN2at4cuda57_GLOBAL__N__cd6b329d_24_DistributionBernoulli_cu_7537a20d21kernelPointwiseApply2IZNS_6native9templates4cuda28bernoulli_tensor_cuda_kernelIffEEvRKNS_10TensorBaseES9_NS_15PhiloxCudaStateEEUliRfSB_SB_SB_RKfSD_SD_SD_E_fSC_jLin1ELi2ELi4ELi512ELi2EEEvNS0_6detail10TensorInfoIT0_T2_EENSG_IT1_SI_EESI_T_:
	.zero		816


//--------------------- .nv.constant2._ZN2at4cuda57_GLOBAL__N__cd6b329d_24_DistributionBernoulli_cu_7537a20d21kernelPointwiseApply2IZNS_6native9templates4cuda28bernoulli_tensor_cuda_kernelIffEEvRKNS_10TensorBaseES9_NS_15PhiloxCudaStateEEUliRfSB_SB_SB_RKfSD_SD_SD_E_fSC_jLin1ELi1ELi4ELi512ELi2EEEvNS0_6detail10TensorInfoIT0_T2_EENSG_IT1_SI_EESI_T_ --------------------------
	.section	.nv.constant2._ZN2at4cuda57_GLOBAL__N__cd6b329d_24_DistributionBernoulli_cu_7537a20d21kernelPointwiseApply2IZNS_6native9templates4cuda28bernoulli_tensor_cuda_kernelIffEEvRKNS_10TensorBaseES9_NS_15PhiloxCudaStateEEUliRfSB_SB_SB_RKfSD_SD_SD_E_fSC_jLin1ELi1ELi4ELi512ELi2EEEvNS0_6detail10TensorInfoIT0_T2_EENSG_IT1_SI_EESI_T_,"a",@progbits
	.sectionflags	@""
	.align	4
.nv.constant2._ZN2at4cuda57_GLOBAL__N__cd6b329d_24_DistributionBernoulli_cu_7537a20d21kernelPointwiseApply2IZNS_6native9templates4cuda28bernoulli_tensor_cuda_kernelIffEEvRKNS_10TensorBaseES9_NS_15PhiloxCudaStateEEUliRfSB_SB_SB_RKfSD_SD_SD_E_fSC_jLin1ELi1ELi4ELi512ELi2EEEvNS0_6detail10TensorInfoIT0_T2_EENSG_IT1_SI_EESI_T_:
        /*0000*/ 	.byte	0xe0, 0x44, 0x00, 0x00, 0xc0, 0x42, 0x00, 0x00, 0x20, 0x47, 0x00, 0x00


//--------------------- .nv.constant0._ZN2at4cuda57_GLOBAL__N__cd6b329d_24_DistributionBernoulli_cu_7537a20d21kernelPointwiseApply2IZNS_6native9templates4cuda28bernoulli_tensor_cuda_kernelIffEEvRKNS_10TensorBaseES9_NS_15PhiloxCudaStateEEUliRfSB_SB_SB_RKfSD_SD_SD_E_fSC_jLin1ELi1ELi4ELi512ELi2EEEvNS0_6detail10TensorInfoIT0_T2_EENSG_IT1_SI_EESI_T_ --------------------------
	.section	.nv.constant0._ZN2at4cuda57_GLOBAL__N__cd6b329d_24_DistributionBernoulli_cu_7537a20d21kernelPointwiseApply2IZNS_6native9templates4cuda28bernoulli_tensor_cuda_kernelIffEEvRKNS_10TensorBaseES9_NS_15PhiloxCudaStateEEUliRfSB_SB_SB_RKfSD_SD_SD_E_fSC_jLin1ELi1ELi4ELi512ELi2EEEvNS0_6detail10TensorInfoIT0_T2_EENSG_IT1_SI_EESI_T_,"a",@progbits
	.sectionflags	@""
	.align	4
.nv.constant0._ZN2at4cuda57_GLOBAL__N__cd6b329d_24_DistributionBernoulli_cu_7537a20d21kernelPointwiseApply2IZNS_6native9templates4cuda28bernoulli_tensor_cuda_kernelIffEEvRKNS_10TensorBaseES9_NS_15PhiloxCudaStateEEUliRfSB_SB_SB_RKfSD_SD_SD_E_fSC_jLin1ELi1ELi4ELi512ELi2EEEvNS0_6detail10TensorInfoIT0_T2_EENSG_IT1_SI_EESI_T_:
	.zero		816


//--------------------- .nv.constant2._ZN2at4cuda57_GLOBAL__N__cd6b329d_24_DistributionBernoulli_cu_7537a20d21kernelPointwiseApply2IZNS_6native9templates4cuda28bernoulli_tensor_cuda_kernelIffEEvRKNS_10TensorBaseES9_NS_15PhiloxCudaStateEEUliRfSB_SB_SB_RKfSD_SD_SD_E_fSC_jLi2ELin1ELi4ELi512ELi2EEEvNS0_6detail10TensorInfoIT0_T2_EENSG_IT1_SI_EESI_T_ --------------------------
	.section	.nv.constant2._ZN2at4cuda57_GLOBAL__N__cd6b329d_24_DistributionBernoulli_cu_7537a20d21kernelPointwiseApply2IZNS_6native9templates4cuda28bernoulli_tensor_cuda_kernelIffEEvRKNS_10TensorBaseES9_NS_15PhiloxCudaStateEEUliRfSB_SB_SB_RKfSD_SD_SD_E_fSC_jLi2ELin1ELi4ELi512ELi2EEEvNS0_6detail10TensorInfoIT0_T2_EENSG_IT1_SI_EESI_T_,"a",@progbits
	.sectionflags	@""
	.align	4
.nv.constant2._ZN2at4cuda57_GLOBAL__N__cd6b329d_24_DistributionBernoulli_cu_7537a20d21kernelPointwiseApply2IZNS_6native9templates4cuda28bernoulli_tensor_cuda_kernelIffEEvRKNS_10TensorBaseES9_NS_15PhiloxCudaStateEEUliRfSB_SB_SB_RKfSD_SD_SD_E_fSC_jLi2ELin1ELi4ELi512ELi2EEEvNS0_6detail10TensorInfoIT0_T2_EENSG_IT1_SI_EESI_T_:
        /*0000*/ 	.byte	0x50, 0x4a, 0x00, 0x00, 0x90, 0x48, 0x00, 0x00, 0x30, 0x4c, 0x00, 0x00, 0x00, 0x00, 0x00, 0x00
        /*0010*/ 	.byte	0xd8, 0x00, 0x00, 0x00, 0x00, 0x00, 0x00, 0x00


//--------------------- .nv.constant0._ZN2at4cuda57_GLOBAL__N__cd6b329d_24_DistributionBernoulli_cu_7537a20d21kernelPointwiseApply2IZNS_6native9templates4cuda28bernoulli_tensor_cuda_kernelIffEEvRKNS_10TensorBaseES9_NS_15PhiloxCudaStateEEUliRfSB_SB_SB_RKfSD_SD_SD_E_fSC_jLi2ELin1ELi4ELi512ELi2EEEvNS0_6detail10TensorInfoIT0_T2_EENSG_IT1_SI_EESI_T_ --------------------------
	.section	.nv.constant0._ZN2at4cuda57_GLOBAL__N__cd6b329d_24_DistributionBernoulli_cu_7537a20d21kernelPointwiseApply2IZNS_6native9templates4cuda28bernoulli_tensor_cuda_kernelIffEEvRKNS_10TensorBaseES9_NS_15PhiloxCudaStateEEUliRfSB_SB_SB_RKfSD_SD_SD_E_fSC_jLi2ELin1ELi4ELi512ELi2EEEvNS0_6detail10TensorInfoIT0_T2_EENSG_IT1_SI_EESI_T_,"a",@progbits
	.sectionflags	@""
	.align	4
.nv.constant0._ZN2at4cuda57_GLOBAL__N__cd6b329d_24_DistributionBernoulli_cu_7537a20d21kernelPointwiseApply2IZNS_6native9templates4cuda28bernoulli_tensor_cuda_kernelIffEEvRKNS_10TensorBaseES9_NS_15PhiloxCudaStateEEUliRfSB_SB_SB_RKfSD_SD_SD_E_fSC_jLi2ELin1ELi4ELi512ELi2EEEvNS0_6detail10TensorInfoIT0_T2_EENSG_IT1_SI_EESI_T_:
	.zero		816


//--------------------- .nv.constant2._ZN2at4cuda57_GLOBAL__N__cd6b329d_24_DistributionBernoulli_cu_7537a20d21kernelPointwiseApply2IZNS_6native9templates4cuda28bernoulli_tensor_cuda_kernelIffEEvRKNS_10TensorBaseES9_NS_15PhiloxCudaStateEEUliRfSB_SB_SB_RKfSD_SD_SD_E_fSC_jLi2ELi2ELi4ELi512ELi2EEEvNS0_6detail10TensorInfoIT0_T2_EENSG_IT1_SI_EESI_T_ --------------------------
	.section	.nv.constant2._ZN2at4cuda57_GLOBAL__N__cd6b329d_24_DistributionBernoulli_cu_7537a20d21kernelPointwiseApply2IZNS_6native9templates4cuda28bernoulli_tensor_cuda_kernelIffEEvRKNS_10TensorBaseES9_NS_15PhiloxCudaStateEEUliRfSB_SB_SB_RKfSD_SD_SD_E_fSC_jLi2ELi2ELi4ELi512ELi2EEEvNS0_6detail10TensorInfoIT0_T2_EENSG_IT1_SI_EESI_T_,"a",@progbits
	.sectionflags	@""
	.align	4
.nv.constant2._ZN2at4cuda57_GLOBAL__N__cd6b329d_24_DistributionBernoulli_cu_7537a20d21kernelPointwiseApply2IZNS_6native9templates4cuda28bernoulli_tensor_cuda_kernelIffEEvRKNS_10TensorBaseES9_NS_15PhiloxCudaStateEEUliRfSB_SB_SB_RKfSD_SD_SD_E_fSC_jLi2ELi2ELi4ELi512ELi2EEEvNS0_6detail10TensorInfoIT0_T2_EENSG_IT1_SI_EESI_T_:
        /*0000*/ 	.byte	0xb0, 0x1d, 0x00, 0x00, 0xf0, 0x1b, 0x00, 0x00, 0x90, 0x1f, 0x00, 0x00


//--------------------- .nv.constant0._ZN2at4cuda57_GLOBAL__N__cd6b329d_24_DistributionBernoulli_cu_7537a20d21kernelPointwiseApply2IZNS_6native9templates4cuda28bernoulli_tensor_cuda_kernelIffEEvRKNS_10TensorBaseES9_NS_15PhiloxCudaStateEEUliRfSB_SB_SB_RKfSD_SD_SD_E_fSC_jLi2ELi2ELi4ELi512ELi2EEEvNS0_6detail10TensorInfoIT0_T2_EENSG_IT1_SI_EESI_T_ --------------------------
	.section	.nv.constant0._ZN2at4cuda57_GLOBAL__N__cd6b329d_24_DistributionBernoulli_cu_7537a20d21kernelPointwiseApply2IZNS_6native9templates4cuda28bernoulli_tensor_cuda_kernelIffEEvRKNS_10TensorBaseES9_NS_15PhiloxCudaStateEEUliRfSB_SB_SB_RKfSD_SD_SD_E_fSC_jLi2ELi2ELi4ELi512ELi2EEEvNS0_6detail10TensorInfoIT0_T2_EENSG_IT1_SI_EESI_T_,"a",@progbits
	.sectionflags	@""
	.align	4
.nv.constant0._ZN2at4cuda57_GLOBAL__N__cd6b329d_24_DistributionBernoulli_cu_7537a20d21kernelPointwiseApply2IZNS_6native9templates4cuda28bernoulli_tensor_cuda_kernelIffEEvRKNS_10TensorBaseES9_NS_15PhiloxCudaStateEEUliRfSB_SB_SB_RKfSD_SD_SD_E_fSC_jLi2ELi2ELi4ELi512ELi2EEEvNS0_6detail10TensorInfoIT0_T2_EENSG_IT1_SI_EESI_T_:
	.zero		816


//--------------------- .nv.constant2._ZN2at4cuda57_GLOBAL__N__cd6b329d_24_DistributionBernoulli_cu_7537a20d21kernelPointwiseApply2IZNS_6native9templates4cuda28bernoulli_tensor_cuda_kernelIffEEvRKNS_10TensorBaseES9_NS_15PhiloxCudaStateEEUliRfSB_SB_SB_RKfSD_SD_SD_E_fSC_jLi2ELi1ELi4ELi512ELi2EEEvNS0_6detail10TensorInfoIT0_T2_EENSG_IT1_SI_EESI_T_ --------------------------
	.section	.nv.constant2._ZN2at4cuda57_GLOBAL__N__cd6b329d_24_DistributionBernoulli_cu_7537a20d21kernelPointwiseApply2IZNS_6native9templates4cuda28bernoulli_tensor_cuda_kernelIffEEvRKNS_10TensorBaseES9_NS_15PhiloxCudaStateEEUliRfSB_SB_SB_RKfSD_SD_SD_E_fSC_jLi2ELi1ELi4ELi512ELi2EEEvNS0_6detail10TensorInfoIT0_T2_EENSG_IT1_SI_EESI_T_,"a",@progbits
	.sectionflags	@""
	.align	4
.nv.constant2._ZN2at4cuda57_GLOBAL__N__cd6b329d_24_DistributionBernoulli_cu_7537a20d21kernelPointwiseApply2IZNS_6native9templates4cuda28bernoulli_tensor_cuda_kernelIffEEvRKNS_10TensorBaseES9_NS_15PhiloxCudaStateEEUliRfSB_SB_SB_RKfSD_SD_SD_E_fSC_jLi2ELi1ELi4ELi512ELi2EEEvNS0_6detail10TensorInfoIT0_T2_EENSG_IT1_SI_EESI_T_:
        /*0000*/ 	.byte	0x90, 0x18, 0x00, 0x00, 0x80, 0x16, 0x00, 0x00, 0xc0, 0x1a, 0x00, 0x00


//--------------------- .nv.constant0._ZN2at4cuda57_GLOBAL__N__cd6b329d_24_DistributionBernoulli_cu_7537a20d21kernelPointwiseApply2IZNS_6native9templates4cuda28bernoulli_tensor_cuda_kernelIffEEvRKNS_10TensorBaseES9_NS_15PhiloxCudaStateEEUliRfSB_SB_SB_RKfSD_SD_SD_E_fSC_jLi2ELi1ELi4ELi512ELi2EEEvNS0_6detail10TensorInfoIT0_T2_EENSG_IT1_SI_EESI_T_ --------------------------
	.section	.nv.constant0._ZN2at4cuda57_GLOBAL__N__cd6b329d_24_DistributionBernoulli_cu_7537a20d21kernelPointwiseApply2IZNS_6native9templates4cuda28bernoulli_tensor_cuda_kernelIffEEvRKNS_10TensorBaseES9_NS_15PhiloxCudaStateEEUliRfSB_SB_SB_RKfSD_SD_SD_E_fSC_jLi2ELi1ELi4ELi512ELi2EEEvNS0_6detail10TensorInfoIT0_T2_EENSG_IT1_SI_EESI_T_,"a",@progbits
	.sectionflags	@""
	.align	4
.nv.constant0._ZN2at4cuda57_GLOBAL__N__cd6b329d_24_DistributionBernoulli_cu_7537a20d21kernelPointwiseApply2IZNS_6native9templates4cuda28bernoulli_tensor_cuda_kernelIffEEvRKNS_10TensorBaseES9_NS_15PhiloxCudaStateEEUliRfSB_SB_SB_RKfSD_SD_SD_E_fSC_jLi2ELi1ELi4ELi512ELi2EEEvNS0_6detail10TensorInfoIT0_T2_EENSG_IT1_SI_EESI_T_:
	.zero		816


//--------------------- .nv.constant2._ZN2at4cuda57_GLOBAL__N__cd6b329d_24_DistributionBernoulli_cu_7537a20d21kernelPointwiseApply2IZNS_6native9templates4cuda28bernoulli_tensor_cuda_kernelIffEEvRKNS_10TensorBaseES9_NS_15PhiloxCudaStateEEUliRfSB_SB_SB_RKfSD_SD_SD_E_fSC_jLi1ELin1ELi4ELi512ELi2EEEvNS0_6detail10TensorInfoIT0_T2_EENSG_IT1_SI_EESI_T_ --------------------------
	.section	.nv.constant2._ZN2at4cuda57_GLOBAL__N__cd6b329d_24_DistributionBernoulli_cu_7537a20d21kernelPointwiseApply2IZNS_6native9templates4cuda28bernoulli_tensor_cuda_kernelIffEEvRKNS_10TensorBaseES9_NS_15PhiloxCudaStateEEUliRfSB_SB_SB_RKfSD_SD_SD_E_fSC_jLi1ELin1ELi4ELi512ELi2EEEvNS0_6detail10TensorInfoIT0_T2_EENSG_IT1_SI_EESI_T_,"a",@progbits
	.sectionflags	@""
	.align	4
.nv.constant2._ZN2at4cuda57_GLOBAL__N__cd6b329d_24_DistributionBernoulli_cu_7537a20d21kernelPointwiseApply2IZNS_6native9templates4cuda28bernoulli_tensor_cuda_kernelIffEEvRKNS_10TensorBaseES9_NS_15PhiloxCudaStateEEUliRfSB_SB_SB_RKfSD_SD_SD_E_fSC_jLi1ELin1ELi4ELi512ELi2EEEvNS0_6detail10TensorInfoIT0_T2_EENSG_IT1_SI_EESI_T_:
        /*0000*/ 	.byte	0x70, 0x45, 0x00, 0x00, 0x50, 0x43, 0x00, 0x00, 0xb0, 0x47, 0x00, 0x00, 0x00, 0x00, 0x00, 0x00
        /*0010*/ 	.byte	0xd8, 0x00, 0x00, 0x00, 0x00, 0x00, 0x00, 0x00


//--------------------- .nv.constant0._ZN2at4cuda57_GLOBAL__N__cd6b329d_24_DistributionBernoulli_cu_7537a20d21kernelPointwiseApply2IZNS_6native9templates4cuda28bernoulli_tensor_cuda_kernelIffEEvRKNS_10TensorBaseES9_NS_15PhiloxCudaStateEEUliRfSB_SB_SB_RKfSD_SD_SD_E_fSC_jLi1ELin1ELi4ELi512ELi2EEEvNS0_6detail10TensorInfoIT0_T2_EENSG_IT1_SI_EESI_T_ --------------------------
	.section	.nv.constant0._ZN2at4cuda57_GLOBAL__N__cd6b329d_24_DistributionBernoulli_cu_7537a20d21kernelPointwiseApply2IZNS_6native9templates4cuda28bernoulli_tensor_cuda_kernelIffEEvRKNS_10TensorBaseES9_NS_15PhiloxCudaStateEEUliRfSB_SB_SB_RKfSD_SD_SD_E_fSC_jLi1ELin1ELi4ELi512ELi2EEEvNS0_6detail10TensorInfoIT0_T2_EENSG_IT1_SI_EESI_T_,"a",@progbits
	.sectionflags	@""
	.align	4
.nv.constant0._ZN2at4cuda57_GLOBAL__N__cd6b329d_24_DistributionBernoulli_cu_7537a20d21kernelPointwiseApply2IZNS_6native9templates4cuda28bernoulli_tensor_cuda_kernelIffEEvRKNS_10TensorBaseES9_NS_15PhiloxCudaStateEEUliRfSB_SB_SB_RKfSD_SD_SD_E_fSC_jLi1ELin1ELi4ELi512ELi2EEEvNS0_6detail10TensorInfoIT0_T2_EENSG_IT1_SI_EESI_T_:
	.zero		816


//--------------------- .nv.constant2._ZN2at4cuda57_GLOBAL__N__cd6b329d_24_DistributionBernoulli_cu_7537a20d21kernelPointwiseApply2IZNS_6native9templates4cuda28bernoulli_tensor_cuda_kernelIffEEvRKNS_10TensorBaseES9_NS_15PhiloxCudaStateEEUliRfSB_SB_SB_RKfSD_SD_SD_E_fSC_jLi1ELi2ELi4ELi512ELi2EEEvNS0_6detail10TensorInfoIT0_T2_EENSG_IT1_SI_EESI_T_ --------------------------
	.section	.nv.constant2._ZN2at4cuda57_GLOBAL__N__cd6b329d_24_DistributionBernoulli_cu_7537a20d21kernelPointwiseApply2IZNS_6native9templates4cuda28bernoulli_tensor_cuda_kernelIffEEvRKNS_10TensorBaseES9_NS_15PhiloxCudaStateEEUliRfSB_SB_SB_RKfSD_SD_SD_E_fSC_jLi1ELi2ELi4ELi512ELi2EEEvNS0_6detail10TensorInfoIT0_T2_EENSG_IT1_SI_EESI_T_,"a",@progbits
	.sectionflags	@""
	.align	4
.nv.constant2._ZN2at4cuda57_GLOBAL__N__cd6b329d_24_DistributionBernoulli_cu_7537a20d21kernelPointwiseApply2IZNS_6native9templates4cuda28bernoulli_tensor_cuda_kernelIffEEvRKNS_10TensorBaseES9_NS_15PhiloxCudaStateEEUliRfSB_SB_SB_RKfSD_SD_SD_E_fSC_jLi1ELi2ELi4ELi512ELi2EEEvNS0_6detail10TensorInfoIT0_T2_EENSG_IT1_SI_EESI_T_:
        /*0000*/ 	.byte	0xc0, 0x18, 0x00, 0x00, 0xa0, 0x16, 0x00, 0x00, 0xf0, 0x1a, 0x00, 0x00


//--------------------- .nv.constant0._ZN2at4cuda57_GLOBAL__N__cd6b329d_24_DistributionBernoulli_cu_7537a20d21kernelPointwiseApply2IZNS_6native9templates4cuda28bernoulli_tensor_cuda_kernelIffEEvRKNS_10TensorBaseES9_NS_15PhiloxCudaStateEEUliRfSB_SB_SB_RKfSD_SD_SD_E_fSC_jLi1ELi2ELi4ELi512ELi2EEEvNS0_6detail10TensorInfoIT0_T2_EENSG_IT1_SI_EESI_T_ --------------------------
	.section	.nv.constant0._ZN2at4cuda57_GLOBAL__N__cd6b329d_24_DistributionBernoulli_cu_7537a20d21kernelPointwiseApply2IZNS_6native9templates4cuda28bernoulli_tensor_cuda_kernelIffEEvRKNS_10TensorBaseES9_NS_15PhiloxCudaStateEEUliRfSB_SB_SB_RKfSD_SD_SD_E_fSC_jLi1ELi2ELi4ELi512ELi2EEEvNS0_6detail10TensorInfoIT0_T2_EENSG_IT1_SI_EESI_T_,"a",@progbits
	.sectionflags	@""
	.align	4
.nv.constant0._ZN2at4cuda57_GLOBAL__N__cd6b329d_24_DistributionBernoulli_cu_7537a20d21kernelPointwiseApply2IZNS_6native9templates4cuda28bernoulli_tensor_cuda_kernelIffEEvRKNS_10TensorBaseES9_NS_15PhiloxCudaStateEEUliRfSB_SB_SB_RKfSD_SD_SD_E_fSC_jLi1ELi2ELi4ELi512ELi2EEEvNS0_6detail10TensorInfoIT0_T2_EENSG_IT1_SI_EESI_T_:
	.zero		816


//--------------------- .nv.constant2._ZN2at4cuda57_GLOBAL__N__cd6b329d_24_DistributionBernoulli_cu_7537a20d21kernelPointwiseApply2IZNS_6native9templates4cuda28bernoulli_tensor_cuda_kernelIffEEvRKNS_10TensorBaseES9_NS_15PhiloxCudaStateEEUliRfSB_SB_SB_RKfSD_SD_SD_E_fSC_jLi1ELi1ELi4ELi512ELi2EEEvNS0_6detail10TensorInfoIT0_T2_EENSG_IT1_SI_EESI_T_ --------------------------
	.section	.nv.constant2._ZN2at4cuda57_GLOBAL__N__cd6b329d_24_DistributionBernoulli_cu_7537a20d21kernelPointwiseApply2IZNS_6native9templates4cuda28bernoulli_tensor_cuda_kernelIffEEvRKNS_10TensorBaseES9_NS_15PhiloxCudaStateEEUliRfSB_SB_SB_RKfSD_SD_SD_E_fSC_jLi1ELi1ELi4ELi512ELi2EEEvNS0_6detail10TensorInfoIT0_T2_EENSG_IT1_SI_EESI_T_,"a",@progbits
	.sectionflags	@""
	.align	4
.nv.constant2._ZN2at4cuda57_GLOBAL__N__cd6b329d_24_DistributionBernoulli_cu_7537a20d21kernelPointwiseApply2IZNS_6native9templates4cuda28bernoulli_tensor_cuda_kernelIffEEvRKNS_10TensorBaseES9_NS_15PhiloxCudaStateEEUliRfSB_SB_SB_RKfSD_SD_SD_E_fSC_jLi1ELi1ELi4ELi512ELi2EEEvNS0_6detail10TensorInfoIT0_T2_EENSG_IT1_SI_EESI_T_:
        /*0000*/ 	.byte	0xf0, 0x11, 0x00, 0x00, 0x30, 0x10, 0x00, 0x00, 0x90, 0x14, 0x00, 0x00


//--------------------- .nv.constant0._ZN2at4cuda57_GLOBAL__N__cd6b329d_24_DistributionBernoulli_cu_7537a20d21kernelPointwiseApply2IZNS_6native9templates4cuda28bernoulli_tensor_cuda_kernelIffEEvRKNS_10TensorBaseES9_NS_15PhiloxCudaStateEEUliRfSB_SB_SB_RKfSD_SD_SD_E_fSC_jLi1ELi1ELi4ELi512ELi2EEEvNS0_6detail10TensorInfoIT0_T2_EENSG_IT1_SI_EESI_T_ --------------------------
	.section	.nv.constant0._ZN2at4cuda57_GLOBAL__N__cd6b329d_24_DistributionBernoulli_cu_7537a20d21kernelPointwiseApply2IZNS_6native9templates4cuda28bernoulli_tensor_cuda_kernelIffEEvRKNS_10TensorBaseES9_NS_15PhiloxCudaStateEEUliRfSB_SB_SB_RKfSD_SD_SD_E_fSC_jLi1ELi1ELi4ELi512ELi2EEEvNS0_6detail10TensorInfoIT0_T2_EENSG_IT1_SI_EESI_T_,"a",@progbits
	.sectionflags	@""
	.align	4
.nv.constant0._ZN2at4cuda57_GLOBAL__N__cd6b329d_24_DistributionBernoulli_cu_7537a20d21kernelPointwiseApply2IZNS_6native9templates4cuda28bernoulli_tensor_cuda_kernelIffEEvRKNS_10TensorBaseES9_NS_15PhiloxCudaStateEEUliRfSB_SB_SB_RKfSD_SD_SD_E_fSC_jLi1ELi1ELi4ELi512ELi2EEEvNS0_6detail10TensorInfoIT0_T2_EENSG_IT1_SI_EESI_T_:
	.zero		816


//--------------------- .nv.constant2._ZN2at4cuda57_GLOBAL__N__cd6b329d_24_DistributionBernoulli_cu_7537a20d21kernelPointwiseApply2IZNS_6native9templates4cuda28bernoulli_tensor_cuda_kernelIdfEEvRKNS_10TensorBaseES9_NS_15PhiloxCudaStateEEUliRdSB_SB_SB_RKfSD_SD_SD_E_dSC_mLin1ELin1ELi4ELi512ELi2EEEvNS0_6detail10TensorInfoIT0_T2_EENSG_IT1_SI_EESI_T_ --------------------------
	.section	.nv.constant2._ZN2at4cuda57_GLOBAL__N__cd6b329d_24_DistributionBernoulli_cu_7537a20d21kernelPointwiseApply2IZNS_6native9templates4cuda28bernoulli_tensor_cuda_kernelIdfEEvRKNS_10TensorBaseES9_NS_15PhiloxCudaStateEEUliRdSB_SB_SB_RKfSD_SD_SD_E_dSC_mLin1ELin1ELi4ELi512ELi2EEEvNS0_6detail10TensorInfoIT0_T2_EENSG_IT1_SI_EESI_T_,"a",@progbits
	.sectionflags	@""
	.align	4
.nv.constant2._ZN2at4cuda57_GLOBAL__N__cd6b329d_24_DistributionBernoulli_cu_7537a20d21kernelPointwiseApply2IZNS_6native9templates4cuda28bernoulli_tensor_cuda_kernelIdfEEvRKNS_10TensorBaseES9_NS_15PhiloxCudaStateEEUliRdSB_SB_SB_RKfSD_SD_SD_E_dSC_mLin1ELin1ELi4ELi512ELi2EEEvNS0_6detail10TensorInfoIT0_T2_EENSG_IT1_SI_EESI_T_:
        /*0000*/ 	.byte	0x60, 0xdd, 0x00, 0x00, 0x80, 0xdb, 0x00, 0x00, 0x60, 0xdf, 0x00, 0x00, 0x00, 0x00, 0x00, 0x00
        /*0010*/ 	.byte	0xa0, 0x01, 0x00, 0x00, 0x00, 0x00, 0x00, 0x00


//--------------------- .nv.constant0._ZN2at4cuda57_GLOBAL__N__cd6b329d_24_DistributionBernoulli_cu_7537a20d21kernelPointwiseApply2IZNS_6native9templates4cuda28bernoulli_tensor_cuda_kernelIdfEEvRKNS_10TensorBaseES9_NS_15PhiloxCudaStateEEUliRdSB_SB_SB_RKfSD_SD_SD_E_dSC_mLin1ELin1ELi4ELi512ELi2EEEvNS0_6detail10TensorInfoIT0_T2_EENSG_IT1_SI_EESI_T_ --------------------------
	.section	.nv.constant0._ZN2at4cuda57_GLOBAL__N__cd6b329d_24_DistributionBernoulli_cu_7537a20d21kernelPointwiseApply2IZNS_6native9templates4cuda28bernoulli_tensor_cuda_kernelIdfEEvRKNS_10TensorBaseES9_NS_15PhiloxCudaStateEEUliRdSB_SB_SB_RKfSD_SD_SD_E_dSC_mLin1ELin1ELi4ELi512ELi2EEEvNS0_6detail10TensorInfoIT0_T2_EENSG_IT1_SI_EESI_T_,"a",@progbits
	.sectionflags	@""
	.align	4
.nv.constant0._ZN2at4cuda57_GLOBAL__N__cd6b329d_24_DistributionBernoulli_cu_7537a20d21kernelPointwiseApply2IZNS_6native9templates4cuda28bernoulli_tensor_cuda_kernelIdfEEvRKNS_10TensorBaseES9_NS_15PhiloxCudaStateEEUliRdSB_SB_SB_RKfSD_SD_SD_E_dSC_mLin1ELin1ELi4ELi512ELi2EEEvNS0_6detail10TensorInfoIT0_T2_EENSG_IT1_SI_EESI_T_:
	.zero		1216


//--------------------- .nv.constant2._ZN2at4cuda57_GLOBAL__N__cd6b329d_24_DistributionBernoulli_cu_7537a20d21kernelPointwiseApply2IZNS_6native9templates4cuda28bernoulli_tensor_cuda_kernelIdfEEvRKNS_10TensorBaseES9_NS_15PhiloxCudaStateEEUliRdSB_SB_SB_RKfSD_SD_SD_E_dSC_mLi1ELi1ELi4ELi512ELi2EEEvNS0_6detail10TensorInfoIT0_T2_EENSG_IT1_SI_EESI_T_ --------------------------
	.section	.nv.constant2._ZN2at4cuda57_GLOBAL__N__cd6b329d_24_DistributionBernoulli_cu_7537a20d21kernelPointwiseApply2IZNS_6native9templates4cuda28bernoulli_tensor_cuda_kernelIdfEEvRKNS_10TensorBaseES9_NS_15PhiloxCudaStateEEUliRdSB_SB_SB_RKfSD_SD_SD_E_dSC_mLi1ELi1ELi4ELi512ELi2EEEvNS0_6detail10TensorInfoIT0_T2_EENSG_IT1_SI_EESI_T_,"a",@progbits
	.sectionflags	@""
	.align	4
.nv.constant2._ZN2at4cuda57_GLOBAL__N__cd6b329d_24_DistributionBernoulli_cu_7537a20d21kernelPointwiseApply2IZNS_6native9templates4cuda28bernoulli_tensor_cuda_kernelIdfEEvRKNS_10TensorBaseES9_NS_15PhiloxCudaStateEEUliRdSB_SB_SB_RKfSD_SD_SD_E_dSC_mLi1ELi1ELi4ELi512ELi2EEEvNS0_6detail10TensorInfoIT0_T2_EENSG_IT1_SI_EESI_T_:
        /*0000*/ 	.byte	0x70, 0x14, 0x00, 0x00, 0x90, 0x12, 0x00, 0x00, 0xb0, 0x17, 0x00, 0x00


//--------------------- .nv.constant0._ZN2at4cuda57_GLOBAL__N__cd6b329d_24_DistributionBernoulli_cu_7537a20d21kernelPointwiseApply2IZNS_6native9templates4cuda28bernoulli_tensor_cuda_kernelIdfEEvRKNS_10TensorBaseES9_NS_15PhiloxCudaStateEEUliRdSB_SB_SB_RKfSD_SD_SD_E_dSC_mLi1ELi1ELi4ELi512ELi2EEEvNS0_6detail10TensorInfoIT0_T2_EENSG_IT1_SI_EESI_T_ --------------------------
	.section	.nv.constant0._ZN2at4cuda57_GLOBAL__N__cd6b329d_24_DistributionBernoulli_cu_7537a20d21kernelPointwiseApply2IZNS_6native9templates4cuda28bernoulli_tensor_cuda_kernelIdfEEvRKNS_10TensorBaseES9_NS_15PhiloxCudaStateEEUliRdSB_SB_SB_RKfSD_SD_SD_E_dSC_mLi1ELi1ELi4ELi512ELi2EEEvNS0_6detail10TensorInfoIT0_T2_EENSG_IT1_SI_EESI_T_,"a",@progbits
	.sectionflags	@""
	.align	4
.nv.constant0._ZN2at4cuda57_GLOBAL__N__cd6b329d_24_DistributionBernoulli_cu_7537a20d21kernelPointwiseApply2IZNS_6native9templates4cuda28bernoulli_tensor_cuda_kernelIdfEEvRKNS_10TensorBaseES9_NS_15PhiloxCudaStateEEUliRdSB_SB_SB_RKfSD_SD_SD_E_dSC_mLi1ELi1ELi4ELi512ELi2EEEvNS0_6detail10TensorInfoIT0_T2_EENSG_IT1_SI_EESI_T_:
	.zero		1216


//--------------------- .nv.constant2._ZN2at4cuda57_GLOBAL__N__cd6b329d_24_DistributionBernoulli_cu_7537a20d21kernelPointwiseApply2IZNS_6native9templates4cuda28bernoulli_tensor_cuda_kernelIdfEEvRKNS_10TensorBaseES9_NS_15PhiloxCudaStateEEUliRdSB_SB_SB_RKfSD_SD_SD_E_dSC_jLin1ELin1ELi4ELi512ELi2EEEvNS0_6detail10TensorInfoIT0_T2_EENSG_IT1_SI_EESI_T_ --------------------------
	.section	.nv.constant2._ZN2at4cuda57_GLOBAL__N__cd6b329d_24_DistributionBernoulli_cu_7537a20d21kernelPointwiseApply2IZNS_6native9templates4cuda28bernoulli_tensor_cuda_kernelIdfEEvRKNS_10TensorBaseES9_NS_15PhiloxCudaStateEEUliRdSB_SB_SB_RKfSD_SD_SD_E_dSC_jLin1ELin1ELi4ELi512ELi2EEEvNS0_6detail10TensorInfoIT0_T2_EENSG_IT1_SI_EESI_T_,"a",@progbits
	.sectionflags	@""
	.align	4
.nv.constant2._ZN2at4cuda57_GLOBAL__N__cd6b329d_24_DistributionBernoulli_cu_7537a20d21kernelPointwiseApply2IZNS_6native9templates4cuda28bernoulli_tensor_cuda_kernelIdfEEvRKNS_10TensorBaseES9_NS_15PhiloxCudaStateEEUliRdSB_SB_SB_RKfSD_SD_SD_E_dSC_jLin1ELin1ELi4ELi512ELi2EEEvNS0_6detail10TensorInfoIT0_T2_EENSG_IT1_SI_EESI_T_:
        /*0000*/ 	.byte	0x40, 0x77, 0x00, 0x00, 0x60, 0x75, 0x00, 0x00, 0x40, 0x79, 0x00, 0x00, 0x00, 0x00, 0x00, 0x00
        /*0010*/ 	.byte	0xd8, 0x00, 0x00, 0x00, 0x00, 0x00, 0x00, 0x00


//--------------------- .nv.constant0._ZN2at4cuda57_GLOBAL__N__cd6b329d_24_DistributionBernoulli_cu_7537a20d21kernelPointwiseApply2IZNS_6native9templates4cuda28bernoulli_tensor_cuda_kernelIdfEEvRKNS_10TensorBaseES9_NS_15PhiloxCudaStateEEUliRdSB_SB_SB_RKfSD_SD_SD_E_dSC_jLin1ELin1ELi4ELi512ELi2EEEvNS0_6detail10TensorInfoIT0_T2_EENSG_IT1_SI_EESI_T_ --------------------------
	.section	.nv.constant0._ZN2at4cuda57_GLOBAL__N__cd6b329d_24_DistributionBernoulli_cu_7537a20d21kernelPointwiseApply2IZNS_6native9templates4cuda28bernoulli_tensor_cuda_kernelIdfEEvRKNS_10TensorBaseES9_NS_15PhiloxCudaStateEEUliRdSB_SB_SB_RKfSD_SD_SD_E_dSC_jLin1ELin1ELi4ELi512ELi2EEEvNS0_6detail10TensorInfoIT0_T2_EENSG_IT1_SI_EESI_T_,"a",@progbits
	.sectionflags	@""
	.align	4
.nv.constant0._ZN2at4cuda57_GLOBAL__N__cd6b329d_24_DistributionBernoulli_cu_7537a20d21kernelPointwiseApply2IZNS_6native9templates4cuda28bernoulli_tensor_cuda_kernelIdfEEvRKNS_10TensorBaseES9_NS_15PhiloxCudaStateEEUliRdSB_SB_SB_RKfSD_SD_SD_E_dSC_jLin1ELin1ELi4ELi512ELi2EEEvNS0_6detail10TensorInfoIT0_T2_EENSG_IT1_SI_EESI_T_:
	.zero		816


//--------------------- .nv.constant2._ZN2at4cuda57_GLOBAL__N__cd6b329d_24_DistributionBernoulli_cu_7537a20d21kernelPointwiseApply2IZNS_6native9templates4cuda28bernoulli_tensor_cuda_kernelIdfEEvRKNS_10TensorBaseES9_NS_15PhiloxCudaStateEEUliRdSB_SB_SB_RKfSD_SD_SD_E_dSC_jLin1ELi2ELi4ELi512ELi2EEEvNS0_6detail10TensorInfoIT0_T2_EENSG_IT1_SI_EESI_T_ --------------------------
	.section	.nv.constant2._ZN2at4cuda57_GLOBAL__N__cd6b329d_24_DistributionBernoulli_cu_7537a20d21kernelPointwiseApply2IZNS_6native9templates4cuda28bernoulli_tensor_cuda_kernelIdfEEvRKNS_10TensorBaseES9_NS_15PhiloxCudaStateEEUliRdSB_SB_SB_RKfSD_SD_SD_E_dSC_jLin1ELi2ELi4ELi512ELi2EEEvNS0_6detail10TensorInfoIT0_T2_EENSG_IT1_SI_EESI_T_,"a",@progbits
	.sectionflags	@""
	.align	4
.nv.constant2._ZN2at4cuda57_GLOBAL__N__cd6b329d_24_DistributionBernoulli_cu_7537a20d21kernelPointwiseApply2IZNS_6native9templates4cuda28bernoulli_tensor_cuda_kernelIdfEEvRKNS_10TensorBaseES9_NS_15PhiloxCudaStateEEUliRdSB_SB_SB_RKfSD_SD_SD_E_dSC_jLin1ELi2ELi4ELi512ELi2EEEvNS0_6detail10TensorInfoIT0_T2_EENSG_IT1_SI_EESI_T_:
        /*0000*/ 	.byte	0xd0, 0x4a, 0x00, 0x00, 0xf0, 0x48, 0x00, 0x00, 0xd0, 0x4c, 0x00, 0x00


//--------------------- .nv.constant0._ZN2at4cuda57_GLOBAL__N__cd6b329d_24_DistributionBernoulli_cu_7537a20d21kernelPointwiseApply2IZNS_6native9templates4cuda28bernoulli_tensor_cuda_kernelIdfEEvRKNS_10TensorBaseES9_NS_15PhiloxCudaStateEEUliRdSB_SB_SB_RKfSD_SD_SD_E_dSC_jLin1ELi2ELi4ELi512ELi2EEEvNS0_6detail10TensorInfoIT0_T2_EENSG_IT1_SI_EESI_T_ --------------------------
	.section	.nv.constant0._ZN2at4cuda57_GLOBAL__N__cd6b329d_24_DistributionBernoulli_cu_7537a20d21kernelPointwiseApply2IZNS_6native9templates4cuda28bernoulli_tensor_cuda_kernelIdfEEvRKNS_10TensorBaseES9_NS_15PhiloxCudaStateEEUliRdSB_SB_SB_RKfSD_SD_SD_E_dSC_jLin1ELi2ELi4ELi512ELi2EEEvNS0_6detail10TensorInfoIT0_T2_EENSG_IT1_SI_EESI_T_,"a",@progbits
	.sectionflags	@""
	.align	4
.nv.constant0._ZN2at4cuda57_GLOBAL__N__cd6b329d_24_DistributionBernoulli_cu_7537a20d21kernelPointwiseApply2IZNS_6native9templates4cuda28bernoulli_tensor_cuda_kernelIdfEEvRKNS_10TensorBaseES9_NS_15PhiloxCudaStateEEUliRdSB_SB_SB_RKfSD_SD_SD_E_dSC_jLin1ELi2ELi4ELi512ELi2EEEvNS0_6detail10TensorInfoIT0_T2_EENSG_IT1_SI_EESI_T_:
	.zero		816


//--------------------- .nv.constant2._ZN2at4cuda57_GLOBAL__N__cd6b329d_24_DistributionBernoulli_cu_7537a20d21kernelPointwiseApply2IZNS_6native9templates4cuda28bernoulli_tensor_cuda_kernelIdfEEvRKNS_10TensorBaseES9_NS_15PhiloxCudaStateEEUliRdSB_SB_SB_RKfSD_SD_SD_E_dSC_jLin1ELi1ELi4ELi512ELi2EEEvNS0_6detail10TensorInfoIT0_T2_EENSG_IT1_SI_EESI_T_ --------------------------
	.section	.nv.constant2._ZN2at4cuda57_GLOBAL__N__cd6b329d_24_DistributionBernoulli_cu_7537a20d21kernelPointwiseApply2IZNS_6native9templates4cuda28bernoulli_tensor_cuda_kernelIdfEEvRKNS_10TensorBaseES9_NS_15PhiloxCudaStateEEUliRdSB_SB_SB_RKfSD_SD_SD_E_dSC_jLin1ELi1ELi4ELi512ELi2EEEvNS0_6detail10TensorInfoIT0_T2_EENSG_IT1_SI_EESI_T_,"a",@progbits
	.sectionflags	@""
	.align	4
.nv.constant2._ZN2at4cuda57_GLOBAL__N__cd6b329d_24_DistributionBernoulli_cu_7537a20d21kernelPointwiseApply2IZNS_6native9templates4cuda28bernoulli_tensor_cuda_kernelIdfEEvRKNS_10TensorBaseES9_NS_15PhiloxCudaStateEEUliRdSB_SB_SB_RKfSD_SD_SD_E_dSC_jLin1ELi1ELi4ELi512ELi2EEEvNS0_6detail10TensorInfoIT0_T2_EENSG_IT1_SI_EESI_T_:
        /*0000*/ 	.byte	0x50, 0x45, 0x00, 0x00, 0x10, 0x43, 0x00, 0x00, 0xb0, 0x47, 0x00, 0x00


//--------------------- .nv.constant0._ZN2at4cuda57_GLOBAL__N__cd6b329d_24_DistributionBernoulli_cu_7537a20d21kernelPointwiseApply2IZNS_6native9templates4cuda28bernoulli_tensor_cuda_kernelIdfEEvRKNS_10TensorBaseES9_NS_15PhiloxCudaStateEEUliRdSB_SB_SB_RKfSD_SD_SD_E_dSC_jLin1ELi1ELi4ELi512ELi2EEEvNS0_6detail10TensorInfoIT0_T2_EENSG_IT1_SI_EESI_T_ --------------------------
	.section	.nv.constant0._ZN2at4cuda57_GLOBAL__N__cd6b329d_24_DistributionBernoulli_cu_7537a20d21kernelPointwiseApply2IZNS_6native9templates4cuda28bernoulli_tensor_cuda_kernelIdfEEvRKNS_10TensorBaseES9_NS_15PhiloxCudaStateEEUliRdSB_SB_SB_RKfSD_SD_SD_E_dSC_jLin1ELi1ELi4ELi512ELi2EEEvNS0_6detail10TensorInfoIT0_T2_EENSG_IT1_SI_EESI_T_,"a",@progbits
	.sectionflags	@""
	.align	4
.nv.constant0._ZN2at4cuda57_GLOBAL__N__cd6b329d_24_DistributionBernoulli_cu_7537a20d21kernelPointwiseApply2IZNS_6native9templates4cuda28bernoulli_tensor_cuda_kernelIdfEEvRKNS_10TensorBaseES9_NS_15PhiloxCudaStateEEUliRdSB_SB_SB_RKfSD_SD_SD_E_dSC_jLin1ELi1ELi4ELi512ELi2EEEvNS0_6detail10TensorInfoIT0_T2_EENSG_IT1_SI_EESI_T_:
	.zero		816


//--------------------- .nv.constant2._ZN2at4cuda57_GLOBAL__N__cd6b329d_24_DistributionBernoulli_cu_7537a20d21kernelPointwiseApply2IZNS_6native9templates4cuda28bernoulli_tensor_cuda_kernelIdfEEvRKNS_10TensorBaseES9_NS_15PhiloxCudaStateEEUliRdSB_SB_SB_RKfSD_SD_SD_E_dSC_jLi2ELin1ELi4ELi512ELi2EEEvNS0_6detail10TensorInfoIT0_T2_EENSG_IT1_SI_EESI_T_ --------------------------
	.section	.nv.constant2._ZN2at4cuda57_GLOBAL__N__cd6b329d_24_DistributionBernoulli_cu_7537a20d21kernelPointwiseApply2IZNS_6native9templates4cuda28bernoulli_tensor_cuda_kernelIdfEEvRKNS_10TensorBaseES9_NS_15PhiloxCudaStateEEUliRdSB_SB_SB_RKfSD_SD_SD_E_dSC_jLi2ELin1ELi4ELi512ELi2EEEvNS0_6detail10TensorInfoIT0_T2_EENSG_IT1_SI_EESI_T_,"a",@progbits
	.sectionflags	@""
	.align	4
.nv.constant2._ZN2at4cuda57_GLOBAL__N__cd6b329d_24_DistributionBernoulli_cu_7537a20d21kernelPointwiseApply2IZNS_6native9templates4cuda28bernoulli_tensor_cuda_kernelIdfEEvRKNS_10TensorBaseES9_NS_15PhiloxCudaStateEEUliRdSB_SB_SB_RKfSD_SD_SD_E_dSC_jLi2ELin1ELi4ELi512ELi2EEEvNS0_6detail10TensorInfoIT0_T2_EENSG_IT1_SI_EESI_T_:
        /*0000*/ 	.byte	0xc0, 0x4a, 0x00, 0x00, 0xe0, 0x48, 0x00, 0x00, 0xc0, 0x4c, 0x00, 0x00, 0x00, 0x00, 0x00, 0x00
        /*0010*/ 	.byte	0xd8, 0x00, 0x00, 0x00, 0x00, 0x00, 0x00, 0x00


//--------------------- .nv.constant0._ZN2at4cuda57_GLOBAL__N__cd6b329d_24_DistributionBernoulli_cu_7537a20d21kernelPointwiseApply2IZNS_6native9templates4cuda28bernoulli_tensor_cuda_kernelIdfEEvRKNS_10TensorBaseES9_NS_15PhiloxCudaStateEEUliRdSB_SB_SB_RKfSD_SD_SD_E_dSC_jLi2ELin1ELi4ELi512ELi2EEEvNS0_6detail10TensorInfoIT0_T2_EENSG_IT1_SI_EESI_T_ --------------------------
	.section	.nv.constant0._ZN2at4cuda57_GLOBAL__N__cd6b329d_24_DistributionBernoulli_cu_7537a20d21kernelPointwiseApply2IZNS_6native9templates4cuda28bernoulli_tensor_cuda_kernelIdfEEvRKNS_10TensorBaseES9_NS_15PhiloxCudaStateEEUliRdSB_SB_SB_RKfSD_SD_SD_E_dSC_jLi2ELin1ELi4ELi512ELi2EEEvNS0_6detail10TensorInfoIT0_T2_EENSG_IT1_SI_EESI_T_,"a",@progbits
	.sectionflags	@""
	.align	4
.nv.constant0._ZN2at4cuda57_GLOBAL__N__cd6b329d_24_DistributionBernoulli_cu_7537a20d21kernelPointwiseApply2IZNS_6native9templates4cuda28bernoulli_tensor_cuda_kernelIdfEEvRKNS_10TensorBaseES9_NS_15PhiloxCudaStateEEUliRdSB_SB_SB_RKfSD_SD_SD_E_dSC_jLi2ELin1ELi4ELi512ELi2EEEvNS0_6detail10TensorInfoIT0_T2_EENSG_IT1_SI_EESI_T_:
	.zero		816


//--------------------- .nv.constant2._ZN2at4cuda57_GLOBAL__N__cd6b329d_24_DistributionBernoulli_cu_7537a20d21kernelPointwiseApply2IZNS_6native9templates4cuda28bernoulli_tensor_cuda_kernelIdfEEvRKNS_10TensorBaseES9_NS_15PhiloxCudaStateEEUliRdSB_SB_SB_RKfSD_SD_SD_E_dSC_jLi2ELi2ELi4ELi512ELi2EEEvNS0_6detail10TensorInfoIT0_T2_EENSG_IT1_SI_EESI_T_ --------------------------
	.section	.nv.constant2._ZN2at4cuda57_GLOBAL__N__cd6b329d_24_DistributionBernoulli_cu_7537a20d21kernelPointwiseApply2IZNS_6native9templates4cuda28bernoulli_tensor_cuda_kernelIdfEEvRKNS_10TensorBaseES9_NS_15PhiloxCudaStateEEUliRdSB_SB_SB_RKfSD_SD_SD_E_dSC_jLi2ELi2ELi4ELi512ELi2EEEvNS0_6detail10TensorInfoIT0_T2_EENSG_IT1_SI_EESI_T_,"a",@progbits
	.sectionflags	@""
	.align	4
.nv.constant2._ZN2at4cuda57_GLOBAL__N__cd6b329d_24_DistributionBernoulli_cu_7537a20d21kernelPointwiseApply2IZNS_6native9templates4cuda28bernoulli_tensor_cuda_kernelIdfEEvRKNS_10TensorBaseES9_NS_15PhiloxCudaStateEEUliRdSB_SB_SB_RKfSD_SD_SD_E_dSC_jLi2ELi2ELi4ELi512ELi2EEEvNS0_6detail10TensorInfoIT0_T2_EENSG_IT1_SI_EESI_T_:
        /*0000*/ 	.byte	0x20, 0x1e, 0x00, 0x00, 0x40, 0x1c, 0x00, 0x00, 0x20, 0x20, 0x00, 0x00


//--------------------- .nv.constant0._ZN2at4cuda57_GLOBAL__N__cd6b329d_24_DistributionBernoulli_cu_7537a20d21kernelPointwiseApply2IZNS_6native9templates4cuda28bernoulli_tensor_cuda_kernelIdfEEvRKNS_10TensorBaseES9_NS_15PhiloxCudaStateEEUliRdSB_SB_SB_RKfSD_SD_SD_E_dSC_jLi2ELi2ELi4ELi512ELi2EEEvNS0_6detail10TensorInfoIT0_T2_EENSG_IT1_SI_EESI_T_ --------------------------
	.section	.nv.constant0._ZN2at4cuda57_GLOBAL__N__cd6b329d_24_DistributionBernoulli_cu_7537a20d21kernelPointwiseApply2IZNS_6native9templates4cuda28bernoulli_tensor_cuda_kernelIdfEEvRKNS_10TensorBaseES9_NS_15PhiloxCudaStateEEUliRdSB_SB_SB_RKfSD_SD_SD_E_dSC_jLi2ELi2ELi4ELi512ELi2EEEvNS0_6detail10TensorInfoIT0_T2_EENSG_IT1_SI_EESI_T_,"a",@progbits
	.sectionflags	@""
	.align	4
.nv.constant0._ZN2at4cuda57_GLOBAL__N__cd6b329d_24_DistributionBernoulli_cu_7537a20d21kernelPointwiseApply2IZNS_6native9templates4cuda28bernoulli_tensor_cuda_kernelIdfEEvRKNS_10TensorBaseES9_NS_15PhiloxCudaStateEEUliRdSB_SB_SB_RKfSD_SD_SD_E_dSC_jLi2ELi2ELi4ELi512ELi2EEEvNS0_6detail10TensorInfoIT0_T2_EENSG_IT1_SI_EESI_T_:
	.zero		816


//--------------------- .nv.constant2._ZN2at4cuda57_GLOBAL__N__cd6b329d_24_DistributionBernoulli_cu_7537a20d21kernelPointwiseApply2IZNS_6native9templates4cuda28bernoulli_tensor_cuda_kernelIdfEEvRKNS_10TensorBaseES9_NS_15PhiloxCudaStateEEUliRdSB_SB_SB_RKfSD_SD_SD_E_dSC_jLi2ELi1ELi4ELi512ELi2EEEvNS0_6detail10TensorInfoIT0_T2_EENSG_IT1_SI_EESI_T_ --------------------------
	.section	.nv.constant2._ZN2at4cuda57_GLOBAL__N__cd6b329d_24_DistributionBernoulli_cu_7537a20d21kernelPointwiseApply2IZNS_6native9templates4cuda28bernoulli_tensor_cuda_kernelIdfEEvRKNS_10TensorBaseES9_NS_15PhiloxCudaStateEEUliRdSB_SB_SB_RKfSD_SD_SD_E_dSC_jLi2ELi1ELi4ELi512ELi2EEEvNS0_6detail10TensorInfoIT0_T2_EENSG_IT1_SI_EESI_T_,"a",@progbits
	.sectionflags	@""
	.align	4
.nv.constant2._ZN2at4cuda57_GLOBAL__N__cd6b329d_24_DistributionBernoulli_cu_7537a20d21kernelPointwiseApply2IZNS_6native9templates4cuda28bernoulli_tensor_cuda_kernelIdfEEvRKNS_10TensorBaseES9_NS_15PhiloxCudaStateEEUliRdSB_SB_SB_RKfSD_SD_SD_E_dSC_jLi2ELi1ELi4ELi512ELi2EEEvNS0_6detail10TensorInfoIT0_T2_EENSG_IT1_SI_EESI_T_:
        /*0000*/ 	.byte	0x00, 0x19, 0x00, 0x00, 0xd0, 0x16, 0x00, 0x00, 0x50, 0x1b, 0x00, 0x00


//--------------------- .nv.constant0._ZN2at4cuda57_GLOBAL__N__cd6b329d_24_DistributionBernoulli_cu_7537a20d21kernelPointwiseApply2IZNS_6native9templates4cuda28bernoulli_tensor_cuda_kernelIdfEEvRKNS_10TensorBaseES9_NS_15PhiloxCudaStateEEUliRdSB_SB_SB_RKfSD_SD_SD_E_dSC_jLi2ELi1ELi4ELi512ELi2EEEvNS0_6detail10TensorInfoIT0_T2_EENSG_IT1_SI_EESI_T_ --------------------------
	.section	.nv.constant0._ZN2at4cuda57_GLOBAL__N__cd6b329d_24_DistributionBernoulli_cu_7537a20d21kernelPointwiseApply2IZNS_6native9templates4cuda28bernoulli_tensor_cuda_kernelIdfEEvRKNS_10TensorBaseES9_NS_15PhiloxCudaStateEEUliRdSB_SB_SB_RKfSD_SD_SD_E_dSC_jLi2ELi1ELi4ELi512ELi2EEEvNS0_6detail10TensorInfoIT0_T2_EENSG_IT1_SI_EESI_T_,"a",@progbits
	.sectionflags	@""
	.align	4
.nv.constant0._ZN2at4cuda57_GLOBAL__N__cd6b329d_24_DistributionBernoulli_cu_7537a20d21kernelPointwiseApply2IZNS_6native9templates4cuda28bernoulli_tensor_cuda_kernelIdfEEvRKNS_10TensorBaseES9_NS_15PhiloxCudaStateEEUliRdSB_SB_SB_RKfSD_SD_SD_E_dSC_jLi2ELi1ELi4ELi512ELi2EEEvNS0_6detail10TensorInfoIT0_T2_EENSG_IT1_SI_EESI_T_:
	.zero		816


//--------------------- .nv.constant2._ZN2at4cuda57_GLOBAL__N__cd6b329d_24_DistributionBernoulli_cu_7537a20d21kernelPointwiseApply2IZNS_6native9templates4cuda28bernoulli_tensor_cuda_kernelIdfEEvRKNS_10TensorBaseES9_NS_15PhiloxCudaStateEEUliRdSB_SB_SB_RKfSD_SD_SD_E_dSC_jLi1ELin1ELi4ELi512ELi2EEEvNS0_6detail10TensorInfoIT0_T2_EENSG_IT1_SI_EESI_T_ --------------------------
	.section	.nv.constant2._ZN2at4cuda57_GLOBAL__N__cd6b329d_24_DistributionBernoulli_cu_7537a20d21kernelPointwiseApply2IZNS_6native9templates4cuda28bernoulli_tensor_cuda_kernelIdfEEvRKNS_10TensorBaseES9_NS_15PhiloxCudaStateEEUliRdSB_SB_SB_RKfSD_SD_SD_E_dSC_jLi1ELin1ELi4ELi512ELi2EEEvNS0_6detail10TensorInfoIT0_T2_EENSG_IT1_SI_EESI_T_,"a",@progbits
	.sectionflags	@""
	.align	4
.nv.constant2._ZN2at4cuda57_GLOBAL__N__cd6b329d_24_DistributionBernoulli_cu_7537a20d21kernelPointwiseApply2IZNS_6native9templates4cuda28bernoulli_tensor_cuda_kernelIdfEEvRKNS_10TensorBaseES9_NS_15PhiloxCudaStateEEUliRdSB_SB_SB_RKfSD_SD_SD_E_dSC_jLi1ELin1ELi4ELi512ELi2EEEvNS0_6detail10TensorInfoIT0_T2_EENSG_IT1_SI_EESI_T_:
        /*0000*/ 	.byte	0xd0, 0x45, 0x00, 0x00, 0x90, 0x43, 0x00, 0x00, 0x30, 0x48, 0x00, 0x00, 0x00, 0x00, 0x00, 0x00
        /*0010*/ 	.byte	0xd8, 0x00, 0x00, 0x00, 0x00, 0x00, 0x00, 0x00


//--------------------- .nv.constant0._ZN2at4cuda57_GLOBAL__N__cd6b329d_24_DistributionBernoulli_cu_7537a20d21kernelPointwiseApply2IZNS_6native9templates4cuda28bernoulli_tensor_cuda_kernelIdfEEvRKNS_10TensorBaseES9_NS_15PhiloxCudaStateEEUliRdSB_SB_SB_RKfSD_SD_SD_E_dSC_jLi1ELin1ELi4ELi512ELi2EEEvNS0_6detail10TensorInfoIT0_T2_EENSG_IT1_SI_EESI_T_ --------------------------
	.section	.nv.constant0._ZN2at4cuda57_GLOBAL__N__cd6b329d_24_DistributionBernoulli_cu_7537a20d21kernelPointwiseApply2IZNS_6native9templates4cuda28bernoulli_tensor_cuda_kernelIdfEEvRKNS_10TensorBaseES9_NS_15PhiloxCudaStateEEUliRdSB_SB_SB_RKfSD_SD_SD_E_dSC_jLi1ELin1ELi4ELi512ELi2EEEvNS0_6detail10TensorInfoIT0_T2_EENSG_IT1_SI_EESI_T_,"a",@progbits
	.sectionflags	@""
	.align	4
.nv.constant0._ZN2at4cuda57_GLOBAL__N__cd6b329d_24_DistributionBernoulli_cu_7537a20d21kernelPointwiseApply2IZNS_6native9templates4cuda28bernoulli_tensor_cuda_kernelIdfEEvRKNS_10TensorBaseES9_NS_15PhiloxCudaStateEEUliRdSB_SB_SB_RKfSD_SD_SD_E_dSC_jLi1ELin1ELi4ELi512ELi2EEEvNS0_6detail10TensorInfoIT0_T2_EENSG_IT1_SI_EESI_T_:
	.zero		816


//--------------------- .nv.constant2._ZN2at4cuda57_GLOBAL__N__cd6b329d_24_DistributionBernoulli_cu_7537a20d21kernelPointwiseApply2IZNS_6native9templates4cuda28bernoulli_tensor_cuda_kernelIdfEEvRKNS_10TensorBaseES9_NS_15PhiloxCudaStateEEUliRdSB_SB_SB_RKfSD_SD_SD_E_dSC_jLi1ELi2ELi4ELi512ELi2EEEvNS0_6detail10TensorInfoIT0_T2_EENSG_IT1_SI_EESI_T_ --------------------------
	.section	.nv.constant2._ZN2at4cuda57_GLOBAL__N__cd6b329d_24_DistributionBernoulli_cu_7537a20d21kernelPointwiseApply2IZNS_6native9templates4cuda28bernoulli_tensor_cuda_kernelIdfEEvRKNS_10TensorBaseES9_NS_15PhiloxCudaStateEEUliRdSB_SB_SB_RKfSD_SD_SD_E_dSC_jLi1ELi2ELi4ELi512ELi2EEEvNS0_6detail10TensorInfoIT0_T2_EENSG_IT1_SI_EESI_T_,"a",@progbits
	.sectionflags	@""
	.align	4
.nv.constant2._ZN2at4cuda57_GLOBAL__N__cd6b329d_24_DistributionBernoulli_cu_7537a20d21kernelPointwiseApply2IZNS_6native9templates4cuda28bernoulli_tensor_cuda_kernelIdfEEvRKNS_10TensorBaseES9_NS_15PhiloxCudaStateEEUliRdSB_SB_SB_RKfSD_SD_SD_E_dSC_jLi1ELi2ELi4ELi512ELi2EEEvNS0_6detail10TensorInfoIT0_T2_EENSG_IT1_SI_EESI_T_:
        /*0000*/ 	.byte	0x20, 0x19, 0x00, 0x00, 0xe0, 0x16, 0x00, 0x00, 0x70, 0x1b, 0x00, 0x00


//--------------------- .nv.constant0._ZN2at4cuda57_GLOBAL__N__cd6b329d_24_DistributionBernoulli_cu_7537a20d21kernelPointwiseApply2IZNS_6native9templates4cuda28bernoulli_tensor_cuda_kernelIdfEEvRKNS_10TensorBaseES9_NS_15PhiloxCudaStateEEUliRdSB_SB_SB_RKfSD_SD_SD_E_dSC_jLi1ELi2ELi4ELi512ELi2EEEvNS0_6detail10TensorInfoIT0_T2_EENSG_IT1_SI_EESI_T_ --------------------------
	.section	.nv.constant0._ZN2at4cuda57_GLOBAL__N__cd6b329d_24_DistributionBernoulli_cu_7537a20d21kernelPointwiseApply2IZNS_6native9templates4cuda28bernoulli_tensor_cuda_kernelIdfEEvRKNS_10TensorBaseES9_NS_15PhiloxCudaStateEEUliRdSB_SB_SB_RKfSD_SD_SD_E_dSC_jLi1ELi2ELi4ELi512ELi2EEEvNS0_6detail10TensorInfoIT0_T2_EENSG_IT1_SI_EESI_T_,"a",@progbits
	.sectionflags	@""
	.align	4
.nv.constant0._ZN2at4cuda57_GLOBAL__N__cd6b329d_24_DistributionBernoulli_cu_7537a20d21kernelPointwiseApply2IZNS_6native9templates4cuda28bernoulli_tensor_cuda_kernelIdfEEvRKNS_10TensorBaseES9_NS_15PhiloxCudaStateEEUliRdSB_SB_SB_RKfSD_SD_SD_E_dSC_jLi1ELi2ELi4ELi512ELi2EEEvNS0_6detail10TensorInfoIT0_T2_EENSG_IT1_SI_EESI_T_:
	.zero		816


//--------------------- .nv.constant2._ZN2at4cuda57_GLOBAL__N__cd6b329d_24_DistributionBernoulli_cu_7537a20d21kernelPointwiseApply2IZNS_6native9templates4cuda28bernoulli_tensor_cuda_kernelIdfEEvRKNS_10TensorBaseES9_NS_15PhiloxCudaStateEEUliRdSB_SB_SB_RKfSD_SD_SD_E_dSC_jLi1ELi1ELi4ELi512ELi2EEEvNS0_6detail10TensorInfoIT0_T2_EENSG_IT1_SI_EESI_T_ --------------------------
	.section	.nv.constant2._ZN2at4cuda57_GLOBAL__N__cd6b329d_24_DistributionBernoulli_cu_7537a20d21kernelPointwiseApply2IZNS_6native9templates4cuda28bernoulli_tensor_cuda_kernelIdfEEvRKNS_10TensorBaseES9_NS_15PhiloxCudaStateEEUliRdSB_SB_SB_RKfSD_SD_SD_E_dSC_jLi1ELi1ELi4ELi512ELi2EEEvNS0_6detail10TensorInfoIT0_T2_EENSG_IT1_SI_EESI_T_,"a",@progbits
	.sectionflags	@""
	.align	4
.nv.constant2._ZN2at4cuda57_GLOBAL__N__cd6b329d_24_DistributionBernoulli_cu_7537a20d21kernelPointwiseApply2IZNS_6native9templates4cuda28bernoulli_tensor_cuda_kernelIdfEEvRKNS_10TensorBaseES9_NS_15PhiloxCudaStateEEUliRdSB_SB_SB_RKfSD_SD_SD_E_dSC_jLi1ELi1ELi4ELi512ELi2EEEvNS0_6detail10TensorInfoIT0_T2_EENSG_IT1_SI_EESI_T_:
        /*0000*/ 	.byte	0x60, 0x12, 0x00, 0x00, 0x80, 0x10, 0x00, 0x00, 0x20, 0x15, 0x00, 0x00


//--------------------- .nv.constant0._ZN2at4cuda57_GLOBAL__N__cd6b329d_24_DistributionBernoulli_cu_7537a20d21kernelPointwiseApply2IZNS_6native9templates4cuda28bernoulli_tensor_cuda_kernelIdfEEvRKNS_10TensorBaseES9_NS_15PhiloxCudaStateEEUliRdSB_SB_SB_RKfSD_SD_SD_E_dSC_jLi1ELi1ELi4ELi512ELi2EEEvNS0_6detail10TensorInfoIT0_T2_EENSG_IT1_SI_EESI_T_ --------------------------
	.section	.nv.constant0._ZN2at4cuda57_GLOBAL__N__cd6b329d_24_DistributionBernoulli_cu_7537a20d21kernelPointwiseApply2IZNS_6native9templates4cuda28bernoulli_tensor_cuda_kernelIdfEEvRKNS_10TensorBaseES9_NS_15PhiloxCudaStateEEUliRdSB_SB_SB_RKfSD_SD_SD_E_dSC_jLi1ELi1ELi4ELi512ELi2EEEvNS0_6detail10TensorInfoIT0_T2_EENSG_IT1_SI_EESI_T_,"a",@progbits
	.sectionflags	@""
	.align	4
.nv.constant0._ZN2at4cuda57_GLOBAL__N__cd6b329d_24_DistributionBernoulli_cu_7537a20d21kernelPointwiseApply2IZNS_6native9templates4cuda28bernoulli_tensor_cuda_kernelIdfEEvRKNS_10TensorBaseES9_NS_15PhiloxCudaStateEEUliRdSB_SB_SB_RKfSD_SD_SD_E_dSC_jLi1ELi1ELi4ELi512ELi2EEEvNS0_6detail10TensorInfoIT0_T2_EENSG_IT1_SI_EESI_T_:
	.zero		816


//--------------------- .nv.constant2._ZN2at4cuda57_GLOBAL__N__cd6b329d_24_DistributionBernoulli_cu_7537a20d21kernelPointwiseApply2IZNS_6native9templates4cuda28bernoulli_tensor_cuda_kernelIsfEEvRKNS_10TensorBaseES9_NS_15PhiloxCudaStateEEUliRsSB_SB_SB_RKfSD_SD_SD_E_sSC_mLin1ELin1ELi4ELi512ELi2EEEvNS0_6detail10TensorInfoIT0_T2_EENSG_IT1_SI_EESI_T_ --------------------------
	.section	.nv.constant2._ZN2at4cuda57_GLOBAL__N__cd6b329d_24_DistributionBernoulli_cu_7537a20d21kernelPointwiseApply2IZNS_6native9templates4cuda28bernoulli_tensor_cuda_kernelIsfEEvRKNS_10TensorBaseES9_NS_15PhiloxCudaStateEEUliRsSB_SB_SB_RKfSD_SD_SD_E_sSC_mLin1ELin1ELi4ELi512ELi2EEEvNS0_6detail10TensorInfoIT0_T2_EENSG_IT1_SI_EESI_T_,"a",@progbits
	.sectionflags	@""
	.align	4
.nv.constant2._ZN2at4cuda57_GLOBAL__N__cd6b329d_24_DistributionBernoulli_cu_7537a20d21kernelPointwiseApply2IZNS_6native9templates4cuda28bernoulli_tensor_cuda_kernelIsfEEvRKNS_10TensorBaseES9_NS_15PhiloxCudaStateEEUliRsSB_SB_SB_RKfSD_SD_SD_E_sSC_mLin1ELin1ELi4ELi512ELi2EEEvNS0_6detail10TensorInfoIT0_T2_EENSG_IT1_SI_EESI_T_:
        /*0000*/ 	.byte	0x30, 0xdd, 0x00, 0x00, 0x60, 0xdb, 0x00, 0x00, 0x20, 0xdf, 0x00, 0x00, 0x00, 0x00, 0x00, 0x00
        /*0010*/ 	.byte	0xa0, 0x01, 0x00, 0x00, 0x00, 0x00, 0x00, 0x00


//--------------------- .nv.constant0._ZN2at4cuda57_GLOBAL__N__cd6b329d_24_DistributionBernoulli_cu_7537a20d21kernelPointwiseApply2IZNS_6native9templates4cuda28bernoulli_tensor_cuda_kernelIsfEEvRKNS_10TensorBaseES9_NS_15PhiloxCudaStateEEUliRsSB_SB_SB_RKfSD_SD_SD_E_sSC_mLin1ELin1ELi4ELi512ELi2EEEvNS0_6detail10TensorInfoIT0_T2_EENSG_IT1_SI_EESI_T_ --------------------------
	.section	.nv.constant0._ZN2at4cuda57_GLOBAL__N__cd6b329d_24_DistributionBernoulli_cu_7537a20d21kernelPointwiseApply2IZNS_6native9templates4cuda28bernoulli_tensor_cuda_kernelIsfEEvRKNS_10TensorBaseES9_NS_15PhiloxCudaStateEEUliRsSB_SB_SB_RKfSD_SD_SD_E_sSC_mLin1ELin1ELi4ELi512ELi2EEEvNS0_6detail10TensorInfoIT0_T2_EENSG_IT1_SI_EESI_T_,"a",@progbits
	.sectionflags	@""
	.align	4
.nv.constant0._ZN2at4cuda57_GLOBAL__N__cd6b329d_24_DistributionBernoulli_cu_7537a20d21kernelPointwiseApply2IZNS_6native9templates4cuda28bernoulli_tensor_cuda_kernelIsfEEvRKNS_10TensorBaseES9_NS_15PhiloxCudaStateEEUliRsSB_SB_SB_RKfSD_SD_SD_E_sSC_mLin1ELin1ELi4ELi512ELi2EEEvNS0_6detail10TensorInfoIT0_T2_EENSG_IT1_SI_EESI_T_:
	.zero		1216


//--------------------- .nv.constant2._ZN2at4cuda57_GLOBAL__N__cd6b329d_24_DistributionBernoulli_cu_7537a20d21kernelPointwiseApply2IZNS_6native9templates4cuda28bernoulli_tensor_cuda_kernelIsfEEvRKNS_10TensorBaseES9_NS_15PhiloxCudaStateEEUliRsSB_SB_SB_RKfSD_SD_SD_E_sSC_mLi1ELi1ELi4ELi512ELi2EEEvNS0_6detail10TensorInfoIT0_T2_EENSG_IT1_SI_EESI_T_ --------------------------
	.section	.nv.constant2._ZN2at4cuda57_GLOBAL__N__cd6b329d_24_DistributionBernoulli_cu_7537a20d21kernelPointwiseApply2IZNS_6native9templates4cuda28bernoulli_tensor_cuda_kernelIsfEEvRKNS_10TensorBaseES9_NS_15PhiloxCudaStateEEUliRsSB_SB_SB_RKfSD_SD_SD_E_sSC_mLi1ELi1ELi4ELi512ELi2EEEvNS0_6detail10TensorInfoIT0_T2_EENSG_IT1_SI_EESI_T_,"a",@progbits
	.sectionflags	@""
	.align	4
.nv.constant2._ZN2at4cuda57_GLOBAL__N__cd6b329d_24_DistributionBernoulli_cu_7537a20d21kernelPointwiseApply2IZNS_6native9templates4cuda28bernoulli_tensor_cuda_kernelIsfEEvRKNS_10TensorBaseES9_NS_15PhiloxCudaStateEEUliRsSB_SB_SB_RKfSD_SD_SD_E_sSC_mLi1ELi1ELi4ELi512ELi2EEEvNS0_6detail10TensorInfoIT0_T2_EENSG_IT1_SI_EESI_T_:
        /*0000*/ 	.byte	0x40, 0x14, 0x00, 0x00, 0x70, 0x12, 0x00, 0x00, 0x70, 0x17, 0x00, 0x00


//--------------------- .nv.constant0._ZN2at4cuda57_GLOBAL__N__cd6b329d_24_DistributionBernoulli_cu_7537a20d21kernelPointwiseApply2IZNS_6native9templates4cuda28bernoulli_tensor_cuda_kernelIsfEEvRKNS_10TensorBaseES9_NS_15PhiloxCudaStateEEUliRsSB_SB_SB_RKfSD_SD_SD_E_sSC_mLi1ELi1ELi4ELi512ELi2EEEvNS0_6detail10TensorInfoIT0_T2_EENSG_IT1_SI_EESI_T_ --------------------------
	.section	.nv.constant0._ZN2at4cuda57_GLOBAL__N__cd6b329d_24_DistributionBernoulli_cu_7537a20d21kernelPointwiseApply2IZNS_6native9templates4cuda28bernoulli_tensor_cuda_kernelIsfEEvRKNS_10TensorBaseES9_NS_15PhiloxCudaStateEEUliRsSB_SB_SB_RKfSD_SD_SD_E_sSC_mLi1ELi1ELi4ELi512ELi2EEEvNS0_6detail10TensorInfoIT0_T2_EENSG_IT1_SI_EESI_T_,"a",@progbits
	.sectionflags	@""
	.align	4
.nv.constant0._ZN2at4cuda57_GLOBAL__N__cd6b329d_24_DistributionBernoulli_cu_7537a20d21kernelPointwiseApply2IZNS_6native9templates4cuda28bernoulli_tensor_cuda_kernelIsfEEvRKNS_10TensorBaseES9_NS_15PhiloxCudaStateEEUliRsSB_SB_SB_RKfSD_SD_SD_E_sSC_mLi1ELi1ELi4ELi512ELi2EEEvNS0_6detail10TensorInfoIT0_T2_EENSG_IT1_SI_EESI_T_:
	.zero		1216


//--------------------- .nv.constant2._ZN2at4cuda57_GLOBAL__N__cd6b329d_24_DistributionBernoulli_cu_7537a20d21kernelPointwiseApply2IZNS_6native9templates4cuda28bernoulli_tensor_cuda_kernelIsfEEvRKNS_10TensorBaseES9_NS_15PhiloxCudaStateEEUliRsSB_SB_SB_RKfSD_SD_SD_E_sSC_jLin1ELin1ELi4ELi512ELi2EEEvNS0_6detail10TensorInfoIT0_T2_EENSG_IT1_SI_EESI_T_ --------------------------
	.section	.nv.constant2._ZN2at4cuda57_GLOBAL__N__cd6b329d_24_DistributionBernoulli_cu_7537a20d21kernelPointwiseApply2IZNS_6native9templates4cuda28bernoulli_tensor_cuda_kernelIsfEEvRKNS_10TensorBaseES9_NS_15PhiloxCudaStateEEUliRsSB_SB_SB_RKfSD_SD_SD_E_sSC_jLin1ELin1ELi4ELi512ELi2EEEvNS0_6detail10TensorInfoIT0_T2_EENSG_IT1_SI_EESI_T_,"a",@progbits
	.sectionflags	@""
	.align	4
.nv.constant2._ZN2at4cuda57_GLOBAL__N__cd6b329d_24_DistributionBernoulli_cu_7537a20d21kernelPointwiseApply2IZNS_6native9templates4cuda28bernoulli_tensor_cuda_kernelIsfEEvRKNS_10TensorBaseES9_NS_15PhiloxCudaStateEEUliRsSB_SB_SB_RKfSD_SD_SD_E_sSC_jLin1ELin1ELi4ELi512ELi2EEEvNS0_6detail10TensorInfoIT0_T2_EENSG_IT1_SI_EESI_T_:
        /*0000*/ 	.byte	0x10, 0x77, 0x00, 0x00, 0x40, 0x75, 0x00, 0x00, 0x00, 0x79, 0x00, 0x00, 0x00, 0x00, 0x00, 0x00
        /*0010*/ 	.byte	0xd8, 0x00, 0x00, 0x00, 0x00, 0x00, 0x00, 0x00


//--------------------- .nv.constant0._ZN2at4cuda57_GLOBAL__N__cd6b329d_24_DistributionBernoulli_cu_7537a20d21kernelPointwiseApply2IZNS_6native9templates4cuda28bernoulli_tensor_cuda_kernelIsfEEvRKNS_10TensorBaseES9_NS_15PhiloxCudaStateEEUliRsSB_SB_SB_RKfSD_SD_SD_E_sSC_jLin1ELin1ELi4ELi512ELi2EEEvNS0_6detail10TensorInfoIT0_T2_EENSG_IT1_SI_EESI_T_ --------------------------
	.section	.nv.constant0._ZN2at4cuda57_GLOBAL__N__cd6b329d_24_DistributionBernoulli_cu_7537a20d21kernelPointwiseApply2IZNS_6native9templates4cuda28bernoulli_tensor_cuda_kernelIsfEEvRKNS_10TensorBaseES9_NS_15PhiloxCudaStateEEUliRsSB_SB_SB_RKfSD_SD_SD_E_sSC_jLin1ELin1ELi4ELi512ELi2EEEvNS0_6detail10TensorInfoIT0_T2_EENSG_IT1_SI_EESI_T_,"a",@progbits
	.sectionflags	@""
	.align	4
.nv.constant0._ZN2at4cuda57_GLOBAL__N__cd6b329d_24_DistributionBernoulli_cu_7537a20d21kernelPointwiseApply2IZNS_6native9templates4cuda28bernoulli_tensor_cuda_kernelIsfEEvRKNS_10TensorBaseES9_NS_15PhiloxCudaStateEEUliRsSB_SB_SB_RKfSD_SD_SD_E_sSC_jLin1ELin1ELi4ELi512ELi2EEEvNS0_6detail10TensorInfoIT0_T2_EENSG_IT1_SI_EESI_T_:
	.zero		816


//--------------------- .nv.constant2._ZN2at4cuda57_GLOBAL__N__cd6b329d_24_DistributionBernoulli_cu_7537a20d21kernelPointwiseApply2IZNS_6native9templates4cuda28bernoulli_tensor_cuda_kernelIsfEEvRKNS_10TensorBaseES9_NS_15PhiloxCudaStateEEUliRsSB_SB_SB_RKfSD_SD_SD_E_sSC_jLin1ELi2ELi4ELi512ELi2EEEvNS0_6detail10TensorInfoIT0_T2_EENSG_IT1_SI_EESI_T_ --------------------------
	.section	.nv.constant2._ZN2at4cuda57_GLOBAL__N__cd6b329d_24_DistributionBernoulli_cu_7537a20d21kernelPointwiseApply2IZNS_6native9templates4cuda28bernoulli_tensor_cuda_kernelIsfEEvRKNS_10TensorBaseES9_NS_15PhiloxCudaStateEEUliRsSB_SB_SB_RKfSD_SD_SD_E_sSC_jLin1ELi2ELi4ELi512ELi2EEEvNS0_6detail10TensorInfoIT0_T2_EENSG_IT1_SI_EESI_T_,"a",@progbits
	.sectionflags	@""
	.align	4
.nv.constant2._ZN2at4cuda57_GLOBAL__N__cd6b329d_24_DistributionBernoulli_cu_7537a20d21kernelPointwiseApply2IZNS_6native9templates4cuda28bernoulli_tensor_cuda_kernelIsfEEvRKNS_10TensorBaseES9_NS_15PhiloxCudaStateEEUliRsSB_SB_SB_RKfSD_SD_SD_E_sSC_jLin1ELi2ELi4ELi512ELi2EEEvNS0_6detail10TensorInfoIT0_T2_EENSG_IT1_SI_EESI_T_:
        /*0000*/ 	.byte	0xa0, 0x4a, 0x00, 0x00, 0xd0, 0x48, 0x00, 0x00, 0x90, 0x4c, 0x00, 0x00


//--------------------- .nv.constant0._ZN2at4cuda57_GLOBAL__N__cd6b329d_24_DistributionBernoulli_cu_7537a20d21kernelPointwiseApply2IZNS_6native9templates4cuda28bernoulli_tensor_cuda_kernelIsfEEvRKNS_10TensorBaseES9_NS_15PhiloxCudaStateEEUliRsSB_SB_SB_RKfSD_SD_SD_E_sSC_jLin1ELi2ELi4ELi512ELi2EEEvNS0_6detail10TensorInfoIT0_T2_EENSG_IT1_SI_EESI_T_ --------------------------
	.section	.nv.constant0._ZN2at4cuda57_GLOBAL__N__cd6b329d_24_DistributionBernoulli_cu_7537a20d21kernelPointwiseApply2IZNS_6native9templates4cuda28bernoulli_tensor_cuda_kernelIsfEEvRKNS_10TensorBaseES9_NS_15PhiloxCudaStateEEUliRsSB_SB_SB_RKfSD_SD_SD_E_sSC_jLin1ELi2ELi4ELi512ELi2EEEvNS0_6detail10TensorInfoIT0_T2_EENSG_IT1_SI_EESI_T_,"a",@progbits
	.sectionflags	@""
	.align	4
.nv.constant0._ZN2at4cuda57_GLOBAL__N__cd6b329d_24_DistributionBernoulli_cu_7537a20d21kernelPointwiseApply2IZNS_6native9templates4cuda28bernoulli_tensor_cuda_kernelIsfEEvRKNS_10TensorBaseES9_NS_15PhiloxCudaStateEEUliRsSB_SB_SB_RKfSD_SD_SD_E_sSC_jLin1ELi2ELi4ELi512ELi2EEEvNS0_6detail10TensorInfoIT0_T2_EENSG_IT1_SI_EESI_T_:
	.zero		816


//--------------------- .nv.constant2._ZN2at4cuda57_GLOBAL__N__cd6b329d_24_DistributionBernoulli_cu_7537a20d21kernelPointwiseApply2IZNS_6native9templates4cuda28bernoulli_tensor_cuda_kernelIsfEEvRKNS_10TensorBaseES9_NS_15PhiloxCudaStateEEUliRsSB_SB_SB_RKfSD_SD_SD_E_sSC_jLin1ELi1ELi4ELi512ELi2EEEvNS0_6detail10TensorInfoIT0_T2_EENSG_IT1_SI_EESI_T_ --------------------------
	.section	.nv.constant2._ZN2at4cuda57_GLOBAL__N__cd6b329d_24_DistributionBernoulli_cu_7537a20d21kernelPointwiseApply2IZNS_6native9templates4cuda28bernoulli_tensor_cuda_kernelIsfEEvRKNS_10TensorBaseES9_NS_15PhiloxCudaStateEEUliRsSB_SB_SB_RKfSD_SD_SD_E_sSC_jLin1ELi1ELi4ELi512ELi2EEEvNS0_6detail10TensorInfoIT0_T2_EENSG_IT1_SI_EESI_T_,"a",@progbits
	.sectionflags	@""
	.align	4
.nv.constant2._ZN2at4cuda57_GLOBAL__N__cd6b329d_24_DistributionBernoulli_cu_7537a20d21kernelPointwiseApply2IZNS_6native9templates4cuda28bernoulli_tensor_cuda_kernelIsfEEvRKNS_10TensorBaseES9_NS_15PhiloxCudaStateEEUliRsSB_SB_SB_RKfSD_SD_SD_E_sSC_jLin1ELi1ELi4ELi512ELi2EEEvNS0_6detail10TensorInfoIT0_T2_EENSG_IT1_SI_EESI_T_:
        /*0000*/ 	.byte	0x20, 0x45, 0x00, 0x00, 0xf0, 0x42, 0x00, 0x00, 0x70, 0x47, 0x00, 0x00


//--------------------- .nv.constant0._ZN2at4cuda57_GLOBAL__N__cd6b329d_24_DistributionBernoulli_cu_7537a20d21kernelPointwiseApply2IZNS_6native9templates4cuda28bernoulli_tensor_cuda_kernelIsfEEvRKNS_10TensorBaseES9_NS_15PhiloxCudaStateEEUliRsSB_SB_SB_RKfSD_SD_SD_E_sSC_jLin1ELi1ELi4ELi512ELi2EEEvNS0_6detail10TensorInfoIT0_T2_EENSG_IT1_SI_EESI_T_ --------------------------
	.section	.nv.constant0._ZN2at4cuda57_GLOBAL__N__cd6b329d_24_DistributionBernoulli_cu_7537a20d21kernelPointwiseApply2IZNS_6native9templates4cuda28bernoulli_tensor_cuda_kernelIsfEEvRKNS_10TensorBaseES9_NS_15PhiloxCudaStateEEUliRsSB_SB_SB_RKfSD_SD_SD_E_sSC_jLin1ELi1ELi4ELi512ELi2EEEvNS0_6detail10TensorInfoIT0_T2_EENSG_IT1_SI_EESI_T_,"a",@progbits
	.sectionflags	@""
	.align	4
.nv.constant0._ZN2at4cuda57_GLOBAL__N__cd6b329d_24_DistributionBernoulli_cu_7537a20d21kernelPointwiseApply2IZNS_6native9templates4cuda28bernoulli_tensor_cuda_kernelIsfEEvRKNS_10TensorBaseES9_NS_15PhiloxCudaStateEEUliRsSB_SB_SB_RKfSD_SD_SD_E_sSC_jLin1ELi1ELi4ELi512ELi2EEEvNS0_6detail10TensorInfoIT0_T2_EENSG_IT1_SI_EESI_T_:
	.zero		816


//--------------------- .nv.constant2._ZN2at4cuda57_GLOBAL__N__cd6b329d_24_DistributionBernoulli_cu_7537a20d21kernelPointwiseApply2IZNS_6native9templates4cuda28bernoulli_tensor_cuda_kernelIsfEEvRKNS_10TensorBaseES9_NS_15PhiloxCudaStateEEUliRsSB_SB_SB_RKfSD_SD_SD_E_sSC_jLi2ELin1ELi4ELi512ELi2EEEvNS0_6detail10TensorInfoIT0_T2_EENSG_IT1_SI_EESI_T_ --------------------------
	.section	.nv.constant2._ZN2at4cuda57_GLOBAL__N__cd6b329d_24_DistributionBernoulli_cu_7537a20d21kernelPointwiseApply2IZNS_6native9templates4cuda28bernoulli_tensor_cuda_kernelIsfEEvRKNS_10TensorBaseES9_NS_15PhiloxCudaStateEEUliRsSB_SB_SB_RKfSD_SD_SD_E_sSC_jLi2ELin1ELi4ELi512ELi2EEEvNS0_6detail10TensorInfoIT0_T2_EENSG_IT1_SI_EESI_T_,"a",@progbits
	.sectionflags	@""
	.align	4
.nv.constant2._ZN2at4cuda57_GLOBAL__N__cd6b329d_24_DistributionBernoulli_cu_7537a20d21kernelPointwiseApply2IZNS_6native9templates4cuda28bernoulli_tensor_cuda_kernelIsfEEvRKNS_10TensorBaseES9_NS_15PhiloxCudaStateEEUliRsSB_SB_SB_RKfSD_SD_SD_E_sSC_jLi2ELin1ELi4ELi512ELi2EEEvNS0_6detail10TensorInfoIT0_T2_EENSG_IT1_SI_EESI_T_:
        /*0000*/ 	.byte	0x90, 0x4a, 0x00, 0x00, 0xc0, 0x48, 0x00, 0x00, 0x80, 0x4c, 0x00, 0x00, 0x00, 0x00, 0x00, 0x00
        /*0010*/ 	.byte	0xd8, 0x00, 0x00, 0x00, 0x00, 0x00, 0x00, 0x00


//--------------------- .nv.constant0._ZN2at4cuda57_GLOBAL__N__cd6b329d_24_DistributionBernoulli_cu_7537a20d21kernelPointwiseApply2IZNS_6native9templates4cuda28bernoulli_tensor_cuda_kernelIsfEEvRKNS_10TensorBaseES9_NS_15PhiloxCudaStateEEUliRsSB_SB_SB_RKfSD_SD_SD_E_sSC_jLi2ELin1ELi4ELi512ELi2EEEvNS0_6detail10TensorInfoIT0_T2_EENSG_IT1_SI_EESI_T_ --------------------------
	.section	.nv.constant0._ZN2at4cuda57_GLOBAL__N__cd6b329d_24_DistributionBernoulli_cu_7537a20d21kernelPointwiseApply2IZNS_6native9templates4cuda28bernoulli_tensor_cuda_kernelIsfEEvRKNS_10TensorBaseES9_NS_15PhiloxCudaStateEEUliRsSB_SB_SB_RKfSD_SD_SD_E_sSC_jLi2ELin1ELi4ELi512ELi2EEEvNS0_6detail10TensorInfoIT0_T2_EENSG_IT1_SI_EESI_T_,"a",@progbits
	.sectionflags	@""
	.align	4
.nv.constant0._ZN2at4cuda57_GLOBAL__N__cd6b329d_24_DistributionBernoulli_cu_7537a20d21kernelPointwiseApply2IZNS_6native9templates4cuda28bernoulli_tensor_cuda_kernelIsfEEvRKNS_10TensorBaseES9_NS_15PhiloxCudaStateEEUliRsSB_SB_SB_RKfSD_SD_SD_E_sSC_jLi2ELin1ELi4ELi512ELi2EEEvNS0_6detail10TensorInfoIT0_T2_EENSG_IT1_SI_EESI_T_:
	.zero		816


//--------------------- .nv.constant2._ZN2at4cuda57_GLOBAL__N__cd6b329d_24_DistributionBernoulli_cu_7537a20d21kernelPointwiseApply2IZNS_6native9templates4cuda28bernoulli_tensor_cuda_kernelIsfEEvRKNS_10TensorBaseES9_NS_15PhiloxCudaStateEEUliRsSB_SB_SB_RKfSD_SD_SD_E_sSC_jLi2ELi2ELi4ELi512ELi2EEEvNS0_6detail10TensorInfoIT0_T2_EENSG_IT1_SI_EESI_T_ --------------------------
	.section	.nv.constant2._ZN2at4cuda57_GLOBAL__N__cd6b329d_24_DistributionBernoulli_cu_7537a20d21kernelPointwiseApply2IZNS_6native9templates4cuda28bernoulli_tensor_cuda_kernelIsfEEvRKNS_10TensorBaseES9_NS_15PhiloxCudaStateEEUliRsSB_SB_SB_RKfSD_SD_SD_E_sSC_jLi2ELi2ELi4ELi512ELi2EEEvNS0_6detail10TensorInfoIT0_T2_EENSG_IT1_SI_EESI_T_,"a",@progbits
	.sectionflags	@""
	.align	4
.nv.constant2._ZN2at4cuda57_GLOBAL__N__cd6b329d_24_DistributionBernoulli_cu_7537a20d21kernelPointwiseApply2IZNS_6native9templates4cuda28bernoulli_tensor_cuda_kernelIsfEEvRKNS_10TensorBaseES9_NS_15PhiloxCudaStateEEUliRsSB_SB_SB_RKfSD_SD_SD_E_sSC_jLi2ELi2ELi4ELi512ELi2EEEvNS0_6detail10TensorInfoIT0_T2_EENSG_IT1_SI_EESI_T_:
        /*0000*/ 	.byte	0xf0, 0x1d, 0x00, 0x00, 0x20, 0x1c, 0x00, 0x00, 0xe0, 0x1f, 0x00, 0x00


//--------------------- .nv.constant0._ZN2at4cuda57_GLOBAL__N__cd6b329d_24_DistributionBernoulli_cu_7537a20d21kernelPointwiseApply2IZNS_6native9templates4cuda28bernoulli_tensor_cuda_kernelIsfEEvRKNS_10TensorBaseES9_NS_15PhiloxCudaStateEEUliRsSB_SB_SB_RKfSD_SD_SD_E_sSC_jLi2ELi2ELi4ELi512ELi2EEEvNS0_6detail10TensorInfoIT0_T2_EENSG_IT1_SI_EESI_T_ --------------------------
	.section	.nv.constant0._ZN2at4cuda57_GLOBAL__N__cd6b329d_24_DistributionBernoulli_cu_7537a20d21kernelPointwiseApply2IZNS_6native9templates4cuda28bernoulli_tensor_cuda_kernelIsfEEvRKNS_10TensorBaseES9_NS_15PhiloxCudaStateEEUliRsSB_SB_SB_RKfSD_SD_SD_E_sSC_jLi2ELi2ELi4ELi512ELi2EEEvNS0_6detail10TensorInfoIT0_T2_EENSG_IT1_SI_EESI_T_,"a",@progbits
	.sectionflags	@""
	.align	4
.nv.constant0._ZN2at4cuda57_GLOBAL__N__cd6b329d_24_DistributionBernoulli_cu_7537a20d21kernelPointwiseApply2IZNS_6native9templates4cuda28bernoulli_tensor_cuda_kernelIsfEEvRKNS_10TensorBaseES9_NS_15PhiloxCudaStateEEUliRsSB_SB_SB_RKfSD_SD_SD_E_sSC_jLi2ELi2ELi4ELi512ELi2EEEvNS0_6detail10TensorInfoIT0_T2_EENSG_IT1_SI_EESI_T_:
	.zero		816


//--------------------- .nv.constant2._ZN2at4cuda57_GLOBAL__N__cd6b329d_24_DistributionBernoulli_cu_7537a20d21kernelPointwiseApply2IZNS_6native9templates4cuda28bernoulli_tensor_cuda_kernelIsfEEvRKNS_10TensorBaseES9_NS_15PhiloxCudaStateEEUliRsSB_SB_SB_RKfSD_SD_SD_E_sSC_jLi2ELi1ELi4ELi512ELi2EEEvNS0_6detail10TensorInfoIT0_T2_EENSG_IT1_SI_EESI_T_ --------------------------
	.section	.nv.constant2._ZN2at4cuda57_GLOBAL__N__cd6b329d_24_DistributionBernoulli_cu_7537a20d21kernelPointwiseApply2IZNS_6native9templates4cuda28bernoulli_tensor_cuda_kernelIsfEEvRKNS_10TensorBaseES9_NS_15PhiloxCudaStateEEUliRsSB_SB_SB_RKfSD_SD_SD_E_sSC_jLi2ELi1ELi4ELi512ELi2EEEvNS0_6detail10TensorInfoIT0_T2_EENSG_IT1_SI_EESI_T_,"a",@progbits
	.sectionflags	@""
	.align	4
.nv.constant2._ZN2at4cuda57_GLOBAL__N__cd6b329d_24_DistributionBernoulli_cu_7537a20d21kernelPointwiseApply2IZNS_6native9templates4cuda28bernoulli_tensor_cuda_kernelIsfEEvRKNS_10TensorBaseES9_NS_15PhiloxCudaStateEEUliRsSB_SB_SB_RKfSD_SD_SD_E_sSC_jLi2ELi1ELi4ELi512ELi2EEEvNS0_6detail10TensorInfoIT0_T2_EENSG_IT1_SI_EESI_T_:
        /*0000*/ 	.byte	0xd0, 0x18, 0x00, 0x00, 0xb0, 0x16, 0x00, 0x00, 0x10, 0x1b, 0x00, 0x00


//--------------------- .nv.constant0._ZN2at4cuda57_GLOBAL__N__cd6b329d_24_DistributionBernoulli_cu_7537a20d21kernelPointwiseApply2IZNS_6native9templates4cuda28bernoulli_tensor_cuda_kernelIsfEEvRKNS_10TensorBaseES9_NS_15PhiloxCudaStateEEUliRsSB_SB_SB_RKfSD_SD_SD_E_sSC_jLi2ELi1ELi4ELi512ELi2EEEvNS0_6detail10TensorInfoIT0_T2_EENSG_IT1_SI_EESI_T_ --------------------------
	.section	.nv.constant0._ZN2at4cuda57_GLOBAL__N__cd6b329d_24_DistributionBernoulli_cu_7537a20d21kernelPointwiseApply2IZNS_6native9templates4cuda28bernoulli_tensor_cuda_kernelIsfEEvRKNS_10TensorBaseES9_NS_15PhiloxCudaStateEEUliRsSB_SB_SB_RKfSD_SD_SD_E_sSC_jLi2ELi1ELi4ELi512ELi2EEEvNS0_6detail10TensorInfoIT0_T2_EENSG_IT1_SI_EESI_T_,"a",@progbits
	.sectionflags	@""
	.align	4
.nv.constant0._ZN2at4cuda57_GLOBAL__N__cd6b329d_24_DistributionBernoulli_cu_7537a20d21kernelPointwiseApply2IZNS_6native9templates4cuda28bernoulli_tensor_cuda_kernelIsfEEvRKNS_10TensorBaseES9_NS_15PhiloxCudaStateEEUliRsSB_SB_SB_RKfSD_SD_SD_E_sSC_jLi2ELi1ELi4ELi512ELi2EEEvNS0_6detail10TensorInfoIT0_T2_EENSG_IT1_SI_EESI_T_:
	.zero		816


//--------------------- .nv.constant2._ZN2at4cuda57_GLOBAL__N__cd6b329d_24_DistributionBernoulli_cu_7537a20d21kernelPointwiseApply2IZNS_6native9templates4cuda28bernoulli_tensor_cuda_kernelIsfEEvRKNS_10TensorBaseES9_NS_15PhiloxCudaStateEEUliRsSB_SB_SB_RKfSD_SD_SD_E_sSC_jLi1ELin1ELi4ELi512ELi2EEEvNS0_6detail10TensorInfoIT0_T2_EENSG_IT1_SI_EESI_T_ --------------------------
	.section	.nv.constant2._ZN2at4cuda57_GLOBAL__N__cd6b329d_24_DistributionBernoulli_cu_7537a20d21kernelPointwiseApply2IZNS_6native9templates4cuda28bernoulli_tensor_cuda_kernelIsfEEvRKNS_10TensorBaseES9_NS_15PhiloxCudaStateEEUliRsSB_SB_SB_RKfSD_SD_SD_E_sSC_jLi1ELin1ELi4ELi512ELi2EEEvNS0_6detail10TensorInfoIT0_T2_EENSG_IT1_SI_EESI_T_,"a",@progbits
	.sectionflags	@""
	.align	4
.nv.constant2._ZN2at4cuda57_GLOBAL__N__cd6b329d_24_DistributionBernoulli_cu_7537a20d21kernelPointwiseApply2IZNS_6native9templates4cuda28bernoulli_tensor_cuda_kernelIsfEEvRKNS_10TensorBaseES9_NS_15PhiloxCudaStateEEUliRsSB_SB_SB_RKfSD_SD_SD_E_sSC_jLi1ELin1ELi4ELi512ELi2EEEvNS0_6detail10TensorInfoIT0_T2_EENSG_IT1_SI_EESI_T_:
        /*0000*/ 	.byte	0xa0, 0x45, 0x00, 0x00, 0x70, 0x43, 0x00, 0x00, 0xf0, 0x47, 0x00, 0x00, 0x00, 0x00, 0x00, 0x00
        /*0010*/ 	.byte	0xd8, 0x00, 0x00, 0x00, 0x00, 0x00, 0x00, 0x00


//--------------------- .nv.constant0._ZN2at4cuda57_GLOBAL__N__cd6b329d_24_DistributionBernoulli_cu_7537a20d21kernelPointwiseApply2IZNS_6native9templates4cuda28bernoulli_tensor_cuda_kernelIsfEEvRKNS_10TensorBaseES9_NS_15PhiloxCudaStateEEUliRsSB_SB_SB_RKfSD_SD_SD_E_sSC_jLi1ELin1ELi4ELi512ELi2EEEvNS0_6detail10TensorInfoIT0_T2_EENSG_IT1_SI_EESI_T_ --------------------------
	.section	.nv.constant0._ZN2at4cuda57_GLOBAL__N__cd6b329d_24_DistributionBernoulli_cu_7537a20d21kernelPointwiseApply2IZNS_6native9templates4cuda28bernoulli_tensor_cuda_kernelIsfEEvRKNS_10TensorBaseES9_NS_15PhiloxCudaStateEEUliRsSB_SB_SB_RKfSD_SD_SD_E_sSC_jLi1ELin1ELi4ELi512ELi2EEEvNS0_6detail10TensorInfoIT0_T2_EENSG_IT1_SI_EESI_T_,"a",@progbits
	.sectionflags	@""
	.align	4
.nv.constant0._ZN2at4cuda57_GLOBAL__N__cd6b329d_24_DistributionBernoulli_cu_7537a20d21kernelPointwiseApply2IZNS_6native9templates4cuda28bernoulli_tensor_cuda_kernelIsfEEvRKNS_10TensorBaseES9_NS_15PhiloxCudaStateEEUliRsSB_SB_SB_RKfSD_SD_SD_E_sSC_jLi1ELin1ELi4ELi512ELi2EEEvNS0_6detail10TensorInfoIT0_T2_EENSG_IT1_SI_EESI_T_:
	.zero		816


//--------------------- .nv.constant2._ZN2at4cuda57_GLOBAL__N__cd6b329d_24_DistributionBernoulli_cu_7537a20d21kernelPointwiseApply2IZNS_6native9templates4cuda28bernoulli_tensor_cuda_kernelIsfEEvRKNS_10TensorBaseES9_NS_15PhiloxCudaStateEEUliRsSB_SB_SB_RKfSD_SD_SD_E_sSC_jLi1ELi2ELi4ELi512ELi2EEEvNS0_6detail10TensorInfoIT0_T2_EENSG_IT1_SI_EESI_T_ --------------------------
	.section	.nv.constant2._ZN2at4cuda57_GLOBAL__N__cd6b329d_24_DistributionBernoulli_cu_7537a20d21kernelPointwiseApply2IZNS_6native9templates4cuda28bernoulli_tensor_cuda_kernelIsfEEvRKNS_10TensorBaseES9_NS_15PhiloxCudaStateEEUliRsSB_SB_SB_RKfSD_SD_SD_E_sSC_jLi1ELi2ELi4ELi512ELi2EEEvNS0_6detail10TensorInfoIT0_T2_EENSG_IT1_SI_EESI_T_,"a",@progbits
	.sectionflags	@""
	.align	4
.nv.constant2._ZN2at4cuda57_GLOBAL__N__cd6b329d_24_DistributionBernoulli_cu_7537a20d21kernelPointwiseApply2IZNS_6native9templates4cuda28bernoulli_tensor_cuda_kernelIsfEEvRKNS_10TensorBaseES9_NS_15PhiloxCudaStateEEUliRsSB_SB_SB_RKfSD_SD_SD_E_sSC_jLi1ELi2ELi4ELi512ELi2EEEvNS0_6detail10TensorInfoIT0_T2_EENSG_IT1_SI_EESI_T_:
        /*0000*/ 	.byte	0xf0, 0x18, 0x00, 0x00, 0xc0, 0x16, 0x00, 0x00, 0x30, 0x1b, 0x00, 0x00


//--------------------- .nv.constant0._ZN2at4cuda57_GLOBAL__N__cd6b329d_24_DistributionBernoulli_cu_7537a20d21kernelPointwiseApply2IZNS_6native9templates4cuda28bernoulli_tensor_cuda_kernelIsfEEvRKNS_10TensorBaseES9_NS_15PhiloxCudaStateEEUliRsSB_SB_SB_RKfSD_SD_SD_E_sSC_jLi1ELi2ELi4ELi512ELi2EEEvNS0_6detail10TensorInfoIT0_T2_EENSG_IT1_SI_EESI_T_ --------------------------
	.section	.nv.constant0._ZN2at4cuda57_GLOBAL__N__cd6b329d_24_DistributionBernoulli_cu_7537a20d21kernelPointwiseApply2IZNS_6native9templates4cuda28bernoulli_tensor_cuda_kernelIsfEEvRKNS_10TensorBaseES9_NS_15PhiloxCudaStateEEUliRsSB_SB_SB_RKfSD_SD_SD_E_sSC_jLi1ELi2ELi4ELi512ELi2EEEvNS0_6detail10TensorInfoIT0_T2_EENSG_IT1_SI_EESI_T_,"a",@progbits
	.sectionflags	@""
	.align	4
.nv.constant0._ZN2at4cuda57_GLOBAL__N__cd6b329d_24_DistributionBernoulli_cu_7537a20d21kernelPointwiseApply2IZNS_6native9templates4cuda28bernoulli_tensor_cuda_kernelIsfEEvRKNS_10TensorBaseES9_NS_15PhiloxCudaStateEEUliRsSB_SB_SB_RKfSD_SD_SD_E_sSC_jLi1ELi2ELi4ELi512ELi2EEEvNS0_6detail10TensorInfoIT0_T2_EENSG_IT1_SI_EESI_T_:
	.zero		816


//--------------------- .nv.constant2._ZN2at4cuda57_GLOBAL__N__cd6b329d_24_DistributionBernoulli_cu_7537a20d21kernelPointwiseApply2IZNS_6native9templates4cuda28bernoulli_tensor_cuda_kernelIsfEEvRKNS_10TensorBaseES9_NS_15PhiloxCudaStateEEUliRsSB_SB_SB_RKfSD_SD_SD_E_sSC_jLi1ELi1ELi4ELi512ELi2EEEvNS0_6detail10TensorInfoIT0_T2_EENSG_IT1_SI_EESI_T_ --------------------------
	.section	.nv.constant2._ZN2at4cuda57_GLOBAL__N__cd6b329d_24_DistributionBernoulli_cu_7537a20d21kernelPointwiseApply2IZNS_6native9templates4cuda28bernoulli_tensor_cuda_kernelIsfEEvRKNS_10TensorBaseES9_NS_15PhiloxCudaStateEEUliRsSB_SB_SB_RKfSD_SD_SD_E_sSC_jLi1ELi1ELi4ELi512ELi2EEEvNS0_6detail10TensorInfoIT0_T2_EENSG_IT1_SI_EESI_T_,"a",@progbits
	.sectionflags	@""
	.align	4
.nv.constant2._ZN2at4cuda57_GLOBAL__N__cd6b329d_24_DistributionBernoulli_cu_7537a20d21kernelPointwiseApply2IZNS_6native9templates4cuda28bernoulli_tensor_cuda_kernelIsfEEvRKNS_10TensorBaseES9_NS_15PhiloxCudaStateEEUliRsSB_SB_SB_RKfSD_SD_SD_E_sSC_jLi1ELi1ELi4ELi512ELi2EEEvNS0_6detail10TensorInfoIT0_T2_EENSG_IT1_SI_EESI_T_:
        /*0000*/ 	.byte	0x30, 0x12, 0x00, 0x00, 0x60, 0x10, 0x00, 0x00, 0xe0, 0x14, 0x00, 0x00


//--------------------- .nv.constant0._ZN2at4cuda57_GLOBAL__N__cd6b329d_24_DistributionBernoulli_cu_7537a20d21kernelPointwiseApply2IZNS_6native9templates4cuda28bernoulli_tensor_cuda_kernelIsfEEvRKNS_10TensorBaseES9_NS_15PhiloxCudaStateEEUliRsSB_SB_SB_RKfSD_SD_SD_E_sSC_jLi1ELi1ELi4ELi512ELi2EEEvNS0_6detail10TensorInfoIT0_T2_EENSG_IT1_SI_EESI_T_ --------------------------
	.section	.nv.constant0._ZN2at4cuda57_GLOBAL__N__cd6b329d_24_DistributionBernoulli_cu_7537a20d21kernelPointwiseApply2IZNS_6native9templates4cuda28bernoulli_tensor_cuda_kernelIsfEEvRKNS_10TensorBaseES9_NS_15PhiloxCudaStateEEUliRsSB_SB_SB_RKfSD_SD_SD_E_sSC_jLi1ELi1ELi4ELi512ELi2EEEvNS0_6detail10TensorInfoIT0_T2_EENSG_IT1_SI_EESI_T_,"a",@progbits
	.sectionflags	@""
	.align	4
.nv.constant0._ZN2at4cuda57_GLOBAL__N__cd6b329d_24_DistributionBernoulli_cu_7537a20d21kernelPointwiseApply2IZNS_6native9templates4cuda28bernoulli_tensor_cuda_kernelIsfEEvRKNS_10TensorBaseES9_NS_15PhiloxCudaStateEEUliRsSB_SB_SB_RKfSD_SD_SD_E_sSC_jLi1ELi1ELi4ELi512ELi2EEEvNS0_6detail10TensorInfoIT0_T2_EENSG_IT1_SI_EESI_T_:
	.zero		816


//--------------------- .nv.constant2._ZN2at4cuda57_GLOBAL__N__cd6b329d_24_DistributionBernoulli_cu_7537a20d21kernelPointwiseApply2IZNS_6native9templates4cuda28bernoulli_tensor_cuda_kernelIlfEEvRKNS_10TensorBaseES9_NS_15PhiloxCudaStateEEUliRlSB_SB_SB_RKfSD_SD_SD_E_lSC_mLin1ELin1ELi4ELi512ELi2EEEvNS0_6detail10TensorInfoIT0_T2_EENSG_IT1_SI_EESI_T_ --------------------------
	.section	.nv.constant2._ZN2at4cuda57_GLOBAL__N__cd6b329d_24_DistributionBernoulli_cu_7537a20d21kernelPointwiseApply2IZNS_6native9templates4cuda28bernoulli_tensor_cuda_kernelIlfEEvRKNS_10TensorBaseES9_NS_15PhiloxCudaStateEEUliRlSB_SB_SB_RKfSD_SD_SD_E_lSC_mLin1ELin1ELi4ELi512ELi2EEEvNS0_6detail10TensorInfoIT0_T2_EENSG_IT1_SI_EESI_T_,"a",@progbits
	.sectionflags	@""
	.align	4
.nv.constant2._ZN2at4cuda57_GLOBAL__N__cd6b329d_24_DistributionBernoulli_cu_7537a20d21kernelPointwiseApply2IZNS_6native9templates4cuda28bernoulli_tensor_cuda_kernelIlfEEvRKNS_10TensorBaseES9_NS_15PhiloxCudaStateEEUliRlSB_SB_SB_RKfSD_SD_SD_E_lSC_mLin1ELin1ELi4ELi512ELi2EEEvNS0_6detail10TensorInfoIT0_T2_EENSG_IT1_SI_EESI_T_:
        /*0000*/ 	.byte	0x60, 0xdd, 0x00, 0x00, 0x80, 0xdb, 0x00, 0x00, 0x60, 0xdf, 0x00, 0x00, 0x00, 0x00, 0x00, 0x00
        /*0010*/ 	.byte	0xa0, 0x01, 0x00, 0x00, 0x00, 0x00, 0x00, 0x00


//--------------------- .nv.constant0._ZN2at4cuda57_GLOBAL__N__cd6b329d_24_DistributionBernoulli_cu_7537a20d21kernelPointwiseApply2IZNS_6native9templates4cuda28bernoulli_tensor_cuda_kernelIlfEEvRKNS_10TensorBaseES9_NS_15PhiloxCudaStateEEUliRlSB_SB_SB_RKfSD_SD_SD_E_lSC_mLin1ELin1ELi4ELi512ELi2EEEvNS0_6detail10TensorInfoIT0_T2_EENSG_IT1_SI_EESI_T_ --------------------------
	.section	.nv.constant0._ZN2at4cuda57_GLOBAL__N__cd6b329d_24_DistributionBernoulli_cu_7537a20d21kernelPointwiseApply2IZNS_6native9templates4cuda28bernoulli_tensor_cuda_kernelIlfEEvRKNS_10TensorBaseES9_NS_15PhiloxCudaStateEEUliRlSB_SB_SB_RKfSD_SD_SD_E_lSC_mLin1ELin1ELi4ELi512ELi2EEEvNS0_6detail10TensorInfoIT0_T2_EENSG_IT1_SI_EESI_T_,"a",@progbits
	.sectionflags	@""
	.align	4
.nv.constant0._ZN2at4cuda57_GLOBAL__N__cd6b329d_24_DistributionBernoulli_cu_7537a20d21kernelPointwiseApply2IZNS_6native9templates4cuda28bernoulli_tensor_cuda_kernelIlfEEvRKNS_10TensorBaseES9_NS_15PhiloxCudaStateEEUliRlSB_SB_SB_RKfSD_SD_SD_E_lSC_mLin1ELin1ELi4ELi512ELi2EEEvNS0_6detail10TensorInfoIT0_T2_EENSG_IT1_SI_EESI_T_:
	.zero		1216


//--------------------- .nv.constant2._ZN2at4cuda57_GLOBAL__N__cd6b329d_24_DistributionBernoulli_cu_7537a20d21kernelPointwiseApply2IZNS_6native9templates4cuda28bernoulli_tensor_cuda_kernelIlfEEvRKNS_10TensorBaseES9_NS_15PhiloxCudaStateEEUliRlSB_SB_SB_RKfSD_SD_SD_E_lSC_mLi1ELi1ELi4ELi512ELi2EEEvNS0_6detail10TensorInfoIT0_T2_EENSG_IT1_SI_EESI_T_ --------------------------
	.section	.nv.constant2._ZN2at4cuda57_GLOBAL__N__cd6b329d_24_DistributionBernoulli_cu_7537a20d21kernelPointwiseApply2IZNS_6native9templates4cuda28bernoulli_tensor_cuda_kernelIlfEEvRKNS_10TensorBaseES9_NS_15PhiloxCudaStateEEUliRlSB_SB_SB_RKfSD_SD_SD_E_lSC_mLi1ELi1ELi4ELi512ELi2EEEvNS0_6detail10TensorInfoIT0_T2_EENSG_IT1_SI_EESI_T_,"a",@progbits
	.sectionflags	@""
	.align	4
.nv.constant2._ZN2at4cuda57_GLOBAL__N__cd6b329d_24_DistributionBernoulli_cu_7537a20d21kernelPointwiseApply2IZNS_6native9templates4cuda28bernoulli_tensor_cuda_kernelIlfEEvRKNS_10TensorBaseES9_NS_15PhiloxCudaStateEEUliRlSB_SB_SB_RKfSD_SD_SD_E_lSC_mLi1ELi1ELi4ELi512ELi2EEEvNS0_6detail10TensorInfoIT0_T2_EENSG_IT1_SI_EESI_T_:
        /*0000*/ 	.byte	0x70, 0x14, 0x00, 0x00, 0x90, 0x12, 0x00, 0x00, 0xb0, 0x17, 0x00, 0x00


//--------------------- .nv.constant0._ZN2at4cuda57_GLOBAL__N__cd6b329d_24_DistributionBernoulli_cu_7537a20d21kernelPointwiseApply2IZNS_6native9templates4cuda28bernoulli_tensor_cuda_kernelIlfEEvRKNS_10TensorBaseES9_NS_15PhiloxCudaStateEEUliRlSB_SB_SB_RKfSD_SD_SD_E_lSC_mLi1ELi1ELi4ELi512ELi2EEEvNS0_6detail10TensorInfoIT0_T2_EENSG_IT1_SI_EESI_T_ --------------------------
	.section	.nv.constant0._ZN2at4cuda57_GLOBAL__N__cd6b329d_24_DistributionBernoulli_cu_7537a20d21kernelPointwiseApply2IZNS_6native9templates4cuda28bernoulli_tensor_cuda_kernelIlfEEvRKNS_10TensorBaseES9_NS_15PhiloxCudaStateEEUliRlSB_SB_SB_RKfSD_SD_SD_E_lSC_mLi1ELi1ELi4ELi512ELi2EEEvNS0_6detail10TensorInfoIT0_T2_EENSG_IT1_SI_EESI_T_,"a",@progbits
	.sectionflags	@""
	.align	4
.nv.constant0._ZN2at4cuda57_GLOBAL__N__cd6b329d_24_DistributionBernoulli_cu_7537a20d21kernelPointwiseApply2IZNS_6native9templates4cuda28bernoulli_tensor_cuda_kernelIlfEEvRKNS_10TensorBaseES9_NS_15PhiloxCudaStateEEUliRlSB_SB_SB_RKfSD_SD_SD_E_lSC_mLi1ELi1ELi4ELi512ELi2EEEvNS0_6detail10TensorInfoIT0_T2_EENSG_IT1_SI_EESI_T_:
	.zero		1216


//--------------------- .nv.constant2._ZN2at4cuda57_GLOBAL__N__cd6b329d_24_DistributionBernoulli_cu_7537a20d21kernelPointwiseApply2IZNS_6native9templates4cuda28bernoulli_tensor_cuda_kernelIlfEEvRKNS_10TensorBaseES9_NS_15PhiloxCudaStateEEUliRlSB_SB_SB_RKfSD_SD_SD_E_lSC_jLin1ELin1ELi4ELi512ELi2EEEvNS0_6detail10TensorInfoIT0_T2_EENSG_IT1_SI_EESI_T_ --------------------------
	.section	.nv.constant2._ZN2at4cuda57_GLOBAL__N__cd6b329d_24_DistributionBernoulli_cu_7537a20d21kernelPointwiseApply2IZNS_6native9templates4cuda28bernoulli_tensor_cuda_kernelIlfEEvRKNS_10TensorBaseES9_NS_15PhiloxCudaStateEEUliRlSB_SB_SB_RKfSD_SD_SD_E_lSC_jLin1ELin1ELi4ELi512ELi2EEEvNS0_6detail10TensorInfoIT0_T2_EENSG_IT1_SI_EESI_T_,"a",@progbits
	.sectionflags	@""
	.align	4
.nv.constant2._ZN2at4cuda57_GLOBAL__N__cd6b329d_24_DistributionBernoulli_cu_7537a20d21kernelPointwiseApply2IZNS_6native9templates4cuda28bernoulli_tensor_cuda_kernelIlfEEvRKNS_10TensorBaseES9_NS_15PhiloxCudaStateEEUliRlSB_SB_SB_RKfSD_SD_SD_E_lSC_jLin1ELin1ELi4ELi512ELi2EEEvNS0_6detail10TensorInfoIT0_T2_EENSG_IT1_SI_EESI_T_:
        /*0000*/ 	.byte	0x40, 0x77, 0x00, 0x00, 0x60, 0x75, 0x00, 0x00, 0x40, 0x79, 0x00, 0x00, 0x00, 0x00, 0x00, 0x00
        /*0010*/ 	.byte	0xd8, 0x00, 0x00, 0x00, 0x00, 0x00, 0x00, 0x00


//--------------------- .nv.constant0._ZN2at4cuda57_GLOBAL__N__cd6b329d_24_DistributionBernoulli_cu_7537a20d21kernelPointwiseApply2IZNS_6native9templates4cuda28bernoulli_tensor_cuda_kernelIlfEEvRKNS_10TensorBaseES9_NS_15PhiloxCudaStateEEUliRlSB_SB_SB_RKfSD_SD_SD_E_lSC_jLin1ELin1ELi4ELi512ELi2EEEvNS0_6detail10TensorInfoIT0_T2_EENSG_IT1_SI_EESI_T_ --------------------------
	.section	.nv.constant0._ZN2at4cuda57_GLOBAL__N__cd6b329d_24_DistributionBernoulli_cu_7537a20d21kernelPointwiseApply2IZNS_6native9templates4cuda28bernoulli_tensor_cuda_kernelIlfEEvRKNS_10TensorBaseES9_NS_15PhiloxCudaStateEEUliRlSB_SB_SB_RKfSD_SD_SD_E_lSC_jLin1ELin1ELi4ELi512ELi2EEEvNS0_6detail10TensorInfoIT0_T2_EENSG_IT1_SI_EESI_T_,"a",@progbits
	.sectionflags	@""
	.align	4
.nv.constant0._ZN2at4cuda57_GLOBAL__N__cd6b329d_24_DistributionBernoulli_cu_7537a20d21kernelPointwiseApply2IZNS_6native9templates4cuda28bernoulli_tensor_cuda_kernelIlfEEvRKNS_10TensorBaseES9_NS_15PhiloxCudaStateEEUliRlSB_SB_SB_RKfSD_SD_SD_E_lSC_jLin1ELin1ELi4ELi512ELi2EEEvNS0_6detail10TensorInfoIT0_T2_EENSG_IT1_SI_EESI_T_:
	.zero		816


//--------------------- .nv.constant2._ZN2at4cuda57_GLOBAL__N__cd6b329d_24_DistributionBernoulli_cu_7537a20d21kernelPointwiseApply2IZNS_6native9templates4cuda28bernoulli_tensor_cuda_kernelIlfEEvRKNS_10TensorBaseES9_NS_15PhiloxCudaStateEEUliRlSB_SB_SB_RKfSD_SD_SD_E_lSC_jLin1ELi2ELi4ELi512ELi2EEEvNS0_6detail10TensorInfoIT0_T2_EENSG_IT1_SI_EESI_T_ --------------------------
	.section	.nv.constant2._ZN2at4cuda57_GLOBAL__N__cd6b329d_24_DistributionBernoulli_cu_7537a20d21kernelPointwiseApply2IZNS_6native9templates4cuda28bernoulli_tensor_cuda_kernelIlfEEvRKNS_10TensorBaseES9_NS_15PhiloxCudaStateEEUliRlSB_SB_SB_RKfSD_SD_SD_E_lSC_jLin1ELi2ELi4ELi512ELi2EEEvNS0_6detail10TensorInfoIT0_T2_EENSG_IT1_SI_EESI_T_,"a",@progbits
	.sectionflags	@""
	.align	4
.nv.constant2._ZN2at4cuda57_GLOBAL__N__cd6b329d_24_DistributionBernoulli_cu_7537a20d21kernelPointwiseApply2IZNS_6native9templates4cuda28bernoulli_tensor_cuda_kernelIlfEEvRKNS_10TensorBaseES9_NS_15PhiloxCudaStateEEUliRlSB_SB_SB_RKfSD_SD_SD_E_lSC_jLin1ELi2ELi4ELi512ELi2EEEvNS0_6detail10TensorInfoIT0_T2_EENSG_IT1_SI_EESI_T_:
        /*0000*/ 	.byte	0xd0, 0x4a, 0x00, 0x00, 0xf0, 0x48, 0x00, 0x00, 0xd0, 0x4c, 0x00, 0x00


//--------------------- .nv.constant0._ZN2at4cuda57_GLOBAL__N__cd6b329d_24_DistributionBernoulli_cu_7537a20d21kernelPointwiseApply2IZNS_6native9templates4cuda28bernoulli_tensor_cuda_kernelIlfEEvRKNS_10TensorBaseES9_NS_15PhiloxCudaStateEEUliRlSB_SB_SB_RKfSD_SD_SD_E_lSC_jLin1ELi2ELi4ELi512ELi2EEEvNS0_6detail10TensorInfoIT0_T2_EENSG_IT1_SI_EESI_T_ --------------------------
	.section	.nv.constant0._ZN2at4cuda57_GLOBAL__N__cd6b329d_24_DistributionBernoulli_cu_7537a20d21kernelPointwiseApply2IZNS_6native9templates4cuda28bernoulli_tensor_cuda_kernelIlfEEvRKNS_10TensorBaseES9_NS_15PhiloxCudaStateEEUliRlSB_SB_SB_RKfSD_SD_SD_E_lSC_jLin1ELi2ELi4ELi512ELi2EEEvNS0_6detail10TensorInfoIT0_T2_EENSG_IT1_SI_EESI_T_,"a",@progbits
	.sectionflags	@""
	.align	4
.nv.constant0._ZN2at4cuda57_GLOBAL__N__cd6b329d_24_DistributionBernoulli_cu_7537a20d21kernelPointwiseApply2IZNS_6native9templates4cuda28bernoulli_tensor_cuda_kernelIlfEEvRKNS_10TensorBaseES9_NS_15PhiloxCudaStateEEUliRlSB_SB_SB_RKfSD_SD_SD_E_lSC_jLin1ELi2ELi4ELi512ELi2EEEvNS0_6detail10TensorInfoIT0_T2_EENSG_IT1_SI_EESI_T_:
	.zero		816


//--------------------- .nv.constant2._ZN2at4cuda57_GLOBAL__N__cd6b329d_24_DistributionBernoulli_cu_7537a20d21kernelPointwiseApply2IZNS_6native9templates4cuda28bernoulli_tensor_cuda_kernelIlfEEvRKNS_10TensorBaseES9_NS_15PhiloxCudaStateEEUliRlSB_SB_SB_RKfSD_SD_SD_E_lSC_jLin1ELi1ELi4ELi512ELi2EEEvNS0_6detail10TensorInfoIT0_T2_EENSG_IT1_SI_EESI_T_ --------------------------
	.section	.nv.constant2._ZN2at4cuda57_GLOBAL__N__cd6b329d_24_DistributionBernoulli_cu_7537a20d21kernelPointwiseApply2IZNS_6native9templates4cuda28bernoulli_tensor_cuda_kernelIlfEEvRKNS_10TensorBaseES9_NS_15PhiloxCudaStateEEUliRlSB_SB_SB_RKfSD_SD_SD_E_lSC_jLin1ELi1ELi4ELi512ELi2EEEvNS0_6detail10TensorInfoIT0_T2_EENSG_IT1_SI_EESI_T_,"a",@progbits
	.sectionflags	@""
	.align	4
.nv.constant2._ZN2at4cuda57_GLOBAL__N__cd6b329d_24_DistributionBernoulli_cu_7537a20d21kernelPointwiseApply2IZNS_6native9templates4cuda28bernoulli_tensor_cuda_kernelIlfEEvRKNS_10TensorBaseES9_NS_15PhiloxCudaStateEEUliRlSB_SB_SB_RKfSD_SD_SD_E_lSC_jLin1ELi1ELi4ELi512ELi2EEEvNS0_6detail10TensorInfoIT0_T2_EENSG_IT1_SI_EESI_T_:
        /*0000*/ 	.byte	0x50, 0x45, 0x00, 0x00, 0x10, 0x43, 0x00, 0x00, 0xb0, 0x47, 0x00, 0x00


//--------------------- .nv.constant0._ZN2at4cuda57_GLOBAL__N__cd6b329d_24_DistributionBernoulli_cu_7537a20d21kernelPointwiseApply2IZNS_6native9templates4cuda28bernoulli_tensor_cuda_kernelIlfEEvRKNS_10TensorBaseES9_NS_15PhiloxCudaStateEEUliRlSB_SB_SB_RKfSD_SD_SD_E_lSC_jLin1ELi1ELi4ELi512ELi2EEEvNS0_6detail10TensorInfoIT0_T2_EENSG_IT1_SI_EESI_T_ --------------------------
	.section	.nv.constant0._ZN2at4cuda57_GLOBAL__N__cd6b329d_24_DistributionBernoulli_cu_7537a20d21kernelPointwiseApply2IZNS_6native9templates4cuda28bernoulli_tensor_cuda_kernelIlfEEvRKNS_10TensorBaseES9_NS_15PhiloxCudaStateEEUliRlSB_SB_SB_RKfSD_SD_SD_E_lSC_jLin1ELi1ELi4ELi512ELi2EEEvNS0_6detail10TensorInfoIT0_T2_EENSG_IT1_SI_EESI_T_,"a",@progbits
	.sectionflags	@""
	.align	4
.nv.constant0._ZN2at4cuda57_GLOBAL__N__cd6b329d_24_DistributionBernoulli_cu_7537a20d21kernelPointwiseApply2IZNS_6native9templates4cuda28bernoulli_tensor_cuda_kernelIlfEEvRKNS_10TensorBaseES9_NS_15PhiloxCudaStateEEUliRlSB_SB_SB_RKfSD_SD_SD_E_lSC_jLin1ELi1ELi4ELi512ELi2EEEvNS0_6detail10TensorInfoIT0_T2_EENSG_IT1_SI_EESI_T_:
	.zero		816


//--------------------- .nv.constant2._ZN2at4cuda57_GLOBAL__N__cd6b329d_24_DistributionBernoulli_cu_7537a20d21kernelPointwiseApply2IZNS_6native9templates4cuda28bernoulli_tensor_cuda_kernelIlfEEvRKNS_10TensorBaseES9_NS_15PhiloxCudaStateEEUliRlSB_SB_SB_RKfSD_SD_SD_E_lSC_jLi2ELin1ELi4ELi512ELi2EEEvNS0_6detail10TensorInfoIT0_T2_EENSG_IT1_SI_EESI_T_ --------------------------
	.section	.nv.constant2._ZN2at4cuda57_GLOBAL__N__cd6b329d_24_DistributionBernoulli_cu_7537a20d21kernelPointwiseApply2IZNS_6native9templates4cuda28bernoulli_tensor_cuda_kernelIlfEEvRKNS_10TensorBaseES9_NS_15PhiloxCudaStateEEUliRlSB_SB_SB_RKfSD_SD_SD_E_lSC_jLi2ELin1ELi4ELi512ELi2EEEvNS0_6detail10TensorInfoIT0_T2_EENSG_IT1_SI_EESI_T_,"a",@progbits
	.sectionflags	@""
	.align	4
.nv.constant2._ZN2at4cuda57_GLOBAL__N__cd6b329d_24_DistributionBernoulli_cu_7537a20d21kernelPointwiseApply2IZNS_6native9templates4cuda28bernoulli_tensor_cuda_kernelIlfEEvRKNS_10TensorBaseES9_NS_15PhiloxCudaStateEEUliRlSB_SB_SB_RKfSD_SD_SD_E_lSC_jLi2ELin1ELi4ELi512ELi2EEEvNS0_6detail10TensorInfoIT0_T2_EENSG_IT1_SI_EESI_T_:
        /*0000*/ 	.byte	0xc0, 0x4a, 0x00, 0x00, 0xe0, 0x48, 0x00, 0x00, 0xc0, 0x4c, 0x00, 0x00, 0x00, 0x00, 0x00, 0x00
        /*0010*/ 	.byte	0xd8, 0x00, 0x00, 0x00, 0x00, 0x00, 0x00, 0x00


//--------------------- .nv.constant0._ZN2at4cuda57_GLOBAL__N__cd6b329d_24_DistributionBernoulli_cu_7537a20d21kernelPointwiseApply2IZNS_6native9templates4cuda28bernoulli_tensor_cuda_kernelIlfEEvRKNS_10TensorBaseES9_NS_15PhiloxCudaStateEEUliRlSB_SB_SB_RKfSD_SD_SD_E_lSC_jLi2ELin1ELi4ELi512ELi2EEEvNS0_6detail10TensorInfoIT0_T2_EENSG_IT1_SI_EESI_T_ --------------------------
	.section	.nv.constant0._ZN2at4cuda57_GLOBAL__N__cd6b329d_24_DistributionBernoulli_cu_7537a20d21kernelPointwiseApply2IZNS_6native9templates4cuda28bernoulli_tensor_cuda_kernelIlfEEvRKNS_10TensorBaseES9_NS_15PhiloxCudaStateEEUliRlSB_SB_SB_RKfSD_SD_SD_E_lSC_jLi2ELin1ELi4ELi512ELi2EEEvNS0_6detail10TensorInfoIT0_T2_EENSG_IT1_SI_EESI_T_,"a",@progbits
	.sectionflags	@""
	.align	4
.nv.constant0._ZN2at4cuda57_GLOBAL__N__cd6b329d_24_DistributionBernoulli_cu_7537a20d21kernelPointwiseApply2IZNS_6native9templates4cuda28bernoulli_tensor_cuda_kernelIlfEEvRKNS_10TensorBaseES9_NS_15PhiloxCudaStateEEUliRlSB_SB_SB_RKfSD_SD_SD_E_lSC_jLi2ELin1ELi4ELi512ELi2EEEvNS0_6detail10TensorInfoIT0_T2_EENSG_IT1_SI_EESI_T_:
	.zero		816


//--------------------- .nv.constant2._ZN2at4cuda57_GLOBAL__N__cd6b329d_24_DistributionBernoulli_cu_7537a20d21kernelPointwiseApply2IZNS_6native9templates4cuda28bernoulli_tensor_cuda_kernelIlfEEvRKNS_10TensorBaseES9_NS_15PhiloxCudaStateEEUliRlSB_SB_SB_RKfSD_SD_SD_E_lSC_jLi2ELi2ELi4ELi512ELi2EEEvNS0_6detail10TensorInfoIT0_T2_EENSG_IT1_SI_EESI_T_ --------------------------
	.section	.nv.constant2._ZN2at4cuda57_GLOBAL__N__cd6b329d_24_DistributionBernoulli_cu_7537a20d21kernelPointwiseApply2IZNS_6native9templates4cuda28bernoulli_tensor_cuda_kernelIlfEEvRKNS_10TensorBaseES9_NS_15PhiloxCudaStateEEUliRlSB_SB_SB_RKfSD_SD_SD_E_lSC_jLi2ELi2ELi4ELi512ELi2EEEvNS0_6detail10TensorInfoIT0_T2_EENSG_IT1_SI_EESI_T_,"a",@progbits
	.sectionflags	@""
	.align	4
.nv.constant2._ZN2at4cuda57_GLOBAL__N__cd6b329d_24_DistributionBernoulli_cu_7537a20d21kernelPointwiseApply2IZNS_6native9templates4cuda28bernoulli_tensor_cuda_kernelIlfEEvRKNS_10TensorBaseES9_NS_15PhiloxCudaStateEEUliRlSB_SB_SB_RKfSD_SD_SD_E_lSC_jLi2ELi2ELi4ELi512ELi2EEEvNS0_6detail10TensorInfoIT0_T2_EENSG_IT1_SI_EESI_T_:
        /*0000*/ 	.byte	0x20, 0x1e, 0x00, 0x00, 0x40, 0x1c, 0x00, 0x00, 0x20, 0x20, 0x00, 0x00


//--------------------- .nv.constant0._ZN2at4cuda57_GLOBAL__N__cd6b329d_24_DistributionBernoulli_cu_7537a20d21kernelPointwiseApply2IZNS_6native9templates4cuda28bernoulli_tensor_cuda_kernelIlfEEvRKNS_10TensorBaseES9_NS_15PhiloxCudaStateEEUliRlSB_SB_SB_RKfSD_SD_SD_E_lSC_jLi2ELi2ELi4ELi512ELi2EEEvNS0_6detail10TensorInfoIT0_T2_EENSG_IT1_SI_EESI_T_ --------------------------
	.section	.nv.constant0._ZN2at4cuda57_GLOBAL__N__cd6b329d_24_DistributionBernoulli_cu_7537a20d21kernelPointwiseApply2IZNS_6native9templates4cuda28bernoulli_tensor_cuda_kernelIlfEEvRKNS_10TensorBaseES9_NS_15PhiloxCudaStateEEUliRlSB_SB_SB_RKfSD_SD_SD_E_lSC_jLi2ELi2ELi4ELi512ELi2EEEvNS0_6detail10TensorInfoIT0_T2_EENSG_IT1_SI_EESI_T_,"a",@progbits
	.sectionflags	@""
	.align	4
.nv.constant0._ZN2at4cuda57_GLOBAL__N__cd6b329d_24_DistributionBernoulli_cu_7537a20d21kernelPointwiseApply2IZNS_6native9templates4cuda28bernoulli_tensor_cuda_kernelIlfEEvRKNS_10TensorBaseES9_NS_15PhiloxCudaStateEEUliRlSB_SB_SB_RKfSD_SD_SD_E_lSC_jLi2ELi2ELi4ELi512ELi2EEEvNS0_6detail10TensorInfoIT0_T2_EENSG_IT1_SI_EESI_T_:
	.zero		816


//--------------------- .nv.constant2._ZN2at4cuda57_GLOBAL__N__cd6b329d_24_DistributionBernoulli_cu_7537a20d21kernelPointwiseApply2IZNS_6native9templates4cuda28bernoulli_tensor_cuda_kernelIlfEEvRKNS_10TensorBaseES9_NS_15PhiloxCudaStateEEUliRlSB_SB_SB_RKfSD_SD_SD_E_lSC_jLi2ELi1ELi4ELi512ELi2EEEvNS0_6detail10TensorInfoIT0_T2_EENSG_IT1_SI_EESI_T_ --------------------------
	.section	.nv.constant2._ZN2at4cuda57_GLOBAL__N__cd6b329d_24_DistributionBernoulli_cu_7537a20d21kernelPointwiseApply2IZNS_6native9templates4cuda28bernoulli_tensor_cuda_kernelIlfEEvRKNS_10TensorBaseES9_NS_15PhiloxCudaStateEEUliRlSB_SB_SB_RKfSD_SD_SD_E_lSC_jLi2ELi1ELi4ELi512ELi2EEEvNS0_6detail10TensorInfoIT0_T2_EENSG_IT1_SI_EESI_T_,"a",@progbits
	.sectionflags	@""
	.align	4
.nv.constant2._ZN2at4cuda57_GLOBAL__N__cd6b329d_24_DistributionBernoulli_cu_7537a20d21kernelPointwiseApply2IZNS_6native9templates4cuda28bernoulli_tensor_cuda_kernelIlfEEvRKNS_10TensorBaseES9_NS_15PhiloxCudaStateEEUliRlSB_SB_SB_RKfSD_SD_SD_E_lSC_jLi2ELi1ELi4ELi512ELi2EEEvNS0_6detail10TensorInfoIT0_T2_EENSG_IT1_SI_EESI_T_:
        /*0000*/ 	.byte	0x00, 0x19, 0x00, 0x00, 0xd0, 0x16, 0x00, 0x00, 0x50, 0x1b, 0x00, 0x00


//--------------------- .nv.constant0._ZN2at4cuda57_GLOBAL__N__cd6b329d_24_DistributionBernoulli_cu_7537a20d21kernelPointwiseApply2IZNS_6native9templates4cuda28bernoulli_tensor_cuda_kernelIlfEEvRKNS_10TensorBaseES9_NS_15PhiloxCudaStateEEUliRlSB_SB_SB_RKfSD_SD_SD_E_lSC_jLi2ELi1ELi4ELi512ELi2EEEvNS0_6detail10TensorInfoIT0_T2_EENSG_IT1_SI_EESI_T_ --------------------------
	.section	.nv.constant0._ZN2at4cuda57_GLOBAL__N__cd6b329d_24_DistributionBernoulli_cu_7537a20d21kernelPointwiseApply2IZNS_6native9templates4cuda28bernoulli_tensor_cuda_kernelIlfEEvRKNS_10TensorBaseES9_NS_15PhiloxCudaStateEEUliRlSB_SB_SB_RKfSD_SD_SD_E_lSC_jLi2ELi1ELi4ELi512ELi2EEEvNS0_6detail10TensorInfoIT0_T2_EENSG_IT1_SI_EESI_T_,"a",@progbits
	.sectionflags	@""
	.align	4
.nv.constant0._ZN2at4cuda57_GLOBAL__N__cd6b329d_24_DistributionBernoulli_cu_7537a20d21kernelPointwiseApply2IZNS_6native9templates4cuda28bernoulli_tensor_cuda_kernelIlfEEvRKNS_10TensorBaseES9_NS_15PhiloxCudaStateEEUliRlSB_SB_SB_RKfSD_SD_SD_E_lSC_jLi2ELi1ELi4ELi512ELi2EEEvNS0_6detail10TensorInfoIT0_T2_EENSG_IT1_SI_EESI_T_:
	.zero		816


//--------------------- .nv.constant2._ZN2at4cuda57_GLOBAL__N__cd6b329d_24_DistributionBernoulli_cu_7537a20d21kernelPointwiseApply2IZNS_6native9templates4cuda28bernoulli_tensor_cuda_kernelIlfEEvRKNS_10TensorBaseES9_NS_15PhiloxCudaStateEEUliRlSB_SB_SB_RKfSD_SD_SD_E_lSC_jLi1ELin1ELi4ELi512ELi2EEEvNS0_6detail10TensorInfoIT0_T2_EENSG_IT1_SI_EESI_T_ --------------------------
	.section	.nv.constant2._ZN2at4cuda57_GLOBAL__N__cd6b329d_24_DistributionBernoulli_cu_7537a20d21kernelPointwiseApply2IZNS_6native9templates4cuda28bernoulli_tensor_cuda_kernelIlfEEvRKNS_10TensorBaseES9_NS_15PhiloxCudaStateEEUliRlSB_SB_SB_RKfSD_SD_SD_E_lSC_jLi1ELin1ELi4ELi512ELi2EEEvNS0_6detail10TensorInfoIT0_T2_EENSG_IT1_SI_EESI_T_,"a",@progbits
	.sectionflags	@""
	.align	4
.nv.constant2._ZN2at4cuda57_GLOBAL__N__cd6b329d_24_DistributionBernoulli_cu_7537a20d21kernelPointwiseApply2IZNS_6native9templates4cuda28bernoulli_tensor_cuda_kernelIlfEEvRKNS_10TensorBaseES9_NS_15PhiloxCudaStateEEUliRlSB_SB_SB_RKfSD_SD_SD_E_lSC_jLi1ELin1ELi4ELi512ELi2EEEvNS0_6detail10TensorInfoIT0_T2_EENSG_IT1_SI_EESI_T_:
        /*0000*/ 	.byte	0xd0, 0x45, 0x00, 0x00, 0x90, 0x43, 0x00, 0x00, 0x30, 0x48, 0x00, 0x00, 0x00, 0x00, 0x00, 0x00
        /*0010*/ 	.byte	0xd8, 0x00, 0x00, 0x00, 0x00, 0x00, 0x00, 0x00


//--------------------- .nv.constant0._ZN2at4cuda57_GLOBAL__N__cd6b329d_24_DistributionBernoulli_cu_7537a20d21kernelPointwiseApply2IZNS_6native9templates4cuda28bernoulli_tensor_cuda_kernelIlfEEvRKNS_10TensorBaseES9_NS_15PhiloxCudaStateEEUliRlSB_SB_SB_RKfSD_SD_SD_E_lSC_jLi1ELin1ELi4ELi512ELi2EEEvNS0_6detail10TensorInfoIT0_T2_EENSG_IT1_SI_EESI_T_ --------------------------
	.section	.nv.constant0._ZN2at4cuda57_GLOBAL__N__cd6b329d_24_DistributionBernoulli_cu_7537a20d21kernelPointwiseApply2IZNS_6native9templates4cuda28bernoulli_tensor_cuda_kernelIlfEEvRKNS_10TensorBaseES9_NS_15PhiloxCudaStateEEUliRlSB_SB_SB_RKfSD_SD_SD_E_lSC_jLi1ELin1ELi4ELi512ELi2EEEvNS0_6detail10TensorInfoIT0_T2_EENSG_IT1_SI_EESI_T_,"a",@progbits
	.sectionflags	@""
	.align	4
.nv.constant0._ZN2at4cuda57_GLOBAL__N__cd6b329d_24_DistributionBernoulli_cu_7537a20d21kernelPointwiseApply2IZNS_6native9templates4cuda28bernoulli_tensor_cuda_kernelIlfEEvRKNS_10TensorBaseES9_NS_15PhiloxCudaStateEEUliRlSB_SB_SB_RKfSD_SD_SD_E_lSC_jLi1ELin1ELi4ELi512ELi2EEEvNS0_6detail10TensorInfoIT0_T2_EENSG_IT1_SI_EESI_T_:
	.zero		816


//--------------------- .nv.constant2._ZN2at4cuda57_GLOBAL__N__cd6b329d_24_DistributionBernoulli_cu_7537a20d21kernelPointwiseApply2IZNS_6native9templates4cuda28bernoulli_tensor_cuda_kernelIlfEEvRKNS_10TensorBaseES9_NS_15PhiloxCudaStateEEUliRlSB_SB_SB_RKfSD_SD_SD_E_lSC_jLi1ELi2ELi4ELi512ELi2EEEvNS0_6detail10TensorInfoIT0_T2_EENSG_IT1_SI_EESI_T_ --------------------------
	.section	.nv.constant2._ZN2at4cuda57_GLOBAL__N__cd6b329d_24_DistributionBernoulli_cu_7537a20d21kernelPointwiseApply2IZNS_6native9templates4cuda28bernoulli_tensor_cuda_kernelIlfEEvRKNS_10TensorBaseES9_NS_15PhiloxCudaStateEEUliRlSB_SB_SB_RKfSD_SD_SD_E_lSC_jLi1ELi2ELi4ELi512ELi2EEEvNS0_6detail10TensorInfoIT0_T2_EENSG_IT1_SI_EESI_T_,"a",@progbits
	.sectionflags	@""
	.align	4
.nv.constant2._ZN2at4cuda57_GLOBAL__N__cd6b329d_24_DistributionBernoulli_cu_7537a20d21kernelPointwiseApply2IZNS_6native9templates4cuda28bernoulli_tensor_cuda_kernelIlfEEvRKNS_10TensorBaseES9_NS_15PhiloxCudaStateEEUliRlSB_SB_SB_RKfSD_SD_SD_E_lSC_jLi1ELi2ELi4ELi512ELi2EEEvNS0_6detail10TensorInfoIT0_T2_EENSG_IT1_SI_EESI_T_:
        /*0000*/ 	.byte	0x20, 0x19, 0x00, 0x00, 0xe0, 0x16, 0x00, 0x00, 0x70, 0x1b, 0x00, 0x00


//--------------------- .nv.constant0._ZN2at4cuda57_GLOBAL__N__cd6b329d_24_DistributionBernoulli_cu_7537a20d21kernelPointwiseApply2IZNS_6native9templates4cuda28bernoulli_tensor_cuda_kernelIlfEEvRKNS_10TensorBaseES9_NS_15PhiloxCudaStateEEUliRlSB_SB_SB_RKfSD_SD_SD_E_lSC_jLi1ELi2ELi4ELi512ELi2EEEvNS0_6detail10TensorInfoIT0_T2_EENSG_IT1_SI_EESI_T_ --------------------------
	.section	.nv.constant0._ZN2at4cuda57_GLOBAL__N__cd6b329d_24_DistributionBernoulli_cu_7537a20d21kernelPointwiseApply2IZNS_6native9templates4cuda28bernoulli_tensor_cuda_kernelIlfEEvRKNS_10TensorBaseES9_NS_15PhiloxCudaStateEEUliRlSB_SB_SB_RKfSD_SD_SD_E_lSC_jLi1ELi2ELi4ELi512ELi2EEEvNS0_6detail10TensorInfoIT0_T2_EENSG_IT1_SI_EESI_T_,"a",@progbits
	.sectionflags	@""
	.align	4
.nv.constant0._ZN2at4cuda57_GLOBAL__N__cd6b329d_24_DistributionBernoulli_cu_7537a20d21kernelPointwiseApply2IZNS_6native9templates4cuda28bernoulli_tensor_cuda_kernelIlfEEvRKNS_10TensorBaseES9_NS_15PhiloxCudaStateEEUliRlSB_SB_SB_RKfSD_SD_SD_E_lSC_jLi1ELi2ELi4ELi512ELi2EEEvNS0_6detail10TensorInfoIT0_T2_EENSG_IT1_SI_EESI_T_:
	.zero		816


//--------------------- .nv.constant2._ZN2at4cuda57_GLOBAL__N__cd6b329d_24_DistributionBernoulli_cu_7537a20d21kernelPointwiseApply2IZNS_6native9templates4cuda28bernoulli_tensor_cuda_kernelIlfEEvRKNS_10TensorBaseES9_NS_15PhiloxCudaStateEEUliRlSB_SB_SB_RKfSD_SD_SD_E_lSC_jLi1ELi1ELi4ELi512ELi2EEEvNS0_6detail10TensorInfoIT0_T2_EENSG_IT1_SI_EESI_T_ --------------------------
	.section	.nv.constant2._ZN2at4cuda57_GLOBAL__N__cd6b329d_24_DistributionBernoulli_cu_7537a20d21kernelPointwiseApply2IZNS_6native9templates4cuda28bernoulli_tensor_cuda_kernelIlfEEvRKNS_10TensorBaseES9_NS_15PhiloxCudaStateEEUliRlSB_SB_SB_RKfSD_SD_SD_E_lSC_jLi1ELi1ELi4ELi512ELi2EEEvNS0_6detail10TensorInfoIT0_T2_EENSG_IT1_SI_EESI_T_,"a",@progbits
	.sectionflags	@""
	.align	4
.nv.constant2._ZN2at4cuda57_GLOBAL__N__cd6b329d_24_DistributionBernoulli_cu_7537a20d21kernelPointwiseApply2IZNS_6native9templates4cuda28bernoulli_tensor_cuda_kernelIlfEEvRKNS_10TensorBaseES9_NS_15PhiloxCudaStateEEUliRlSB_SB_SB_RKfSD_SD_SD_E_lSC_jLi1ELi1ELi4ELi512ELi2EEEvNS0_6detail10TensorInfoIT0_T2_EENSG_IT1_SI_EESI_T_:
        /*0000*/ 	.byte	0x60, 0x12, 0x00, 0x00, 0x80, 0x10, 0x00, 0x00, 0x20, 0x15, 0x00, 0x00


//--------------------- .nv.constant0._ZN2at4cuda57_GLOBAL__N__cd6b329d_24_DistributionBernoulli_cu_7537a20d21kernelPointwiseApply2IZNS_6native9templates4cuda28bernoulli_tensor_cuda_kernelIlfEEvRKNS_10TensorBaseES9_NS_15PhiloxCudaStateEEUliRlSB_SB_SB_RKfSD_SD_SD_E_lSC_jLi1ELi1ELi4ELi512ELi2EEEvNS0_6detail10TensorInfoIT0_T2_EENSG_IT1_SI_EESI_T_ --------------------------
	.section	.nv.constant0._ZN2at4cuda57_GLOBAL__N__cd6b329d_24_DistributionBernoulli_cu_7537a20d21kernelPointwiseApply2IZNS_6native9templates4cuda28bernoulli_tensor_cuda_kernelIlfEEvRKNS_10TensorBaseES9_NS_15PhiloxCudaStateEEUliRlSB_SB_SB_RKfSD_SD_SD_E_lSC_jLi1ELi1ELi4ELi512ELi2EEEvNS0_6detail10TensorInfoIT0_T2_EENSG_IT1_SI_EESI_T_,"a",@progbits
	.sectionflags	@""
	.align	4
.nv.constant0._ZN2at4cuda57_GLOBAL__N__cd6b329d_24_DistributionBernoulli_cu_7537a20d21kernelPointwiseApply2IZNS_6native9templates4cuda28bernoulli_tensor_cuda_kernelIlfEEvRKNS_10TensorBaseES9_NS_15PhiloxCudaStateEEUliRlSB_SB_SB_RKfSD_SD_SD_E_lSC_jLi1ELi1ELi4ELi512ELi2EEEvNS0_6detail10TensorInfoIT0_T2_EENSG_IT1_SI_EESI_T_:
	.zero		816


//--------------------- .nv.constant2._ZN2at4cuda57_GLOBAL__N__cd6b329d_24_DistributionBernoulli_cu_7537a20d21kernelPointwiseApply2IZNS_6native9templates4cuda28bernoulli_tensor_cuda_kernelIifEEvRKNS_10TensorBaseES9_NS_15PhiloxCudaStateEEUliRiSB_SB_SB_RKfSD_SD_SD_E_iSC_mLin1ELin1ELi4ELi512ELi2EEEvNS0_6detail10TensorInfoIT0_T2_EENSG_IT1_SI_EESI_T_ --------------------------
	.section	.nv.constant2._ZN2at4cuda57_GLOBAL__N__cd6b329d_24_DistributionBernoulli_cu_7537a20d21kernelPointwiseApply2IZNS_6native9templates4cuda28bernoulli_tensor_cuda_kernelIifEEvRKNS_10TensorBaseES9_NS_15PhiloxCudaStateEEUliRiSB_SB_SB_RKfSD_SD_SD_E_iSC_mLin1ELin1ELi4ELi512ELi2EEEvNS0_6detail10TensorInfoIT0_T2_EENSG_IT1_SI_EESI_T_,"a",@progbits
	.sectionflags	@""
	.align	4
.nv.constant2._ZN2at4cuda57_GLOBAL__N__cd6b329d_24_DistributionBernoulli_cu_7537a20d21kernelPointwiseApply2IZNS_6native9templates4cuda28bernoulli_tensor_cuda_kernelIifEEvRKNS_10TensorBaseES9_NS_15PhiloxCudaStateEEUliRiSB_SB_SB_RKfSD_SD_SD_E_iSC_mLin1ELin1ELi4ELi512ELi2EEEvNS0_6detail10TensorInfoIT0_T2_EENSG_IT1_SI_EESI_T_:
        /*0000*/ 	.byte	0x30, 0xdd, 0x00, 0x00, 0x60, 0xdb, 0x00, 0x00, 0x20, 0xdf, 0x00, 0x00, 0x00, 0x00, 0x00, 0x00
        /*0010*/ 	.byte	0xa0, 0x01, 0x00, 0x00, 0x00, 0x00, 0x00, 0x00


//--------------------- .nv.constant0._ZN2at4cuda57_GLOBAL__N__cd6b329d_24_DistributionBernoulli_cu_7537a20d21kernelPointwiseApply2IZNS_6native9templates4cuda28bernoulli_tensor_cuda_kernelIifEEvRKNS_10TensorBaseES9_NS_15PhiloxCudaStateEEUliRiSB_SB_SB_RKfSD_SD_SD_E_iSC_mLin1ELin1ELi4ELi512ELi2EEEvNS0_6detail10TensorInfoIT0_T2_EENSG_IT1_SI_EESI_T_ --------------------------
	.section	.nv.constant0._ZN2at4cuda57_GLOBAL__N__cd6b329d_24_DistributionBernoulli_cu_7537a20d21kernelPointwiseApply2IZNS_6native9templates4cuda28bernoulli_tensor_cuda_kernelIifEEvRKNS_10TensorBaseES9_NS_15PhiloxCudaStateEEUliRiSB_SB_SB_RKfSD_SD_SD_E_iSC_mLin1ELin1ELi4ELi512ELi2EEEvNS0_6detail10TensorInfoIT0_T2_EENSG_IT1_SI_EESI_T_,"a",@progbits
	.sectionflags	@""
	.align	4
.nv.constant0._ZN2at4cuda57_GLOBAL__N__cd6b329d_24_DistributionBernoulli_cu_7537a20d21kernelPointwiseApply2IZNS_6native9templates4cuda28bernoulli_tensor_cuda_kernelIifEEvRKNS_10TensorBaseES9_NS_15PhiloxCudaStateEEUliRiSB_SB_SB_RKfSD_SD_SD_E_iSC_mLin1ELin1ELi4ELi512ELi2EEEvNS0_6detail10TensorInfoIT0_T2_EENSG_IT1_SI_EESI_T_:
	.zero		1216


//--------------------- .nv.constant2._ZN2at4cuda57_GLOBAL__N__cd6b329d_24_DistributionBernoulli_cu_7537a20d21kernelPointwiseApply2IZNS_6native9templates4cuda28bernoulli_tensor_cuda_kernelIifEEvRKNS_10TensorBaseES9_NS_15PhiloxCudaStateEEUliRiSB_SB_SB_RKfSD_SD_SD_E_iSC_mLi1ELi1ELi4ELi512ELi2EEEvNS0_6detail10TensorInfoIT0_T2_EENSG_IT1_SI_EESI_T_ --------------------------
	.section	.nv.constant2._ZN2at4cuda57_GLOBAL__N__cd6b329d_24_DistributionBernoulli_cu_7537a20d21kernelPointwiseApply2IZNS_6native9templates4cuda28bernoulli_tensor_cuda_kernelIifEEvRKNS_10TensorBaseES9_NS_15PhiloxCudaStateEEUliRiSB_SB_SB_RKfSD_SD_SD_E_iSC_mLi1ELi1ELi4ELi512ELi2EEEvNS0_6detail10TensorInfoIT0_T2_EENSG_IT1_SI_EESI_T_,"a",@progbits
	.sectionflags	@""
	.align	4
.nv.constant2._ZN2at4cuda57_GLOBAL__N__cd6b329d_24_DistributionBernoulli_cu_7537a20d21kernelPointwiseApply2IZNS_6native9templates4cuda28bernoulli_tensor_cuda_kernelIifEEvRKNS_10TensorBaseES9_NS_15PhiloxCudaStateEEUliRiSB_SB_SB_RKfSD_SD_SD_E_iSC_mLi1ELi1ELi4ELi512ELi2EEEvNS0_6detail10TensorInfoIT0_T2_EENSG_IT1_SI_EESI_T_:
        /*0000*/ 	.byte	0x40, 0x14, 0x00, 0x00, 0x70, 0x12, 0x00, 0x00, 0x70, 0x17, 0x00, 0x00


//--------------------- .nv.constant0._ZN2at4cuda57_GLOBAL__N__cd6b329d_24_DistributionBernoulli_cu_7537a20d21kernelPointwiseApply2IZNS_6native9templates4cuda28bernoulli_tensor_cuda_kernelIifEEvRKNS_10TensorBaseES9_NS_15PhiloxCudaStateEEUliRiSB_SB_SB_RKfSD_SD_SD_E_iSC_mLi1ELi1ELi4ELi512ELi2EEEvNS0_6detail10TensorInfoIT0_T2_EENSG_IT1_SI_EESI_T_ --------------------------
	.section	.nv.constant0._ZN2at4cuda57_GLOBAL__N__cd6b329d_24_DistributionBernoulli_cu_7537a20d21kernelPointwiseApply2IZNS_6native9templates4cuda28bernoulli_tensor_cuda_kernelIifEEvRKNS_10TensorBaseES9_NS_15PhiloxCudaStateEEUliRiSB_SB_SB_RKfSD_SD_SD_E_iSC_mLi1ELi1ELi4ELi512ELi2EEEvNS0_6detail10TensorInfoIT0_T2_EENSG_IT1_SI_EESI_T_,"a",@progbits
	.sectionflags	@""
	.align	4
.nv.constant0._ZN2at4cuda57_GLOBAL__N__cd6b329d_24_DistributionBernoulli_cu_7537a20d21kernelPointwiseApply2IZNS_6native9templates4cuda28bernoulli_tensor_cuda_kernelIifEEvRKNS_10TensorBaseES9_NS_15PhiloxCudaStateEEUliRiSB_SB_SB_RKfSD_SD_SD_E_iSC_mLi1ELi1ELi4ELi512ELi2EEEvNS0_6detail10TensorInfoIT0_T2_EENSG_IT1_SI_EESI_T_:
	.zero		1216


//--------------------- .nv.constant2._ZN2at4cuda57_GLOBAL__N__cd6b329d_24_DistributionBernoulli_cu_7537a20d21kernelPointwiseApply2IZNS_6native9templates4cuda28bernoulli_tensor_cuda_kernelIifEEvRKNS_10TensorBaseES9_NS_15PhiloxCudaStateEEUliRiSB_SB_SB_RKfSD_SD_SD_E_iSC_jLin1ELin1ELi4ELi512ELi2EEEvNS0_6detail10TensorInfoIT0_T2_EENSG_IT1_SI_EESI_T_ --------------------------
	.section	.nv.constant2._ZN2at4cuda57_GLOBAL__N__cd6b329d_24_DistributionBernoulli_cu_7537a20d21kernelPointwiseApply2IZNS_6native9templates4cuda28bernoulli_tensor_cuda_kernelIifEEvRKNS_10TensorBaseES9_NS_15PhiloxCudaStateEEUliRiSB_SB_SB_RKfSD_SD_SD_E_iSC_jLin1ELin1ELi4ELi512ELi2EEEvNS0_6detail10TensorInfoIT0_T2_EENSG_IT1_SI_EESI_T_,"a",@progbits
	.sectionflags	@""
	.align	4
.nv.constant2._ZN2at4cuda57_GLOBAL__N__cd6b329d_24_DistributionBernoulli_cu_7537a20d21kernelPointwiseApply2IZNS_6native9templates4cuda28bernoulli_tensor_cuda_kernelIifEEvRKNS_10TensorBaseES9_NS_15PhiloxCudaStateEEUliRiSB_SB_SB_RKfSD_SD_SD_E_iSC_jLin1ELin1ELi4ELi512ELi2EEEvNS0_6detail10TensorInfoIT0_T2_EENSG_IT1_SI_EESI_T_:
        /*0000*/ 	.byte	0x00, 0x77, 0x00, 0x00, 0x30, 0x75, 0x00, 0x00, 0xf0, 0x78, 0x00, 0x00, 0x00, 0x00, 0x00, 0x00
        /*0010*/ 	.byte	0xd8, 0x00, 0x00, 0x00, 0x00, 0x00, 0x00, 0x00


//--------------------- .nv.constant0._ZN2at4cuda57_GLOBAL__N__cd6b329d_24_DistributionBernoulli_cu_7537a20d21kernelPointwiseApply2IZNS_6native9templates4cuda28bernoulli_tensor_cuda_kernelIifEEvRKNS_10TensorBaseES9_NS_15PhiloxCudaStateEEUliRiSB_SB_SB_RKfSD_SD_SD_E_iSC_jLin1ELin1ELi4ELi512ELi2EEEvNS0_6detail10TensorInfoIT0_T2_EENSG_IT1_SI_EESI_T_ --------------------------
	.section	.nv.constant0._ZN2at4cuda57_GLOBAL__N__cd6b329d_24_DistributionBernoulli_cu_7537a20d21kernelPointwiseApply2IZNS_6native9templates4cuda28bernoulli_tensor_cuda_kernelIifEEvRKNS_10TensorBaseES9_NS_15PhiloxCudaStateEEUliRiSB_SB_SB_RKfSD_SD_SD_E_iSC_jLin1ELin1ELi4ELi512ELi2EEEvNS0_6detail10TensorInfoIT0_T2_EENSG_IT1_SI_EESI_T_,"a",@progbits
	.sectionflags	@""
	.align	4
.nv.constant0._ZN2at4cuda57_GLOBAL__N__cd6b329d_24_DistributionBernoulli_cu_7537a20d21kernelPointwiseApply2IZNS_6native9templates4cuda28bernoulli_tensor_cuda_kernelIifEEvRKNS_10TensorBaseES9_NS_15PhiloxCudaStateEEUliRiSB_SB_SB_RKfSD_SD_SD_E_iSC_jLin1ELin1ELi4ELi512ELi2EEEvNS0_6detail10TensorInfoIT0_T2_EENSG_IT1_SI_EESI_T_:
	.zero		816


//--------------------- .nv.constant2._ZN2at4cuda57_GLOBAL__N__cd6b329d_24_DistributionBernoulli_cu_7537a20d21kernelPointwiseApply2IZNS_6native9templates4cuda28bernoulli_tensor_cuda_kernelIifEEvRKNS_10TensorBaseES9_NS_15PhiloxCudaStateEEUliRiSB_SB_SB_RKfSD_SD_SD_E_iSC_jLin1ELi2ELi4ELi512ELi2EEEvNS0_6detail10TensorInfoIT0_T2_EENSG_IT1_SI_EESI_T_ --------------------------
	.section	.nv.constant2._ZN2at4cuda57_GLOBAL__N__cd6b329d_24_DistributionBernoulli_cu_7537a20d21kernelPointwiseApply2IZNS_6native9templates4cuda28bernoulli_tensor_cuda_kernelIifEEvRKNS_10TensorBaseES9_NS_15PhiloxCudaStateEEUliRiSB_SB_SB_RKfSD_SD_SD_E_iSC_jLin1ELi2ELi4ELi512ELi2EEEvNS0_6detail10TensorInfoIT0_T2_EENSG_IT1_SI_EESI_T_,"a",@progbits
	.sectionflags	@""
	.align	4
.nv.constant2._ZN2at4cuda57_GLOBAL__N__cd6b329d_24_DistributionBernoulli_cu_7537a20d21kernelPointwiseApply2IZNS_6native9templates4cuda28bernoulli_tensor_cuda_kernelIifEEvRKNS_10TensorBaseES9_NS_15PhiloxCudaStateEEUliRiSB_SB_SB_RKfSD_SD_SD_E_iSC_jLin1ELi2ELi4ELi512ELi2EEEvNS0_6detail10TensorInfoIT0_T2_EENSG_IT1_SI_EESI_T_:
        /*0000*/ 	.byte	0x90, 0x4a, 0x00, 0x00, 0xc0, 0x48, 0x00, 0x00, 0x80, 0x4c, 0x00, 0x00


//--------------------- .nv.constant0._ZN2at4cuda57_GLOBAL__N__cd6b329d_24_DistributionBernoulli_cu_7537a20d21kernelPointwiseApply2IZNS_6native9templates4cuda28bernoulli_tensor_cuda_kernelIifEEvRKNS_10TensorBaseES9_NS_15PhiloxCudaStateEEUliRiSB_SB_SB_RKfSD_SD_SD_E_iSC_jLin1ELi2ELi4ELi512ELi2EEEvNS0_6detail10TensorInfoIT0_T2_EENSG_IT1_SI_EESI_T_ --------------------------
	.section	.nv.constant0._ZN2at4cuda57_GLOBAL__N__cd6b329d_24_DistributionBernoulli_cu_7537a20d21kernelPointwiseApply2IZNS_6native9templates4cuda28bernoulli_tensor_cuda_kernelIifEEvRKNS_10TensorBaseES9_NS_15PhiloxCudaStateEEUliRiSB_SB_SB_RKfSD_SD_SD_E_iSC_jLin1ELi2ELi4ELi512ELi2EEEvNS0_6detail10TensorInfoIT0_T2_EENSG_IT1_SI_EESI_T_,"a",@progbits
	.sectionflags	@""
	.align	4
.nv.constant0._ZN2at4cuda57_GLOBAL__N__cd6b329d_24_DistributionBernoulli_cu_7537a20d21kernelPointwiseApply2IZNS_6native9templates4cuda28bernoulli_tensor_cuda_kernelIifEEvRKNS_10TensorBaseES9_NS_15PhiloxCudaStateEEUliRiSB_SB_SB_RKfSD_SD_SD_E_iSC_jLin1ELi2ELi4ELi512ELi2EEEvNS0_6detail10TensorInfoIT0_T2_EENSG_IT1_SI_EESI_T_:
	.zero		816


//--------------------- .nv.constant2._ZN2at4cuda57_GLOBAL__N__cd6b329d_24_DistributionBernoulli_cu_7537a20d21kernelPointwiseApply2IZNS_6native9templates4cuda28bernoulli_tensor_cuda_kernelIifEEvRKNS_10TensorBaseES9_NS_15PhiloxCudaStateEEUliRiSB_SB_SB_RKfSD_SD_SD_E_iSC_jLin1ELi1ELi4ELi512ELi2EEEvNS0_6detail10TensorInfoIT0_T2_EENSG_IT1_SI_EESI_T_ --------------------------
	.section	.nv.constant2._ZN2at4cuda57_GLOBAL__N__cd6b329d_24_DistributionBernoulli_cu_7537a20d21kernelPointwiseApply2IZNS_6native9templates4cuda28bernoulli_tensor_cuda_kernelIifEEvRKNS_10TensorBaseES9_NS_15PhiloxCudaStateEEUliRiSB_SB_SB_RKfSD_SD_SD_E_iSC_jLin1ELi1ELi4ELi512ELi2EEEvNS0_6detail10TensorInfoIT0_T2_EENSG_IT1_SI_EESI_T_,"a",@progbits
	.sectionflags	@""
	.align	4
.nv.constant2._ZN2at4cuda57_GLOBAL__N__cd6b329d_24_DistributionBernoulli_cu_7537a20d21kernelPointwiseApply2IZNS_6native9templates4cuda28bernoulli_tensor_cuda_kernelIifEEvRKNS_10TensorBaseES9_NS_15PhiloxCudaStateEEUliRiSB_SB_SB_RKfSD_SD_SD_E_iSC_jLin1ELi1ELi4ELi512ELi2EEEvNS0_6detail10TensorInfoIT0_T2_EENSG_IT1_SI_EESI_T_:
        /*0000*/ 	.byte	0x10, 0x45, 0x00, 0x00, 0xe0, 0x42, 0x00, 0x00, 0x60, 0x47, 0x00, 0x00


//--------------------- .nv.constant0._ZN2at4cuda57_GLOBAL__N__cd6b329d_24_DistributionBernoulli_cu_7537a20d21kernelPointwiseApply2IZNS_6native9templates4cuda28bernoulli_tensor_cuda_kernelIifEEvRKNS_10TensorBaseES9_NS_15PhiloxCudaStateEEUliRiSB_SB_SB_RKfSD_SD_SD_E_iSC_jLin1ELi1ELi4ELi512ELi2EEEvNS0_6detail10TensorInfoIT0_T2_EENSG_IT1_SI_EESI_T_ --------------------------
	.section	.nv.constant0._ZN2at4cuda57_GLOBAL__N__cd6b329d_24_DistributionBernoulli_cu_7537a20d21kernelPointwiseApply2IZNS_6native9templates4cuda28bernoulli_tensor_cuda_kernelIifEEvRKNS_10TensorBaseES9_NS_15PhiloxCudaStateEEUliRiSB_SB_SB_RKfSD_SD_SD_E_iSC_jLin1ELi1ELi4ELi512ELi2EEEvNS0_6detail10TensorInfoIT0_T2_EENSG_IT1_SI_EESI_T_,"a",@progbits
	.sectionflags	@""
	.align	4
.nv.constant0._ZN2at4cuda57_GLOBAL__N__cd6b329d_24_DistributionBernoulli_cu_7537a20d21kernelPointwiseApply2IZNS_6native9templates4cuda28bernoulli_tensor_cuda_kernelIifEEvRKNS_10TensorBaseES9_NS_15PhiloxCudaStateEEUliRiSB_SB_SB_RKfSD_SD_SD_E_iSC_jLin1ELi1ELi4ELi512ELi2EEEvNS0_6detail10TensorInfoIT0_T2_EENSG_IT1_SI_EESI_T_:
	.zero		816


//--------------------- .nv.constant2._ZN2at4cuda57_GLOBAL__N__cd6b329d_24_DistributionBernoulli_cu_7537a20d21kernelPointwiseApply2IZNS_6native9templates4cuda28bernoulli_tensor_cuda_kernelIifEEvRKNS_10TensorBaseES9_NS_15PhiloxCudaStateEEUliRiSB_SB_SB_RKfSD_SD_SD_E_iSC_jLi2ELin1ELi4ELi512ELi2EEEvNS0_6detail10TensorInfoIT0_T2_EENSG_IT1_SI_EESI_T_ --------------------------
	.section	.nv.constant2._ZN2at4cuda57_GLOBAL__N__cd6b329d_24_DistributionBernoulli_cu_7537a20d21kernelPointwiseApply2IZNS_6native9templates4cuda28bernoulli_tensor_cuda_kernelIifEEvRKNS_10TensorBaseES9_NS_15PhiloxCudaStateEEUliRiSB_SB_SB_RKfSD_SD_SD_E_iSC_jLi2ELin1ELi4ELi512ELi2EEEvNS0_6detail10TensorInfoIT0_T2_EENSG_IT1_SI_EESI_T_,"a",@progbits
	.sectionflags	@""
	.align	4
.nv.constant2._ZN2at4cuda57_GLOBAL__N__cd6b329d_24_DistributionBernoulli_cu_7537a20d21kernelPointwiseApply2IZNS_6native9templates4cuda28bernoulli_tensor_cuda_kernelIifEEvRKNS_10TensorBaseES9_NS_15PhiloxCudaStateEEUliRiSB_SB_SB_RKfSD_SD_SD_E_iSC_jLi2ELin1ELi4ELi512ELi2EEEvNS0_6detail10TensorInfoIT0_T2_EENSG_IT1_SI_EESI_T_:
        /*0000*/ 	.byte	0x80, 0x4a, 0x00, 0x00, 0xb0, 0x48, 0x00, 0x00, 0x70, 0x4c, 0x00, 0x00, 0x00, 0x00, 0x00, 0x00
        /*0010*/ 	.byte	0xd8, 0x00, 0x00, 0x00, 0x00, 0x00, 0x00, 0x00


//--------------------- .nv.constant0._ZN2at4cuda57_GLOBAL__N__cd6b329d_24_DistributionBernoulli_cu_7537a20d21kernelPointwiseApply2IZNS_6native9templates4cuda28bernoulli_tensor_cuda_kernelIifEEvRKNS_10TensorBaseES9_NS_15PhiloxCudaStateEEUliRiSB_SB_SB_RKfSD_SD_SD_E_iSC_jLi2ELin1ELi4ELi512ELi2EEEvNS0_6detail10TensorInfoIT0_T2_EENSG_IT1_SI_EESI_T_ --------------------------
	.section	.nv.constant0._ZN2at4cuda57_GLOBAL__N__cd6b329d_24_DistributionBernoulli_cu_7537a20d21kernelPointwiseApply2IZNS_6native9templates4cuda28bernoulli_tensor_cuda_kernelIifEEvRKNS_10TensorBaseES9_NS_15PhiloxCudaStateEEUliRiSB_SB_SB_RKfSD_SD_SD_E_iSC_jLi2ELin1ELi4ELi512ELi2EEEvNS0_6detail10TensorInfoIT0_T2_EENSG_IT1_SI_EESI_T_,"a",@progbits
	.sectionflags	@""
	.align	4
.nv.constant0._ZN2at4cuda57_GLOBAL__N__cd6b329d_24_DistributionBernoulli_cu_7537a20d21kernelPointwiseApply2IZNS_6native9templates4cuda28bernoulli_tensor_cuda_kernelIifEEvRKNS_10TensorBaseES9_NS_15PhiloxCudaStateEEUliRiSB_SB_SB_RKfSD_SD_SD_E_iSC_jLi2ELin1ELi4ELi512ELi2EEEvNS0_6detail10TensorInfoIT0_T2_EENSG_IT1_SI_EESI_T_:
	.zero		816


//--------------------- .nv.constant2._ZN2at4cuda57_GLOBAL__N__cd6b329d_24_DistributionBernoulli_cu_7537a20d21kernelPointwiseApply2IZNS_6native9templates4cuda28bernoulli_tensor_cuda_kernelIifEEvRKNS_10TensorBaseES9_NS_15PhiloxCudaStateEEUliRiSB_SB_SB_RKfSD_SD_SD_E_iSC_jLi2ELi2ELi4ELi512ELi2EEEvNS0_6detail10TensorInfoIT0_T2_EENSG_IT1_SI_EESI_T_ --------------------------
	.section	.nv.constant2._ZN2at4cuda57_GLOBAL__N__cd6b329d_24_DistributionBernoulli_cu_7537a20d21kernelPointwiseApply2IZNS_6native9templates4cuda28bernoulli_tensor_cuda_kernelIifEEvRKNS_10TensorBaseES9_NS_15PhiloxCudaStateEEUliRiSB_SB_SB_RKfSD_SD_SD_E_iSC_jLi2ELi2ELi4ELi512ELi2EEEvNS0_6detail10TensorInfoIT0_T2_EENSG_IT1_SI_EESI_T_,"a",@progbits
	.sectionflags	@""
	.align	4
.nv.constant2._ZN2at4cuda57_GLOBAL__N__cd6b329d_24_DistributionBernoulli_cu_7537a20d21kernelPointwiseApply2IZNS_6native9templates4cuda28bernoulli_tensor_cuda_kernelIifEEvRKNS_10TensorBaseES9_NS_15PhiloxCudaStateEEUliRiSB_SB_SB_RKfSD_SD_SD_E_iSC_jLi2ELi2ELi4ELi512ELi2EEEvNS0_6detail10TensorInfoIT0_T2_EENSG_IT1_SI_EESI_T_:
        /*0000*/ 	.byte	0xe0, 0x1d, 0x00, 0x00, 0x10, 0x1c, 0x00, 0x00, 0xd0, 0x1f, 0x00, 0x00


//--------------------- .nv.constant0._ZN2at4cuda57_GLOBAL__N__cd6b329d_24_DistributionBernoulli_cu_7537a20d21kernelPointwiseApply2IZNS_6native9templates4cuda28bernoulli_tensor_cuda_kernelIifEEvRKNS_10TensorBaseES9_NS_15PhiloxCudaStateEEUliRiSB_SB_SB_RKfSD_SD_SD_E_iSC_jLi2ELi2ELi4ELi512ELi2EEEvNS0_6detail10TensorInfoIT0_T2_EENSG_IT1_SI_EESI_T_ --------------------------
	.section	.nv.constant0._ZN2at4cuda57_GLOBAL__N__cd6b329d_24_DistributionBernoulli_cu_7537a20d21kernelPointwiseApply2IZNS_6native9templates4cuda28bernoulli_tensor_cuda_kernelIifEEvRKNS_10TensorBaseES9_NS_15PhiloxCudaStateEEUliRiSB_SB_SB_RKfSD_SD_SD_E_iSC_jLi2ELi2ELi4ELi512ELi2EEEvNS0_6detail10TensorInfoIT0_T2_EENSG_IT1_SI_EESI_T_,"a",@progbits
	.sectionflags	@""
	.align	4
.nv.constant0._ZN2at4cuda57_GLOBAL__N__cd6b329d_24_DistributionBernoulli_cu_7537a20d21kernelPointwiseApply2IZNS_6native9templates4cuda28bernoulli_tensor_cuda_kernelIifEEvRKNS_10TensorBaseES9_NS_15PhiloxCudaStateEEUliRiSB_SB_SB_RKfSD_SD_SD_E_iSC_jLi2ELi2ELi4ELi512ELi2EEEvNS0_6detail10TensorInfoIT0_T2_EENSG_IT1_SI_EESI_T_:
	.zero		816


//--------------------- .nv.constant2._ZN2at4cuda57_GLOBAL__N__cd6b329d_24_DistributionBernoulli_cu_7537a20d21kernelPointwiseApply2IZNS_6native9templates4cuda28bernoulli_tensor_cuda_kernelIifEEvRKNS_10TensorBaseES9_NS_15PhiloxCudaStateEEUliRiSB_SB_SB_RKfSD_SD_SD_E_iSC_jLi2ELi1ELi4ELi512ELi2EEEvNS0_6detail10TensorInfoIT0_T2_EENSG_IT1_SI_EESI_T_ --------------------------
	.section	.nv.constant2._ZN2at4cuda57_GLOBAL__N__cd6b329d_24_DistributionBernoulli_cu_7537a20d21kernelPointwiseApply2IZNS_6native9templates4cuda28bernoulli_tensor_cuda_kernelIifEEvRKNS_10TensorBaseES9_NS_15PhiloxCudaStateEEUliRiSB_SB_SB_RKfSD_SD_SD_E_iSC_jLi2ELi1ELi4ELi512ELi2EEEvNS0_6detail10TensorInfoIT0_T2_EENSG_IT1_SI_EESI_T_,"a",@progbits
	.sectionflags	@""
	.align	4
.nv.constant2._ZN2at4cuda57_GLOBAL__N__cd6b329d_24_DistributionBernoulli_cu_7537a20d21kernelPointwiseApply2IZNS_6native9templates4cuda28bernoulli_tensor_cuda_kernelIifEEvRKNS_10TensorBaseES9_NS_15PhiloxCudaStateEEUliRiSB_SB_SB_RKfSD_SD_SD_E_iSC_jLi2ELi1ELi4ELi512ELi2EEEvNS0_6detail10TensorInfoIT0_T2_EENSG_IT1_SI_EESI_T_:
        /*0000*/ 	.byte	0xc0, 0x18, 0x00, 0x00, 0xa0, 0x16, 0x00, 0x00, 0x00, 0x1b, 0x00, 0x00


//--------------------- .nv.constant0._ZN2at4cuda57_GLOBAL__N__cd6b329d_24_DistributionBernoulli_cu_7537a20d21kernelPointwiseApply2IZNS_6native9templates4cuda28bernoulli_tensor_cuda_kernelIifEEvRKNS_10TensorBaseES9_NS_15PhiloxCudaStateEEUliRiSB_SB_SB_RKfSD_SD_SD_E_iSC_jLi2ELi1ELi4ELi512ELi2EEEvNS0_6detail10TensorInfoIT0_T2_EENSG_IT1_SI_EESI_T_ --------------------------
	.section	.nv.constant0._ZN2at4cuda57_GLOBAL__N__cd6b329d_24_DistributionBernoulli_cu_7537a20d21kernelPointwiseApply2IZNS_6native9templates4cuda28bernoulli_tensor_cuda_kernelIifEEvRKNS_10TensorBaseES9_NS_15PhiloxCudaStateEEUliRiSB_SB_SB_RKfSD_SD_SD_E_iSC_jLi2ELi1ELi4ELi512ELi2EEEvNS0_6detail10TensorInfoIT0_T2_EENSG_IT1_SI_EESI_T_,"a",@progbits
	.sectionflags	@""
	.align	4
.nv.constant0._ZN2at4cuda57_GLOBAL__N__cd6b329d_24_DistributionBernoulli_cu_7537a20d21kernelPointwiseApply2IZNS_6native9templates4cuda28bernoulli_tensor_cuda_kernelIifEEvRKNS_10TensorBaseES9_NS_15PhiloxCudaStateEEUliRiSB_SB_SB_RKfSD_SD_SD_E_iSC_jLi2ELi1ELi4ELi512ELi2EEEvNS0_6detail10TensorInfoIT0_T2_EENSG_IT1_SI_EESI_T_:
	.zero		816


//--------------------- .nv.constant2._ZN2at4cuda57_GLOBAL__N__cd6b329d_24_DistributionBernoulli_cu_7537a20d21kernelPointwiseApply2IZNS_6native9templates4cuda28bernoulli_tensor_cuda_kernelIifEEvRKNS_10TensorBaseES9_NS_15PhiloxCudaStateEEUliRiSB_SB_SB_RKfSD_SD_SD_E_iSC_jLi1ELin1ELi4ELi512ELi2EEEvNS0_6detail10TensorInfoIT0_T2_EENSG_IT1_SI_EESI_T_ --------------------------
	.section	.nv.constant2._ZN2at4cuda57_GLOBAL__N__cd6b329d_24_DistributionBernoulli_cu_7537a20d21kernelPointwiseApply2IZNS_6native9templates4cuda28bernoulli_tensor_cuda_kernelIifEEvRKNS_10TensorBaseES9_NS_15PhiloxCudaStateEEUliRiSB_SB_SB_RKfSD_SD_SD_E_iSC_jLi1ELin1ELi4ELi512ELi2EEEvNS0_6detail10TensorInfoIT0_T2_EENSG_IT1_SI_EESI_T_,"a",@progbits
	.sectionflags	@""
	.align	4
.nv.constant2._ZN2at4cuda57_GLOBAL__N__cd6b329d_24_DistributionBernoulli_cu_7537a20d21kernelPointwiseApply2IZNS_6native9templates4cuda28bernoulli_tensor_cuda_kernelIifEEvRKNS_10TensorBaseES9_NS_15PhiloxCudaStateEEUliRiSB_SB_SB_RKfSD_SD_SD_E_iSC_jLi1ELin1ELi4ELi512ELi2EEEvNS0_6detail10TensorInfoIT0_T2_EENSG_IT1_SI_EESI_T_:
        /*0000*/ 	.byte	0xa0, 0x45, 0x00, 0x00, 0x70, 0x43, 0x00, 0x00, 0xf0, 0x47, 0x00, 0x00, 0x00, 0x00, 0x00, 0x00
        /*0010*/ 	.byte	0xd8, 0x00, 0x00, 0x00, 0x00, 0x00, 0x00, 0x00


//--------------------- .nv.constant0._ZN2at4cuda57_GLOBAL__N__cd6b329d_24_DistributionBernoulli_cu_7537a20d21kernelPointwiseApply2IZNS_6native9templates4cuda28bernoulli_tensor_cuda_kernelIifEEvRKNS_10TensorBaseES9_NS_15PhiloxCudaStateEEUliRiSB_SB_SB_RKfSD_SD_SD_E_iSC_jLi1ELin1ELi4ELi512ELi2EEEvNS0_6detail10TensorInfoIT0_T2_EENSG_IT1_SI_EESI_T_ --------------------------
	.section	.nv.constant0._ZN2at4cuda57_GLOBAL__N__cd6b329d_24_DistributionBernoulli_cu_7537a20d21kernelPointwiseApply2IZNS_6native9templates4cuda28bernoulli_tensor_cuda_kernelIifEEvRKNS_10TensorBaseES9_NS_15PhiloxCudaStateEEUliRiSB_SB_SB_RKfSD_SD_SD_E_iSC_jLi1ELin1ELi4ELi512ELi2EEEvNS0_6detail10TensorInfoIT0_T2_EENSG_IT1_SI_EESI_T_,"a",@progbits
	.sectionflags	@""
	.align	4
.nv.constant0._ZN2at4cuda57_GLOBAL__N__cd6b329d_24_DistributionBernoulli_cu_7537a20d21kernelPointwiseApply2IZNS_6native9templates4cuda28bernoulli_tensor_cuda_kernelIifEEvRKNS_10TensorBaseES9_NS_15PhiloxCudaStateEEUliRiSB_SB_SB_RKfSD_SD_SD_E_iSC_jLi1ELin1ELi4ELi512ELi2EEEvNS0_6detail10TensorInfoIT0_T2_EENSG_IT1_SI_EESI_T_:
	.zero		816


//--------------------- .nv.constant2._ZN2at4cuda57_GLOBAL__N__cd6b329d_24_DistributionBernoulli_cu_7537a20d21kernelPointwiseApply2IZNS_6native9templates4cuda28bernoulli_tensor_cuda_kernelIifEEvRKNS_10TensorBaseES9_NS_15PhiloxCudaStateEEUliRiSB_SB_SB_RKfSD_SD_SD_E_iSC_jLi1ELi2ELi4ELi512ELi2EEEvNS0_6detail10TensorInfoIT0_T2_EENSG_IT1_SI_EESI_T_ --------------------------
	.section	.nv.constant2._ZN2at4cuda57_GLOBAL__N__cd6b329d_24_DistributionBernoulli_cu_7537a20d21kernelPointwiseApply2IZNS_6native9templates4cuda28bernoulli_tensor_cuda_kernelIifEEvRKNS_10TensorBaseES9_NS_15PhiloxCudaStateEEUliRiSB_SB_SB_RKfSD_SD_SD_E_iSC_jLi1ELi2ELi4ELi512ELi2EEEvNS0_6detail10TensorInfoIT0_T2_EENSG_IT1_SI_EESI_T_,"a",@progbits
	.sectionflags	@""
	.align	4
.nv.constant2._ZN2at4cuda57_GLOBAL__N__cd6b329d_24_DistributionBernoulli_cu_7537a20d21kernelPointwiseApply2IZNS_6native9templates4cuda28bernoulli_tensor_cuda_kernelIifEEvRKNS_10TensorBaseES9_NS_15PhiloxCudaStateEEUliRiSB_SB_SB_RKfSD_SD_SD_E_iSC_jLi1ELi2ELi4ELi512ELi2EEEvNS0_6detail10TensorInfoIT0_T2_EENSG_IT1_SI_EESI_T_:
        /*0000*/ 	.byte	0xf0, 0x18, 0x00, 0x00, 0xc0, 0x16, 0x00, 0x00, 0x30, 0x1b, 0x00, 0x00


//--------------------- .nv.constant0._ZN2at4cuda57_GLOBAL__N__cd6b329d_24_DistributionBernoulli_cu_7537a20d21kernelPointwiseApply2IZNS_6native9templates4cuda28bernoulli_tensor_cuda_kernelIifEEvRKNS_10TensorBaseES9_NS_15PhiloxCudaStateEEUliRiSB_SB_SB_RKfSD_SD_SD_E_iSC_jLi1ELi2ELi4ELi512ELi2EEEvNS0_6detail10TensorInfoIT0_T2_EENSG_IT1_SI_EESI_T_ --------------------------
	.section	.nv.constant0._ZN2at4cuda57_GLOBAL__N__cd6b329d_24_DistributionBernoulli_cu_7537a20d21kernelPointwiseApply2IZNS_6native9templates4cuda28bernoulli_tensor_cuda_kernelIifEEvRKNS_10TensorBaseES9_NS_15PhiloxCudaStateEEUliRiSB_SB_SB_RKfSD_SD_SD_E_iSC_jLi1ELi2ELi4ELi512ELi2EEEvNS0_6detail10TensorInfoIT0_T2_EENSG_IT1_SI_EESI_T_,"a",@progbits
	.sectionflags	@""
	.align	4
.nv.constant0._ZN2at4cuda57_GLOBAL__N__cd6b329d_24_DistributionBernoulli_cu_7537a20d21kernelPointwiseApply2IZNS_6native9templates4cuda28bernoulli_tensor_cuda_kernelIifEEvRKNS_10TensorBaseES9_NS_15PhiloxCudaStateEEUliRiSB_SB_SB_RKfSD_SD_SD_E_iSC_jLi1ELi2ELi4ELi512ELi2EEEvNS0_6detail10TensorInfoIT0_T2_EENSG_IT1_SI_EESI_T_:
	.zero		816


//--------------------- .nv.constant2._ZN2at4cuda57_GLOBAL__N__cd6b329d_24_DistributionBernoulli_cu_7537a20d21kernelPointwiseApply2IZNS_6native9templates4cuda28bernoulli_tensor_cuda_kernelIifEEvRKNS_10TensorBaseES9_NS_15PhiloxCudaStateEEUliRiSB_SB_SB_RKfSD_SD_SD_E_iSC_jLi1ELi1ELi4ELi512ELi2EEEvNS0_6detail10TensorInfoIT0_T2_EENSG_IT1_SI_EESI_T_ --------------------------
	.section	.nv.constant2._ZN2at4cuda57_GLOBAL__N__cd6b329d_24_DistributionBernoulli_cu_7537a20d21kernelPointwiseApply2IZNS_6native9templates4cuda28bernoulli_tensor_cuda_kernelIifEEvRKNS_10TensorBaseES9_NS_15PhiloxCudaStateEEUliRiSB_SB_SB_RKfSD_SD_SD_E_iSC_jLi1ELi1ELi4ELi512ELi2EEEvNS0_6detail10TensorInfoIT0_T2_EENSG_IT1_SI_EESI_T_,"a",@progbits
	.sectionflags	@""
	.align	4
.nv.constant2._ZN2at4cuda57_GLOBAL__N__cd6b329d_24_DistributionBernoulli_cu_7537a20d21kernelPointwiseApply2IZNS_6native9templates4cuda28bernoulli_tensor_cuda_kernelIifEEvRKNS_10TensorBaseES9_NS_15PhiloxCudaStateEEUliRiSB_SB_SB_RKfSD_SD_SD_E_iSC_jLi1ELi1ELi4ELi512ELi2EEEvNS0_6detail10TensorInfoIT0_T2_EENSG_IT1_SI_EESI_T_:
        /*0000*/ 	.byte	0x20, 0x12, 0x00, 0x00, 0x50, 0x10, 0x00, 0x00, 0xd0, 0x14, 0x00, 0x00


//--------------------- .nv.constant0._ZN2at4cuda57_GLOBAL__N__cd6b329d_24_DistributionBernoulli_cu_7537a20d21kernelPointwiseApply2IZNS_6native9templates4cuda28bernoulli_tensor_cuda_kernelIifEEvRKNS_10TensorBaseES9_NS_15PhiloxCudaStateEEUliRiSB_SB_SB_RKfSD_SD_SD_E_iSC_jLi1ELi1ELi4ELi512ELi2EEEvNS0_6detail10TensorInfoIT0_T2_EENSG_IT1_SI_EESI_T_ --------------------------
	.section	.nv.constant0._ZN2at4cuda57_GLOBAL__N__cd6b329d_24_DistributionBernoulli_cu_7537a20d21kernelPointwiseApply2IZNS_6native9templates4cuda28bernoulli_tensor_cuda_kernelIifEEvRKNS_10TensorBaseES9_NS_15PhiloxCudaStateEEUliRiSB_SB_SB_RKfSD_SD_SD_E_iSC_jLi1ELi1ELi4ELi512ELi2EEEvNS0_6detail10TensorInfoIT0_T2_EENSG_IT1_SI_EESI_T_,"a",@progbits
	.sectionflags	@""
	.align	4
.nv.constant0._ZN2at4cuda57_GLOBAL__N__cd6b329d_24_DistributionBernoulli_cu_7537a20d21kernelPointwiseApply2IZNS_6native9templates4cuda28bernoulli_tensor_cuda_kernelIifEEvRKNS_10TensorBaseES9_NS_15PhiloxCudaStateEEUliRiSB_SB_SB_RKfSD_SD_SD_E_iSC_jLi1ELi1ELi4ELi512ELi2EEEvNS0_6detail10TensorInfoIT0_T2_EENSG_IT1_SI_EESI_T_:
	.zero		816


//--------------------- .nv.constant2._ZN2at4cuda57_GLOBAL__N__cd6b329d_24_DistributionBernoulli_cu_7537a20d21kernelPointwiseApply2IZNS_6native9templates4cuda28bernoulli_tensor_cuda_kernelIafEEvRKNS_10TensorBaseES9_NS_15PhiloxCudaStateEEUliRaSB_SB_SB_RKfSD_SD_SD_E_aSC_mLin1ELin1ELi4ELi512ELi2EEEvNS0_6detail10TensorInfoIT0_T2_EENSG_IT1_SI_EESI_T_ --------------------------
	.section	.nv.constant2._ZN2at4cuda57_GLOBAL__N__cd6b329d_24_DistributionBernoulli_cu_7537a20d21kernelPointwiseApply2IZNS_6native9templates4cuda28bernoulli_tensor_cuda_kernelIafEEvRKNS_10TensorBaseES9_NS_15PhiloxCudaStateEEUliRaSB_SB_SB_RKfSD_SD_SD_E_aSC_mLin1ELin1ELi4ELi512ELi2EEEvNS0_6detail10TensorInfoIT0_T2_EENSG_IT1_SI_EESI_T_,"a",@progbits
	.sectionflags	@""
	.align	4
.nv.constant2._ZN2at4cuda57_GLOBAL__N__cd6b329d_24_DistributionBernoulli_cu_7537a20d21kernelPointwiseApply2IZNS_6native9templates4cuda28bernoulli_tensor_cuda_kernelIafEEvRKNS_10TensorBaseES9_NS_15PhiloxCudaStateEEUliRaSB_SB_SB_RKfSD_SD_SD_E_aSC_mLin1ELin1ELi4ELi512ELi2EEEvNS0_6detail10TensorInfoIT0_T2_EENSG_IT1_SI_EESI_T_:
        /*0000*/ 	.byte	0x20, 0xdd, 0x00, 0x00, 0x50, 0xdb, 0x00, 0x00, 0x10, 0xdf, 0x00, 0x00, 0x00, 0x00, 0x00, 0x00
        /*0010*/ 	.byte	0xa0, 0x01, 0x00, 0x00, 0x00, 0x00, 0x00, 0x00


//--------------------- .nv.constant0._ZN2at4cuda57_GLOBAL__N__cd6b329d_24_DistributionBernoulli_cu_7537a20d21kernelPointwiseApply2IZNS_6native9templates4cuda28bernoulli_tensor_cuda_kernelIafEEvRKNS_10TensorBaseES9_NS_15PhiloxCudaStateEEUliRaSB_SB_SB_RKfSD_SD_SD_E_aSC_mLin1ELin1ELi4ELi512ELi2EEEvNS0_6detail10TensorInfoIT0_T2_EENSG_IT1_SI_EESI_T_ --------------------------
	.section	.nv.constant0._ZN2at4cuda57_GLOBAL__N__cd6b329d_24_DistributionBernoulli_cu_7537a20d21kernelPointwiseApply2IZNS_6native9templates4cuda28bernoulli_tensor_cuda_kernelIafEEvRKNS_10TensorBaseES9_NS_15PhiloxCudaStateEEUliRaSB_SB_SB_RKfSD_SD_SD_E_aSC_mLin1ELin1ELi4ELi512ELi2EEEvNS0_6detail10TensorInfoIT0_T2_EENSG_IT1_SI_EESI_T_,"a",@progbits
	.sectionflags	@""
	.align	4
.nv.constant0._ZN2at4cuda57_GLOBAL__N__cd6b329d_24_DistributionBernoulli_cu_7537a20d21kernelPointwiseApply2IZNS_6native9templates4cuda28bernoulli_tensor_cuda_kernelIafEEvRKNS_10TensorBaseES9_NS_15PhiloxCudaStateEEUliRaSB_SB_SB_RKfSD_SD_SD_E_aSC_mLin1ELin1ELi4ELi512ELi2EEEvNS0_6detail10TensorInfoIT0_T2_EENSG_IT1_SI_EESI_T_:
	.zero		1216


//--------------------- .nv.constant2._ZN2at4cuda57_GLOBAL__N__cd6b329d_24_DistributionBernoulli_cu_7537a20d21kernelPointwiseApply2IZNS_6native9templates4cuda28bernoulli_tensor_cuda_kernelIafEEvRKNS_10TensorBaseES9_NS_15PhiloxCudaStateEEUliRaSB_SB_SB_RKfSD_SD_SD_E_aSC_mLi1ELi1ELi4ELi512ELi2EEEvNS0_6detail10TensorInfoIT0_T2_EENSG_IT1_SI_EESI_T_ --------------------------
	.section	.nv.constant2._ZN2at4cuda57_GLOBAL__N__cd6b329d_24_DistributionBernoulli_cu_7537a20d21kernelPointwiseApply2IZNS_6native9templates4cuda28bernoulli_tensor_cuda_kernelIafEEvRKNS_10TensorBaseES9_NS_15PhiloxCudaStateEEUliRaSB_SB_SB_RKfSD_SD_SD_E_aSC_mLi1ELi1ELi4ELi512ELi2EEEvNS0_6detail10TensorInfoIT0_T2_EENSG_IT1_SI_EESI_T_,"a",@progbits
	.sectionflags	@""
	.align	4
.nv.constant2._ZN2at4cuda57_GLOBAL__N__cd6b329d_24_DistributionBernoulli_cu_7537a20d21kernelPointwiseApply2IZNS_6native9templates4cuda28bernoulli_tensor_cuda_kernelIafEEvRKNS_10TensorBaseES9_NS_15PhiloxCudaStateEEUliRaSB_SB_SB_RKfSD_SD_SD_E_aSC_mLi1ELi1ELi4ELi512ELi2EEEvNS0_6detail10TensorInfoIT0_T2_EENSG_IT1_SI_EESI_T_:
        /*0000*/ 	.byte	0x40, 0x14, 0x00, 0x00, 0x70, 0x12, 0x00, 0x00, 0x70, 0x17, 0x00, 0x00


//--------------------- .nv.constant0._ZN2at4cuda57_GLOBAL__N__cd6b329d_24_DistributionBernoulli_cu_7537a20d21kernelPointwiseApply2IZNS_6native9templates4cuda28bernoulli_tensor_cuda_kernelIafEEvRKNS_10TensorBaseES9_NS_15PhiloxCudaStateEEUliRaSB_SB_SB_RKfSD_SD_SD_E_aSC_mLi1ELi1ELi4ELi512ELi2EEEvNS0_6detail10TensorInfoIT0_T2_EENSG_IT1_SI_EESI_T_ --------------------------
	.section	.nv.constant0._ZN2at4cuda57_GLOBAL__N__cd6b329d_24_DistributionBernoulli_cu_7537a20d21kernelPointwiseApply2IZNS_6native9templates4cuda28bernoulli_tensor_cuda_kernelIafEEvRKNS_10TensorBaseES9_NS_15PhiloxCudaStateEEUliRaSB_SB_SB_RKfSD_SD_SD_E_aSC_mLi1ELi1ELi4ELi512ELi2EEEvNS0_6detail10TensorInfoIT0_T2_EENSG_IT1_SI_EESI_T_,"a",@progbits
	.sectionflags	@""
	.align	4
.nv.constant0._ZN2at4cuda57_GLOBAL__N__cd6b329d_24_DistributionBernoulli_cu_7537a20d21kernelPointwiseApply2IZNS_6native9templates4cuda28bernoulli_tensor_cuda_kernelIafEEvRKNS_10TensorBaseES9_NS_15PhiloxCudaStateEEUliRaSB_SB_SB_RKfSD_SD_SD_E_aSC_mLi1ELi1ELi4ELi512ELi2EEEvNS0_6detail10TensorInfoIT0_T2_EENSG_IT1_SI_EESI_T_:
	.zero		1216


//--------------------- .nv.constant2._ZN2at4cuda57_GLOBAL__N__cd6b329d_24_DistributionBernoulli_cu_7537a20d21kernelPointwiseApply2IZNS_6native9templates4cuda28bernoulli_tensor_cuda_kernelIafEEvRKNS_10TensorBaseES9_NS_15PhiloxCudaStateEEUliRaSB_SB_SB_RKfSD_SD_SD_E_aSC_jLin1ELin1ELi4ELi512ELi2EEEvNS0_6detail10TensorInfoIT0_T2_EENSG_IT1_SI_EESI_T_ --------------------------
	.section	.nv.constant2._ZN2at4cuda57_GLOBAL__N__cd6b329d_24_DistributionBernoulli_cu_7537a20d21kernelPointwiseApply2IZNS_6native9templates4cuda28bernoulli_tensor_cuda_kernelIafEEvRKNS_10TensorBaseES9_NS_15PhiloxCudaStateEEUliRaSB_SB_SB_RKfSD_SD_SD_E_aSC_jLin1ELin1ELi4ELi512ELi2EEEvNS0_6detail10TensorInfoIT0_T2_EENSG_IT1_SI_EESI_T_,"a",@progbits
	.sectionflags	@""
	.align	4
.nv.constant2._ZN2at4cuda57_GLOBAL__N__cd6b329d_24_DistributionBernoulli_cu_7537a20d21kernelPointwiseApply2IZNS_6native9templates4cuda28bernoulli_tensor_cuda_kernelIafEEvRKNS_10TensorBaseES9_NS_15PhiloxCudaStateEEUliRaSB_SB_SB_RKfSD_SD_SD_E_aSC_jLin1ELin1ELi4ELi512ELi2EEEvNS0_6detail10TensorInfoIT0_T2_EENSG_IT1_SI_EESI_T_:
        /*0000*/ 	.byte	0x00, 0x77, 0x00, 0x00, 0x30, 0x75, 0x00, 0x00, 0xf0, 0x78, 0x00, 0x00, 0x00, 0x00, 0x00, 0x00
        /*0010*/ 	.byte	0xd8, 0x00, 0x00, 0x00, 0x00, 0x00, 0x00, 0x00


//--------------------- .nv.constant0._ZN2at4cuda57_GLOBAL__N__cd6b329d_24_DistributionBernoulli_cu_7537a20d21kernelPointwiseApply2IZNS_6native9templates4cuda28bernoulli_tensor_cuda_kernelIafEEvRKNS_10TensorBaseES9_NS_15PhiloxCudaStateEEUliRaSB_SB_SB_RKfSD_SD_SD_E_aSC_jLin1ELin1ELi4ELi512ELi2EEEvNS0_6detail10TensorInfoIT0_T2_EENSG_IT1_SI_EESI_T_ --------------------------
	.section	.nv.constant0._ZN2at4cuda57_GLOBAL__N__cd6b329d_24_DistributionBernoulli_cu_7537a20d21kernelPointwiseApply2IZNS_6native9templates4cuda28bernoulli_tensor_cuda_kernelIafEEvRKNS_10TensorBaseES9_NS_15PhiloxCudaStateEEUliRaSB_SB_SB_RKfSD_SD_SD_E_aSC_jLin1ELin1ELi4ELi512ELi2EEEvNS0_6detail10TensorInfoIT0_T2_EENSG_IT1_SI_EESI_T_,"a",@progbits
	.sectionflags	@""
	.align	4
.nv.constant0._ZN2at4cuda57_GLOBAL__N__cd6b329d_24_DistributionBernoulli_cu_7537a20d21kernelPointwiseApply2IZNS_6native9templates4cuda28bernoulli_tensor_cuda_kernelIafEEvRKNS_10TensorBaseES9_NS_15PhiloxCudaStateEEUliRaSB_SB_SB_RKfSD_SD_SD_E_aSC_jLin1ELin1ELi4ELi512ELi2EEEvNS0_6detail10TensorInfoIT0_T2_EENSG_IT1_SI_EESI_T_:
	.zero		816


//--------------------- .nv.constant2._ZN2at4cuda57_GLOBAL__N__cd6b329d_24_DistributionBernoulli_cu_7537a20d21kernelPointwiseApply2IZNS_6native9templates4cuda28bernoulli_tensor_cuda_kernelIafEEvRKNS_10TensorBaseES9_NS_15PhiloxCudaStateEEUliRaSB_SB_SB_RKfSD_SD_SD_E_aSC_jLin1ELi2ELi4ELi512ELi2EEEvNS0_6detail10TensorInfoIT0_T2_EENSG_IT1_SI_EESI_T_ --------------------------
	.section	.nv.constant2._ZN2at4cuda57_GLOBAL__N__cd6b329d_24_DistributionBernoulli_cu_7537a20d21kernelPointwiseApply2IZNS_6native9templates4cuda28bernoulli_tensor_cuda_kernelIafEEvRKNS_10TensorBaseES9_NS_15PhiloxCudaStateEEUliRaSB_SB_SB_RKfSD_SD_SD_E_aSC_jLin1ELi2ELi4ELi512ELi2EEEvNS0_6detail10TensorInfoIT0_T2_EENSG_IT1_SI_EESI_T_,"a",@progbits
	.sectionflags	@""
	.align	4
.nv.constant2._ZN2at4cuda57_GLOBAL__N__cd6b329d_24_DistributionBernoulli_cu_7537a20d21kernelPointwiseApply2IZNS_6native9templates4cuda28bernoulli_tensor_cuda_kernelIafEEvRKNS_10TensorBaseES9_NS_15PhiloxCudaStateEEUliRaSB_SB_SB_RKfSD_SD_SD_E_aSC_jLin1ELi2ELi4ELi512ELi2EEEvNS0_6detail10TensorInfoIT0_T2_EENSG_IT1_SI_EESI_T_:
        /*0000*/ 	.byte	0xa0, 0x4a, 0x00, 0x00, 0xd0, 0x48, 0x00, 0x00, 0x90, 0x4c, 0x00, 0x00


//--------------------- .nv.constant0._ZN2at4cuda57_GLOBAL__N__cd6b329d_24_DistributionBernoulli_cu_7537a20d21kernelPointwiseApply2IZNS_6native9templates4cuda28bernoulli_tensor_cuda_kernelIafEEvRKNS_10TensorBaseES9_NS_15PhiloxCudaStateEEUliRaSB_SB_SB_RKfSD_SD_SD_E_aSC_jLin1ELi2ELi4ELi512ELi2EEEvNS0_6detail10TensorInfoIT0_T2_EENSG_IT1_SI_EESI_T_ --------------------------
	.section	.nv.constant0._ZN2at4cuda57_GLOBAL__N__cd6b329d_24_DistributionBernoulli_cu_7537a20d21kernelPointwiseApply2IZNS_6native9templates4cuda28bernoulli_tensor_cuda_kernelIafEEvRKNS_10TensorBaseES9_NS_15PhiloxCudaStateEEUliRaSB_SB_SB_RKfSD_SD_SD_E_aSC_jLin1ELi2ELi4ELi512ELi2EEEvNS0_6detail10TensorInfoIT0_T2_EENSG_IT1_SI_EESI_T_,"a",@progbits
	.sectionflags	@""
	.align	4
.nv.constant0._ZN2at4cuda57_GLOBAL__N__cd6b329d_24_DistributionBernoulli_cu_7537a20d21kernelPointwiseApply2IZNS_6native9templates4cuda28bernoulli_tensor_cuda_kernelIafEEvRKNS_10TensorBaseES9_NS_15PhiloxCudaStateEEUliRaSB_SB_SB_RKfSD_SD_SD_E_aSC_jLin1ELi2ELi4ELi512ELi2EEEvNS0_6detail10TensorInfoIT0_T2_EENSG_IT1_SI_EESI_T_:
	.zero		816


//--------------------- .nv.constant2._ZN2at4cuda57_GLOBAL__N__cd6b329d_24_DistributionBernoulli_cu_7537a20d21kernelPointwiseApply2IZNS_6native9templates4cuda28bernoulli_tensor_cuda_kernelIafEEvRKNS_10TensorBaseES9_NS_15PhiloxCudaStateEEUliRaSB_SB_SB_RKfSD_SD_SD_E_aSC_jLin1ELi1ELi4ELi512ELi2EEEvNS0_6detail10TensorInfoIT0_T2_EENSG_IT1_SI_EESI_T_ --------------------------
	.section	.nv.constant2._ZN2at4cuda57_GLOBAL__N__cd6b329d_24_DistributionBernoulli_cu_7537a20d21kernelPointwiseApply2IZNS_6native9templates4cuda28bernoulli_tensor_cuda_kernelIafEEvRKNS_10TensorBaseES9_NS_15PhiloxCudaStateEEUliRaSB_SB_SB_RKfSD_SD_SD_E_aSC_jLin1ELi1ELi4ELi512ELi2EEEvNS0_6detail10TensorInfoIT0_T2_EENSG_IT1_SI_EESI_T_,"a",@progbits
	.sectionflags	@""
	.align	4
.nv.constant2._ZN2at4cuda57_GLOBAL__N__cd6b329d_24_DistributionBernoulli_cu_7537a20d21kernelPointwiseApply2IZNS_6native9templates4cuda28bernoulli_tensor_cuda_kernelIafEEvRKNS_10TensorBaseES9_NS_15PhiloxCudaStateEEUliRaSB_SB_SB_RKfSD_SD_SD_E_aSC_jLin1ELi1ELi4ELi512ELi2EEEvNS0_6detail10TensorInfoIT0_T2_EENSG_IT1_SI_EESI_T_:
        /*0000*/ 	.byte	0x50, 0x45, 0x00, 0x00, 0x20, 0x43, 0x00, 0x00, 0xa0, 0x47, 0x00, 0x00


//--------------------- .nv.constant0._ZN2at4cuda57_GLOBAL__N__cd6b329d_24_DistributionBernoulli_cu_7537a20d21kernelPointwiseApply2IZNS_6native9templates4cuda28bernoulli_tensor_cuda_kernelIafEEvRKNS_10TensorBaseES9_NS_15PhiloxCudaStateEEUliRaSB_SB_SB_RKfSD_SD_SD_E_aSC_jLin1ELi1ELi4ELi512ELi2EEEvNS0_6detail10TensorInfoIT0_T2_EENSG_IT1_SI_EESI_T_ --------------------------
	.section	.nv.constant0._ZN2at4cuda57_GLOBAL__N__cd6b329d_24_DistributionBernoulli_cu_7537a20d21kernelPointwiseApply2IZNS_6native9templates4cuda28bernoulli_tensor_cuda_kernelIafEEvRKNS_10TensorBaseES9_NS_15PhiloxCudaStateEEUliRaSB_SB_SB_RKfSD_SD_SD_E_aSC_jLin1ELi1ELi4ELi512ELi2EEEvNS0_6detail10TensorInfoIT0_T2_EENSG_IT1_SI_EESI_T_,"a",@progbits
	.sectionflags	@""
	.align	4
.nv.constant0._ZN2at4cuda57_GLOBAL__N__cd6b329d_24_DistributionBernoulli_cu_7537a20d21kernelPointwiseApply2IZNS_6native9templates4cuda28bernoulli_tensor_cuda_kernelIafEEvRKNS_10TensorBaseES9_NS_15PhiloxCudaStateEEUliRaSB_SB_SB_RKfSD_SD_SD_E_aSC_jLin1ELi1ELi4ELi512ELi2EEEvNS0_6detail10TensorInfoIT0_T2_EENSG_IT1_SI_EESI_T_:
	.zero		816


//--------------------- .nv.constant2._ZN2at4cuda57_GLOBAL__N__cd6b329d_24_DistributionBernoulli_cu_7537a20d21kernelPointwiseApply2IZNS_6native9templates4cuda28bernoulli_tensor_cuda_kernelIafEEvRKNS_10TensorBaseES9_NS_15PhiloxCudaStateEEUliRaSB_SB_SB_RKfSD_SD_SD_E_aSC_jLi2ELin1ELi4ELi512ELi2EEEvNS0_6detail10TensorInfoIT0_T2_EENSG_IT1_SI_EESI_T_ --------------------------
	.section	.nv.constant2._ZN2at4cuda57_GLOBAL__N__cd6b329d_24_DistributionBernoulli_cu_7537a20d21kernelPointwiseApply2IZNS_6native9templates4cuda28bernoulli_tensor_cuda_kernelIafEEvRKNS_10TensorBaseES9_NS_15PhiloxCudaStateEEUliRaSB_SB_SB_RKfSD_SD_SD_E_aSC_jLi2ELin1ELi4ELi512ELi2EEEvNS0_6detail10TensorInfoIT0_T2_EENSG_IT1_SI_EESI_T_,"a",@progbits
	.sectionflags	@""
	.align	4
.nv.constant2._ZN2at4cuda57_GLOBAL__N__cd6b329d_24_DistributionBernoulli_cu_7537a20d21kernelPointwiseApply2IZNS_6native9templates4cuda28bernoulli_tensor_cuda_kernelIafEEvRKNS_10TensorBaseES9_NS_15PhiloxCudaStateEEUliRaSB_SB_SB_RKfSD_SD_SD_E_aSC_jLi2ELin1ELi4ELi512ELi2EEEvNS0_6detail10TensorInfoIT0_T2_EENSG_IT1_SI_EESI_T_:
        /*0000*/ 	.byte	0xb0, 0x4a, 0x00, 0x00, 0xe0, 0x48, 0x00, 0x00, 0xa0, 0x4c, 0x00, 0x00, 0x00, 0x00, 0x00, 0x00
        /*0010*/ 	.byte	0xd8, 0x00, 0x00, 0x00, 0x00, 0x00, 0x00, 0x00


//--------------------- .nv.constant0._ZN2at4cuda57_GLOBAL__N__cd6b329d_24_DistributionBernoulli_cu_7537a20d21kernelPointwiseApply2IZNS_6native9templates4cuda28bernoulli_tensor_cuda_kernelIafEEvRKNS_10TensorBaseES9_NS_15PhiloxCudaStateEEUliRaSB_SB_SB_RKfSD_SD_SD_E_aSC_jLi2ELin1ELi4ELi512ELi2EEEvNS0_6detail10TensorInfoIT0_T2_EENSG_IT1_SI_EESI_T_ --------------------------
	.section	.nv.constant0._ZN2at4cuda57_GLOBAL__N__cd6b329d_24_DistributionBernoulli_cu_7537a20d21kernelPointwiseApply2IZNS_6native9templates4cuda28bernoulli_tensor_cuda_kernelIafEEvRKNS_10TensorBaseES9_NS_15PhiloxCudaStateEEUliRaSB_SB_SB_RKfSD_SD_SD_E_aSC_jLi2ELin1ELi4ELi512ELi2EEEvNS0_6detail10TensorInfoIT0_T2_EENSG_IT1_SI_EESI_T_,"a",@progbits
	.sectionflags	@""
	.align	4
.nv.constant0._ZN2at4cuda57_GLOBAL__N__cd6b329d_24_DistributionBernoulli_cu_7537a20d21kernelPointwiseApply2IZNS_6native9templates4cuda28bernoulli_tensor_cuda_kernelIafEEvRKNS_10TensorBaseES9_NS_15PhiloxCudaStateEEUliRaSB_SB_SB_RKfSD_SD_SD_E_aSC_jLi2ELin1ELi4ELi512ELi2EEEvNS0_6detail10TensorInfoIT0_T2_EENSG_IT1_SI_EESI_T_:
	.zero		816


//--------------------- .nv.constant2._ZN2at4cuda57_GLOBAL__N__cd6b329d_24_DistributionBernoulli_cu_7537a20d21kernelPointwiseApply2IZNS_6native9templates4cuda28bernoulli_tensor_cuda_kernelIafEEvRKNS_10TensorBaseES9_NS_15PhiloxCudaStateEEUliRaSB_SB_SB_RKfSD_SD_SD_E_aSC_jLi2ELi2ELi4ELi512ELi2EEEvNS0_6detail10TensorInfoIT0_T2_EENSG_IT1_SI_EESI_T_ --------------------------
	.section	.nv.constant2._ZN2at4cuda57_GLOBAL__N__cd6b329d_24_DistributionBernoulli_cu_7537a20d21kernelPointwiseApply2IZNS_6native9templates4cuda28bernoulli_tensor_cuda_kernelIafEEvRKNS_10TensorBaseES9_NS_15PhiloxCudaStateEEUliRaSB_SB_SB_RKfSD_SD_SD_E_aSC_jLi2ELi2ELi4ELi512ELi2EEEvNS0_6detail10TensorInfoIT0_T2_EENSG_IT1_SI_EESI_T_,"a",@progbits
	.sectionflags	@""
	.align	4
.nv.constant2._ZN2at4cuda57_GLOBAL__N__cd6b329d_24_DistributionBernoulli_cu_7537a20d21kernelPointwiseApply2IZNS_6native9templates4cuda28bernoulli_tensor_cuda_kernelIafEEvRKNS_10TensorBaseES9_NS_15PhiloxCudaStateEEUliRaSB_SB_SB_RKfSD_SD_SD_E_aSC_jLi2ELi2ELi4ELi512ELi2EEEvNS0_6detail10TensorInfoIT0_T2_EENSG_IT1_SI_EESI_T_:
        /*0000*/ 	.byte	0x20, 0x1e, 0x00, 0x00, 0x50, 0x1c, 0x00, 0x00, 0x10, 0x20, 0x00, 0x00


//--------------------- .nv.constant0._ZN2at4cuda57_GLOBAL__N__cd6b329d_24_DistributionBernoulli_cu_7537a20d21kernelPointwiseApply2IZNS_6native9templates4cuda28bernoulli_tensor_cuda_kernelIafEEvRKNS_10TensorBaseES9_NS_15PhiloxCudaStateEEUliRaSB_SB_SB_RKfSD_SD_SD_E_aSC_jLi2ELi2ELi4ELi512ELi2EEEvNS0_6detail10TensorInfoIT0_T2_EENSG_IT1_SI_EESI_T_ --------------------------
	.section	.nv.constant0._ZN2at4cuda57_GLOBAL__N__cd6b329d_24_DistributionBernoulli_cu_7537a20d21kernelPointwiseApply2IZNS_6native9templates4cuda28bernoulli_tensor_cuda_kernelIafEEvRKNS_10TensorBaseES9_NS_15PhiloxCudaStateEEUliRaSB_SB_SB_RKfSD_SD_SD_E_aSC_jLi2ELi2ELi4ELi512ELi2EEEvNS0_6detail10TensorInfoIT0_T2_EENSG_IT1_SI_EESI_T_,"a",@progbits
	.sectionflags	@""
	.align	4
.nv.constant0._ZN2at4cuda57_GLOBAL__N__cd6b329d_24_DistributionBernoulli_cu_7537a20d21kernelPointwiseApply2IZNS_6native9templates4cuda28bernoulli_tensor_cuda_kernelIafEEvRKNS_10TensorBaseES9_NS_15PhiloxCudaStateEEUliRaSB_SB_SB_RKfSD_SD_SD_E_aSC_jLi2ELi2ELi4ELi512ELi2EEEvNS0_6detail10TensorInfoIT0_T2_EENSG_IT1_SI_EESI_T_:
	.zero		816


//--------------------- .nv.constant2._ZN2at4cuda57_GLOBAL__N__cd6b329d_24_DistributionBernoulli_cu_7537a20d21kernelPointwiseApply2IZNS_6native9templates4cuda28bernoulli_tensor_cuda_kernelIafEEvRKNS_10TensorBaseES9_NS_15PhiloxCudaStateEEUliRaSB_SB_SB_RKfSD_SD_SD_E_aSC_jLi2ELi1ELi4ELi512ELi2EEEvNS0_6detail10TensorInfoIT0_T2_EENSG_IT1_SI_EESI_T_ --------------------------
	.section	.nv.constant2._ZN2at4cuda57_GLOBAL__N__cd6b329d_24_DistributionBernoulli_cu_7537a20d21kernelPointwiseApply2IZNS_6native9templates4cuda28bernoulli_tensor_cuda_kernelIafEEvRKNS_10TensorBaseES9_NS_15PhiloxCudaStateEEUliRaSB_SB_SB_RKfSD_SD_SD_E_aSC_jLi2ELi1ELi4ELi512ELi2EEEvNS0_6detail10TensorInfoIT0_T2_EENSG_IT1_SI_EESI_T_,"a",@progbits
	.sectionflags	@""
	.align	4
.nv.constant2._ZN2at4cuda57_GLOBAL__N__cd6b329d_24_DistributionBernoulli_cu_7537a20d21kernelPointwiseApply2IZNS_6native9templates4cuda28bernoulli_tensor_cuda_kernelIafEEvRKNS_10TensorBaseES9_NS_15PhiloxCudaStateEEUliRaSB_SB_SB_RKfSD_SD_SD_E_aSC_jLi2ELi1ELi4ELi512ELi2EEEvNS0_6detail10TensorInfoIT0_T2_EENSG_IT1_SI_EESI_T_:
        /*0000*/ 	.byte	0x00, 0x19, 0x00, 0x00, 0xe0, 0x16, 0x00, 0x00, 0x40, 0x1b, 0x00, 0x00


//--------------------- .nv.constant0._ZN2at4cuda57_GLOBAL__N__cd6b329d_24_DistributionBernoulli_cu_7537a20d21kernelPointwiseApply2IZNS_6native9templates4cuda28bernoulli_tensor_cuda_kernelIafEEvRKNS_10TensorBaseES9_NS_15PhiloxCudaStateEEUliRaSB_SB_SB_RKfSD_SD_SD_E_aSC_jLi2ELi1ELi4ELi512ELi2EEEvNS0_6detail10TensorInfoIT0_T2_EENSG_IT1_SI_EESI_T_ --------------------------
	.section	.nv.constant0._ZN2at4cuda57_GLOBAL__N__cd6b329d_24_DistributionBernoulli_cu_7537a20d21kernelPointwiseApply2IZNS_6native9templates4cuda28bernoulli_tensor_cuda_kernelIafEEvRKNS_10TensorBaseES9_NS_15PhiloxCudaStateEEUliRaSB_SB_SB_RKfSD_SD_SD_E_aSC_jLi2ELi1ELi4ELi512ELi2EEEvNS0_6detail10TensorInfoIT0_T2_EENSG_IT1_SI_EESI_T_,"a",@progbits
	.sectionflags	@""
	.align	4
.nv.constant0._ZN2at4cuda57_GLOBAL__N__cd6b329d_24_DistributionBernoulli_cu_7537a20d21kernelPointwiseApply2IZNS_6native9templates4cuda28bernoulli_tensor_cuda_kernelIafEEvRKNS_10TensorBaseES9_NS_15PhiloxCudaStateEEUliRaSB_SB_SB_RKfSD_SD_SD_E_aSC_jLi2ELi1ELi4ELi512ELi2EEEvNS0_6detail10TensorInfoIT0_T2_EENSG_IT1_SI_EESI_T_:
	.zero		816


//--------------------- .nv.constant2._ZN2at4cuda57_GLOBAL__N__cd6b329d_24_DistributionBernoulli_cu_7537a20d21kernelPointwiseApply2IZNS_6native9templates4cuda28bernoulli_tensor_cuda_kernelIafEEvRKNS_10TensorBaseES9_NS_15PhiloxCudaStateEEUliRaSB_SB_SB_RKfSD_SD_SD_E_aSC_jLi1ELin1ELi4ELi512ELi2EEEvNS0_6detail10TensorInfoIT0_T2_EENSG_IT1_SI_EESI_T_ --------------------------
	.section	.nv.constant2._ZN2at4cuda57_GLOBAL__N__cd6b329d_24_DistributionBernoulli_cu_7537a20d21kernelPointwiseApply2IZNS_6native9templates4cuda28bernoulli_tensor_cuda_kernelIafEEvRKNS_10TensorBaseES9_NS_15PhiloxCudaStateEEUliRaSB_SB_SB_RKfSD_SD_SD_E_aSC_jLi1ELin1ELi4ELi512ELi2EEEvNS0_6detail10TensorInfoIT0_T2_EENSG_IT1_SI_EESI_T_,"a",@progbits
	.sectionflags	@""
	.align	4
.nv.constant2._ZN2at4cuda57_GLOBAL__N__cd6b329d_24_DistributionBernoulli_cu_7537a20d21kernelPointwiseApply2IZNS_6native9templates4cuda28bernoulli_tensor_cuda_kernelIafEEvRKNS_10TensorBaseES9_NS_15PhiloxCudaStateEEUliRaSB_SB_SB_RKfSD_SD_SD_E_aSC_jLi1ELin1ELi4ELi512ELi2EEEvNS0_6detail10TensorInfoIT0_T2_EENSG_IT1_SI_EESI_T_:
        /*0000*/ 	.byte	0xa0, 0x45, 0x00, 0x00, 0x70, 0x43, 0x00, 0x00, 0xf0, 0x47, 0x00, 0x00, 0x00, 0x00, 0x00, 0x00
        /*0010*/ 	.byte	0xd8, 0x00, 0x00, 0x00, 0x00, 0x00, 0x00, 0x00


//--------------------- .nv.constant0._ZN2at4cuda57_GLOBAL__N__cd6b329d_24_DistributionBernoulli_cu_7537a20d21kernelPointwiseApply2IZNS_6native9templates4cuda28bernoulli_tensor_cuda_kernelIafEEvRKNS_10TensorBaseES9_NS_15PhiloxCudaStateEEUliRaSB_SB_SB_RKfSD_SD_SD_E_aSC_jLi1ELin1ELi4ELi512ELi2EEEvNS0_6detail10TensorInfoIT0_T2_EENSG_IT1_SI_EESI_T_ --------------------------
	.section	.nv.constant0._ZN2at4cuda57_GLOBAL__N__cd6b329d_24_DistributionBernoulli_cu_7537a20d21kernelPointwiseApply2IZNS_6native9templates4cuda28bernoulli_tensor_cuda_kernelIafEEvRKNS_10TensorBaseES9_NS_15PhiloxCudaStateEEUliRaSB_SB_SB_RKfSD_SD_SD_E_aSC_jLi1ELin1ELi4ELi512ELi2EEEvNS0_6detail10TensorInfoIT0_T2_EENSG_IT1_SI_EESI_T_,"a",@progbits
	.sectionflags	@""
	.align	4
.nv.constant0._ZN2at4cuda57_GLOBAL__N__cd6b329d_24_DistributionBernoulli_cu_7537a20d21kernelPointwiseApply2IZNS_6native9templates4cuda28bernoulli_tensor_cuda_kernelIafEEvRKNS_10TensorBaseES9_NS_15PhiloxCudaStateEEUliRaSB_SB_SB_RKfSD_SD_SD_E_aSC_jLi1ELin1ELi4ELi512ELi2EEEvNS0_6detail10TensorInfoIT0_T2_EENSG_IT1_SI_EESI_T_:
	.zero		816


//--------------------- .nv.constant2._ZN2at4cuda57_GLOBAL__N__cd6b329d_24_DistributionBernoulli_cu_7537a20d21kernelPointwiseApply2IZNS_6native9templates4cuda28bernoulli_tensor_cuda_kernelIafEEvRKNS_10TensorBaseES9_NS_15PhiloxCudaStateEEUliRaSB_SB_SB_RKfSD_SD_SD_E_aSC_jLi1ELi2ELi4ELi512ELi2EEEvNS0_6detail10TensorInfoIT0_T2_EENSG_IT1_SI_EESI_T_ --------------------------
	.section	.nv.constant2._ZN2at4cuda57_GLOBAL__N__cd6b329d_24_DistributionBernoulli_cu_7537a20d21kernelPointwiseApply2IZNS_6native9templates4cuda28bernoulli_tensor_cuda_kernelIafEEvRKNS_10TensorBaseES9_NS_15PhiloxCudaStateEEUliRaSB_SB_SB_RKfSD_SD_SD_E_aSC_jLi1ELi2ELi4ELi512ELi2EEEvNS0_6detail10TensorInfoIT0_T2_EENSG_IT1_SI_EESI_T_,"a",@progbits
	.sectionflags	@""
	.align	4
.nv.constant2._ZN2at4cuda57_GLOBAL__N__cd6b329d_24_DistributionBernoulli_cu_7537a20d21kernelPointwiseApply2IZNS_6native9templates4cuda28bernoulli_tensor_cuda_kernelIafEEvRKNS_10TensorBaseES9_NS_15PhiloxCudaStateEEUliRaSB_SB_SB_RKfSD_SD_SD_E_aSC_jLi1ELi2ELi4ELi512ELi2EEEvNS0_6detail10TensorInfoIT0_T2_EENSG_IT1_SI_EESI_T_:
        /*0000*/ 	.byte	0xf0, 0x18, 0x00, 0x00, 0xc0, 0x16, 0x00, 0x00, 0x30, 0x1b, 0x00, 0x00


//--------------------- .nv.constant0._ZN2at4cuda57_GLOBAL__N__cd6b329d_24_DistributionBernoulli_cu_7537a20d21kernelPointwiseApply2IZNS_6native9templates4cuda28bernoulli_tensor_cuda_kernelIafEEvRKNS_10TensorBaseES9_NS_15PhiloxCudaStateEEUliRaSB_SB_SB_RKfSD_SD_SD_E_aSC_jLi1ELi2ELi4ELi512ELi2EEEvNS0_6detail10TensorInfoIT0_T2_EENSG_IT1_SI_EESI_T_ --------------------------
	.section	.nv.constant0._ZN2at4cuda57_GLOBAL__N__cd6b329d_24_DistributionBernoulli_cu_7537a20d21kernelPointwiseApply2IZNS_6native9templates4cuda28bernoulli_tensor_cuda_kernelIafEEvRKNS_10TensorBaseES9_NS_15PhiloxCudaStateEEUliRaSB_SB_SB_RKfSD_SD_SD_E_aSC_jLi1ELi2ELi4ELi512ELi2EEEvNS0_6detail10TensorInfoIT0_T2_EENSG_IT1_SI_EESI_T_,"a",@progbits
	.sectionflags	@""
	.align	4
.nv.constant0._ZN2at4cuda57_GLOBAL__N__cd6b329d_24_DistributionBernoulli_cu_7537a20d21kernelPointwiseApply2IZNS_6native9templates4cuda28bernoulli_tensor_cuda_kernelIafEEvRKNS_10TensorBaseES9_NS_15PhiloxCudaStateEEUliRaSB_SB_SB_RKfSD_SD_SD_E_aSC_jLi1ELi2ELi4ELi512ELi2EEEvNS0_6detail10TensorInfoIT0_T2_EENSG_IT1_SI_EESI_T_:
	.zero		816


//--------------------- .nv.constant2._ZN2at4cuda57_GLOBAL__N__cd6b329d_24_DistributionBernoulli_cu_7537a20d21kernelPointwiseApply2IZNS_6native9templates4cuda28bernoulli_tensor_cuda_kernelIafEEvRKNS_10TensorBaseES9_NS_15PhiloxCudaStateEEUliRaSB_SB_SB_RKfSD_SD_SD_E_aSC_jLi1ELi1ELi4ELi512ELi2EEEvNS0_6detail10TensorInfoIT0_T2_EENSG_IT1_SI_EESI_T_ --------------------------
	.section	.nv.constant2._ZN2at4cuda57_GLOBAL__N__cd6b329d_24_DistributionBernoulli_cu_7537a20d21kernelPointwiseApply2IZNS_6native9templates4cuda28bernoulli_tensor_cuda_kernelIafEEvRKNS_10TensorBaseES9_NS_15PhiloxCudaStateEEUliRaSB_SB_SB_RKfSD_SD_SD_E_aSC_jLi1ELi1ELi4ELi512ELi2EEEvNS0_6detail10TensorInfoIT0_T2_EENSG_IT1_SI_EESI_T_,"a",@progbits
	.sectionflags	@""
	.align	4
.nv.constant2._ZN2at4cuda57_GLOBAL__N__cd6b329d_24_DistributionBernoulli_cu_7537a20d21kernelPointwiseApply2IZNS_6native9templates4cuda28bernoulli_tensor_cuda_kernelIafEEvRKNS_10TensorBaseES9_NS_15PhiloxCudaStateEEUliRaSB_SB_SB_RKfSD_SD_SD_E_aSC_jLi1ELi1ELi4ELi512ELi2EEEvNS0_6detail10TensorInfoIT0_T2_EENSG_IT1_SI_EESI_T_:
        /*0000*/ 	.byte	0x50, 0x12, 0x00, 0x00, 0x80, 0x10, 0x00, 0x00, 0x00, 0x15, 0x00, 0x00


//--------------------- .nv.constant0._ZN2at4cuda57_GLOBAL__N__cd6b329d_24_DistributionBernoulli_cu_7537a20d21kernelPointwiseApply2IZNS_6native9templates4cuda28bernoulli_tensor_cuda_kernelIafEEvRKNS_10TensorBaseES9_NS_15PhiloxCudaStateEEUliRaSB_SB_SB_RKfSD_SD_SD_E_aSC_jLi1ELi1ELi4ELi512ELi2EEEvNS0_6detail10TensorInfoIT0_T2_EENSG_IT1_SI_EESI_T_ --------------------------
	.section	.nv.constant0._ZN2at4cuda57_GLOBAL__N__cd6b329d_24_DistributionBernoulli_cu_7537a20d21kernelPointwiseApply2IZNS_6native9templates4cuda28bernoulli_tensor_cuda_kernelIafEEvRKNS_10TensorBaseES9_NS_15PhiloxCudaStateEEUliRaSB_SB_SB_RKfSD_SD_SD_E_aSC_jLi1ELi1ELi4ELi512ELi2EEEvNS0_6detail10TensorInfoIT0_T2_EENSG_IT1_SI_EESI_T_,"a",@progbits
	.sectionflags	@""
	.align	4
.nv.constant0._ZN2at4cuda57_GLOBAL__N__cd6b329d_24_DistributionBernoulli_cu_7537a20d21kernelPointwiseApply2IZNS_6native9templates4cuda28bernoulli_tensor_cuda_kernelIafEEvRKNS_10TensorBaseES9_NS_15PhiloxCudaStateEEUliRaSB_SB_SB_RKfSD_SD_SD_E_aSC_jLi1ELi1ELi4ELi512ELi2EEEvNS0_6detail10TensorInfoIT0_T2_EENSG_IT1_SI_EESI_T_:
	.zero		816


//--------------------- .nv.constant2._ZN2at4cuda57_GLOBAL__N__cd6b329d_24_DistributionBernoulli_cu_7537a20d21kernelPointwiseApply2IZNS_6native9templates4cuda28bernoulli_tensor_cuda_kernelIhfEEvRKNS_10TensorBaseES9_NS_15PhiloxCudaStateEEUliRhSB_SB_SB_RKfSD_SD_SD_E_hSC_mLin1ELin1ELi4ELi512ELi2EEEvNS0_6detail10TensorInfoIT0_T2_EENSG_IT1_SI_EESI_T_ --------------------------
	.section	.nv.constant2._ZN2at4cuda57_GLOBAL__N__cd6b329d_24_DistributionBernoulli_cu_7537a20d21kernelPointwiseApply2IZNS_6native9templates4cuda28bernoulli_tensor_cuda_kernelIhfEEvRKNS_10TensorBaseES9_NS_15PhiloxCudaStateEEUliRhSB_SB_SB_RKfSD_SD_SD_E_hSC_mLin1ELin1ELi4ELi512ELi2EEEvNS0_6detail10TensorInfoIT0_T2_EENSG_IT1_SI_EESI_T_,"a",@progbits
	.sectionflags	@""
	.align	4
.nv.constant2._ZN2at4cuda57_GLOBAL__N__cd6b329d_24_DistributionBernoulli_cu_7537a20d21kernelPointwiseApply2IZNS_6native9templates4cuda28bernoulli_tensor_cuda_kernelIhfEEvRKNS_10TensorBaseES9_NS_15PhiloxCudaStateEEUliRhSB_SB_SB_RKfSD_SD_SD_E_hSC_mLin1ELin1ELi4ELi512ELi2EEEvNS0_6detail10TensorInfoIT0_T2_EENSG_IT1_SI_EESI_T_:
        /*0000*/ 	.byte	0x20, 0xdd, 0x00, 0x00, 0x50, 0xdb, 0x00, 0x00, 0x10, 0xdf, 0x00, 0x00, 0x00, 0x00, 0x00, 0x00
        /*0010*/ 	.byte	0xa0, 0x01, 0x00, 0x00, 0x00, 0x00, 0x00, 0x00


//--------------------- .nv.constant0._ZN2at4cuda57_GLOBAL__N__cd6b329d_24_DistributionBernoulli_cu_7537a20d21kernelPointwiseApply2IZNS_6native9templates4cuda28bernoulli_tensor_cuda_kernelIhfEEvRKNS_10TensorBaseES9_NS_15PhiloxCudaStateEEUliRhSB_SB_SB_RKfSD_SD_SD_E_hSC_mLin1ELin1ELi4ELi512ELi2EEEvNS0_6detail10TensorInfoIT0_T2_EENSG_IT1_SI_EESI_T_ --------------------------
	.section	.nv.constant0._ZN2at4cuda57_GLOBAL__N__cd6b329d_24_DistributionBernoulli_cu_7537a20d21kernelPointwiseApply2IZNS_6native9templates4cuda28bernoulli_tensor_cuda_kernelIhfEEvRKNS_10TensorBaseES9_NS_15PhiloxCudaStateEEUliRhSB_SB_SB_RKfSD_SD_SD_E_hSC_mLin1ELin1ELi4ELi512ELi2EEEvNS0_6detail10TensorInfoIT0_T2_EENSG_IT1_SI_EESI_T_,"a",@progbits
	.sectionflags	@""
	.align	4
.nv.constant0._ZN2at4cuda57_GLOBAL__N__cd6b329d_24_DistributionBernoulli_cu_7537a20d21kernelPointwiseApply2IZNS_6native9templates4cuda28bernoulli_tensor_cuda_kernelIhfEEvRKNS_10TensorBaseES9_NS_15PhiloxCudaStateEEUliRhSB_SB_SB_RKfSD_SD_SD_E_hSC_mLin1ELin1ELi4ELi512ELi2EEEvNS0_6detail10TensorInfoIT0_T2_EENSG_IT1_SI_EESI_T_:
	.zero		1216


//--------------------- .nv.constant2._ZN2at4cuda57_GLOBAL__N__cd6b329d_24_DistributionBernoulli_cu_7537a20d21kernelPointwiseApply2IZNS_6native9templates4cuda28bernoulli_tensor_cuda_kernelIhfEEvRKNS_10TensorBaseES9_NS_15PhiloxCudaStateEEUliRhSB_SB_SB_RKfSD_SD_SD_E_hSC_mLi1ELi1ELi4ELi512ELi2EEEvNS0_6detail10TensorInfoIT0_T2_EENSG_IT1_SI_EESI_T_ --------------------------
	.section	.nv.constant2._ZN2at4cuda57_GLOBAL__N__cd6b329d_24_DistributionBernoulli_cu_7537a20d21kernelPointwiseApply2IZNS_6native9templates4cuda28bernoulli_tensor_cuda_kernelIhfEEvRKNS_10TensorBaseES9_NS_15PhiloxCudaStateEEUliRhSB_SB_SB_RKfSD_SD_SD_E_hSC_mLi1ELi1ELi4ELi512ELi2EEEvNS0_6detail10TensorInfoIT0_T2_EENSG_IT1_SI_EESI_T_,"a",@progbits
	.sectionflags	@""
	.align	4
.nv.constant2._ZN2at4cuda57_GLOBAL__N__cd6b329d_24_DistributionBernoulli_cu_7537a20d21kernelPointwiseApply2IZNS_6native9templates4cuda28bernoulli_tensor_cuda_kernelIhfEEvRKNS_10TensorBaseES9_NS_15PhiloxCudaStateEEUliRhSB_SB_SB_RKfSD_SD_SD_E_hSC_mLi1ELi1ELi4ELi512ELi2EEEvNS0_6detail10TensorInfoIT0_T2_EENSG_IT1_SI_EESI_T_:
        /*0000*/ 	.byte	0x40, 0x14, 0x00, 0x00, 0x70, 0x12, 0x00, 0x00, 0x70, 0x17, 0x00, 0x00


//--------------------- .nv.constant0._ZN2at4cuda57_GLOBAL__N__cd6b329d_24_DistributionBernoulli_cu_7537a20d21kernelPointwiseApply2IZNS_6native9templates4cuda28bernoulli_tensor_cuda_kernelIhfEEvRKNS_10TensorBaseES9_NS_15PhiloxCudaStateEEUliRhSB_SB_SB_RKfSD_SD_SD_E_hSC_mLi1ELi1ELi4ELi512ELi2EEEvNS0_6detail10TensorInfoIT0_T2_EENSG_IT1_SI_EESI_T_ --------------------------
	.section	.nv.constant0._ZN2at4cuda57_GLOBAL__N__cd6b329d_24_DistributionBernoulli_cu_7537a20d21kernelPointwiseApply2IZNS_6native9templates4cuda28bernoulli_tensor_cuda_kernelIhfEEvRKNS_10TensorBaseES9_NS_15PhiloxCudaStateEEUliRhSB_SB_SB_RKfSD_SD_SD_E_hSC_mLi1ELi1ELi4ELi512ELi2EEEvNS0_6detail10TensorInfoIT0_T2_EENSG_IT1_SI_EESI_T_,"a",@progbits
	.sectionflags	@""
	.align	4
.nv.constant0._ZN2at4cuda57_GLOBAL__N__cd6b329d_24_DistributionBernoulli_cu_7537a20d21kernelPointwiseApply2IZNS_6native9templates4cuda28bernoulli_tensor_cuda_kernelIhfEEvRKNS_10TensorBaseES9_NS_15PhiloxCudaStateEEUliRhSB_SB_SB_RKfSD_SD_SD_E_hSC_mLi1ELi1ELi4ELi512ELi2EEEvNS0_6detail10TensorInfoIT0_T2_EENSG_IT1_SI_EESI_T_:
	.zero		1216


//--------------------- .nv.constant2._ZN2at4cuda57_GLOBAL__N__cd6b329d_24_DistributionBernoulli_cu_7537a20d21kernelPointwiseApply2IZNS_6native9templates4cuda28bernoulli_tensor_cuda_kernelIhfEEvRKNS_10TensorBaseES9_NS_15PhiloxCudaStateEEUliRhSB_SB_SB_RKfSD_SD_SD_E_hSC_jLin1ELin1ELi4ELi512ELi2EEEvNS0_6detail10TensorInfoIT0_T2_EENSG_IT1_SI_EESI_T_ --------------------------
	.section	.nv.constant2._ZN2at4cuda57_GLOBAL__N__cd6b329d_24_DistributionBernoulli_cu_7537a20d21kernelPointwiseApply2IZNS_6native9templates4cuda28bernoulli_tensor_cuda_kernelIhfEEvRKNS_10TensorBaseES9_NS_15PhiloxCudaStateEEUliRhSB_SB_SB_RKfSD_SD_SD_E_hSC_jLin1ELin1ELi4ELi512ELi2EEEvNS0_6detail10TensorInfoIT0_T2_EENSG_IT1_SI_EESI_T_,"a",@progbits
	.sectionflags	@""
	.align	4
.nv.constant2._ZN2at4cuda57_GLOBAL__N__cd6b329d_24_DistributionBernoulli_cu_7537a20d21kernelPointwiseApply2IZNS_6native9templates4cuda28bernoulli_tensor_cuda_kernelIhfEEvRKNS_10TensorBaseES9_NS_15PhiloxCudaStateEEUliRhSB_SB_SB_RKfSD_SD_SD_E_hSC_jLin1ELin1ELi4ELi512ELi2EEEvNS0_6detail10TensorInfoIT0_T2_EENSG_IT1_SI_EESI_T_:
        /*0000*/ 	.byte	0x00, 0x77, 0x00, 0x00, 0x30, 0x75, 0x00, 0x00, 0xf0, 0x78, 0x00, 0x00, 0x00, 0x00, 0x00, 0x00
        /*0010*/ 	.byte	0xd8, 0x00, 0x00, 0x00, 0x00, 0x00, 0x00, 0x00


//--------------------- .nv.constant0._ZN2at4cuda57_GLOBAL__N__cd6b329d_24_DistributionBernoulli_cu_7537a20d21kernelPointwiseApply2IZNS_6native9templates4cuda28bernoulli_tensor_cuda_kernelIhfEEvRKNS_10TensorBaseES9_NS_15PhiloxCudaStateEEUliRhSB_SB_SB_RKfSD_SD_SD_E_hSC_jLin1ELin1ELi4ELi512ELi2EEEvNS0_6detail10TensorInfoIT0_T2_EENSG_IT1_SI_EESI_T_ --------------------------
	.section	.nv.constant0._ZN2at4cuda57_GLOBAL__N__cd6b329d_24_DistributionBernoulli_cu_7537a20d21kernelPointwiseApply2IZNS_6native9templates4cuda28bernoulli_tensor_cuda_kernelIhfEEvRKNS_10TensorBaseES9_NS_15PhiloxCudaStateEEUliRhSB_SB_SB_RKfSD_SD_SD_E_hSC_jLin1ELin1ELi4ELi512ELi2EEEvNS0_6detail10TensorInfoIT0_T2_EENSG_IT1_SI_EESI_T_,"a",@progbits
	.sectionflags	@""
	.align	4
.nv.constant0._ZN2at4cuda57_GLOBAL__N__cd6b329d_24_DistributionBernoulli_cu_7537a20d21kernelPointwiseApply2IZNS_6native9templates4cuda28bernoulli_tensor_cuda_kernelIhfEEvRKNS_10TensorBaseES9_NS_15PhiloxCudaStateEEUliRhSB_SB_SB_RKfSD_SD_SD_E_hSC_jLin1ELin1ELi4ELi512ELi2EEEvNS0_6detail10TensorInfoIT0_T2_EENSG_IT1_SI_EESI_T_:
	.zero		816


//--------------------- .nv.constant2._ZN2at4cuda57_GLOBAL__N__cd6b329d_24_DistributionBernoulli_cu_7537a20d21kernelPointwiseApply2IZNS_6native9templates4cuda28bernoulli_tensor_cuda_kernelIhfEEvRKNS_10TensorBaseES9_NS_15PhiloxCudaStateEEUliRhSB_SB_SB_RKfSD_SD_SD_E_hSC_jLin1ELi2ELi4ELi512ELi2EEEvNS0_6detail10TensorInfoIT0_T2_EENSG_IT1_SI_EESI_T_ --------------------------
	.section	.nv.constant2._ZN2at4cuda57_GLOBAL__N__cd6b329d_24_DistributionBernoulli_cu_7537a20d21kernelPointwiseApply2IZNS_6native9templates4cuda28bernoulli_tensor_cuda_kernelIhfEEvRKNS_10TensorBaseES9_NS_15PhiloxCudaStateEEUliRhSB_SB_SB_RKfSD_SD_SD_E_hSC_jLin1ELi2ELi4ELi512ELi2EEEvNS0_6detail10TensorInfoIT0_T2_EENSG_IT1_SI_EESI_T_,"a",@progbits
	.sectionflags	@""
	.align	4
.nv.constant2._ZN2at4cuda57_GLOBAL__N__cd6b329d_24_DistributionBernoulli_cu_7537a20d21kernelPointwiseApply2IZNS_6native9templates4cuda28bernoulli_tensor_cuda_kernelIhfEEvRKNS_10TensorBaseES9_NS_15PhiloxCudaStateEEUliRhSB_SB_SB_RKfSD_SD_SD_E_hSC_jLin1ELi2ELi4ELi512ELi2EEEvNS0_6detail10TensorInfoIT0_T2_EENSG_IT1_SI_EESI_T_:
        /*0000*/ 	.byte	0xa0, 0x4a, 0x00, 0x00, 0xd0, 0x48, 0x00, 0x00, 0x90, 0x4c, 0x00, 0x00


//--------------------- .nv.constant0._ZN2at4cuda57_GLOBAL__N__cd6b329d_24_DistributionBernoulli_cu_7537a20d21kernelPointwiseApply2IZNS_6native9templates4cuda28bernoulli_tensor_cuda_kernelIhfEEvRKNS_10TensorBaseES9_NS_15PhiloxCudaStateEEUliRhSB_SB_SB_RKfSD_SD_SD_E_hSC_jLin1ELi2ELi4ELi512ELi2EEEvNS0_6detail10TensorInfoIT0_T2_EENSG_IT1_SI_EESI_T_ --------------------------
	.section	.nv.constant0._ZN2at4cuda57_GLOBAL__N__cd6b329d_24_DistributionBernoulli_cu_7537a20d21kernelPointwiseApply2IZNS_6native9templates4cuda28bernoulli_tensor_cuda_kernelIhfEEvRKNS_10TensorBaseES9_NS_15PhiloxCudaStateEEUliRhSB_SB_SB_RKfSD_SD_SD_E_hSC_jLin1ELi2ELi4ELi512ELi2EEEvNS0_6detail10TensorInfoIT0_T2_EENSG_IT1_SI_EESI_T_,"a",@progbits
	.sectionflags	@""
	.align	4
.nv.constant0._ZN2at4cuda57_GLOBAL__N__cd6b329d_24_DistributionBernoulli_cu_7537a20d21kernelPointwiseApply2IZNS_6native9templates4cuda28bernoulli_tensor_cuda_kernelIhfEEvRKNS_10TensorBaseES9_NS_15PhiloxCudaStateEEUliRhSB_SB_SB_RKfSD_SD_SD_E_hSC_jLin1ELi2ELi4ELi512ELi2EEEvNS0_6detail10TensorInfoIT0_T2_EENSG_IT1_SI_EESI_T_:
	.zero		816


//--------------------- .nv.constant2._ZN2at4cuda57_GLOBAL__N__cd6b329d_24_DistributionBernoulli_cu_7537a20d21kernelPointwiseApply2IZNS_6native9templates4cuda28bernoulli_tensor_cuda_kernelIhfEEvRKNS_10TensorBaseES9_NS_15PhiloxCudaStateEEUliRhSB_SB_SB_RKfSD_SD_SD_E_hSC_jLin1ELi1ELi4ELi512ELi2EEEvNS0_6detail10TensorInfoIT0_T2_EENSG_IT1_SI_EESI_T_ --------------------------
	.section	.nv.constant2._ZN2at4cuda57_GLOBAL__N__cd6b329d_24_DistributionBernoulli_cu_7537a20d21kernelPointwiseApply2IZNS_6native9templates4cuda28bernoulli_tensor_cuda_kernelIhfEEvRKNS_10TensorBaseES9_NS_15PhiloxCudaStateEEUliRhSB_SB_SB_RKfSD_SD_SD_E_hSC_jLin1ELi1ELi4ELi512ELi2EEEvNS0_6detail10TensorInfoIT0_T2_EENSG_IT1_SI_EESI_T_,"a",@progbits
	.sectionflags	@""
	.align	4
.nv.constant2._ZN2at4cuda57_GLOBAL__N__cd6b329d_24_DistributionBernoulli_cu_7537a20d21kernelPointwiseApply2IZNS_6native9templates4cuda28bernoulli_tensor_cuda_kernelIhfEEvRKNS_10TensorBaseES9_NS_15PhiloxCudaStateEEUliRhSB_SB_SB_RKfSD_SD_SD_E_hSC_jLin1ELi1ELi4ELi512ELi2EEEvNS0_6detail10TensorInfoIT0_T2_EENSG_IT1_SI_EESI_T_:
        /*0000*/ 	.byte	0x50, 0x45, 0x00, 0x00, 0x20, 0x43, 0x00, 0x00, 0xa0, 0x47, 0x00, 0x00


//--------------------- .nv.constant0._ZN2at4cuda57_GLOBAL__N__cd6b329d_24_DistributionBernoulli_cu_7537a20d21kernelPointwiseApply2IZNS_6native9templates4cuda28bernoulli_tensor_cuda_kernelIhfEEvRKNS_10TensorBaseES9_NS_15PhiloxCudaStateEEUliRhSB_SB_SB_RKfSD_SD_SD_E_hSC_jLin1ELi1ELi4ELi512ELi2EEEvNS0_6detail10TensorInfoIT0_T2_EENSG_IT1_SI_EESI_T_ --------------------------
	.section	.nv.constant0._ZN2at4cuda57_GLOBAL__N__cd6b329d_24_DistributionBernoulli_cu_7537a20d21kernelPointwiseApply2IZNS_6native9templates4cuda28bernoulli_tensor_cuda_kernelIhfEEvRKNS_10TensorBaseES9_NS_15PhiloxCudaStateEEUliRhSB_SB_SB_RKfSD_SD_SD_E_hSC_jLin1ELi1ELi4ELi512ELi2EEEvNS0_6detail10TensorInfoIT0_T2_EENSG_IT1_SI_EESI_T_,"a",@progbits
	.sectionflags	@""
	.align	4
.nv.constant0._ZN2at4cuda57_GLOBAL__N__cd6b329d_24_DistributionBernoulli_cu_7537a20d21kernelPointwiseApply2IZNS_6native9templates4cuda28bernoulli_tensor_cuda_kernelIhfEEvRKNS_10TensorBaseES9_NS_15PhiloxCudaStateEEUliRhSB_SB_SB_RKfSD_SD_SD_E_hSC_jLin1ELi1ELi4ELi512ELi2EEEvNS0_6detail10TensorInfoIT0_T2_EENSG_IT1_SI_EESI_T_:
	.zero		816


//--------------------- .nv.constant2._ZN2at4cuda57_GLOBAL__N__cd6b329d_24_DistributionBernoulli_cu_7537a20d21kernelPointwiseApply2IZNS_6native9templates4cuda28bernoulli_tensor_cuda_kernelIhfEEvRKNS_10TensorBaseES9_NS_15PhiloxCudaStateEEUliRhSB_SB_SB_RKfSD_SD_SD_E_hSC_jLi2ELin1ELi4ELi512ELi2EEEvNS0_6detail10TensorInfoIT0_T2_EENSG_IT1_SI_EESI_T_ --------------------------
	.section	.nv.constant2._ZN2at4cuda57_GLOBAL__N__cd6b329d_24_DistributionBernoulli_cu_7537a20d21kernelPointwiseApply2IZNS_6native9templates4cuda28bernoulli_tensor_cuda_kernelIhfEEvRKNS_10TensorBaseES9_NS_15PhiloxCudaStateEEUliRhSB_SB_SB_RKfSD_SD_SD_E_hSC_jLi2ELin1ELi4ELi512ELi2EEEvNS0_6detail10TensorInfoIT0_T2_EENSG_IT1_SI_EESI_T_,"a",@progbits
	.sectionflags	@""
	.align	4
.nv.constant2._ZN2at4cuda57_GLOBAL__N__cd6b329d_24_DistributionBernoulli_cu_7537a20d21kernelPointwiseApply2IZNS_6native9templates4cuda28bernoulli_tensor_cuda_kernelIhfEEvRKNS_10TensorBaseES9_NS_15PhiloxCudaStateEEUliRhSB_SB_SB_RKfSD_SD_SD_E_hSC_jLi2ELin1ELi4ELi512ELi2EEEvNS0_6detail10TensorInfoIT0_T2_EENSG_IT1_SI_EESI_T_:
        /*0000*/ 	.byte	0xb0, 0x4a, 0x00, 0x00, 0xe0, 0x48, 0x00, 0x00, 0xa0, 0x4c, 0x00, 0x00, 0x00, 0x00, 0x00, 0x00
        /*0010*/ 	.byte	0xd8, 0x00, 0x00, 0x00, 0x00, 0x00, 0x00, 0x00


//--------------------- .nv.constant0._ZN2at4cuda57_GLOBAL__N__cd6b329d_24_DistributionBernoulli_cu_7537a20d21kernelPointwiseApply2IZNS_6native9templates4cuda28bernoulli_tensor_cuda_kernelIhfEEvRKNS_10TensorBaseES9_NS_15PhiloxCudaStateEEUliRhSB_SB_SB_RKfSD_SD_SD_E_hSC_jLi2ELin1ELi4ELi512ELi2EEEvNS0_6detail10TensorInfoIT0_T2_EENSG_IT1_SI_EESI_T_ --------------------------
	.section	.nv.constant0._ZN2at4cuda57_GLOBAL__N__cd6b329d_24_DistributionBernoulli_cu_7537a20d21kernelPointwiseApply2IZNS_6native9templates4cuda28bernoulli_tensor_cuda_kernelIhfEEvRKNS_10TensorBaseES9_NS_15PhiloxCudaStateEEUliRhSB_SB_SB_RKfSD_SD_SD_E_hSC_jLi2ELin1ELi4ELi512ELi2EEEvNS0_6detail10TensorInfoIT0_T2_EENSG_IT1_SI_EESI_T_,"a",@progbits
	.sectionflags	@""
	.align	4
.nv.constant0._ZN2at4cuda57_GLOBAL__N__cd6b329d_24_DistributionBernoulli_cu_7537a20d21kernelPointwiseApply2IZNS_6native9templates4cuda28bernoulli_tensor_cuda_kernelIhfEEvRKNS_10TensorBaseES9_NS_15PhiloxCudaStateEEUliRhSB_SB_SB_RKfSD_SD_SD_E_hSC_jLi2ELin1ELi4ELi512ELi2EEEvNS0_6detail10TensorInfoIT0_T2_EENSG_IT1_SI_EESI_T_:
	.zero		816


//--------------------- .nv.constant2._ZN2at4cuda57_GLOBAL__N__cd6b329d_24_DistributionBernoulli_cu_7537a20d21kernelPointwiseApply2IZNS_6native9templates4cuda28bernoulli_tensor_cuda_kernelIhfEEvRKNS_10TensorBaseES9_NS_15PhiloxCudaStateEEUliRhSB_SB_SB_RKfSD_SD_SD_E_hSC_jLi2ELi2ELi4ELi512ELi2EEEvNS0_6detail10TensorInfoIT0_T2_EENSG_IT1_SI_EESI_T_ --------------------------
	.section	.nv.constant2._ZN2at4cuda57_GLOBAL__N__cd6b329d_24_DistributionBernoulli_cu_7537a20d21kernelPointwiseApply2IZNS_6native9templates4cuda28bernoulli_tensor_cuda_kernelIhfEEvRKNS_10TensorBaseES9_NS_15PhiloxCudaStateEEUliRhSB_SB_SB_RKfSD_SD_SD_E_hSC_jLi2ELi2ELi4ELi512ELi2EEEvNS0_6detail10TensorInfoIT0_T2_EENSG_IT1_SI_EESI_T_,"a",@progbits
	.sectionflags	@""
	.align	4
.nv.constant2._ZN2at4cuda57_GLOBAL__N__cd6b329d_24_DistributionBernoulli_cu_7537a20d21kernelPointwiseApply2IZNS_6native9templates4cuda28bernoulli_tensor_cuda_kernelIhfEEvRKNS_10TensorBaseES9_NS_15PhiloxCudaStateEEUliRhSB_SB_SB_RKfSD_SD_SD_E_hSC_jLi2ELi2ELi4ELi512ELi2EEEvNS0_6detail10TensorInfoIT0_T2_EENSG_IT1_SI_EESI_T_:
        /*0000*/ 	.byte	0x20, 0x1e, 0x00, 0x00, 0x50, 0x1c, 0x00, 0x00, 0x10, 0x20, 0x00, 0x00


//--------------------- .nv.constant0._ZN2at4cuda57_GLOBAL__N__cd6b329d_24_DistributionBernoulli_cu_7537a20d21kernelPointwiseApply2IZNS_6native9templates4cuda28bernoulli_tensor_cuda_kernelIhfEEvRKNS_10TensorBaseES9_NS_15PhiloxCudaStateEEUliRhSB_SB_SB_RKfSD_SD_SD_E_hSC_jLi2ELi2ELi4ELi512ELi2EEEvNS0_6detail10TensorInfoIT0_T2_EENSG_IT1_SI_EESI_T_ --------------------------
	.section	.nv.constant0._ZN2at4cuda57_GLOBAL__N__cd6b329d_24_DistributionBernoulli_cu_7537a20d21kernelPointwiseApply2IZNS_6native9templates4cuda28bernoulli_tensor_cuda_kernelIhfEEvRKNS_10TensorBaseES9_NS_15PhiloxCudaStateEEUliRhSB_SB_SB_RKfSD_SD_SD_E_hSC_jLi2ELi2ELi4ELi512ELi2EEEvNS0_6detail10TensorInfoIT0_T2_EENSG_IT1_SI_EESI_T_,"a",@progbits
	.sectionflags	@""
	.align	4
.nv.constant0._ZN2at4cuda57_GLOBAL__N__cd6b329d_24_DistributionBernoulli_cu_7537a20d21kernelPointwiseApply2IZNS_6native9templates4cuda28bernoulli_tensor_cuda_kernelIhfEEvRKNS_10TensorBaseES9_NS_15PhiloxCudaStateEEUliRhSB_SB_SB_RKfSD_SD_SD_E_hSC_jLi2ELi2ELi4ELi512ELi2EEEvNS0_6detail10TensorInfoIT0_T2_EENSG_IT1_SI_EESI_T_:
	.zero		816


//--------------------- .nv.constant2._ZN2at4cuda57_GLOBAL__N__cd6b329d_24_DistributionBernoulli_cu_7537a20d21kernelPointwiseApply2IZNS_6native9templates4cuda28bernoulli_tensor_cuda_kernelIhfEEvRKNS_10TensorBaseES9_NS_15PhiloxCudaStateEEUliRhSB_SB_SB_RKfSD_SD_SD_E_hSC_jLi2ELi1ELi4ELi512ELi2EEEvNS0_6detail10TensorInfoIT0_T2_EENSG_IT1_SI_EESI_T_ --------------------------
	.section	.nv.constant2._ZN2at4cuda57_GLOBAL__N__cd6b329d_24_DistributionBernoulli_cu_7537a20d21kernelPointwiseApply2IZNS_6native9templates4cuda28bernoulli_tensor_cuda_kernelIhfEEvRKNS_10TensorBaseES9_NS_15PhiloxCudaStateEEUliRhSB_SB_SB_RKfSD_SD_SD_E_hSC_jLi2ELi1ELi4ELi512ELi2EEEvNS0_6detail10TensorInfoIT0_T2_EENSG_IT1_SI_EESI_T_,"a",@progbits
	.sectionflags	@""
	.align	4
.nv.constant2._ZN2at4cuda57_GLOBAL__N__cd6b329d_24_DistributionBernoulli_cu_7537a20d21kernelPointwiseApply2IZNS_6native9templates4cuda28bernoulli_tensor_cuda_kernelIhfEEvRKNS_10TensorBaseES9_NS_15PhiloxCudaStateEEUliRhSB_SB_SB_RKfSD_SD_SD_E_hSC_jLi2ELi1ELi4ELi512ELi2EEEvNS0_6detail10TensorInfoIT0_T2_EENSG_IT1_SI_EESI_T_:
        /*0000*/ 	.byte	0x00, 0x19, 0x00, 0x00, 0xe0, 0x16, 0x00, 0x00, 0x40, 0x1b, 0x00, 0x00


//--------------------- .nv.constant0._ZN2at4cuda57_GLOBAL__N__cd6b329d_24_DistributionBernoulli_cu_7537a20d21kernelPointwiseApply2IZNS_6native9templates4cuda28bernoulli_tensor_cuda_kernelIhfEEvRKNS_10TensorBaseES9_NS_15PhiloxCudaStateEEUliRhSB_SB_SB_RKfSD_SD_SD_E_hSC_jLi2ELi1ELi4ELi512ELi2EEEvNS0_6detail10TensorInfoIT0_T2_EENSG_IT1_SI_EESI_T_ --------------------------
	.section	.nv.constant0._ZN2at4cuda57_GLOBAL__N__cd6b329d_24_DistributionBernoulli_cu_7537a20d21kernelPointwiseApply2IZNS_6native9templates4cuda28bernoulli_tensor_cuda_kernelIhfEEvRKNS_10TensorBaseES9_NS_15PhiloxCudaStateEEUliRhSB_SB_SB_RKfSD_SD_SD_E_hSC_jLi2ELi1ELi4ELi512ELi2EEEvNS0_6detail10TensorInfoIT0_T2_EENSG_IT1_SI_EESI_T_,"a",@progbits
	.sectionflags	@""
	.align	4
.nv.constant0._ZN2at4cuda57_GLOBAL__N__cd6b329d_24_DistributionBernoulli_cu_7537a20d21kernelPointwiseApply2IZNS_6native9templates4cuda28bernoulli_tensor_cuda_kernelIhfEEvRKNS_10TensorBaseES9_NS_15PhiloxCudaStateEEUliRhSB_SB_SB_RKfSD_SD_SD_E_hSC_jLi2ELi1ELi4ELi512ELi2EEEvNS0_6detail10TensorInfoIT0_T2_EENSG_IT1_SI_EESI_T_:
	.zero		816


//--------------------- .nv.constant2._ZN2at4cuda57_GLOBAL__N__cd6b329d_24_DistributionBernoulli_cu_7537a20d21kernelPointwiseApply2IZNS_6native9templates4cuda28bernoulli_tensor_cuda_kernelIhfEEvRKNS_10TensorBaseES9_NS_15PhiloxCudaStateEEUliRhSB_SB_SB_RKfSD_SD_SD_E_hSC_jLi1ELin1ELi4ELi512ELi2EEEvNS0_6detail10TensorInfoIT0_T2_EENSG_IT1_SI_EESI_T_ --------------------------
	.section	.nv.constant2._ZN2at4cuda57_GLOBAL__N__cd6b329d_24_DistributionBernoulli_cu_7537a20d21kernelPointwiseApply2IZNS_6native9templates4cuda28bernoulli_tensor_cuda_kernelIhfEEvRKNS_10TensorBaseES9_NS_15PhiloxCudaStateEEUliRhSB_SB_SB_RKfSD_SD_SD_E_hSC_jLi1ELin1ELi4ELi512ELi2EEEvNS0_6detail10TensorInfoIT0_T2_EENSG_IT1_SI_EESI_T_,"a",@progbits
	.sectionflags	@""
	.align	4
.nv.constant2._ZN2at4cuda57_GLOBAL__N__cd6b329d_24_DistributionBernoulli_cu_7537a20d21kernelPointwiseApply2IZNS_6native9templates4cuda28bernoulli_tensor_cuda_kernelIhfEEvRKNS_10TensorBaseES9_NS_15PhiloxCudaStateEEUliRhSB_SB_SB_RKfSD_SD_SD_E_hSC_jLi1ELin1ELi4ELi512ELi2EEEvNS0_6detail10TensorInfoIT0_T2_EENSG_IT1_SI_EESI_T_:
        /*0000*/ 	.byte	0xa0, 0x45, 0x00, 0x00, 0x70, 0x43, 0x00, 0x00, 0xf0, 0x47, 0x00, 0x00, 0x00, 0x00, 0x00, 0x00
        /*0010*/ 	.byte	0xd8, 0x00, 0x00, 0x00, 0x00, 0x00, 0x00, 0x00


//--------------------- .nv.constant0._ZN2at4cuda57_GLOBAL__N__cd6b329d_24_DistributionBernoulli_cu_7537a20d21kernelPointwiseApply2IZNS_6native9templates4cuda28bernoulli_tensor_cuda_kernelIhfEEvRKNS_10TensorBaseES9_NS_15PhiloxCudaStateEEUliRhSB_SB_SB_RKfSD_SD_SD_E_hSC_jLi1ELin1ELi4ELi512ELi2EEEvNS0_6detail10TensorInfoIT0_T2_EENSG_IT1_SI_EESI_T_ --------------------------
	.section	.nv.constant0._ZN2at4cuda57_GLOBAL__N__cd6b329d_24_DistributionBernoulli_cu_7537a20d21kernelPointwiseApply2IZNS_6native9templates4cuda28bernoulli_tensor_cuda_kernelIhfEEvRKNS_10TensorBaseES9_NS_15PhiloxCudaStateEEUliRhSB_SB_SB_RKfSD_SD_SD_E_hSC_jLi1ELin1ELi4ELi512ELi2EEEvNS0_6detail10TensorInfoIT0_T2_EENSG_IT1_SI_EESI_T_,"a",@progbits
	.sectionflags	@""
	.align	4
.nv.constant0._ZN2at4cuda57_GLOBAL__N__cd6b329d_24_DistributionBernoulli_cu_7537a20d21kernelPointwiseApply2IZNS_6native9templates4cuda28bernoulli_tensor_cuda_kernelIhfEEvRKNS_10TensorBaseES9_NS_15PhiloxCudaStateEEUliRhSB_SB_SB_RKfSD_SD_SD_E_hSC_jLi1ELin1ELi4ELi512ELi2EEEvNS0_6detail10TensorInfoIT0_T2_EENSG_IT1_SI_EESI_T_:
	.zero		816


//--------------------- .nv.constant2._ZN2at4cuda57_GLOBAL__N__cd6b329d_24_DistributionBernoulli_cu_7537a20d21kernelPointwiseApply2IZNS_6native9templates4cuda28bernoulli_tensor_cuda_kernelIhfEEvRKNS_10TensorBaseES9_NS_15PhiloxCudaStateEEUliRhSB_SB_SB_RKfSD_SD_SD_E_hSC_jLi1ELi2ELi4ELi512ELi2EEEvNS0_6detail10TensorInfoIT0_T2_EENSG_IT1_SI_EESI_T_ --------------------------
	.section	.nv.constant2._ZN2at4cuda57_GLOBAL__N__cd6b329d_24_DistributionBernoulli_cu_7537a20d21kernelPointwiseApply2IZNS_6native9templates4cuda28bernoulli_tensor_cuda_kernelIhfEEvRKNS_10TensorBaseES9_NS_15PhiloxCudaStateEEUliRhSB_SB_SB_RKfSD_SD_SD_E_hSC_jLi1ELi2ELi4ELi512ELi2EEEvNS0_6detail10TensorInfoIT0_T2_EENSG_IT1_SI_EESI_T_,"a",@progbits
	.sectionflags	@""
	.align	4
.nv.constant2._ZN2at4cuda57_GLOBAL__N__cd6b329d_24_DistributionBernoulli_cu_7537a20d21kernelPointwiseApply2IZNS_6native9templates4cuda28bernoulli_tensor_cuda_kernelIhfEEvRKNS_10TensorBaseES9_NS_15PhiloxCudaStateEEUliRhSB_SB_SB_RKfSD_SD_SD_E_hSC_jLi1ELi2ELi4ELi512ELi2EEEvNS0_6detail10TensorInfoIT0_T2_EENSG_IT1_SI_EESI_T_:
        /*0000*/ 	.byte	0xf0, 0x18, 0x00, 0x00, 0xc0, 0x16, 0x00, 0x00, 0x30, 0x1b, 0x00, 0x00


//--------------------- .nv.constant0._ZN2at4cuda57_GLOBAL__N__cd6b329d_24_DistributionBernoulli_cu_7537a20d21kernelPointwiseApply2IZNS_6native9templates4cuda28bernoulli_tensor_cuda_kernelIhfEEvRKNS_10TensorBaseES9_NS_15PhiloxCudaStateEEUliRhSB_SB_SB_RKfSD_SD_SD_E_hSC_jLi1ELi2ELi4ELi512ELi2EEEvNS0_6detail10TensorInfoIT0_T2_EENSG_IT1_SI_EESI_T_ --------------------------
	.section	.nv.constant0._ZN2at4cuda57_GLOBAL__N__cd6b329d_24_DistributionBernoulli_cu_7537a20d21kernelPointwiseApply2IZNS_6native9templates4cuda28bernoulli_tensor_cuda_kernelIhfEEvRKNS_10TensorBaseES9_NS_15PhiloxCudaStateEEUliRhSB_SB_SB_RKfSD_SD_SD_E_hSC_jLi1ELi2ELi4ELi512ELi2EEEvNS0_6detail10TensorInfoIT0_T2_EENSG_IT1_SI_EESI_T_,"a",@progbits
	.sectionflags	@""
	.align	4
.nv.constant0._ZN2at4cuda57_GLOBAL__N__cd6b329d_24_DistributionBernoulli_cu_7537a20d21kernelPointwiseApply2IZNS_6native9templates4cuda28bernoulli_tensor_cuda_kernelIhfEEvRKNS_10TensorBaseES9_NS_15PhiloxCudaStateEEUliRhSB_SB_SB_RKfSD_SD_SD_E_hSC_jLi1ELi2ELi4ELi512ELi2EEEvNS0_6detail10TensorInfoIT0_T2_EENSG_IT1_SI_EESI_T_:
	.zero		816


//--------------------- .nv.constant2._ZN2at4cuda57_GLOBAL__N__cd6b329d_24_DistributionBernoulli_cu_7537a20d21kernelPointwiseApply2IZNS_6native9templates4cuda28bernoulli_tensor_cuda_kernelIhfEEvRKNS_10TensorBaseES9_NS_15PhiloxCudaStateEEUliRhSB_SB_SB_RKfSD_SD_SD_E_hSC_jLi1ELi1ELi4ELi512ELi2EEEvNS0_6detail10TensorInfoIT0_T2_EENSG_IT1_SI_EESI_T_ --------------------------
	.section	.nv.constant2._ZN2at4cuda57_GLOBAL__N__cd6b329d_24_DistributionBernoulli_cu_7537a20d21kernelPointwiseApply2IZNS_6native9templates4cuda28bernoulli_tensor_cuda_kernelIhfEEvRKNS_10TensorBaseES9_NS_15PhiloxCudaStateEEUliRhSB_SB_SB_RKfSD_SD_SD_E_hSC_jLi1ELi1ELi4ELi512ELi2EEEvNS0_6detail10TensorInfoIT0_T2_EENSG_IT1_SI_EESI_T_,"a",@progbits
	.sectionflags	@""
	.align	4
.nv.constant2._ZN2at4cuda57_GLOBAL__N__cd6b329d_24_DistributionBernoulli_cu_7537a20d21kernelPointwiseApply2IZNS_6native9templates4cuda28bernoulli_tensor_cuda_kernelIhfEEvRKNS_10TensorBaseES9_NS_15PhiloxCudaStateEEUliRhSB_SB_SB_RKfSD_SD_SD_E_hSC_jLi1ELi1ELi4ELi512ELi2EEEvNS0_6detail10TensorInfoIT0_T2_EENSG_IT1_SI_EESI_T_:
        /*0000*/ 	.byte	0x50, 0x12, 0x00, 0x00, 0x80, 0x10, 0x00, 0x00, 0x00, 0x15, 0x00, 0x00


//--------------------- .nv.constant0._ZN2at4cuda57_GLOBAL__N__cd6b329d_24_DistributionBernoulli_cu_7537a20d21kernelPointwiseApply2IZNS_6native9templates4cuda28bernoulli_tensor_cuda_kernelIhfEEvRKNS_10TensorBaseES9_NS_15PhiloxCudaStateEEUliRhSB_SB_SB_RKfSD_SD_SD_E_hSC_jLi1ELi1ELi4ELi512ELi2EEEvNS0_6detail10TensorInfoIT0_T2_EENSG_IT1_SI_EESI_T_ --------------------------
	.section	.nv.constant0._ZN2at4cuda57_GLOBAL__N__cd6b329d_24_DistributionBernoulli_cu_7537a20d21kernelPointwiseApply2IZNS_6native9templates4cuda28bernoulli_tensor_cuda_kernelIhfEEvRKNS_10TensorBaseES9_NS_15PhiloxCudaStateEEUliRhSB_SB_SB_RKfSD_SD_SD_E_hSC_jLi1ELi1ELi4ELi512ELi2EEEvNS0_6detail10TensorInfoIT0_T2_EENSG_IT1_SI_EESI_T_,"a",@progbits
	.sectionflags	@""
	.align	4
.nv.constant0._ZN2at4cuda57_GLOBAL__N__cd6b329d_24_DistributionBernoulli_cu_7537a20d21kernelPointwiseApply2IZNS_6native9templates4cuda28bernoulli_tensor_cuda_kernelIhfEEvRKNS_10TensorBaseES9_NS_15PhiloxCudaStateEEUliRhSB_SB_SB_RKfSD_SD_SD_E_hSC_jLi1ELi1ELi4ELi512ELi2EEEvNS0_6detail10TensorInfoIT0_T2_EENSG_IT1_SI_EESI_T_:
	.zero		816


//--------------------- .nv.constant2._ZN2at4cuda57_GLOBAL__N__cd6b329d_24_DistributionBernoulli_cu_7537a20d21kernelPointwiseApply2IZNS_6native9templates4cuda28bernoulli_tensor_cuda_kernelIddEEvRKNS_10TensorBaseES9_NS_15PhiloxCudaStateEEUliRdSB_SB_SB_RKdSD_SD_SD_E_dSC_mLin1ELin1ELi4ELi512ELi2EEEvNS0_6detail10TensorInfoIT0_T2_EENSG_IT1_SI_EESI_T_ --------------------------
	.section	.nv.constant2._ZN2at4cuda57_GLOBAL__N__cd6b329d_24_DistributionBernoulli_cu_7537a20d21kernelPointwiseApply2IZNS_6native9templates4cuda28bernoulli_tensor_cuda_kernelIddEEvRKNS_10TensorBaseES9_NS_15PhiloxCudaStateEEUliRdSB_SB_SB_RKdSD_SD_SD_E_dSC_mLin1ELin1ELi4ELi512ELi2EEEvNS0_6detail10TensorInfoIT0_T2_EENSG_IT1_SI_EESI_T_,"a",@progbits
	.sectionflags	@""
	.align	4
.nv.constant2._ZN2at4cuda57_GLOBAL__N__cd6b329d_24_DistributionBernoulli_cu_7537a20d21kernelPointwiseApply2IZNS_6native9templates4cuda28bernoulli_tensor_cuda_kernelIddEEvRKNS_10TensorBaseES9_NS_15PhiloxCudaStateEEUliRdSB_SB_SB_RKdSD_SD_SD_E_dSC_mLin1ELin1ELi4ELi512ELi2EEEvNS0_6detail10TensorInfoIT0_T2_EENSG_IT1_SI_EESI_T_:
        /*0000*/ 	.byte	0xc0, 0xdd, 0x00, 0x00, 0xc0, 0xdb, 0x00, 0x00, 0xe0, 0xdf, 0x00, 0x00, 0x00, 0x00, 0x00, 0x00
        /*0010*/ 	.byte	0xa0, 0x01, 0x00, 0x00, 0x00, 0x00, 0x00, 0x00


//--------------------- .nv.constant0._ZN2at4cuda57_GLOBAL__N__cd6b329d_24_DistributionBernoulli_cu_7537a20d21kernelPointwiseApply2IZNS_6native9templates4cuda28bernoulli_tensor_cuda_kernelIddEEvRKNS_10TensorBaseES9_NS_15PhiloxCudaStateEEUliRdSB_SB_SB_RKdSD_SD_SD_E_dSC_mLin1ELin1ELi4ELi512ELi2EEEvNS0_6detail10TensorInfoIT0_T2_EENSG_IT1_SI_EESI_T_ --------------------------
	.section	.nv.constant0._ZN2at4cuda57_GLOBAL__N__cd6b329d_24_DistributionBernoulli_cu_7537a20d21kernelPointwiseApply2IZNS_6native9templates4cuda28bernoulli_tensor_cuda_kernelIddEEvRKNS_10TensorBaseES9_NS_15PhiloxCudaStateEEUliRdSB_SB_SB_RKdSD_SD_SD_E_dSC_mLin1ELin1ELi4ELi512ELi2EEEvNS0_6detail10TensorInfoIT0_T2_EENSG_IT1_SI_EESI_T_,"a",@progbits
	.sectionflags	@""
	.align	4
.nv.constant0._ZN2at4cuda57_GLOBAL__N__cd6b329d_24_DistributionBernoulli_cu_7537a20d21kernelPointwiseApply2IZNS_6native9templates4cuda28bernoulli_tensor_cuda_kernelIddEEvRKNS_10TensorBaseES9_NS_15PhiloxCudaStateEEUliRdSB_SB_SB_RKdSD_SD_SD_E_dSC_mLin1ELin1ELi4ELi512ELi2EEEvNS0_6detail10TensorInfoIT0_T2_EENSG_IT1_SI_EESI_T_:
	.zero		1216


//--------------------- .nv.constant2._ZN2at4cuda57_GLOBAL__N__cd6b329d_24_DistributionBernoulli_cu_7537a20d21kernelPointwiseApply2IZNS_6native9templates4cuda28bernoulli_tensor_cuda_kernelIddEEvRKNS_10TensorBaseES9_NS_15PhiloxCudaStateEEUliRdSB_SB_SB_RKdSD_SD_SD_E_dSC_mLi1ELi1ELi4ELi512ELi2EEEvNS0_6detail10TensorInfoIT0_T2_EENSG_IT1_SI_EESI_T_ --------------------------
	.section	.nv.constant2._ZN2at4cuda57_GLOBAL__N__cd6b329d_24_DistributionBernoulli_cu_7537a20d21kernelPointwiseApply2IZNS_6native9templates4cuda28bernoulli_tensor_cuda_kernelIddEEvRKNS_10TensorBaseES9_NS_15PhiloxCudaStateEEUliRdSB_SB_SB_RKdSD_SD_SD_E_dSC_mLi1ELi1ELi4ELi512ELi2EEEvNS0_6detail10TensorInfoIT0_T2_EENSG_IT1_SI_EESI_T_,"a",@progbits
	.sectionflags	@""
	.align	4
.nv.constant2._ZN2at4cuda57_GLOBAL__N__cd6b329d_24_DistributionBernoulli_cu_7537a20d21kernelPointwiseApply2IZNS_6native9templates4cuda28bernoulli_tensor_cuda_kernelIddEEvRKNS_10TensorBaseES9_NS_15PhiloxCudaStateEEUliRdSB_SB_SB_RKdSD_SD_SD_E_dSC_mLi1ELi1ELi4ELi512ELi2EEEvNS0_6detail10TensorInfoIT0_T2_EENSG_IT1_SI_EESI_T_:
        /*0000*/ 	.byte	0xd0, 0x14, 0x00, 0x00, 0xd0, 0x12, 0x00, 0x00, 0x30, 0x18, 0x00, 0x00


//--------------------- .nv.constant0._ZN2at4cuda57_GLOBAL__N__cd6b329d_24_DistributionBernoulli_cu_7537a20d21kernelPointwiseApply2IZNS_6native9templates4cuda28bernoulli_tensor_cuda_kernelIddEEvRKNS_10TensorBaseES9_NS_15PhiloxCudaStateEEUliRdSB_SB_SB_RKdSD_SD_SD_E_dSC_mLi1ELi1ELi4ELi512ELi2EEEvNS0_6detail10TensorInfoIT0_T2_EENSG_IT1_SI_EESI_T_ --------------------------
	.section	.nv.constant0._ZN2at4cuda57_GLOBAL__N__cd6b329d_24_DistributionBernoulli_cu_7537a20d21kernelPointwiseApply2IZNS_6native9templates4cuda28bernoulli_tensor_cuda_kernelIddEEvRKNS_10TensorBaseES9_NS_15PhiloxCudaStateEEUliRdSB_SB_SB_RKdSD_SD_SD_E_dSC_mLi1ELi1ELi4ELi512ELi2EEEvNS0_6detail10TensorInfoIT0_T2_EENSG_IT1_SI_EESI_T_,"a",@progbits
	.sectionflags	@""
	.align	4
.nv.constant0._ZN2at4cuda57_GLOBAL__N__cd6b329d_24_DistributionBernoulli_cu_7537a20d21kernelPointwiseApply2IZNS_6native9templates4cuda28bernoulli_tensor_cuda_kernelIddEEvRKNS_10TensorBaseES9_NS_15PhiloxCudaStateEEUliRdSB_SB_SB_RKdSD_SD_SD_E_dSC_mLi1ELi1ELi4ELi512ELi2EEEvNS0_6detail10TensorInfoIT0_T2_EENSG_IT1_SI_EESI_T_:
	.zero		1216


//--------------------- .nv.constant2._ZN2at4cuda57_GLOBAL__N__cd6b329d_24_DistributionBernoulli_cu_7537a20d21kernelPointwiseApply2IZNS_6native9templates4cuda28bernoulli_tensor_cuda_kernelIddEEvRKNS_10TensorBaseES9_NS_15PhiloxCudaStateEEUliRdSB_SB_SB_RKdSD_SD_SD_E_dSC_jLin1ELin1ELi4ELi512ELi2EEEvNS0_6detail10TensorInfoIT0_T2_EENSG_IT1_SI_EESI_T_ --------------------------
	.section	.nv.constant2._ZN2at4cuda57_GLOBAL__N__cd6b329d_24_DistributionBernoulli_cu_7537a20d21kernelPointwiseApply2IZNS_6native9templates4cuda28bernoulli_tensor_cuda_kernelIddEEvRKNS_10TensorBaseES9_NS_15PhiloxCudaStateEEUliRdSB_SB_SB_RKdSD_SD_SD_E_dSC_jLin1ELin1ELi4ELi512ELi2EEEvNS0_6detail10TensorInfoIT0_T2_EENSG_IT1_SI_EESI_T_,"a",@progbits
	.sectionflags	@""
	.align	4
.nv.constant2._ZN2at4cuda57_GLOBAL__N__cd6b329d_24_DistributionBernoulli_cu_7537a20d21kernelPointwiseApply2IZNS_6native9templates4cuda28bernoulli_tensor_cuda_kernelIddEEvRKNS_10TensorBaseES9_NS_15PhiloxCudaStateEEUliRdSB_SB_SB_RKdSD_SD_SD_E_dSC_jLin1ELin1ELi4ELi512ELi2EEEvNS0_6detail10TensorInfoIT0_T2_EENSG_IT1_SI_EESI_T_:
        /*0000*/ 	.byte	0x90, 0x77, 0x00, 0x00, 0x90, 0x75, 0x00, 0x00, 0xb0, 0x79, 0x00, 0x00, 0x00, 0x00, 0x00, 0x00
        /*0010*/ 	.byte	0xd8, 0x00, 0x00, 0x00, 0x00, 0x00, 0x00, 0x00


//--------------------- .nv.constant0._ZN2at4cuda57_GLOBAL__N__cd6b329d_24_DistributionBernoulli_cu_7537a20d21kernelPointwiseApply2IZNS_6native9templates4cuda28bernoulli_tensor_cuda_kernelIddEEvRKNS_10TensorBaseES9_NS_15PhiloxCudaStateEEUliRdSB_SB_SB_RKdSD_SD_SD_E_dSC_jLin1ELin1ELi4ELi512ELi2EEEvNS0_6detail10TensorInfoIT0_T2_EENSG_IT1_SI_EESI_T_ --------------------------
	.section	.nv.constant0._ZN2at4cuda57_GLOBAL__N__cd6b329d_24_DistributionBernoulli_cu_7537a20d21kernelPointwiseApply2IZNS_6native9templates4cuda28bernoulli_tensor_cuda_kernelIddEEvRKNS_10TensorBaseES9_NS_15PhiloxCudaStateEEUliRdSB_SB_SB_RKdSD_SD_SD_E_dSC_jLin1ELin1ELi4ELi512ELi2EEEvNS0_6detail10TensorInfoIT0_T2_EENSG_IT1_SI_EESI_T_,"a",@progbits
	.sectionflags	@""
	.align	4
.nv.constant0._ZN2at4cuda57_GLOBAL__N__cd6b329d_24_DistributionBernoulli_cu_7537a20d21kernelPointwiseApply2IZNS_6native9templates4cuda28bernoulli_tensor_cuda_kernelIddEEvRKNS_10TensorBaseES9_NS_15PhiloxCudaStateEEUliRdSB_SB_SB_RKdSD_SD_SD_E_dSC_jLin1ELin1ELi4ELi512ELi2EEEvNS0_6detail10TensorInfoIT0_T2_EENSG_IT1_SI_EESI_T_:
	.zero		816


//--------------------- .nv.constant2._ZN2at4cuda57_GLOBAL__N__cd6b329d_24_DistributionBernoulli_cu_7537a20d21kernelPointwiseApply2IZNS_6native9templates4cuda28bernoulli_tensor_cuda_kernelIddEEvRKNS_10TensorBaseES9_NS_15PhiloxCudaStateEEUliRdSB_SB_SB_RKdSD_SD_SD_E_dSC_jLin1ELi2ELi4ELi512ELi2EEEvNS0_6detail10TensorInfoIT0_T2_EENSG_IT1_SI_EESI_T_ --------------------------
	.section	.nv.constant2._ZN2at4cuda57_GLOBAL__N__cd6b329d_24_DistributionBernoulli_cu_7537a20d21kernelPointwiseApply2IZNS_6native9templates4cuda28bernoulli_tensor_cuda_kernelIddEEvRKNS_10TensorBaseES9_NS_15PhiloxCudaStateEEUliRdSB_SB_SB_RKdSD_SD_SD_E_dSC_jLin1ELi2ELi4ELi512ELi2EEEvNS0_6detail10TensorInfoIT0_T2_EENSG_IT1_SI_EESI_T_,"a",@progbits
	.sectionflags	@""
	.align	4
.nv.constant2._ZN2at4cuda57_GLOBAL__N__cd6b329d_24_DistributionBernoulli_cu_7537a20d21kernelPointwiseApply2IZNS_6native9templates4cuda28bernoulli_tensor_cuda_kernelIddEEvRKNS_10TensorBaseES9_NS_15PhiloxCudaStateEEUliRdSB_SB_SB_RKdSD_SD_SD_E_dSC_jLin1ELi2ELi4ELi512ELi2EEEvNS0_6detail10TensorInfoIT0_T2_EENSG_IT1_SI_EESI_T_:
        /*0000*/ 	.byte	0x20, 0x4b, 0x00, 0x00, 0x20, 0x49, 0x00, 0x00, 0x40, 0x4d, 0x00, 0x00


//--------------------- .nv.constant0._ZN2at4cuda57_GLOBAL__N__cd6b329d_24_DistributionBernoulli_cu_7537a20d21kernelPointwiseApply2IZNS_6native9templates4cuda28bernoulli_tensor_cuda_kernelIddEEvRKNS_10TensorBaseES9_NS_15PhiloxCudaStateEEUliRdSB_SB_SB_RKdSD_SD_SD_E_dSC_jLin1ELi2ELi4ELi512ELi2EEEvNS0_6detail10TensorInfoIT0_T2_EENSG_IT1_SI_EESI_T_ --------------------------
	.section	.nv.constant0._ZN2at4cuda57_GLOBAL__N__cd6b329d_24_DistributionBernoulli_cu_7537a20d21kernelPointwiseApply2IZNS_6native9templates4cuda28bernoulli_tensor_cuda_kernelIddEEvRKNS_10TensorBaseES9_NS_15PhiloxCudaStateEEUliRdSB_SB_SB_RKdSD_SD_SD_E_dSC_jLin1ELi2ELi4ELi512ELi2EEEvNS0_6detail10TensorInfoIT0_T2_EENSG_IT1_SI_EESI_T_,"a",@progbits
	.sectionflags	@""
	.align	4
.nv.constant0._ZN2at4cuda57_GLOBAL__N__cd6b329d_24_DistributionBernoulli_cu_7537a20d21kernelPointwiseApply2IZNS_6native9templates4cuda28bernoulli_tensor_cuda_kernelIddEEvRKNS_10TensorBaseES9_NS_15PhiloxCudaStateEEUliRdSB_SB_SB_RKdSD_SD_SD_E_dSC_jLin1ELi2ELi4ELi512ELi2EEEvNS0_6detail10TensorInfoIT0_T2_EENSG_IT1_SI_EESI_T_:
	.zero		816


//--------------------- .nv.constant2._ZN2at4cuda57_GLOBAL__N__cd6b329d_24_DistributionBernoulli_cu_7537a20d21kernelPointwiseApply2IZNS_6native9templates4cuda28bernoulli_tensor_cuda_kernelIddEEvRKNS_10TensorBaseES9_NS_15PhiloxCudaStateEEUliRdSB_SB_SB_RKdSD_SD_SD_E_dSC_jLin1ELi1ELi4ELi512ELi2EEEvNS0_6detail10TensorInfoIT0_T2_EENSG_IT1_SI_EESI_T_ --------------------------
	.section	.nv.constant2._ZN2at4cuda57_GLOBAL__N__cd6b329d_24_DistributionBernoulli_cu_7537a20d21kernelPointwiseApply2IZNS_6native9templates4cuda28bernoulli_tensor_cuda_kernelIddEEvRKNS_10TensorBaseES9_NS_15PhiloxCudaStateEEUliRdSB_SB_SB_RKdSD_SD_SD_E_dSC_jLin1ELi1ELi4ELi512ELi2EEEvNS0_6detail10TensorInfoIT0_T2_EENSG_IT1_SI_EESI_T_,"a",@progbits
	.sectionflags	@""
	.align	4
.nv.constant2._ZN2at4cuda57_GLOBAL__N__cd6b329d_24_DistributionBernoulli_cu_7537a20d21kernelPointwiseApply2IZNS_6native9templates4cuda28bernoulli_tensor_cuda_kernelIddEEvRKNS_10TensorBaseES9_NS_15PhiloxCudaStateEEUliRdSB_SB_SB_RKdSD_SD_SD_E_dSC_jLin1ELi1ELi4ELi512ELi2EEEvNS0_6detail10TensorInfoIT0_T2_EENSG_IT1_SI_EESI_T_:
        /*0000*/ 	.byte	0xa0, 0x45, 0x00, 0x00, 0x40, 0x43, 0x00, 0x00, 0x20, 0x48, 0x00, 0x00


//--------------------- .nv.constant0._ZN2at4cuda57_GLOBAL__N__cd6b329d_24_DistributionBernoulli_cu_7537a20d21kernelPointwiseApply2IZNS_6native9templates4cuda28bernoulli_tensor_cuda_kernelIddEEvRKNS_10TensorBaseES9_NS_15PhiloxCudaStateEEUliRdSB_SB_SB_RKdSD_SD_SD_E_dSC_jLin1ELi1ELi4ELi512ELi2EEEvNS0_6detail10TensorInfoIT0_T2_EENSG_IT1_SI_EESI_T_ --------------------------
	.section	.nv.constant0._ZN2at4cuda57_GLOBAL__N__cd6b329d_24_DistributionBernoulli_cu_7537a20d21kernelPointwiseApply2IZNS_6native9templates4cuda28bernoulli_tensor_cuda_kernelIddEEvRKNS_10TensorBaseES9_NS_15PhiloxCudaStateEEUliRdSB_SB_SB_RKdSD_SD_SD_E_dSC_jLin1ELi1ELi4ELi512ELi2EEEvNS0_6detail10TensorInfoIT0_T2_EENSG_IT1_SI_EESI_T_,"a",@progbits
	.sectionflags	@""
	.align	4
.nv.constant0._ZN2at4cuda57_GLOBAL__N__cd6b329d_24_DistributionBernoulli_cu_7537a20d21kernelPointwiseApply2IZNS_6native9templates4cuda28bernoulli_tensor_cuda_kernelIddEEvRKNS_10TensorBaseES9_NS_15PhiloxCudaStateEEUliRdSB_SB_SB_RKdSD_SD_SD_E_dSC_jLin1ELi1ELi4ELi512ELi2EEEvNS0_6detail10TensorInfoIT0_T2_EENSG_IT1_SI_EESI_T_:
	.zero		816


//--------------------- .nv.constant2._ZN2at4cuda57_GLOBAL__N__cd6b329d_24_DistributionBernoulli_cu_7537a20d21kernelPointwiseApply2IZNS_6native9templates4cuda28bernoulli_tensor_cuda_kernelIddEEvRKNS_10TensorBaseES9_NS_15PhiloxCudaStateEEUliRdSB_SB_SB_RKdSD_SD_SD_E_dSC_jLi2ELin1ELi4ELi512ELi2EEEvNS0_6detail10TensorInfoIT0_T2_EENSG_IT1_SI_EESI_T_ --------------------------
	.section	.nv.constant2._ZN2at4cuda57_GLOBAL__N__cd6b329d_24_DistributionBernoulli_cu_7537a20d21kernelPointwiseApply2IZNS_6native9templates4cuda28bernoulli_tensor_cuda_kernelIddEEvRKNS_10TensorBaseES9_NS_15PhiloxCudaStateEEUliRdSB_SB_SB_RKdSD_SD_SD_E_dSC_jLi2ELin1ELi4ELi512ELi2EEEvNS0_6detail10TensorInfoIT0_T2_EENSG_IT1_SI_EESI_T_,"a",@progbits
	.sectionflags	@""
	.align	4
.nv.constant2._ZN2at4cuda57_GLOBAL__N__cd6b329d_24_DistributionBernoulli_cu_7537a20d21kernelPointwiseApply2IZNS_6native9templates4cuda28bernoulli_tensor_cuda_kernelIddEEvRKNS_10TensorBaseES9_NS_15PhiloxCudaStateEEUliRdSB_SB_SB_RKdSD_SD_SD_E_dSC_jLi2ELin1ELi4ELi512ELi2EEEvNS0_6detail10TensorInfoIT0_T2_EENSG_IT1_SI_EESI_T_:
        /*0000*/ 	.byte	0x10, 0x4b, 0x00, 0x00, 0x10, 0x49, 0x00, 0x00, 0x30, 0x4d, 0x00, 0x00, 0x00, 0x00, 0x00, 0x00
        /*0010*/ 	.byte	0xd8, 0x00, 0x00, 0x00, 0x00, 0x00, 0x00, 0x00


//--------------------- .nv.constant0._ZN2at4cuda57_GLOBAL__N__cd6b329d_24_DistributionBernoulli_cu_7537a20d21kernelPointwiseApply2IZNS_6native9templates4cuda28bernoulli_tensor_cuda_kernelIddEEvRKNS_10TensorBaseES9_NS_15PhiloxCudaStateEEUliRdSB_SB_SB_RKdSD_SD_SD_E_dSC_jLi2ELin1ELi4ELi512ELi2EEEvNS0_6detail10TensorInfoIT0_T2_EENSG_IT1_SI_EESI_T_ --------------------------
	.section	.nv.constant0._ZN2at4cuda57_GLOBAL__N__cd6b329d_24_DistributionBernoulli_cu_7537a20d21kernelPointwiseApply2IZNS_6native9templates4cuda28bernoulli_tensor_cuda_kernelIddEEvRKNS_10TensorBaseES9_NS_15PhiloxCudaStateEEUliRdSB_SB_SB_RKdSD_SD_SD_E_dSC_jLi2ELin1ELi4ELi512ELi2EEEvNS0_6detail10TensorInfoIT0_T2_EENSG_IT1_SI_EESI_T_,"a",@progbits
	.sectionflags	@""
	.align	4
.nv.constant0._ZN2at4cuda57_GLOBAL__N__cd6b329d_24_DistributionBernoulli_cu_7537a20d21kernelPointwiseApply2IZNS_6native9templates4cuda28bernoulli_tensor_cuda_kernelIddEEvRKNS_10TensorBaseES9_NS_15PhiloxCudaStateEEUliRdSB_SB_SB_RKdSD_SD_SD_E_dSC_jLi2ELin1ELi4ELi512ELi2EEEvNS0_6detail10TensorInfoIT0_T2_EENSG_IT1_SI_EESI_T_:
	.zero		816


//--------------------- .nv.constant2._ZN2at4cuda57_GLOBAL__N__cd6b329d_24_DistributionBernoulli_cu_7537a20d21kernelPointwiseApply2IZNS_6native9templates4cuda28bernoulli_tensor_cuda_kernelIddEEvRKNS_10TensorBaseES9_NS_15PhiloxCudaStateEEUliRdSB_SB_SB_RKdSD_SD_SD_E_dSC_jLi2ELi2ELi4ELi512ELi2EEEvNS0_6detail10TensorInfoIT0_T2_EENSG_IT1_SI_EESI_T_ --------------------------
	.section	.nv.constant2._ZN2at4cuda57_GLOBAL__N__cd6b329d_24_DistributionBernoulli_cu_7537a20d21kernelPointwiseApply2IZNS_6native9templates4cuda28bernoulli_tensor_cuda_kernelIddEEvRKNS_10TensorBaseES9_NS_15PhiloxCudaStateEEUliRdSB_SB_SB_RKdSD_SD_SD_E_dSC_jLi2ELi2ELi4ELi512ELi2EEEvNS0_6detail10TensorInfoIT0_T2_EENSG_IT1_SI_EESI_T_,"a",@progbits
	.sectionflags	@""
	.align	4
.nv.constant2._ZN2at4cuda57_GLOBAL__N__cd6b329d_24_DistributionBernoulli_cu_7537a20d21kernelPointwiseApply2IZNS_6native9templates4cuda28bernoulli_tensor_cuda_kernelIddEEvRKNS_10TensorBaseES9_NS_15PhiloxCudaStateEEUliRdSB_SB_SB_RKdSD_SD_SD_E_dSC_jLi2ELi2ELi4ELi512ELi2EEEvNS0_6detail10TensorInfoIT0_T2_EENSG_IT1_SI_EESI_T_:
        /*0000*/ 	.byte	0x70, 0x1e, 0x00, 0x00, 0x70, 0x1c, 0x00, 0x00, 0x90, 0x20, 0x00, 0x00


//--------------------- .nv.constant0._ZN2at4cuda57_GLOBAL__N__cd6b329d_24_DistributionBernoulli_cu_7537a20d21kernelPointwiseApply2IZNS_6native9templates4cuda28bernoulli_tensor_cuda_kernelIddEEvRKNS_10TensorBaseES9_NS_15PhiloxCudaStateEEUliRdSB_SB_SB_RKdSD_SD_SD_E_dSC_jLi2ELi2ELi4ELi512ELi2EEEvNS0_6detail10TensorInfoIT0_T2_EENSG_IT1_SI_EESI_T_ --------------------------
	.section	.nv.constant0._ZN2at4cuda57_GLOBAL__N__cd6b329d_24_DistributionBernoulli_cu_7537a20d21kernelPointwiseApply2IZNS_6native9templates4cuda28bernoulli_tensor_cuda_kernelIddEEvRKNS_10TensorBaseES9_NS_15PhiloxCudaStateEEUliRdSB_SB_SB_RKdSD_SD_SD_E_dSC_jLi2ELi2ELi4ELi512ELi2EEEvNS0_6detail10TensorInfoIT0_T2_EENSG_IT1_SI_EESI_T_,"a",@progbits
	.sectionflags	@""
	.align	4
.nv.constant0._ZN2at4cuda57_GLOBAL__N__cd6b329d_24_DistributionBernoulli_cu_7537a20d21kernelPointwiseApply2IZNS_6native9templates4cuda28bernoulli_tensor_cuda_kernelIddEEvRKNS_10TensorBaseES9_NS_15PhiloxCudaStateEEUliRdSB_SB_SB_RKdSD_SD_SD_E_dSC_jLi2ELi2ELi4ELi512ELi2EEEvNS0_6detail10TensorInfoIT0_T2_EENSG_IT1_SI_EESI_T_:
	.zero		816


//--------------------- .nv.constant2._ZN2at4cuda57_GLOBAL__N__cd6b329d_24_DistributionBernoulli_cu_7537a20d21kernelPointwiseApply2IZNS_6native9templates4cuda28bernoulli_tensor_cuda_kernelIddEEvRKNS_10TensorBaseES9_NS_15PhiloxCudaStateEEUliRdSB_SB_SB_RKdSD_SD_SD_E_dSC_jLi2ELi1ELi4ELi512ELi2EEEvNS0_6detail10TensorInfoIT0_T2_EENSG_IT1_SI_EESI_T_ --------------------------
	.section	.nv.constant2._ZN2at4cuda57_GLOBAL__N__cd6b329d_24_DistributionBernoulli_cu_7537a20d21kernelPointwiseApply2IZNS_6native9templates4cuda28bernoulli_tensor_cuda_kernelIddEEvRKNS_10TensorBaseES9_NS_15PhiloxCudaStateEEUliRdSB_SB_SB_RKdSD_SD_SD_E_dSC_jLi2ELi1ELi4ELi512ELi2EEEvNS0_6detail10TensorInfoIT0_T2_EENSG_IT1_SI_EESI_T_,"a",@progbits
	.sectionflags	@""
	.align	4
.nv.constant2._ZN2at4cuda57_GLOBAL__N__cd6b329d_24_DistributionBernoulli_cu_7537a20d21kernelPointwiseApply2IZNS_6native9templates4cuda28bernoulli_tensor_cuda_kernelIddEEvRKNS_10TensorBaseES9_NS_15PhiloxCudaStateEEUliRdSB_SB_SB_RKdSD_SD_SD_E_dSC_jLi2ELi1ELi4ELi512ELi2EEEvNS0_6detail10TensorInfoIT0_T2_EENSG_IT1_SI_EESI_T_:
        /*0000*/ 	.byte	0x50, 0x19, 0x00, 0x00, 0x00, 0x17, 0x00, 0x00, 0xc0, 0x1b, 0x00, 0x00


//--------------------- .nv.constant0._ZN2at4cuda57_GLOBAL__N__cd6b329d_24_DistributionBernoulli_cu_7537a20d21kernelPointwiseApply2IZNS_6native9templates4cuda28bernoulli_tensor_cuda_kernelIddEEvRKNS_10TensorBaseES9_NS_15PhiloxCudaStateEEUliRdSB_SB_SB_RKdSD_SD_SD_E_dSC_jLi2ELi1ELi4ELi512ELi2EEEvNS0_6detail10TensorInfoIT0_T2_EENSG_IT1_SI_EESI_T_ --------------------------
	.section	.nv.constant0._ZN2at4cuda57_GLOBAL__N__cd6b329d_24_DistributionBernoulli_cu_7537a20d21kernelPointwiseApply2IZNS_6native9templates4cuda28bernoulli_tensor_cuda_kernelIddEEvRKNS_10TensorBaseES9_NS_15PhiloxCudaStateEEUliRdSB_SB_SB_RKdSD_SD_SD_E_dSC_jLi2ELi1ELi4ELi512ELi2EEEvNS0_6detail10TensorInfoIT0_T2_EENSG_IT1_SI_EESI_T_,"a",@progbits
	.sectionflags	@""
	.align	4
.nv.constant0._ZN2at4cuda57_GLOBAL__N__cd6b329d_24_DistributionBernoulli_cu_7537a20d21kernelPointwiseApply2IZNS_6native9templates4cuda28bernoulli_tensor_cuda_kernelIddEEvRKNS_10TensorBaseES9_NS_15PhiloxCudaStateEEUliRdSB_SB_SB_RKdSD_SD_SD_E_dSC_jLi2ELi1ELi4ELi512ELi2EEEvNS0_6detail10TensorInfoIT0_T2_EENSG_IT1_SI_EESI_T_:
	.zero		816


//--------------------- .nv.constant2._ZN2at4cuda57_GLOBAL__N__cd6b329d_24_DistributionBernoulli_cu_7537a20d21kernelPointwiseApply2IZNS_6native9templates4cuda28bernoulli_tensor_cuda_kernelIddEEvRKNS_10TensorBaseES9_NS_15PhiloxCudaStateEEUliRdSB_SB_SB_RKdSD_SD_SD_E_dSC_jLi1ELin1ELi4ELi512ELi2EEEvNS0_6detail10TensorInfoIT0_T2_EENSG_IT1_SI_EESI_T_ --------------------------
	.section	.nv.constant2._ZN2at4cuda57_GLOBAL__N__cd6b329d_24_DistributionBernoulli_cu_7537a20d21kernelPointwiseApply2IZNS_6native9templates4cuda28bernoulli_tensor_cuda_kernelIddEEvRKNS_10TensorBaseES9_NS_15PhiloxCudaStateEEUliRdSB_SB_SB_RKdSD_SD_SD_E_dSC_jLi1ELin1ELi4ELi512ELi2EEEvNS0_6detail10TensorInfoIT0_T2_EENSG_IT1_SI_EESI_T_,"a",@progbits
	.sectionflags	@""
	.align	4
.nv.constant2._ZN2at4cuda57_GLOBAL__N__cd6b329d_24_DistributionBernoulli_cu_7537a20d21kernelPointwiseApply2IZNS_6native9templates4cuda28bernoulli_tensor_cuda_kernelIddEEvRKNS_10TensorBaseES9_NS_15PhiloxCudaStateEEUliRdSB_SB_SB_RKdSD_SD_SD_E_dSC_jLi1ELin1ELi4ELi512ELi2EEEvNS0_6detail10TensorInfoIT0_T2_EENSG_IT1_SI_EESI_T_:
        /*0000*/ 	.byte	0x30, 0x46, 0x00, 0x00, 0xd0, 0x43, 0x00, 0x00, 0xb0, 0x48, 0x00, 0x00, 0x00, 0x00, 0x00, 0x00
        /*0010*/ 	.byte	0xd8, 0x00, 0x00, 0x00, 0x00, 0x00, 0x00, 0x00


//--------------------- .nv.constant0._ZN2at4cuda57_GLOBAL__N__cd6b329d_24_DistributionBernoulli_cu_7537a20d21kernelPointwiseApply2IZNS_6native9templates4cuda28bernoulli_tensor_cuda_kernelIddEEvRKNS_10TensorBaseES9_NS_15PhiloxCudaStateEEUliRdSB_SB_SB_RKdSD_SD_SD_E_dSC_jLi1ELin1ELi4ELi512ELi2EEEvNS0_6detail10TensorInfoIT0_T2_EENSG_IT1_SI_EESI_T_ --------------------------
	.section	.nv.constant0._ZN2at4cuda57_GLOBAL__N__cd6b329d_24_DistributionBernoulli_cu_7537a20d21kernelPointwiseApply2IZNS_6native9templates4cuda28bernoulli_tensor_cuda_kernelIddEEvRKNS_10TensorBaseES9_NS_15PhiloxCudaStateEEUliRdSB_SB_SB_RKdSD_SD_SD_E_dSC_jLi1ELin1ELi4ELi512ELi2EEEvNS0_6detail10TensorInfoIT0_T2_EENSG_IT1_SI_EESI_T_,"a",@progbits
	.sectionflags	@""
	.align	4
.nv.constant0._ZN2at4cuda57_GLOBAL__N__cd6b329d_24_DistributionBernoulli_cu_7537a20d21kernelPointwiseApply2IZNS_6native9templates4cuda28bernoulli_tensor_cuda_kernelIddEEvRKNS_10TensorBaseES9_NS_15PhiloxCudaStateEEUliRdSB_SB_SB_RKdSD_SD_SD_E_dSC_jLi1ELin1ELi4ELi512ELi2EEEvNS0_6detail10TensorInfoIT0_T2_EENSG_IT1_SI_EESI_T_:
	.zero		816


//--------------------- .nv.constant2._ZN2at4cuda57_GLOBAL__N__cd6b329d_24_DistributionBernoulli_cu_7537a20d21kernelPointwiseApply2IZNS_6native9templates4cuda28bernoulli_tensor_cuda_kernelIddEEvRKNS_10TensorBaseES9_NS_15PhiloxCudaStateEEUliRdSB_SB_SB_RKdSD_SD_SD_E_dSC_jLi1ELi2ELi4ELi512ELi2EEEvNS0_6detail10TensorInfoIT0_T2_EENSG_IT1_SI_EESI_T_ --------------------------
	.section	.nv.constant2._ZN2at4cuda57_GLOBAL__N__cd6b329d_24_DistributionBernoulli_cu_7537a20d21kernelPointwiseApply2IZNS_6native9templates4cuda28bernoulli_tensor_cuda_kernelIddEEvRKNS_10TensorBaseES9_NS_15PhiloxCudaStateEEUliRdSB_SB_SB_RKdSD_SD_SD_E_dSC_jLi1ELi2ELi4ELi512ELi2EEEvNS0_6detail10TensorInfoIT0_T2_EENSG_IT1_SI_EESI_T_,"a",@progbits
	.sectionflags	@""
	.align	4
.nv.constant2._ZN2at4cuda57_GLOBAL__N__cd6b329d_24_DistributionBernoulli_cu_7537a20d21kernelPointwiseApply2IZNS_6native9templates4cuda28bernoulli_tensor_cuda_kernelIddEEvRKNS_10TensorBaseES9_NS_15PhiloxCudaStateEEUliRdSB_SB_SB_RKdSD_SD_SD_E_dSC_jLi1ELi2ELi4ELi512ELi2EEEvNS0_6detail10TensorInfoIT0_T2_EENSG_IT1_SI_EESI_T_:
        /*0000*/ 	.byte	0x80, 0x19, 0x00, 0x00, 0x20, 0x17, 0x00, 0x00, 0xf0, 0x1b, 0x00, 0x00


//--------------------- .nv.constant0._ZN2at4cuda57_GLOBAL__N__cd6b329d_24_DistributionBernoulli_cu_7537a20d21kernelPointwiseApply2IZNS_6native9templates4cuda28bernoulli_tensor_cuda_kernelIddEEvRKNS_10TensorBaseES9_NS_15PhiloxCudaStateEEUliRdSB_SB_SB_RKdSD_SD_SD_E_dSC_jLi1ELi2ELi4ELi512ELi2EEEvNS0_6detail10TensorInfoIT0_T2_EENSG_IT1_SI_EESI_T_ --------------------------
	.section	.nv.constant0._ZN2at4cuda57_GLOBAL__N__cd6b329d_24_DistributionBernoulli_cu_7537a20d21kernelPointwiseApply2IZNS_6native9templates4cuda28bernoulli_tensor_cuda_kernelIddEEvRKNS_10TensorBaseES9_NS_15PhiloxCudaStateEEUliRdSB_SB_SB_RKdSD_SD_SD_E_dSC_jLi1ELi2ELi4ELi512ELi2EEEvNS0_6detail10TensorInfoIT0_T2_EENSG_IT1_SI_EESI_T_,"a",@progbits
	.sectionflags	@""
	.align	4
.nv.constant0._ZN2at4cuda57_GLOBAL__N__cd6b329d_24_DistributionBernoulli_cu_7537a20d21kernelPointwiseApply2IZNS_6native9templates4cuda28bernoulli_tensor_cuda_kernelIddEEvRKNS_10TensorBaseES9_NS_15PhiloxCudaStateEEUliRdSB_SB_SB_RKdSD_SD_SD_E_dSC_jLi1ELi2ELi4ELi512ELi2EEEvNS0_6detail10TensorInfoIT0_T2_EENSG_IT1_SI_EESI_T_:
	.zero		816


//--------------------- .nv.constant2._ZN2at4cuda57_GLOBAL__N__cd6b329d_24_DistributionBernoulli_cu_7537a20d21kernelPointwiseApply2IZNS_6native9templates4cuda28bernoulli_tensor_cuda_kernelIddEEvRKNS_10TensorBaseES9_NS_15PhiloxCudaStateEEUliRdSB_SB_SB_RKdSD_SD_SD_E_dSC_jLi1ELi1ELi4ELi512ELi2EEEvNS0_6detail10TensorInfoIT0_T2_EENSG_IT1_SI_EESI_T_ --------------------------
	.section	.nv.constant2._ZN2at4cuda57_GLOBAL__N__cd6b329d_24_DistributionBernoulli_cu_7537a20d21kernelPointwiseApply2IZNS_6native9templates4cuda28bernoulli_tensor_cuda_kernelIddEEvRKNS_10TensorBaseES9_NS_15PhiloxCudaStateEEUliRdSB_SB_SB_RKdSD_SD_SD_E_dSC_jLi1ELi1ELi4ELi512ELi2EEEvNS0_6detail10TensorInfoIT0_T2_EENSG_IT1_SI_EESI_T_,"a",@progbits
	.sectionflags	@""
	.align	4
.nv.constant2._ZN2at4cuda57_GLOBAL__N__cd6b329d_24_DistributionBernoulli_cu_7537a20d21kernelPointwiseApply2IZNS_6native9templates4cuda28bernoulli_tensor_cuda_kernelIddEEvRKNS_10TensorBaseES9_NS_15PhiloxCudaStateEEUliRdSB_SB_SB_RKdSD_SD_SD_E_dSC_jLi1ELi1ELi4ELi512ELi2EEEvNS0_6detail10TensorInfoIT0_T2_EENSG_IT1_SI_EESI_T_:
        /*0000*/ 	.byte	0xb0, 0x12, 0x00, 0x00, 0xb0, 0x10, 0x00, 0x00, 0x90, 0x15, 0x00, 0x00


//--------------------- .nv.constant0._ZN2at4cuda57_GLOBAL__N__cd6b329d_24_DistributionBernoulli_cu_7537a20d21kernelPointwiseApply2IZNS_6native9templates4cuda28bernoulli_tensor_cuda_kernelIddEEvRKNS_10TensorBaseES9_NS_15PhiloxCudaStateEEUliRdSB_SB_SB_RKdSD_SD_SD_E_dSC_jLi1ELi1ELi4ELi512ELi2EEEvNS0_6detail10TensorInfoIT0_T2_EENSG_IT1_SI_EESI_T_ --------------------------
	.section	.nv.constant0._ZN2at4cuda57_GLOBAL__N__cd6b329d_24_DistributionBernoulli_cu_7537a20d21kernelPointwiseApply2IZNS_6native9templates4cuda28bernoulli_tensor_cuda_kernelIddEEvRKNS_10TensorBaseES9_NS_15PhiloxCudaStateEEUliRdSB_SB_SB_RKdSD_SD_SD_E_dSC_jLi1ELi1ELi4ELi512ELi2EEEvNS0_6detail10TensorInfoIT0_T2_EENSG_IT1_SI_EESI_T_,"a",@progbits
	.sectionflags	@""
	.align	4
.nv.constant0._ZN2at4cuda57_GLOBAL__N__cd6b329d_24_DistributionBernoulli_cu_7537a20d21kernelPointwiseApply2IZNS_6native9templates4cuda28bernoulli_tensor_cuda_kernelIddEEvRKNS_10TensorBaseES9_NS_15PhiloxCudaStateEEUliRdSB_SB_SB_RKdSD_SD_SD_E_dSC_jLi1ELi1ELi4ELi512ELi2EEEvNS0_6detail10TensorInfoIT0_T2_EENSG_IT1_SI_EESI_T_:
	.zero		816


//--------------------- .text._ZN2at6native57_GLOBAL__N__cd6b329d_24_DistributionBernoulli_cu_7537a20d43distribution_elementwise_grid_stride_kernelIfLi4EZNS0_9templates4cuda21uniform_and_transformIbfPNS_17CUDAGeneratorImplEZZZNS4_16bernoulli_kernelIS7_EEvRNS_18TensorIteratorBaseEdT_ENKUlvE_clEvENKUlvE8_clEvEUlfE_EEvSA_T1_T2_EUlP24curandStatePhilox4_32_10E0_ZNS1_27distribution_nullary_kernelIbf6float4S7_SJ_SE_EEvSA_SG_RKT3_T4_EUlifE0_EEvlNS_15PhiloxCudaStateESF_SG_ --------------------------
	.section	.text._ZN2at6native57_GLOBAL__N__cd6b329d_24_DistributionBernoulli_cu_7537a20d43distribution_elementwise_grid_stride_kernelIfLi4EZNS0_9templates4cuda21uniform_and_transformIbfPNS_17CUDAGeneratorImplEZZZNS4_16bernoulli_kernelIS7_EEvRNS_18TensorIteratorBaseEdT_ENKUlvE_clEvENKUlvE8_clEvEUlfE_EEvSA_T1_T2_EUlP24curandStatePhilox4_32_10E0_ZNS1_27distribution_nullary_kernelIbf6float4S7_SJ_SE_EEvSA_SG_RKT3_T4_EUlifE0_EEvlNS_15PhiloxCudaStateESF_SG_,"ax",@progbits
	.sectioninfo	@"SHI_REGISTERS=40"
	.align	128
.text._ZN2at6native57_GLOBAL__N__cd6b329d_24_DistributionBernoulli_cu_7537a20d43distribution_elementwise_grid_stride_kernelIfLi4EZNS0_9templates4cuda21uniform_and_transformIbfPNS_17CUDAGeneratorImplEZZZNS4_16bernoulli_kernelIS7_EEvRNS_18TensorIteratorBaseEdT_ENKUlvE_clEvENKUlvE8_clEvEUlfE_EEvSA_T1_T2_EUlP24curandStatePhilox4_32_10E0_ZNS1_27distribution_nullary_kernelIbf6float4S7_SJ_SE_EEvSA_SG_RKT3_T4_EUlifE0_EEvlNS_15PhiloxCudaStateESF_SG_:
        .type           _ZN2at6native57_GLOBAL__N__cd6b329d_24_DistributionBernoulli_cu_7537a20d43distribution_elementwise_grid_stride_kernelIfLi4EZNS0_9templates4cuda21uniform_and_transformIbfPNS_17CUDAGeneratorImplEZZZNS4_16bernoulli_kernelIS7_EEvRNS_18TensorIteratorBaseEdT_ENKUlvE_clEvENKUlvE8_clEvEUlfE_EEvSA_T1_T2_EUlP24curandStatePhilox4_32_10E0_ZNS1_27distribution_nullary_kernelIbf6float4S7_SJ_SE_EEvSA_SG_RKT3_T4_EUlifE0_EEvlNS_15PhiloxCudaStateESF_SG_,@function
        .size           _ZN2at6native57_GLOBAL__N__cd6b329d_24_DistributionBernoulli_cu_7537a20d43distribution_elementwise_grid_stride_kernelIfLi4EZNS0_9templates4cuda21uniform_and_transformIbfPNS_17CUDAGeneratorImplEZZZNS4_16bernoulli_kernelIS7_EEvRNS_18TensorIteratorBaseEdT_ENKUlvE_clEvENKUlvE8_clEvEUlfE_EEvSA_T1_T2_EUlP24curandStatePhilox4_32_10E0_ZNS1_27distribution_nullary_kernelIbf6float4S7_SJ_SE_EEvSA_SG_RKT3_T4_EUlifE0_EEvlNS_15PhiloxCudaStateESF_SG_,(.L_x_7168 - _ZN2at6native57_GLOBAL__N__cd6b329d_24_DistributionBernoulli_cu_7537a20d43distribution_elementwise_grid_stride_kernelIfLi4EZNS0_9templates4cuda21uniform_and_transformIbfPNS_17CUDAGeneratorImplEZZZNS4_16bernoulli_kernelIS7_EEvRNS_18TensorIteratorBaseEdT_ENKUlvE_clEvENKUlvE8_clEvEUlfE_EEvSA_T1_T2_EUlP24curandStatePhilox4_32_10E0_ZNS1_27distribution_nullary_kernelIbf6float4S7_SJ_SE_EEvSA_SG_RKT3_T4_EUlifE0_EEvlNS_15PhiloxCudaStateESF_SG_)
        .other          _ZN2at6native57_GLOBAL__N__cd6b329d_24_DistributionBernoulli_cu_7537a20d43distribution_elementwise_grid_stride_kernelIfLi4EZNS0_9templates4cuda21uniform_and_transformIbfPNS_17CUDAGeneratorImplEZZZNS4_16bernoulli_kernelIS7_EEvRNS_18TensorIteratorBaseEdT_ENKUlvE_clEvENKUlvE8_clEvEUlfE_EEvSA_T1_T2_EUlP24curandStatePhilox4_32_10E0_ZNS1_27distribution_nullary_kernelIbf6float4S7_SJ_SE_EEvSA_SG_RKT3_T4_EUlifE0_EEvlNS_15PhiloxCudaStateESF_SG_,@"STO_CUDA_ENTRY STV_DEFAULT"
_ZN2at6native57_GLOBAL__N__cd6b329d_24_DistributionBernoulli_cu_7537a20d43distribution_elementwise_grid_stride_kernelIfLi4EZNS0_9templates4cuda21uniform_and_transformIbfPNS_17CUDAGeneratorImplEZZZNS4_16bernoulli_kernelIS7_EEvRNS_18TensorIteratorBaseEdT_ENKUlvE_clEvENKUlvE8_clEvEUlfE_EEvSA_T1_T2_EUlP24curandStatePhilox4_32_10E0_ZNS1_27distribution_nullary_kernelIbf6float4S7_SJ_SE_EEvSA_SG_RKT3_T4_EUlifE0_EEvlNS_15PhiloxCudaStateESF_SG_:
[----:B------:R-:W-:Y:S02]  /*0000*/  MOV R1, c[0x0][0x28] ;  /* 0x00000a0000017a02 */ /* 0x000fe40000000f00 */
[----:B------:R-:W-:Y:S01]  /*0010*/  ULDC.U8 UR4, c[0x0][0x17c] ;  /* 0x00005f0000047ab9 */ /* 0x000fe20000000000 */
[----:B------:R-:W-:Y:S01]  /*0020*/  IMAD.MOV.U32 R26, RZ, RZ, c[0x0][0x170] ;  /* 0x00005c00ff1a7624 */ /* 0x000fe200078e00ff */
[----:B------:R-:W-:Y:S01]  /*0030*/  ISETP.NE.AND P0, PT, RZ, UR4, PT ;  /* 0x00000004ff007c0c */ /* 0x000fe2000bf05270 */
[----:B------:R-:W-:Y:S01]  /*0040*/  ULDC.64 UR8, c[0x0][0x118] ;  /* 0x0000460000087ab9 */ /* 0x000fe20000000a00 */
[----:B------:R-:W-:Y:S01]  /*0050*/  MOV R27, c[0x0][0x174] ;  /* 0x00005d00001b7a02 */ /* 0x000fe20000000f00 */
[----:B------:R-:W-:Y:S01]  /*0060*/  IMAD.MOV.U32 R18, RZ, RZ, c[0x0][0x168] ;  /* 0x00005a00ff127624 */ /* 0x000fe200078e00ff */
[----:B------:R-:W-:Y:S01]  /*0070*/  MOV R19, c[0x0][0x16c] ;  /* 0x00005b0000137a02 */ /* 0x000fe20000000f00 */
[----:B------:R-:W0:Y:S04]  /*0080*/  S2R R16, SR_TID.X ;  /* 0x0000000000107919 */ /* 0x000e280000002100 */
[----:B------:R-:W0:Y:S01]  /*0090*/  S2R R5, SR_CTAID.X ;  /* 0x0000000000057919 */ /* 0x000e220000002500 */
[----:B------:R-:W-:Y:S01]  /*00a0*/  IMAD.MOV.U32 R17, RZ, RZ, RZ ;  /* 0x000000ffff117224 */ /* 0x000fe200078e00ff */
[----:B------:R-:W-:-:S02]  /*00b0*/  UMOV UR6, 0x1 ;  /* 0x0000000100067882 */ /* 0x000fc40000000000 */
[----:B------:R-:W-:Y:S01]  /*00c0*/  @P0 IMAD.MOV.U32 R2, RZ, RZ, R26 ;  /* 0x000000ffff020224 */ /* 0x000fe200078e001a */
[----:B------:R-:W-:Y:S01]  /*00d0*/  @P0 MOV R3, R27 ;  /* 0x0000001b00030202 */ /* 0x000fe20000000f00 */
[----:B------:R-:W2:Y:S01]  /*00e0*/  @P0 LDG.E.64 R18, [R18.64] ;  /* 0x0000000812120981 */ /* 0x000ea2000c1e1b00 */
[----:B------:R-:W-:-:S04]  /*00f0*/  ULDC.64 UR4, c[0x0][0x160] ;  /* 0x0000580000047ab9 */ /* 0x000fc80000000a00 */
[----:B------:R-:W3:Y:S01]  /*0100*/  @P0 LDG.E.64 R2, [R2.64] ;  /* 0x0000000802020981 */ /* 0x000ee2000c1e1b00 */
[----:B0-----:R-:W-:-:S06]  /*0110*/  IMAD.WIDE.U32 R16, R5, c[0x0][0x0], R16 ;  /* 0x0000000005107a25 */ /* 0x001fcc00078e0010 */
[----:B------:R-:W-:Y:S01]  /*0120*/  IMAD.WIDE.U32 R8, R16, -0x326172a9, RZ ;  /* 0xcd9e8d5710087825 */ /* 0x000fe200078e00ff */
[----:B------:R-:W-:-:S04]  /*0130*/  UIADD3 UR6, UP0, -UR6, UR4, URZ ;  /* 0x0000000406067290 */ /* 0x000fc8000ff1e13f */
[----:B------:R-:W-:Y:S01]  /*0140*/  UIADD3.X UR7, UR5, -0x1, URZ, UP0, !UPT ;  /* 0xffffffff05077890 */ /* 0x000fe200087fe43f */
[----:B---3--:R-:W-:-:S04]  /*0150*/  @P0 IADD3 R26, P1, R2, c[0x0][0x178], RZ ;  /* 0x00005e00021a0a10 */ /* 0x008fc80007f3e0ff */
[----:B------:R-:W-:-:S04]  /*0160*/  @P0 IADD3.X R27, RZ, R3, RZ, P1, !PT ;  /* 0x00000003ff1b0210 */ /* 0x000fc80000ffe4ff */
[--C-:B------:R-:W-:Y:S02]  /*0170*/  SHF.R.U64 R0, R26, 0x2, R27.reuse ;  /* 0x000000021a007819 */ /* 0x100fe4000000121b */
[----:B------:R-:W-:-:S03]  /*0180*/  SHF.R.U32.HI R2, RZ, 0x2, R27 ;  /* 0x00000002ff027819 */ /* 0x000fc6000001161b */
[----:B------:R-:W-:Y:S01]  /*0190*/  IMAD.WIDE.U32 R4, R0, -0x2daee0ad, RZ ;  /* 0xd2511f5300047825 */ /* 0x000fe200078e00ff */
[----:B--2---:R-:W-:-:S04]  /*01a0*/  LOP3.LUT R6, R9, R2, R18, 0x96, !PT ;  /* 0x0000000209067212 */ /* 0x004fc800078e9612 */
[C---:B------:R-:W-:Y:S01]  /*01b0*/  LOP3.LUT R10, R19.reuse, R5, R17, 0x96, !PT ;  /* 0x00000005130a7212 */ /* 0x040fe200078e9611 */
[----:B------:R-:W-:Y:S01]  /*01c0*/  IMAD.WIDE.U32 R6, R6, -0x2daee0ad, RZ ;  /* 0xd2511f5306067825 */ /* 0x000fe200078e00ff */
[----:B------:R-:W-:Y:S02]  /*01d0*/  IADD3 R3, R19, -0x4498517b, RZ ;  /* 0xbb67ae8513037810 */ /* 0x000fe40007ffe0ff */
[----:B------:R-:W-:Y:S01]  /*01e0*/  IADD3 R5, R18, -0x61c88647, RZ ;  /* 0x9e3779b912057810 */ /* 0x000fe20007ffe0ff */
[----:B------:R-:W-:Y:S01]  /*01f0*/  IMAD.WIDE.U32 R10, R10, -0x326172a9, RZ ;  /* 0xcd9e8d570a0a7825 */ /* 0x000fe200078e00ff */
[----:B------:R-:W-:-:S04]  /*0200*/  LOP3.LUT R9, R7, R4, R3, 0x96, !PT ;  /* 0x0000000407097212 */ /* 0x000fc800078e9603 */
[----:B------:R-:W-:Y:S01]  /*0210*/  LOP3.LUT R5, R11, R5, R8, 0x96, !PT ;  /* 0x000000050b057212 */ /* 0x000fe200078e9608 */
[----:B------:R-:W-:Y:S01]  /*0220*/  IMAD.WIDE.U32 R8, R9, -0x326172a9, RZ ;  /* 0xcd9e8d5709087825 */ /* 0x000fe200078e00ff */
[----:B------:R-:W-:Y:S02]  /*0230*/  IADD3 R7, R18, 0x3c6ef372, RZ ;  /* 0x3c6ef37212077810 */ /* 0x000fe40007ffe0ff */
[----:B------:R-:W-:Y:S01]  /*0240*/  IADD3 R4, R19, 0x76cf5d0a, RZ ;  /* 0x76cf5d0a13047810 */ /* 0x000fe20007ffe0ff */
[----:B------:R-:W-:Y:S01]  /*0250*/  IMAD.WIDE.U32 R14, R5, -0x2daee0ad, RZ ;  /* 0xd2511f53050e7825 */ /* 0x000fe200078e00ff */
[----:B------:R-:W-:-:S04]  /*0260*/  LOP3.LUT R10, R9, R10, R7, 0x96, !PT ;  /* 0x0000000a090a7212 */ /* 0x000fc800078e9607 */
[----:B------:R-:W-:Y:S01]  /*0270*/  LOP3.LUT R12, R15, R6, R4, 0x96, !PT ;  /* 0x000000060f0c7212 */ /* 0x000fe200078e9604 */
[----:B------:R-:W-:Y:S01]  /*0280*/  IMAD.WIDE.U32 R10, R10, -0x2daee0ad, RZ ;  /* 0xd2511f530a0a7825 */ /* 0x000fe200078e00ff */
[----:B------:R-:W-:Y:S02]  /*0290*/  IADD3 R5, R19, 0x32370b8f, RZ ;  /* 0x32370b8f13057810 */ /* 0x000fe40007ffe0ff */
[----:B------:R-:W-:Y:S01]  /*02a0*/  IADD3 R7, R18, -0x255992d5, RZ ;  /* 0xdaa66d2b12077810 */ /* 0x000fe20007ffe0ff */
        /* <DEDUP_REMOVED lines=10> */
[----:B------:R-:W-:Y:S02]  /*0350*/  IADD3 R7, R19, -0x56f99767, RZ ;  /* 0xa906689913077810 */ /* 0x000fe40007ffe0ff */
[----:B------:R-:W-:Y:S01]  /*0360*/  IADD3 R9, R18, 0x1715609d, RZ ;  /* 0x1715609d12097810 */ /* 0x000fe20007ffe0ff */
        /* <DEDUP_REMOVED lines=16> */
[----:B------:R-:W-:Y:S02]  /*0470*/  ISETP.NE.U32.AND P0, PT, RZ, UR7, PT ;  /* 0x00000007ff007c0c */ /* 0x000fe4000bf05070 */
[----:B------:R-:W-:Y:S01]  /*0480*/  IADD3 R13, R18, -0xe443238, RZ ;  /* 0xf1bbcdc8120d7810 */ /* 0x000fe20007ffe0ff */
[----:B------:R-:W-:Y:S01]  /*0490*/  IMAD.WIDE.U32 R32, R11, -0x2daee0ad, RZ ;  /* 0xd2511f530b207825 */ /* 0x000fe200078e00ff */
[----:B------:R-:W-:Y:S02]  /*04a0*/  IADD3 R10, R19, -0x24c28bd8, RZ ;  /* 0xdb3d7428130a7810 */ /* 0x000fe40007ffe0ff */
[----:B------:R-:W-:Y:S02]  /*04b0*/  LOP3.LUT R11, R21, R12, R13, 0x96, !PT ;  /* 0x0000000c150b7212 */ /* 0x000fe400078e960d */
[----:B------:R-:W-:-:S02]  /*04c0*/  LOP3.LUT R34, R33, R34, R10, 0x96, !PT ;  /* 0x0000002221227212 */ /* 0x000fc400078e960a */
[----:B------:R-:W-:Y:S01]  /*04d0*/  IADD3 R14, R19, -0x695add53, RZ ;  /* 0x96a522ad130e7810 */ /* 0x000fe20007ffe0ff */
[----:B------:R-:W-:Y:S01]  /*04e0*/  IMAD.HI.U32 R21, R11, -0x2daee0ad, RZ ;  /* 0xd2511f530b157827 */ /* 0x000fe200078e00ff */
[----:B------:R-:W-:-:S03]  /*04f0*/  IADD3 R33, R18, -0x700cb87f, RZ ;  /* 0x8ff3478112217810 */ /* 0x000fc60007ffe0ff */
[----:B------:R-:W-:Y:S01]  /*0500*/  IMAD.HI.U32 R22, R34, -0x326172a9, RZ ;  /* 0xcd9e8d5722167827 */ /* 0x000fe200078e00ff */
[----:B------:R-:W-:Y:S02]  /*0510*/  MOV R13, R17 ;  /* 0x00000011000d7202 */ /* 0x000fe40000000f00 */
[----:B------:R-:W-:Y:S01]  /*0520*/  LOP3.LUT R32, R21, R32, R14, 0x96, !PT ;  /* 0x0000002015207212 */ /* 0x000fe200078e960e */
[----:B------:R-:W-:Y:S01]  /*0530*/  IMAD.MOV.U32 R12, RZ, RZ, R16 ;  /* 0x000000ffff0c7224 */ /* 0x000fe200078e0010 */
[----:B------:R-:W-:Y:S01]  /*0540*/  LOP3.LUT R33, R22, R20, R33, 0x96, !PT ;  /* 0x0000001416217212 */ /* 0x000fe200078e9621 */
[----:B------:R-:W-:Y:S01]  /*0550*/  IMAD.MOV.U32 R15, RZ, RZ, R17 ;  /* 0x000000ffff0f7224 */ /* 0x000fe200078e0011 */
[----:B------:R-:W-:Y:S05]  /*0560*/  @!P0 BRA `(.L_x_0) ;  /* 0x0000007000008947 */ /* 0x000fea0003800000 */
[----:B------:R-:W-:Y:S01]  /*0570*/  ULDC UR4, c[0x0][0x0] ;  /* 0x0000000000047ab9 */ /* 0x000fe20000000800 */
[----:B------:R-:W-:Y:S01]  /*0580*/  MOV R24, 0x5d0 ;  /* 0x000005d000187802 */ /* 0x000fe20000000f00 */
[----:B------:R-:W-:Y:S02]  /*0590*/  ULDC UR5, c[0x0][0xc] ;  /* 0x0000030000057ab9 */ /* 0x000fe40000000800 */
[----:B------:R-:W-:-:S04]  /*05a0*/  UIMAD UR4, UR4, UR5, URZ ;  /* 0x00000005040472a4 */ /* 0x000fc8000f8e023f */
[----:B------:R-:W-:-:S07]  /*05b0*/  USHF.L.U32 UR4, UR4, 0x2, URZ ;  /* 0x0000000204047899 */ /* 0x000fce000800063f */
[----:B------:R-:W-:Y:S05]  /*05c0*/  CALL.REL.NOINC `($__internal_0_$__cuda_sm20_div_s64) ;  /* 0x000041e000007944 */ /* 0x000fea0003c00000 */
[----:B------:R-:W-:Y:S05]  /*05d0*/  BRA `(.L_x_1) ;  /* 0x0000016000007947 */ /* 0x000fea0003800000 */
.L_x_0:
[----:B------:R-:W-:-:S05]  /*05e0*/  MOV R17, c[0x0][0x0] ;  /* 0x0000000000117a02 */ /* 0x000fca0000000f00 */
[----:B------:R-:W-:-:S04]  /*05f0*/  IMAD R17, R17, c[0x0][0xc], RZ ;  /* 0x0000030011117a24 */ /* 0x000fc800078e02ff */
[----:B------:R-:W-:-:S04]  /*0600*/  IMAD.SHL.U32 R22, R17, 0x4, RZ ;  /* 0x0000000411167824 */ /* 0x000fc800078e00ff */
[----:B------:R-:W0:Y:S01]  /*0610*/  I2F.U32.RP R17, R22 ;  /* 0x0000001600117306 */ /* 0x000e220000209000 */
[----:B------:R-:W-:Y:S02]  /*0620*/  IADD3 R23, RZ, -R22, RZ ;  /* 0x80000016ff177210 */ /* 0x000fe40007ffe0ff */
[----:B------:R-:W-:-:S05]  /*0630*/  ISETP.NE.U32.AND P2, PT, R22, RZ, PT ;  /* 0x000000ff1600720c */ /* 0x000fca0003f45070 */
[----:B0-----:R-:W0:Y:S02]  /*0640*/  MUFU.RCP R17, R17 ;  /* 0x0000001100117308 */ /* 0x001e240000001000 */
[----:B0-----:R-:W-:-:S06]  /*0650*/  IADD3 R20, R17, 0xffffffe, RZ ;  /* 0x0ffffffe11147810 */ /* 0x001fcc0007ffe0ff */
[----:B------:R0:W1:Y:S02]  /*0660*/  F2I.FTZ.U32.TRUNC.NTZ R21, R20 ;  /* 0x0000001400157305 */ /* 0x000064000021f000 */
[----:B0-----:R-:W-:Y:S02]  /*0670*/  IMAD.MOV.U32 R20, RZ, RZ, RZ ;  /* 0x000000ffff147224 */ /* 0x001fe400078e00ff */
[----:B-1----:R-:W-:-:S04]  /*0680*/  IMAD R23, R23, R21, RZ ;  /* 0x0000001517177224 */ /* 0x002fc800078e02ff */
[----:B------:R-:W-:-:S06]  /*0690*/  IMAD.HI.U32 R21, R21, R23, R20 ;  /* 0x0000001715157227 */ /* 0x000fcc00078e0014 */
[----:B------:R-:W-:-:S05]  /*06a0*/  IMAD.HI.U32 R20, R21, UR6, RZ ;  /* 0x0000000615147c27 */ /* 0x000fca000f8e00ff */
[----:B------:R-:W-:-:S05]  /*06b0*/  IADD3 R21, -R20, RZ, RZ ;  /* 0x000000ff14157210 */ /* 0x000fca0007ffe1ff */
[----:B------:R-:W-:-:S05]  /*06c0*/  IMAD R21, R22, R21, UR6 ;  /* 0x0000000616157e24 */ /* 0x000fca000f8e0215 */
[----:B------:R-:W-:-:S13]  /*06d0*/  ISETP.GE.U32.AND P0, PT, R21, R22, PT ;  /* 0x000000161500720c */ /* 0x000fda0003f06070 */
[----:B------:R-:W-:Y:S01]  /*06e0*/  @P0 IMAD.IADD R21, R21, 0x1, -R22 ;  /* 0x0000000115150824 */ /* 0x000fe200078e0a16 */
[----:B------:R-:W-:-:S04]  /*06f0*/  @P0 IADD3 R20, R20, 0x1, RZ ;  /* 0x0000000114140810 */ /* 0x000fc80007ffe0ff */
[----:B------:R-:W-:Y:S01]  /*0700*/  ISETP.GE.U32.AND P1, PT, R21, R22, PT ;  /* 0x000000161500720c */ /* 0x000fe20003f26070 */
[----:B------:R-:W-:-:S12]  /*0710*/  HFMA2.MMA R21, -RZ, RZ, 0, 0 ;  /* 0x00000000ff157435 */ /* 0x000fd800000001ff */
[----:B------:R-:W-:Y:S02]  /*0720*/  @P1 IADD3 R20, R20, 0x1, RZ ;  /* 0x0000000114141810 */ /* 0x000fe40007ffe0ff */
[----:B------:R-:W-:-:S03]  /*0730*/  @!P2 LOP3.LUT R20, RZ, R22, RZ, 0x33, !PT ;  /* 0x00000016ff14a212 */ /* 0x000fc600078e33ff */
.L_x_1:
[----:B------:R-:W-:Y:S01]  /*0740*/  ULDC UR4, c[0x0][0x0] ;  /* 0x0000000000047ab9 */ /* 0x000fe20000000800 */
[----:B------:R-:W-:Y:S01]  /*0750*/  IADD3 R24, P0, R20, 0x1, RZ ;  /* 0x0000000114187810 */ /* 0x000fe20007f1e0ff */
[----:B------:R-:W-:Y:S02]  /*0760*/  ULDC UR5, c[0x0][0xc] ;  /* 0x0000030000057ab9 */ /* 0x000fe40000000800 */
[----:B------:R-:W-:Y:S02]  /*0770*/  UIMAD.WIDE.U32 UR4, UR4, UR5, URZ ;  /* 0x00000005040472a5 */ /* 0x000fe4000f8e003f */
[----:B------:R-:W-:-:S04]  /*0780*/  IMAD.X R20, RZ, RZ, R21, P0 ;  /* 0x000000ffff147224 */ /* 0x000fc800000e0615 */
[C---:B------:R-:W-:Y:S02]  /*0790*/  IMAD R17, R24.reuse, UR5, RZ ;  /* 0x0000000518117c24 */ /* 0x040fe4000f8e02ff */
[----:B------:R-:W-:-:S04]  /*07a0*/  IMAD.WIDE.U32 R24, R24, UR4, RZ ;  /* 0x0000000418187c25 */ /* 0x000fc8000f8e00ff */
[----:B------:R-:W-:Y:S01]  /*07b0*/  IMAD R21, R20, UR4, R17 ;  /* 0x0000000414157c24 */ /* 0x000fe2000f8e0211 */
[----:B------:R-:W-:-:S03]  /*07c0*/  SHF.L.U32 R17, R24, 0x2, RZ ;  /* 0x0000000218117819 */ /* 0x000fc600000006ff */
[----:B------:R-:W-:Y:S01]  /*07d0*/  IMAD.IADD R21, R25, 0x1, R21 ;  /* 0x0000000119157824 */ /* 0x000fe200078e0215 */
[----:B------:R-:W-:-:S04]  /*07e0*/  ISETP.GE.U32.AND P0, PT, R12, R17, PT ;  /* 0x000000110c00720c */ /* 0x000fc80003f06070 */
[----:B------:R-:W-:-:S04]  /*07f0*/  SHF.L.U64.HI R24, R24, 0x2, R21 ;  /* 0x0000000218187819 */ /* 0x000fc80000010215 */
[----:B------:R-:W-:-:S13]  /*0800*/  ISETP.GE.AND.EX P0, PT, R13, R24, PT, P0 ;  /* 0x000000180d00720c */ /* 0x000fda0003f06300 */
[----:B------:R-:W-:Y:S05]  /*0810*/  @P0 EXIT ;  /* 0x000000000000094d */ /* 0x000fea0003800000 */
[----:B------:R-:W-:Y:S01]  /*0820*/  MOV R20, c[0x0][0x328] ;  /* 0x0000ca0000147a02 */ /* 0x000fe20000000f00 */
[----:B------:R-:W-:Y:S01]  /*0830*/  IMAD.MOV.U32 R21, RZ, RZ, c[0x0][0x32c] ;  /* 0x0000cb00ff157624 */ /* 0x000fe200078e00ff */
[----:B------:R-:W0:Y:S01]  /*0840*/  F2F.F32.F64 R25, c[0x0][0x328] ;  /* 0x0000ca0000197b10 */ /* 0x000e220000301000 */
[----:B------:R-:W-:Y:S01]  /*0850*/  IMAD R34, R34, -0x326172a9, RZ ;  /* 0xcd9e8d5722227824 */ /* 0x000fe200078e02ff */
[----:B------:R-:W-:-:S03]  /*0860*/  LOP3.LUT R26, R26, 0x3, RZ, 0xc0, !PT ;  /* 0x000000031a1a7812 */ /* 0x000fc600078ec0ff */
[----:B------:R-:W0:-:S14]  /*0870*/  DSETP.GEU.AND P0, PT, |R20|, c[0x2][0x0], PT ;  /* 0x008000001400762a */ /* 0x000e1c0003f0e200 */
[----:B0-----:R-:W-:Y:S02]  /*0880*/  @!P0 FMUL R25, R25, 1.175494350822287508e-38 ;  /* 0x0080000019198820 */ /* 0x001fe40000400000 */
.L_x_18:
[----:B------:R-:W-:Y:S01]  /*0890*/  IADD3 R0, R0, 0x1, RZ ;  /* 0x0000000100007810 */ /* 0x000fe20007ffe0ff */
[----:B------:R-:W-:Y:S03]  /*08a0*/  BSSY B0, `(.L_x_2) ;  /* 0x000000c000007945 */ /* 0x000fe60003800000 */
[C---:B------:R-:W-:Y:S01]  /*08b0*/  ISETP.NE.AND P0, PT, R0.reuse, RZ, PT ;  /* 0x000000ff0000720c */ /* 0x040fe20003f05270 */
[----:B------:R-:W-:-:S12]  /*08c0*/  IMAD.HI.U32 R20, R0, -0x2daee0ad, RZ ;  /* 0xd2511f5300147827 */ /* 0x000fd800078e00ff */
[----:B0-----:R-:W-:Y:S05]  /*08d0*/  @P0 BRA `(.L_x_3) ;  /* 0x0000008000000947 */ /* 0x001fea0003800000 */
[----:B------:R-:W-:-:S04]  /*08e0*/  IADD3 R2, R2, 0x1, RZ ;  /* 0x0000000102027810 */ /* 0x000fc80007ffe0ff */
[----:B------:R-:W-:-:S13]  /*08f0*/  ISETP.NE.AND P0, PT, R2, RZ, PT ;  /* 0x000000ff0200720c */ /* 0x000fda0003f05270 */
[----:B------:R-:W-:Y:S01]  /*0900*/  @!P0 IADD3 R16, R16, 0x1, RZ ;  /* 0x0000000110108810 */ /* 0x000fe20007ffe0ff */
[----:B------:R-:W-:Y:S01]  /*0910*/  @!P0 IMAD.MOV.U32 R2, RZ, RZ, RZ ;  /* 0x000000ffff028224 */ /* 0x000fe200078e00ff */
[----:B------:R-:W-:Y:S02]  /*0920*/  @!P0 IADD3 R21, R15, 0x1, RZ ;  /* 0x000000010f158810 */ /* 0x000fe40007ffe0ff */
[----:B------:R-:W-:-:S13]  /*0930*/  ISETP.NE.AND P1, PT, R16, RZ, !P0 ;  /* 0x000000ff1000720c */ /* 0x000fda0004725270 */
[----:B------:R-:W-:-:S04]  /*0940*/  @P1 IADD3 R21, R15, RZ, RZ ;  /* 0x000000ff0f151210 */ /* 0x000fc80007ffe0ff */
[----:B------:R-:W-:Y:S02]  /*0950*/  @!P0 MOV R15, R21 ;  /* 0x00000015000f8202 */ /* 0x000fe40000000f00 */
.L_x_3:
[----:B------:R-:W-:Y:S05]  /*0960*/  BSYNC B0 ;  /* 0x0000000000007941 */ /* 0x000fea0003800000 */
.L_x_2:
[----:B------:R-:W-:Y:S01]  /*0970*/  IMAD.HI.U32 R21, R16, -0x326172a9, RZ ;  /* 0xcd9e8d5710157827 */ /* 0x000fe200078e00ff */
[----:B------:R-:W-:Y:S02]  /*0980*/  LOP3.LUT R20, R20, R15, R19, 0x96, !PT ;  /* 0x0000000f14147212 */ /* 0x000fe400078e9613 */
[----:B------:R-:W-:Y:S01]  /*0990*/  IADD3 R27, R18, -0x61c88647, RZ ;  /* 0x9e3779b9121b7810 */ /* 0x000fe20007ffe0ff */
[----:B------:R-:W-:Y:S01]  /*09a0*/  IMAD R23, R16, -0x326172a9, RZ ;  /* 0xcd9e8d5710177824 */ /* 0x000fe200078e02ff */
[----:B------:R-:W-:Y:S01]  /*09b0*/  LOP3.LUT R30, R21, R2, R18, 0x96, !PT ;  /* 0x00000002151e7212 */ /* 0x000fe200078e9612 */
[----:B------:R-:W-:Y:S01]  /*09c0*/  IMAD.WIDE.U32 R20, R20, -0x326172a9, RZ ;  /* 0xcd9e8d5714147825 */ /* 0x000fe200078e00ff */
[----:B------:R-:W-:-:S03]  /*09d0*/  ISETP.NE.AND P0, PT, R26, 0x1, PT ;  /* 0x000000011a00780c */ /* 0x000fc60003f05270 */
[----:B------:R-:W-:Y:S01]  /*09e0*/  IMAD R22, R0, -0x2daee0ad, RZ ;  /* 0xd2511f5300167824 */ /* 0x000fe200078e02ff */
[----:B------:R-:W-:Y:S01]  /*09f0*/  LOP3.LUT R23, R21, R23, R27, 0x96, !PT ;  /* 0x0000001715177212 */ /* 0x000fe200078e961b */
[----:B------:R-:W-:Y:S01]  /*0a00*/  IMAD.WIDE.U32 R30, R30, -0x2daee0ad, RZ ;  /* 0xd2511f531e1e7825 */ /* 0x000fe200078e00ff */
[----:B------:R-:W-:-:S03]  /*0a10*/  IADD3 R27, R18, 0x3c6ef372, RZ ;  /* 0x3c6ef372121b7810 */ /* 0x000fc60007ffe0ff */
[----:B------:R-:W-:Y:S01]  /*0a20*/  IMAD.WIDE.U32 R28, R23, -0x2daee0ad, RZ ;  /* 0xd2511f53171c7825 */ /* 0x000fe200078e00ff */
[----:B------:R-:W-:-:S04]  /*0a30*/  LOP3.LUT R22, R31, R22, R3, 0x96, !PT ;  /* 0x000000161f167212 */ /* 0x000fc800078e9603 */
[----:B------:R-:W-:Y:S01]  /*0a40*/  LOP3.LUT R21, R29, R30, R4, 0x96, !PT ;  /* 0x0000001e1d157212 */ /* 0x000fe200078e9604 */
[----:B------:R-:W-:Y:S01]  /*0a50*/  IMAD.WIDE.U32 R22, R22, -0x326172a9, RZ ;  /* 0xcd9e8d5716167825 */ /* 0x000fe200078e00ff */
[----:B------:R-:W-:-:S04]  /*0a60*/  IADD3 R29, R18, -0x255992d5, RZ ;  /* 0xdaa66d2b121d7810 */ /* 0x000fc80007ffe0ff */
[----:B------:R-:W-:Y:S01]  /*0a70*/  LOP3.LUT R30, R23, R20, R27, 0x96, !PT ;  /* 0x00000014171e7212 */ /* 0x000fe200078e961b */
[----:B------:R-:W-:Y:S01]  /*0a80*/  IMAD.WIDE.U32 R20, R21, -0x326172a9, RZ ;  /* 0xcd9e8d5715147825 */ /* 0x000fe200078e00ff */
[----:B------:R-:W-:-:S03]  /*0a90*/  IADD3 R27, R18, 0x78dde6e4, RZ ;  /* 0x78dde6e4121b7810 */ /* 0x000fc60007ffe0ff */
[----:B------:R-:W-:Y:S01]  /*0aa0*/  IMAD.WIDE.U32 R30, R30, -0x2daee0ad, RZ ;  /* 0xd2511f531e1e7825 */ /* 0x000fe200078e00ff */
[----:B------:R-:W-:-:S04]  /*0ab0*/  LOP3.LUT R29, R21, R22, R29, 0x96, !PT ;  /* 0x00000016151d7212 */ /* 0x000fc800078e961d */
[----:B------:R-:W-:Y:S01]  /*0ac0*/  LOP3.LUT R22, R31, R28, R5, 0x96, !PT ;  /* 0x0000001c1f167212 */ /* 0x000fe200078e9605 */
[----:B------:R-:W-:-:S04]  /*0ad0*/  IMAD.WIDE.U32 R28, R29, -0x2daee0ad, RZ ;  /* 0xd2511f531d1c7825 */ /* 0x000fc800078e00ff */
[----:B------:R-:W-:Y:S01]  /*0ae0*/  IMAD.WIDE.U32 R22, R22, -0x326172a9, RZ ;  /* 0xcd9e8d5716167825 */ /* 0x000fe200078e00ff */
[----:B------:R-:W-:Y:S02]  /*0af0*/  LOP3.LUT R21, R29, R30, R6, 0x96, !PT ;  /* 0x0000001e1d157212 */ /* 0x000fe400078e9606 */
[C---:B------:R-:W-:Y:S02]  /*0b00*/  IADD3 R29, R18.reuse, 0x1715609d, RZ ;  /* 0x1715609d121d7810 */ /* 0x040fe40007ffe0ff */
[----:B------:R-:W-:Y:S01]  /*0b10*/  LOP3.LUT R30, R23, R20, R27, 0x96, !PT ;  /* 0x00000014171e7212 */ /* 0x000fe200078e961b */
[----:B------:R-:W-:Y:S01]  /*0b20*/  IMAD.WIDE.U32 R20, R21, -0x326172a9, RZ ;  /* 0xcd9e8d5715147825 */ /* 0x000fe200078e00ff */
[----:B------:R-:W-:-:S03]  /*0b30*/  IADD3 R27, R18, -0x4ab325aa, RZ ;  /* 0xb54cda56121b7810 */ /* 0x000fc60007ffe0ff */
        /* <DEDUP_REMOVED lines=15> */
[----:B------:R-:W-:-:S03]  /*0c30*/  LOP3.LUT R21, R29, R30, R10, 0x96, !PT ;  /* 0x0000001e1d157212 */ /* 0x000fc600078e960a */
[----:B------:R-:W-:Y:S01]  /*0c40*/  IMAD R29, R11, -0x2daee0ad, RZ ;  /* 0xd2511f530b1d7824 */ /* 0x000fe200078e02ff */
[----:B------:R-:W-:Y:S01]  /*0c50*/  LOP3.LUT R11, R23, R20, R27, 0x96, !PT ;  /* 0x00000014170b7212 */ /* 0x000fe200078e961b */
[----:B------:R-:W-:Y:S01]  /*0c60*/  IMAD.WIDE.U32 R20, R21, -0x326172a9, RZ ;  /* 0xcd9e8d5715147825 */ /* 0x000fe200078e00ff */
[----:B------:R-:W-:-:S03]  /*0c70*/  IADD3 R27, R18, -0x700cb87f, RZ ;  /* 0x8ff34781121b7810 */ /* 0x000fc60007ffe0ff */
[----:B------:R-:W-:Y:S01]  /*0c80*/  IMAD.HI.U32 R23, R11, -0x2daee0ad, RZ ;  /* 0xd2511f530b177827 */ /* 0x000fe200078e00ff */
[----:B------:R-:W-:-:S03]  /*0c90*/  LOP3.LUT R27, R21, R22, R27, 0x96, !PT ;  /* 0x00000016151b7212 */ /* 0x000fc600078e961b */
[----:B------:R-:W-:Y:S01]  /*0ca0*/  IMAD.MOV.U32 R22, RZ, RZ, R34 ;  /* 0x000000ffff167224 */ /* 0x000fe200078e0022 */
[----:B------:R-:W-:Y:S01]  /*0cb0*/  LOP3.LUT R28, R23, R28, R14, 0x96, !PT ;  /* 0x0000001c171c7212 */ /* 0x000fe200078e960e */
[----:B------:R-:W-:Y:S01]  /*0cc0*/  IMAD.MOV.U32 R31, RZ, RZ, R29 ;  /* 0x000000ffff1f7224 */ /* 0x000fe200078e001d */
[----:B------:R-:W-:Y:S02]  /*0cd0*/  MOV R23, R32 ;  /* 0x0000002000177202 */ /* 0x000fe40000000f00 */
[----:B------:R-:W-:Y:S01]  /*0ce0*/  MOV R35, R27 ;  /* 0x0000001b00237202 */ /* 0x000fe20000000f00 */
[----:B------:R-:W-:Y:S05]  /*0cf0*/  @!P0 BRA `(.L_x_4) ;  /* 0x0000010000008947 */ /* 0x000fea0003800000 */
[----:B------:R-:W-:-:S13]  /*0d00*/  ISETP.NE.AND P0, PT, R26, 0x2, PT ;  /* 0x000000021a00780c */ /* 0x000fda0003f05270 */
[----:B------:R-:W-:Y:S05]  /*0d10*/  @!P0 BRA `(.L_x_5) ;  /* 0x000000a000008947 */ /* 0x000fea0003800000 */
[----:B------:R-:W-:Y:S01]  /*0d20*/  ISETP.NE.AND P0, PT, R26, 0x3, PT ;  /* 0x000000031a00780c */ /* 0x000fe20003f05270 */
[----:B------:R-:W-:Y:S01]  /*0d30*/  IMAD.MOV.U32 R22, RZ, RZ, R29 ;  /* 0x000000ffff167224 */ /* 0x000fe200078e001d */
[----:B------:R-:W-:Y:S01]  /*0d40*/  MOV R23, R27 ;  /* 0x0000001b00177202 */ /* 0x000fe20000000f00 */
[----:B------:R-:W-:Y:S01]  /*0d50*/  IMAD.MOV.U32 R31, RZ, RZ, R20 ;  /* 0x000000ffff1f7224 */ /* 0x000fe200078e0014 */
[----:B------:R-:W-:-:S09]  /*0d60*/  MOV R35, R28 ;  /* 0x0000001c00237202 */ /* 0x000fd20000000f00 */
[----:B------:R-:W-:Y:S01]  /*0d70*/  @P0 IMAD.MOV.U32 R22, RZ, RZ, R33 ;  /* 0x000000ffff160224 */ /* 0x000fe200078e0021 */
[----:B------:R-:W-:Y:S01]  /*0d80*/  @P0 MOV R23, R34 ;  /* 0x0000002200170202 */ /* 0x000fe20000000f00 */
[----:B------:R-:W-:Y:S01]  /*0d90*/  @P0 IMAD.MOV.U32 R31, RZ, RZ, R32 ;  /* 0x000000ffff1f0224 */ /* 0x000fe200078e0020 */
[----:B------:R-:W-:Y:S01]  /*0da0*/  @P0 MOV R35, R29 ;  /* 0x0000001d00230202 */ /* 0x000fe20000000f00 */
[----:B------:R-:W-:Y:S05]  /*0db0*/  BRA `(.L_x_4) ;  /* 0x0000004000007947 */ /* 0x000fea0003800000 */
.L_x_5:
[----:B------:R-:W-:Y:S01]  /*0dc0*/  IMAD.MOV.U32 R22, RZ, RZ, R32 ;  /* 0x000000ffff167224 */ /* 0x000fe200078e0020 */
[----:B------:R-:W-:Y:S01]  /*0dd0*/  MOV R23, R29 ;  /* 0x0000001d00177202 */ /* 0x000fe20000000f00 */
[----:B------:R-:W-:Y:S01]  /*0de0*/  IMAD.MOV.U32 R31, RZ, RZ, R27 ;  /* 0x000000ffff1f7224 */ /* 0x000fe200078e001b */
[----:B------:R-:W-:Y:S02]  /*0df0*/  MOV R35, R20 ;  /* 0x0000001400237202 */ /* 0x000fe40000000f00 */
.L_x_4:
[----:B------:R-:W-:Y:S01]  /*0e00*/  ISETP.GE.U32.AND P0, PT, R12, c[0x0][0x160], PT ;  /* 0x000058000c007a0c */ /* 0x000fe20003f06070 */
[----:B------:R-:W0:Y:S01]  /*0e10*/  I2F.U32 R22, R22 ;  /* 0x0000001600167306 */ /* 0x000e220000201000 */
[----:B------:R-:W-:Y:S01]  /*0e20*/  IMAD.MOV.U32 R29, RZ, RZ, 0x2f800000 ;  /* 0x2f800000ff1d7424 */ /* 0x000fe200078e00ff */
[----:B------:R-:W-:Y:S01]  /*0e30*/  BSSY B0, `(.L_x_6) ;  /* 0x00000e5000007945 */ /* 0x000fe20003800000 */
[----:B------:R-:W-:-:S05]  /*0e40*/  ISETP.GE.AND.EX P0, PT, R13, c[0x0][0x164], PT, P0 ;  /* 0x000059000d007a0c */ /* 0x000fca0003f06300 */
[----:B------:R-:W1:Y:S08]  /*0e50*/  I2F.U32 R30, R23 ;  /* 0x00000017001e7306 */ /* 0x000e700000201000 */
[----:B------:R-:W2:Y:S01]  /*0e60*/  I2F.U32 R32, R31 ;  /* 0x0000001f00207306 */ /* 0x000ea20000201000 */
[----:B0-----:R-:W-:-:S07]  /*0e70*/  FFMA.FTZ R36, R22, R29, 1.1641532182693481445e-10 ;  /* 0x2f00000016247423 */ /* 0x001fce000001001d */
[----:B------:R-:W0:Y:S01]  /*0e80*/  I2F.U32 R34, R35 ;  /* 0x0000002300227306 */ /* 0x000e220000201000 */
[-C--:B-1----:R-:W-:Y:S02]  /*0e90*/  FFMA.FTZ R30, R30, R29.reuse, 1.1641532182693481445e-10 ;  /* 0x2f0000001e1e7423 */ /* 0x082fe4000001001d */
[-C--:B--2---:R-:W-:Y:S02]  /*0ea0*/  FFMA.FTZ R32, R32, R29.reuse, 1.1641532182693481445e-10 ;  /* 0x2f00000020207423 */ /* 0x084fe4000001001d */
[----:B0-----:R-:W-:Y:S01]  /*0eb0*/  FFMA.FTZ R34, R34, R29, 1.1641532182693481445e-10 ;  /* 0x2f00000022227423 */ /* 0x001fe2000001001d */
[----:B------:R-:W-:Y:S05]  /*0ec0*/  @P0 BRA `(.L_x_7) ;  /* 0x00000db000000947 */ /* 0x000fea0003800000 */
[----:B------:R-:W-:Y:S01]  /*0ed0*/  ISETP.NE.AND P0, PT, RZ, c[0x0][0x188], PT ;  /* 0x00006200ff007a0c */ /* 0x000fe20003f05270 */
[----:B------:R-:W-:-:S12]  /*0ee0*/  HFMA2.MMA R31, -RZ, RZ, 0, 0 ;  /* 0x00000000ff1f7435 */ /* 0x000fd800000001ff */
[----:B------:R-:W-:Y:S05]  /*0ef0*/  @!P0 BRA `(.L_x_8) ;  /* 0x00000d3000008947 */ /* 0x000fea0003800000 */
[----:B------:R-:W-:Y:S01]  /*0f00*/  MOV R23, R12 ;  /* 0x0000000c00177202 */ /* 0x000fe20000000f00 */
[----:B------:R-:W-:Y:S02]  /*0f10*/  IMAD.MOV.U32 R22, RZ, RZ, RZ ;  /* 0x000000ffff167224 */ /* 0x000fe400078e00ff */
[----:B------:R-:W-:Y:S02]  /*0f20*/  IMAD.MOV.U32 R29, RZ, RZ, c[0x0][0x188] ;  /* 0x00006200ff1d7624 */ /* 0x000fe400078e00ff */
[----:B------:R-:W-:-:S03]  /*0f30*/  IMAD.HI.U32 R23, R12, c[0x0][0x190], R22 ;  /* 0x000064000c177a27 */ /* 0x000fc600078e0016 */
[----:B------:R-:W-:Y:S02]  /*0f40*/  ISETP.NE.AND P0, PT, R29, 0x1, PT ;  /* 0x000000011d00780c */ /* 0x000fe40003f05270 */
[----:B------:R-:W-:-:S04]  /*0f50*/  SHF.R.U32.HI R23, RZ, c[0x0][0x194], R23 ;  /* 0x00006500ff177a19 */ /* 0x000fc80000011617 */
[----:B------:R-:W-:-:S05]  /*0f60*/  IADD3 R31, -R23, RZ, RZ ;  /* 0x000000ff171f7210 */ /* 0x000fca0007ffe1ff */
[----:B------:R-:W-:-:S04]  /*0f70*/  IMAD R31, R31, c[0x0][0x18c], R12 ;  /* 0x000063001f1f7a24 */ /* 0x000fc800078e020c */
[----:B------:R-:W-:Y:S01]  /*0f80*/  IMAD R31, R31, c[0x0][0x2b8], RZ ;  /* 0x0000ae001f1f7a24 */ /* 0x000fe200078e02ff */
[----:B------:R-:W-:Y:S05]  /*0f90*/  @!P0 BRA `(.L_x_8) ;  /* 0x00000c9000008947 */ /* 0x000fea0003800000 */
[----:B------:R-:W-:Y:S01]  /*0fa0*/  IMAD.MOV.U32 R22, RZ, RZ, RZ ;  /* 0x000000ffff167224 */ /* 0x000fe200078e00ff */
[----:B------:R-:W-:-:S03]  /*0fb0*/  ISETP.NE.AND P0, PT, R29, 0x2, PT ;  /* 0x000000021d00780c */ /* 0x000fc60003f05270 */
[----:B------:R-:W-:-:S05]  /*0fc0*/  IMAD.HI.U32 R33, R23, c[0x0][0x19c], R22 ;  /* 0x0000670017217a27 */ /* 0x000fca00078e0016 */
[----:B------:R-:W-:-:S04]  /*0fd0*/  SHF.R.U32.HI R33, RZ, c[0x0][0x1a0], R33 ;  /* 0x00006800ff217a19 */ /* 0x000fc80000011621 */
[----:B------:R-:W-:-:S05]  /*0fe0*/  IADD3 R22, -R33, RZ, RZ ;  /* 0x000000ff21167210 */ /* 0x000fca0007ffe1ff */
[----:B------:R-:W-:-:S04]  /*0ff0*/  IMAD R22, R22, c[0x0][0x198], R23 ;  /* 0x0000660016167a24 */ /* 0x000fc800078e0217 */
[----:B------:R-:W-:Y:S01]  /*1000*/  IMAD R31, R22, c[0x0][0x2bc], R31 ;  /* 0x0000af00161f7a24 */ /* 0x000fe200078e021f */
[----:B------:R-:W-:Y:S05]  /*1010*/  @!P0 BRA `(.L_x_8) ;  /* 0x00000c1000008947 */ /* 0x000fea0003800000 */
[----:B------:R-:W-:Y:S01]  /*1020*/  MOV R23, R33 ;  /* 0x0000002100177202 */ /* 0x000fe20000000f00 */
[----:B------:R-:W-:Y:S01]  /*1030*/  IMAD.MOV.U32 R22, RZ, RZ, RZ ;  /* 0x000000ffff167224 */ /* 0x000fe200078e00ff */
[----:B------:R-:W-:-:S03]  /*1040*/  ISETP.NE.AND P0, PT, R29, 0x3, PT ;  /* 0x000000031d00780c */ /* 0x000fc60003f05270 */
[----:B------:R-:W-:-:S05]  /*1050*/  IMAD.HI.U32 R23, R33, c[0x0][0x1a8], R22 ;  /* 0x00006a0021177a27 */ /* 0x000fca00078e0016 */
[----:B------:R-:W-:-:S05]  /*1060*/  SHF.R.U32.HI R23, RZ, c[0x0][0x1ac], R23 ;  /* 0x00006b00ff177a19 */ /* 0x000fca0000011617 */
[----:B------:R-:W-:-:S04]  /*1070*/  IMAD.MOV R22, RZ, RZ, -R23 ;  /* 0x000000ffff167224 */ /* 0x000fc800078e0a17 */
[----:B------:R-:W-:-:S04]  /*1080*/  IMAD R22, R22, c[0x0][0x1a4], R33 ;  /* 0x0000690016167a24 */ /* 0x000fc800078e0221 */
[----:B------:R-:W-:Y:S01]  /*1090*/  IMAD R31, R22, c[0x0][0x2c0], R31 ;  /* 0x0000b000161f7a24 */ /* 0x000fe200078e021f */
[----:B------:R-:W-:Y:S05]  /*10a0*/  @!P0 BRA `(.L_x_8) ;  /* 0x00000b8000008947 */ /* 0x000fea0003800000 */
[----:B------:R-:W-:Y:S01]  /*10b0*/  HFMA2.MMA R22, -RZ, RZ, 0, 0 ;  /* 0x00000000ff167435 */ /* 0x000fe200000001ff */
[----:B------:R-:W-:-:S09]  /*10c0*/  ISETP.NE.AND P0, PT, R29, 0x4, PT ;  /* 0x000000041d00780c */ /* 0x000fd20003f05270 */
[----:B------:R-:W-:-:S05]  /*10d0*/  IMAD.HI.U32 R33, R23, c[0x0][0x1b4], R22 ;  /* 0x00006d0017217a27 */ /* 0x000fca00078e0016 */
[----:B------:R-:W-:-:S05]  /*10e0*/  SHF.R.U32.HI R33, RZ, c[0x0][0x1b8], R33 ;  /* 0x00006e00ff217a19 */ /* 0x000fca0000011621 */
[----:B------:R-:W-:-:S04]  /*10f0*/  IMAD.MOV R22, RZ, RZ, -R33 ;  /* 0x000000ffff167224 */ /* 0x000fc800078e0a21 */
[----:B------:R-:W-:-:S04]  /*1100*/  IMAD R22, R22, c[0x0][0x1b0], R23 ;  /* 0x00006c0016167a24 */ /* 0x000fc800078e0217 */
[----:B------:R-:W-:Y:S01]  /*1110*/  IMAD R31, R22, c[0x0][0x2c4], R31 ;  /* 0x0000b100161f7a24 */ /* 0x000fe200078e021f */
[----:B------:R-:W-:Y:S05]  /*1120*/  @!P0 BRA `(.L_x_8) ;  /* 0x00000b0000008947 */ /* 0x000fea0003800000 */
[----:B------:R-:W-:Y:S01]  /*1130*/  MOV R22, RZ ;  /* 0x000000ff00167202 */ /* 0x000fe20000000f00 */
[----:B------:R-:W-:Y:S01]  /*1140*/  IMAD.MOV.U32 R23, RZ, RZ, R33 ;  /* 0x000000ffff177224 */ /* 0x000fe200078e0021 */
[----:B------:R-:W-:-:S03]  /*1150*/  ISETP.NE.AND P0, PT, R29, 0x5, PT ;  /* 0x000000051d00780c */ /* 0x000fc60003f05270 */
[----:B------:R-:W-:-:S05]  /*1160*/  IMAD.HI.U32 R23, R33, c[0x0][0x1c0], R22 ;  /* 0x0000700021177a27 */ /* 0x000fca00078e0016 */
[----:B------:R-:W-:-:S04]  /*1170*/  SHF.R.U32.HI R23, RZ, c[0x0][0x1c4], R23 ;  /* 0x00007100ff177a19 */ /* 0x000fc80000011617 */
[----:B------:R-:W-:-:S05]  /*1180*/  IADD3 R22, -R23, RZ, RZ ;  /* 0x000000ff17167210 */ /* 0x000fca0007ffe1ff */
[----:B------:R-:W-:-:S04]  /*1190*/  IMAD R22, R22, c[0x0][0x1bc], R33 ;  /* 0x00006f0016167a24 */ /* 0x000fc800078e0221 */
[----:B------:R-:W-:Y:S01]  /*11a0*/  IMAD R31, R22, c[0x0][0x2c8], R31 ;  /* 0x0000b200161f7a24 */ /* 0x000fe200078e021f */
        /* <DEDUP_REMOVED lines=155> */
[----:B------:R-:W-:Y:S01]  /*1b60*/  ISETP.NE.AND P0, PT, R29, 0x18, PT ;  /* 0x000000181d00780c */ /* 0x000fe20003f05270 */
[----:B------:R-:W-:-:S08]  /*1b70*/  IMAD.MOV.U32 R23, RZ, RZ, R33 ;  /* 0x000000ffff177224 */ /* 0x000fd000078e0021 */
[----:B------:R-:W-:-:S05]  /*1b80*/  IMAD.HI.U32 R22, R33, c[0x0][0x2a4], R22 ;  /* 0x0000a90021167a27 */ /* 0x000fca00078e0016 */
[----:B------:R-:W-:Y:S02]  /*1b90*/  SHF.R.U32.HI R23, RZ, c[0x0][0x2a8], R22 ;  /* 0x0000aa00ff177a19 */ /* 0x000fe40000011616 */
[----:B------:R-:W-:-:S03]  /*1ba0*/  @P0 MOV R22, RZ ;  /* 0x000000ff00160202 */ /* 0x000fc60000000f00 */
[--C-:B------:R-:W-:Y:S02]  /*1bb0*/  IMAD.MOV R35, RZ, RZ, -R23.reuse ;  /* 0x000000ffff237224 */ /* 0x100fe400078e0a17 */
[----:B------:R-:W-:-:S05]  /*1bc0*/  @P0 IMAD.HI.U32 R22, R23, c[0x0][0x2b0], R22 ;  /* 0x0000ac0017160a27 */ /* 0x000fca00078e0016 */
[----:B------:R-:W-:Y:S01]  /*1bd0*/  @P0 SHF.R.U32.HI R29, RZ, c[0x0][0x2b4], R22 ;  /* 0x0000ad00ff1d0a19 */ /* 0x000fe20000011616 */
[----:B------:R-:W-:-:S03]  /*1be0*/  IMAD R22, R35, c[0x0][0x2a0], R33 ;  /* 0x0000a80023167a24 */ /* 0x000fc600078e0221 */
[----:B------:R-:W-:Y:S01]  /*1bf0*/  @P0 IADD3 R29, -R29, RZ, RZ ;  /* 0x000000ff1d1d0210 */ /* 0x000fe20007ffe1ff */
[----:B------:R-:W-:-:S04]  /*1c00*/  IMAD R31, R22, c[0x0][0x314], R31 ;  /* 0x0000c500161f7a24 */ /* 0x000fc800078e021f */
[----:B------:R-:W-:-:S04]  /*1c10*/  @P0 IMAD R22, R29, c[0x0][0x2ac], R23 ;  /* 0x0000ab001d160a24 */ /* 0x000fc800078e0217 */
[----:B------:R-:W-:-:S05]  /*1c20*/  @P0 IMAD R31, R22, c[0x0][0x318], R31 ;  /* 0x0000c600161f0a24 */ /* 0x000fca00078e021f */
.L_x_8:
[----:B------:R-:W-:Y:S02]  /*1c30*/  IADD3 R22, P1, R31, c[0x0][0x320], RZ ;  /* 0x0000c8001f167a10 */ /* 0x000fe40007f3e0ff */
[----:B------:R-:W-:-:S03]  /*1c40*/  FSETP.GEU.FTZ.AND P0, PT, R36, R25, PT ;  /* 0x000000192400720b */ /* 0x000fc60003f1e000 */
[----:B------:R-:W-:Y:S01]  /*1c50*/  IMAD.X R23, RZ, RZ, c[0x0][0x324], P1 ;  /* 0x0000c900ff177624 */ /* 0x000fe200008e06ff */
[----:B------:R-:W-:-:S05]  /*1c60*/  SEL R29, RZ, 0x1, P0 ;  /* 0x00000001ff1d7807 */ /* 0x000fca0000000000 */
[----:B------:R0:W-:Y:S04]  /*1c70*/  STG.E.U8 [R22.64], R29 ;  /* 0x0000001d16007986 */ /* 0x0001e8000c101108 */
.L_x_7:
[----:B------:R-:W-:Y:S05]  /*1c80*/  BSYNC B0 ;  /* 0x0000000000007941 */ /* 0x000fea0003800000 */
.L_x_6:
[----:B0-----:R-:W-:Y:S01]  /*1c90*/  MOV R29, c[0x0][0x0] ;  /* 0x00000000001d7a02 */ /* 0x001fe20000000f00 */
[----:B------:R-:W-:Y:S04]  /*1ca0*/  BSSY B0, `(.L_x_9) ;  /* 0x00000e2000007945 */ /* 0x000fe80003800000 */
[----:B------:R-:W-:-:S05]  /*1cb0*/  IMAD R29, R29, c[0x0][0xc], RZ ;  /* 0x000003001d1d7a24 */ /* 0x000fca00078e02ff */
[----:B------:R-:W-:-:S04]  /*1cc0*/  IADD3 R35, P1, R29, R12, RZ ;  /* 0x0000000c1d237210 */ /* 0x000fc80007f3e0ff */
[----:B------:R-:W-:Y:S01]  /*1cd0*/  ISETP.GE.U32.AND P0, PT, R35, c[0x0][0x160], PT ;  /* 0x0000580023007a0c */ /* 0x000fe20003f06070 */
[----:B------:R-:W-:-:S05]  /*1ce0*/  IMAD.X R22, RZ, RZ, R13, P1 ;  /* 0x000000ffff167224 */ /* 0x000fca00008e060d */
[----:B------:R-:W-:-:S13]  /*1cf0*/  ISETP.GE.AND.EX P0, PT, R22, c[0x0][0x164], PT, P0 ;  /* 0x0000590016007a0c */ /* 0x000fda0003f06300 */
        /* <DEDUP_REMOVED lines=215> */
.L_x_11:
[----:B------:R-:W-:Y:S02]  /*2a70*/  IADD3 R22, P1, R33, c[0x0][0x320], RZ ;  /* 0x0000c80021167a10 */ /* 0x000fe40007f3e0ff */
[----:B------:R-:W-:-:S03]  /*2a80*/  FSETP.GEU.FTZ.AND P0, PT, R30, R25, PT ;  /* 0x000000191e00720b */ /* 0x000fc60003f1e000 */
[----:B------:R-:W-:Y:S01]  /*2a90*/  IMAD.X R23, RZ, RZ, c[0x0][0x324], P1 ;  /* 0x0000c900ff177624 */ /* 0x000fe200008e06ff */
[----:B------:R-:W-:-:S05]  /*2aa0*/  SEL R31, RZ, 0x1, P0 ;  /* 0x00000001ff1f7807 */ /* 0x000fca0000000000 */
[----:B------:R0:W-:Y:S04]  /*2ab0*/  STG.E.U8 [R22.64], R31 ;  /* 0x0000001f16007986 */ /* 0x0001e8000c101108 */
.L_x_10:
[----:B------:R-:W-:Y:S05]  /*2ac0*/  BSYNC B0 ;  /* 0x0000000000007941 */ /* 0x000fea0003800000 */
.L_x_9:
[----:B------:R-:W-:Y:S01]  /*2ad0*/  LEA R33, P1, R29, R12, 0x1 ;  /* 0x0000000c1d217211 */ /* 0x000fe200078208ff */
[----:B------:R-:W-:Y:S03]  /*2ae0*/  BSSY B0, `(.L_x_12) ;  /* 0x00000e0000007945 */ /* 0x000fe60003800000 */
[----:B------:R-:W-:Y:S02]  /*2af0*/  ISETP.GE.U32.AND P0, PT, R33, c[0x0][0x160], PT ;  /* 0x0000580021007a0c */ /* 0x000fe40003f06070 */
[----:B0-----:R-:W-:-:S04]  /*2b00*/  IADD3.X R22, RZ, R13, RZ, P1, !PT ;  /* 0x0000000dff167210 */ /* 0x001fc80000ffe4ff */
[----:B------:R-:W-:-:S13]  /*2b10*/  ISETP.GE.AND.EX P0, PT, R22, c[0x0][0x164], PT, P0 ;  /* 0x0000590016007a0c */ /* 0x000fda0003f06300 */
[----:B------:R-:W-:Y:S05]  /*2b20*/  @P0 BRA `(.L_x_13) ;  /* 0x00000db000000947 */ /* 0x000fea0003800000 */
[----:B------:R-:W-:Y:S01]  /*2b30*/  ISETP.NE.AND P0, PT, RZ, c[0x0][0x188], PT ;  /* 0x00006200ff007a0c */ /* 0x000fe20003f05270 */
[----:B------:R-:W-:-:S12]  /*2b40*/  IMAD.MOV.U32 R31, RZ, RZ, RZ ;  /* 0x000000ffff1f7224 */ /* 0x000fd800078e00ff */
[----:B------:R-:W-:Y:S05]  /*2b50*/  @!P0 BRA `(.L_x_14) ;  /* 0x00000d3000008947 */ /* 0x000fea0003800000 */
[----:B------:R-:W-:Y:S01]  /*2b60*/  HFMA2.MMA R22, -RZ, RZ, 0, 0 ;  /* 0x00000000ff167435 */ /* 0x000fe200000001ff */
[----:B------:R-:W-:Y:S01]  /*2b70*/  IMAD.MOV.U32 R23, RZ, RZ, R33 ;  /* 0x000000ffff177224 */ /* 0x000fe200078e0021 */
[----:B------:R-:W-:-:S04]  /*2b80*/  MOV R30, c[0x0][0x188] ;  /* 0x00006200001e7a02 */ /* 0x000fc80000000f00 */
[----:B------:R-:W-:-:S04]  /*2b90*/  ISETP.NE.AND P0, PT, R30, 0x1, PT ;  /* 0x000000011e00780c */ /* 0x000fc80003f05270 */
[----:B------:R-:W-:-:S05]  /*2ba0*/  IMAD.HI.U32 R23, R33, c[0x0][0x190], R22 ;  /* 0x0000640021177a27 */ /* 0x000fca00078e0016 */
[----:B------:R-:W-:-:S05]  /*2bb0*/  SHF.R.U32.HI R23, RZ, c[0x0][0x194], R23 ;  /* 0x00006500ff177a19 */ /* 0x000fca0000011617 */
[----:B------:R-:W-:-:S04]  /*2bc0*/  IMAD.MOV R22, RZ, RZ, -R23 ;  /* 0x000000ffff167224 */ /* 0x000fc800078e0a17 */
[----:B------:R-:W-:-:S04]  /*2bd0*/  IMAD R31, R22, c[0x0][0x18c], R33 ;  /* 0x00006300161f7a24 */ /* 0x000fc800078e0221 */
[----:B------:R-:W-:Y:S01]  /*2be0*/  IMAD R31, R31, c[0x0][0x2b8], RZ ;  /* 0x0000ae001f1f7a24 */ /* 0x000fe200078e02ff */
[----:B------:R-:W-:Y:S05]  /*2bf0*/  @!P0 BRA `(.L_x_14) ;  /* 0x00000c9000008947 */ /* 0x000fea0003800000 */
[----:B------:R-:W-:Y:S02]  /*2c00*/  MOV R22, RZ ;  /* 0x000000ff00167202 */ /* 0x000fe40000000f00 */
        /* <DEDUP_REMOVED lines=8> */
[----:B------:R-:W-:Y:S01]  /*2c90*/  IMAD.MOV.U32 R23, RZ, RZ, R33 ;  /* 0x000000ffff177224 */ /* 0x000fe200078e0021 */
[----:B------:R-:W-:-:S08]  /*2ca0*/  ISETP.NE.AND P0, PT, R30, 0x3, PT ;  /* 0x000000031e00780c */ /* 0x000fd00003f05270 */
        /* <DEDUP_REMOVED lines=176> */
[----:B------:R-:W-:Y:S01]  /*37b0*/  ISETP.NE.AND P0, PT, R30, 0x18, PT ;  /* 0x000000181e00780c */ /* 0x000fe20003f05270 */
[----:B------:R-:W-:Y:S01]  /*37c0*/  IMAD.MOV.U32 R22, RZ, RZ, RZ ;  /* 0x000000ffff167224 */ /* 0x000fe200078e00ff */
[----:B------:R-:W-:-:S05]  /*37d0*/  MOV R23, R35 ;  /* 0x0000002300177202 */ /* 0x000fca0000000f00 */
[----:B------:R-:W-:-:S05]  /*37e0*/  IMAD.HI.U32 R22, R35, c[0x0][0x2a4], R22 ;  /* 0x0000a90023167a27 */ /* 0x000fca00078e0016 */
[----:B------:R-:W-:Y:S01]  /*37f0*/  SHF.R.U32.HI R23, RZ, c[0x0][0x2a8], R22 ;  /* 0x0000aa00ff177a19 */ /* 0x000fe20000011616 */
[----:B------:R-:W-:-:S03]  /*3800*/  @P0 IMAD.MOV.U32 R22, RZ, RZ, RZ ;  /* 0x000000ffff160224 */ /* 0x000fc600078e00ff */
[C---:B------:R-:W-:Y:S01]  /*3810*/  IADD3 R36, -R23.reuse, RZ, RZ ;  /* 0x000000ff17247210 */ /* 0x040fe20007ffe1ff */
[----:B------:R-:W-:-:S05]  /*3820*/  @P0 IMAD.HI.U32 R22, R23, c[0x0][0x2b0], R22 ;  /* 0x0000ac0017160a27 */ /* 0x000fca00078e0016 */
[----:B------:R-:W-:Y:S01]  /*3830*/  @P0 SHF.R.U32.HI R30, RZ, c[0x0][0x2b4], R22 ;  /* 0x0000ad00ff1e0a19 */ /* 0x000fe20000011616 */
[----:B------:R-:W-:-:S04]  /*3840*/  IMAD R22, R36, c[0x0][0x2a0], R35 ;  /* 0x0000a80024167a24 */ /* 0x000fc800078e0223 */
[----:B------:R-:W-:Y:S02]  /*3850*/  @P0 IMAD.MOV R33, RZ, RZ, -R30 ;  /* 0x000000ffff210224 */ /* 0x000fe400078e0a1e */
[----:B------:R-:W-:Y:S02]  /*3860*/  IMAD R31, R22, c[0x0][0x314], R31 ;  /* 0x0000c500161f7a24 */ /* 0x000fe400078e021f */
[----:B------:R-:W-:-:S04]  /*3870*/  @P0 IMAD R22, R33, c[0x0][0x2ac], R23 ;  /* 0x0000ab0021160a24 */ /* 0x000fc800078e0217 */
[----:B------:R-:W-:-:S05]  /*3880*/  @P0 IMAD R31, R22, c[0x0][0x318], R31 ;  /* 0x0000c600161f0a24 */ /* 0x000fca00078e021f */
.L_x_14:
[----:B------:R-:W-:Y:S02]  /*3890*/  IADD3 R22, P1, R31, c[0x0][0x320], RZ ;  /* 0x0000c8001f167a10 */ /* 0x000fe40007f3e0ff */
[----:B------:R-:W-:Y:S02]  /*38a0*/  FSETP.GEU.FTZ.AND P0, PT, R32, R25, PT ;  /* 0x000000192000720b */ /* 0x000fe40003f1e000 */
[----:B------:R-:W-:Y:S02]  /*38b0*/  IADD3.X R23, RZ, c[0x0][0x324], RZ, P1, !PT ;  /* 0x0000c900ff177a10 */ /* 0x000fe40000ffe4ff */
[----:B------:R-:W-:-:S05]  /*38c0*/  SEL R31, RZ, 0x1, P0 ;  /* 0x00000001ff1f7807 */ /* 0x000fca0000000000 */
[----:B------:R0:W-:Y:S04]  /*38d0*/  STG.E.U8 [R22.64], R31 ;  /* 0x0000001f16007986 */ /* 0x0001e8000c101108 */
.L_x_13:
[----:B------:R-:W-:Y:S05]  /*38e0*/  BSYNC B0 ;  /* 0x0000000000007941 */ /* 0x000fea0003800000 */
.L_x_12:
[----:B0-----:R-:W-:-:S05]  /*38f0*/  IMAD R23, R29, 0x3, RZ ;  /* 0x000000031d177824 */ /* 0x001fca00078e02ff */
        /* <DEDUP_REMOVED lines=8> */
[----:B------:R-:W-:Y:S01]  /*3980*/  IMAD.MOV.U32 R22, RZ, RZ, RZ ;  /* 0x000000ffff167224 */ /* 0x000fe200078e00ff */
[----:B------:R-:W-:-:S03]  /*3990*/  MOV R30, c[0x0][0x188] ;  /* 0x00006200001e7a02 */ /* 0x000fc60000000f00 */
[----:B------:R-:W-:Y:S01]  /*39a0*/  IMAD.HI.U32 R33, R23, c[0x0][0x190], R22 ;  /* 0x0000640017217a27 */ /* 0x000fe200078e0016 */
[----:B------:R-:W-:-:S04]  /*39b0*/  ISETP.NE.AND P0, PT, R30, 0x1, PT ;  /* 0x000000011e00780c */ /* 0x000fc80003f05270 */
[----:B------:R-:W-:-:S05]  /*39c0*/  SHF.R.U32.HI R33, RZ, c[0x0][0x194], R33 ;  /* 0x00006500ff217a19 */ /* 0x000fca0000011621 */
[----:B------:R-:W-:-:S04]  /*39d0*/  IMAD.MOV R31, RZ, RZ, -R33 ;  /* 0x000000ffff1f7224 */ /* 0x000fc800078e0a21 */
[----:B------:R-:W-:-:S04]  /*39e0*/  IMAD R31, R31, c[0x0][0x18c], R23 ;  /* 0x000063001f1f7a24 */ /* 0x000fc800078e0217 */
[----:B------:R-:W-:Y:S01]  /*39f0*/  IMAD R31, R31, c[0x0][0x2b8], RZ ;  /* 0x0000ae001f1f7a24 */ /* 0x000fe200078e02ff */
        /* <DEDUP_REMOVED lines=18> */
[----:B------:R-:W-:Y:S02]  /*3b20*/  MOV R22, RZ ;  /* 0x000000ff00167202 */ /* 0x000fe40000000f00 */
[----:B------:R-:W-:Y:S02]  /*3b30*/  MOV R23, R33 ;  /* 0x0000002100177202 */ /* 0x000fe40000000f00 */
[----:B------:R-:W-:-:S03]  /*3b40*/  ISETP.NE.AND P0, PT, R30, 0x4, PT ;  /* 0x000000041e00780c */ /* 0x000fc60003f05270 */
[----:B------:R-:W-:-:S05]  /*3b50*/  IMAD.HI.U32 R23, R33, c[0x0][0x1b4], R22 ;  /* 0x00006d0021177a27 */ /* 0x000fca00078e0016 */
[----:B------:R-:W-:-:S05]  /*3b60*/  SHF.R.U32.HI R23, RZ, c[0x0][0x1b8], R23 ;  /* 0x00006e00ff177a19 */ /* 0x000fca0000011617 */
[----:B------:R-:W-:-:S04]  /*3b70*/  IMAD.MOV R22, RZ, RZ, -R23 ;  /* 0x000000ffff167224 */ /* 0x000fc800078e0a17 */
[----:B------:R-:W-:-:S04]  /*3b80*/  IMAD R22, R22, c[0x0][0x1b0], R33 ;  /* 0x00006c0016167a24 */ /* 0x000fc800078e0221 */
[----:B------:R-:W-:Y:S01]  /*3b90*/  IMAD R31, R22, c[0x0][0x2c4], R31 ;  /* 0x0000b100161f7a24 */ /* 0x000fe200078e021f */
[----:B------:R-:W-:Y:S05]  /*3ba0*/  @!P0 BRA `(.L_x_16) ;  /* 0x00000af000008947 */ /* 0x000fea0003800000 */
[----:B------:R-:W-:Y:S02]  /*3bb0*/  MOV R22, RZ ;  /* 0x000000ff00167202 */ /* 0x000fe40000000f00 */
        /* <DEDUP_REMOVED lines=174> */
.L_x_16:
[----:B------:R-:W-:Y:S02]  /*46a0*/  IADD3 R22, P1, R31, c[0x0][0x320], RZ ;  /* 0x0000c8001f167a10 */ /* 0x000fe40007f3e0ff */
[----:B------:R-:W-:Y:S02]  /*46b0*/  FSETP.GEU.FTZ.AND P0, PT, R34, R25, PT ;  /* 0x000000192200720b */ /* 0x000fe40003f1e000 */
[----:B------:R-:W-:Y:S02]  /*46c0*/  IADD3.X R23, RZ, c[0x0][0x324], RZ, P1, !PT ;  /* 0x0000c900ff177a10 */ /* 0x000fe40000ffe4ff */
[----:B------:R-:W-:-:S05]  /*46d0*/  SEL R31, RZ, 0x1, P0 ;  /* 0x00000001ff1f7807 */ /* 0x000fca0000000000 */
[----:B------:R0:W-:Y:S04]  /*46e0*/  STG.E.U8 [R22.64], R31 ;  /* 0x0000001f16007986 */ /* 0x0001e8000c101108 */
.L_x_15:
[----:B------:R-:W-:Y:S01]  /*46f0*/  LEA R12, P0, R29, R12, 0x2 ;  /* 0x0000000c1d0c7211 */ /* 0x000fe200078010ff */
[----:B------:R-:W-:Y:S01]  /*4700*/  WARPSYNC 0xffffffff ;  /* 0xffffffff00007948 */ /* 0x000fe20003800000 */
[----:B------:R-:W-:Y:S01]  /*4710*/  BAR.SYNC.DEFER_BLOCKING 0x0 ;  /* 0x0000000000007b1d */ /* 0x000fe20000010000 */
[----:B------:R-:W-:Y:S01]  /*4720*/  MOV R34, R20 ;  /* 0x0000001400227202 */ /* 0x000fe20000000f00 */
[----:B------:R-:W-:Y:S01]  /*4730*/  IMAD.MOV.U32 R32, RZ, RZ, R28 ;  /* 0x000000ffff207224 */ /* 0x000fe200078e001c */
[----:B------:R-:W-:Y:S01]  /*4740*/  MOV R33, R27 ;  /* 0x0000001b00217202 */ /* 0x000fe20000000f00 */
[----:B------:R-:W-:Y:S01]  /*4750*/  IMAD.X R13, RZ, RZ, R13, P0 ;  /* 0x000000ffff0d7224 */ /* 0x000fe200000e060d */
[----:B------:R-:W-:-:S04]  /*4760*/  ISETP.GE.U32.AND P0, PT, R12, R17, PT ;  /* 0x000000110c00720c */ /* 0x000fc80003f06070 */
[----:B------:R-:W-:-:S13]  /*4770*/  ISETP.GE.AND.EX P0, PT, R13, R24, PT, P0 ;  /* 0x000000180d00720c */ /* 0x000fda0003f06300 */
[----:B------:R-:W-:Y:S01]  /*4780*/  @P0 CALL.REL.NOINC `(.L_x_17) ;  /* 0x0000001000000944 */ /* 0x000fe20003c00000 */
[----:B------:R-:W-:Y:S05]  /*4790*/  BRA `(.L_x_18) ;  /* 0xffffc0f000007947 */ /* 0x000fea000383ffff */
.L_x_17:
[----:B------:R-:W-:Y:S05]  /*47a0*/  EXIT ;  /* 0x000000000000794d */ /* 0x000fea0003800000 */
        .weak           $__internal_0_$__cuda_sm20_div_s64
        .type           $__internal_0_$__cuda_sm20_div_s64,@function
        .size           $__internal_0_$__cuda_sm20_div_s64,(.L_x_7168 - $__internal_0_$__cuda_sm20_div_s64)
$__internal_0_$__cuda_sm20_div_s64:
[----:B------:R-:W-:Y:S02]  /*47b0*/  UMOV UR5, URZ ;  /* 0x0000003f00057c82 */ /* 0x000fe40008000000 */
[----:B------:R-:W0:Y:S08]  /*47c0*/  I2F.U64.RP R17, UR4 ;  /* 0x0000000400117d12 */ /* 0x000e300008309000 */
[----:B0-----:R-:W0:Y:S02]  /*47d0*/  MUFU.RCP R17, R17 ;  /* 0x0000001100117308 */ /* 0x001e240000001000 */
[----:B0-----:R-:W-:-:S02]  /*47e0*/  IADD3 R22, R17, 0x1ffffffe, RZ ;  /* 0x1ffffffe11167810 */ /* 0x001fc40007ffe0ff */
[----:B------:R-:W-:-:S04]  /*47f0*/  IADD3 R17, P4, RZ, -UR6, RZ ;  /* 0x80000006ff117c10 */ /* 0x000fc8000ff9e0ff */
[----:B------:R-:W0:Y:S02]  /*4800*/  F2I.U64.TRUNC R22, R22 ;  /* 0x0000001600167311 */ /* 0x000e24000020d800 */
[----:B0-----:R-:W-:-:S04]  /*4810*/  IMAD.WIDE.U32 R20, R22, UR4, RZ ;  /* 0x0000000416147c25 */ /* 0x001fc8000f8e00ff */
[----:B------:R-:W-:Y:S01]  /*4820*/  IMAD R21, R23, UR4, R21 ;  /* 0x0000000417157c24 */ /* 0x000fe2000f8e0215 */
[----:B------:R-:W-:-:S04]  /*4830*/  IADD3 R25, P0, RZ, -R20, RZ ;  /* 0x80000014ff197210 */ /* 0x000fc80007f1e0ff */
[----:B------:R-:W-:Y:S01]  /*4840*/  IADD3.X R27, RZ, ~R21, RZ, P0, !PT ;  /* 0x80000015ff1b7210 */ /* 0x000fe200007fe4ff */
[----:B------:R-:W-:Y:S01]  /*4850*/  IMAD.HI.U32 R20, R22, R25, RZ ;  /* 0x0000001916147227 */ /* 0x000fe200078e00ff */
[----:B------:R-:W-:-:S03]  /*4860*/  MOV R21, R22 ;  /* 0x0000001600157202 */ /* 0x000fc60000000f00 */
[-C--:B------:R-:W-:Y:S02]  /*4870*/  IMAD R29, R23, R27.reuse, RZ ;  /* 0x0000001b171d7224 */ /* 0x080fe400078e02ff */
[----:B------:R-:W-:-:S06]  /*4880*/  IMAD.WIDE.U32 R20, P0, R22, R27, R20 ;  /* 0x0000001b16147225 */ /* 0x000fcc0007800014 */
[----:B------:R-:W-:-:S04]  /*4890*/  IMAD.HI.U32 R20, P1, R23, R25, R20 ;  /* 0x0000001917147227 */ /* 0x000fc80007820014 */
[----:B------:R-:W-:Y:S01]  /*48a0*/  IMAD.HI.U32 R25, R23, R27, RZ ;  /* 0x0000001b17197227 */ /* 0x000fe200078e00ff */
[----:B------:R-:W-:-:S03]  /*48b0*/  IADD3 R21, P2, R29, R20, RZ ;  /* 0x000000141d157210 */ /* 0x000fc60007f5e0ff */
[----:B------:R-:W-:Y:S02]  /*48c0*/  IMAD.X R25, R25, 0x1, R23, P0 ;  /* 0x0000000119197824 */ /* 0x000fe400000e0617 */
[----:B------:R-:W-:-:S03]  /*48d0*/  IMAD.WIDE.U32 R22, R21, UR4, RZ ;  /* 0x0000000415167c25 */ /* 0x000fc6000f8e00ff */
[----:B------:R-:W-:Y:S02]  /*48e0*/  IADD3.X R25, RZ, RZ, R25, P2, P1 ;  /* 0x000000ffff197210 */ /* 0x000fe400017e2419 */
[----:B------:R-:W-:Y:S02]  /*48f0*/  IADD3 R27, P0, RZ, -R22, RZ ;  /* 0x80000016ff1b7210 */ /* 0x000fe40007f1e0ff */
[----:B------:R-:W-:Y:S01]  /*4900*/  ISETP.LE.AND P1, PT, RZ, UR7, PT ;  /* 0x00000007ff007c0c */ /* 0x000fe2000bf23270 */
[----:B------:R-:W-:Y:S01]  /*4910*/  IMAD R22, R25, UR4, R23 ;  /* 0x0000000419167c24 */ /* 0x000fe2000f8e0217 */
[----:B------:R-:W-:Y:S01]  /*4920*/  IADD3.X R23, RZ, ~UR7, RZ, P4, !PT ;  /* 0x80000007ff177c10 */ /* 0x000fe2000a7fe4ff */
[----:B------:R-:W-:Y:S01]  /*4930*/  IMAD.HI.U32 R20, R21, R27, RZ ;  /* 0x0000001b15147227 */ /* 0x000fe200078e00ff */
[----:B------:R-:W-:Y:S02]  /*4940*/  SEL R17, R17, UR6, !P1 ;  /* 0x0000000611117c07 */ /* 0x000fe4000c800000 */
[----:B------:R-:W-:-:S02]  /*4950*/  IADD3.X R22, RZ, ~R22, RZ, P0, !PT ;  /* 0x80000016ff167210 */ /* 0x000fc400007fe4ff */
[----:B------:R-:W-:-:S03]  /*4960*/  SEL R23, R23, UR7, !P1 ;  /* 0x0000000717177c07 */ /* 0x000fc6000c800000 */
[----:B------:R-:W-:-:S04]  /*4970*/  IMAD.WIDE.U32 R20, P0, R21, R22, R20 ;  /* 0x0000001615147225 */ /* 0x000fc80007800014 */
[----:B------:R-:W-:-:S04]  /*4980*/  IMAD.HI.U32 R28, R25, R22, RZ ;  /* 0x00000016191c7227 */ /* 0x000fc800078e00ff */
[----:B------:R-:W-:-:S04]  /*4990*/  IMAD.HI.U32 R20, P2, R25, R27, R20 ;  /* 0x0000001b19147227 */ /* 0x000fc80007840014 */
[----:B------:R-:W-:Y:S02]  /*49a0*/  IMAD R21, R25, R22, RZ ;  /* 0x0000001619157224 */ /* 0x000fe400078e02ff */
[----:B------:R-:W-:-:S03]  /*49b0*/  IMAD.X R25, R28, 0x1, R25, P0 ;  /* 0x000000011c197824 */ /* 0x000fc600000e0619 */
[----:B------:R-:W-:Y:S01]  /*49c0*/  IADD3 R22, P3, R21, R20, RZ ;  /* 0x0000001415167210 */ /* 0x000fe20007f7e0ff */
[----:B------:R-:W-:-:S03]  /*49d0*/  HFMA2.MMA R21, -RZ, RZ, 0, 0 ;  /* 0x00000000ff157435 */ /* 0x000fc600000001ff */
[----:B------:R-:W-:Y:S01]  /*49e0*/  IADD3.X R28, RZ, RZ, R25, P3, P2 ;  /* 0x000000ffff1c7210 */ /* 0x000fe20001fe4419 */
[----:B------:R-:W-:-:S04]  /*49f0*/  IMAD.HI.U32 R20, R22, R17, RZ ;  /* 0x0000001116147227 */ /* 0x000fc800078e00ff */
[-C--:B------:R-:W-:Y:S02]  /*4a00*/  IMAD R27, R28, R23.reuse, RZ ;  /* 0x000000171c1b7224 */ /* 0x080fe400078e02ff */
[----:B------:R-:W-:-:S04]  /*4a10*/  IMAD.WIDE.U32 R20, R22, R23, R20 ;  /* 0x0000001716147225 */ /* 0x000fc800078e0014 */
[----:B------:R-:W-:-:S04]  /*4a20*/  IMAD.HI.U32 R25, R28, R23, RZ ;  /* 0x000000171c197227 */ /* 0x000fc800078e00ff */
[----:B------:R-:W-:-:S05]  /*4a30*/  IMAD.HI.U32 R20, P0, R28, R17, R20 ;  /* 0x000000111c147227 */ /* 0x000fca0007800014 */
[----:B------:R-:W-:Y:S02]  /*4a40*/  IADD3 R22, P2, R27, R20, RZ ;  /* 0x000000141b167210 */ /* 0x000fe40007f5e0ff */
[----:B------:R-:W-:-:S03]  /*4a50*/  IADD3.X R25, R25, RZ, RZ, P0, !PT ;  /* 0x000000ff19197210 */ /* 0x000fc600007fe4ff */
[----:B------:R-:W-:-:S04]  /*4a60*/  IMAD.WIDE.U32 R20, R22, UR4, RZ ;  /* 0x0000000416147c25 */ /* 0x000fc8000f8e00ff */
[----:B------:R-:W-:Y:S01]  /*4a70*/  IMAD.X R25, RZ, RZ, R25, P2 ;  /* 0x000000ffff197224 */ /* 0x000fe200010e0619 */
[----:B------:R-:W-:Y:S02]  /*4a80*/  IADD3 R20, P0, -R20, R17, RZ ;  /* 0x0000001114147210 */ /* 0x000fe40007f1e1ff */
[----:B------:R-:W-:Y:S01]  /*4a90*/  IADD3 R17, P3, R22, 0x1, RZ ;  /* 0x0000000116117810 */ /* 0x000fe20007f7e0ff */
[----:B------:R-:W-:Y:S01]  /*4aa0*/  IMAD R28, R25, UR4, R21 ;  /* 0x00000004191c7c24 */ /* 0x000fe2000f8e0215 */
[----:B------:R-:W-:-:S04]  /*4ab0*/  IADD3 R21, P2, R20, -UR4, RZ ;  /* 0x8000000414157c10 */ /* 0x000fc8000ff5e0ff */
[----:B------:R-:W-:Y:S02]  /*4ac0*/  IADD3.X R28, ~R28, R23, RZ, P0, !PT ;  /* 0x000000171c1c7210 */ /* 0x000fe400007fe5ff */
[----:B------:R-:W-:Y:S02]  /*4ad0*/  ISETP.GE.U32.AND P0, PT, R20, UR4, PT ;  /* 0x0000000414007c0c */ /* 0x000fe4000bf06070 */
[C---:B------:R-:W-:Y:S02]  /*4ae0*/  IADD3.X R23, R28.reuse, -0x1, RZ, P2, !PT ;  /* 0xffffffff1c177810 */ /* 0x040fe400017fe4ff */
[----:B------:R-:W-:-:S04]  /*4af0*/  ISETP.GE.U32.AND.EX P0, PT, R28, RZ, PT, P0 ;  /* 0x000000ff1c00720c */ /* 0x000fc80003f06100 */
[----:B------:R-:W-:Y:S02]  /*4b00*/  SEL R21, R21, R20, P0 ;  /* 0x0000001415157207 */ /* 0x000fe40000000000 */
[-C--:B------:R-:W-:Y:S02]  /*4b10*/  IADD3.X R20, RZ, R25.reuse, RZ, P3, !PT ;  /* 0x00000019ff147210 */ /* 0x080fe40001ffe4ff */
[----:B------:R-:W-:Y:S02]  /*4b20*/  SEL R17, R17, R22, P0 ;  /* 0x0000001611117207 */ /* 0x000fe40000000000 */
[----:B------:R-:W-:Y:S02]  /*4b30*/  SEL R23, R23, R28, P0 ;  /* 0x0000001c17177207 */ /* 0x000fe40000000000 */
[----:B------:R-:W-:Y:S02]  /*4b40*/  ISETP.GE.U32.AND P2, PT, R21, UR4, PT ;  /* 0x0000000415007c0c */ /* 0x000fe4000bf46070 */
[----:B------:R-:W-:-:S02]  /*4b50*/  SEL R22, R20, R25, P0 ;  /* 0x0000001914167207 */ /* 0x000fc40000000000 */
[----:B------:R-:W-:Y:S02]  /*4b60*/  IADD3 R20, P3, R17, 0x1, RZ ;  /* 0x0000000111147810 */ /* 0x000fe40007f7e0ff */
[----:B------:R-:W-:Y:S02]  /*4b70*/  ISETP.GE.U32.AND.EX P0, PT, R23, RZ, PT, P2 ;  /* 0x000000ff1700720c */ /* 0x000fe40003f06120 */
[----:B------:R-:W-:Y:S01]  /*4b80*/  MOV R25, 0x0 ;  /* 0x0000000000197802 */ /* 0x000fe20000000f00 */
[----:B------:R-:W-:Y:S01]  /*4b90*/  IMAD.X R21, RZ, RZ, R22, P3 ;  /* 0x000000ffff157224 */ /* 0x000fe200018e0616 */
[----:B------:R-:W-:-:S04]  /*4ba0*/  SEL R20, R20, R17, P0 ;  /* 0x0000001114147207 */ /* 0x000fc80000000000 */
[----:B------:R-:W-:Y:S02]  /*4bb0*/  SEL R21, R21, R22, P0 ;  /* 0x0000001615157207 */ /* 0x000fe40000000000 */
[-C--:B------:R-:W-:Y:S02]  /*4bc0*/  IADD3 R17, P2, RZ, -R20.reuse, RZ ;  /* 0x80000014ff117210 */ /* 0x080fe40007f5e0ff */
[----:B------:R-:W-:Y:S02]  /*4bd0*/  ISETP.NE.U32.AND P0, PT, RZ, UR4, PT ;  /* 0x00000004ff007c0c */ /* 0x000fe4000bf05070 */
[----:B------:R-:W-:Y:S02]  /*4be0*/  IADD3.X R22, RZ, ~R21, RZ, P2, !PT ;  /* 0x80000015ff167210 */ /* 0x000fe400017fe4ff */
[----:B------:R-:W-:Y:S02]  /*4bf0*/  ISETP.NE.AND.EX P0, PT, RZ, RZ, PT, P0 ;  /* 0x000000ffff00720c */ /* 0x000fe40003f05300 */
[----:B------:R-:W-:-:S02]  /*4c00*/  SEL R20, R17, R20, !P1 ;  /* 0x0000001411147207 */ /* 0x000fc40004800000 */
[----:B------:R-:W-:Y:S02]  /*4c10*/  SEL R21, R22, R21, !P1 ;  /* 0x0000001516157207 */ /* 0x000fe40004800000 */
[----:B------:R-:W-:Y:S02]  /*4c20*/  SEL R20, R20, 0xffffffff, P0 ;  /* 0xffffffff14147807 */ /* 0x000fe40000000000 */
[----:B------:R-:W-:Y:S01]  /*4c30*/  SEL R21, R21, 0xffffffff, P0 ;  /* 0xffffffff15157807 */ /* 0x000fe20000000000 */
[----:B------:R-:W-:Y:S06]  /*4c40*/  RET.REL.NODEC R24 `(_ZN2at6native57_GLOBAL__N__cd6b329d_24_DistributionBernoulli_cu_7537a20d43distribution_elementwise_grid_stride_kernelIfLi4EZNS0_9templates4cuda21uniform_and_transformIbfPNS_17CUDAGeneratorImplEZZZNS4_16bernoulli_kernelIS7_EEvRNS_18TensorIteratorBaseEdT_ENKUlvE_clEvENKUlvE8_clEvEUlfE_EEvSA_T1_T2_EUlP24curandStatePhilox4_32_10E0_ZNS1_27distribution_nullary_kernelIbf6float4S7_SJ_SE_EEvSA_SG_RKT3_T4_EUlifE0_EEvlNS_15PhiloxCudaStateESF_SG_) ;  /* 0xffffb3b018007950 */ /* 0x000fec0003c3ffff */
.L_x_19:
[----:B------:R-:W-:-:S00]  /*4c50*/  BRA `(.L_x_19) ;  /* 0xfffffff000007947 */ /* 0x000fc0000383ffff */
[----:B------:R-:W-:-:S00]  /*4c60*/  NOP ;  /* 0x0000000000007918 */ /* 0x000fc00000000000 */
        /* <DEDUP_REMOVED lines=9> */
.L_x_7168:


//--------------------- .text._ZN2at6native57_GLOBAL__N__cd6b329d_24_DistributionBernoulli_cu_7537a20d43distribution_elementwise_grid_stride_kernelIfLi4EZNS0_9templates4cuda21uniform_and_transformIbfPNS_17CUDAGeneratorImplEZZZNS4_16bernoulli_kernelIS7_EEvRNS_18TensorIteratorBaseEdT_ENKUlvE_clEvENKUlvE8_clEvEUlfE_EEvSA_T1_T2_EUlP24curandStatePhilox4_32_10E0_ZNS1_27distribution_nullary_kernelIbf6float4S7_SJ_SE_EEvSA_SG_RKT3_T4_EUlifE_EEvlNS_15PhiloxCudaStateESF_SG_ --------------------------
	.section	.text._ZN2at6native57_GLOBAL__N__cd6b329d_24_DistributionBernoulli_cu_7537a20d43distribution_elementwise_grid_stride_kernelIfLi4EZNS0_9templates4cuda21uniform_and_transformIbfPNS_17CUDAGeneratorImplEZZZNS4_16bernoulli_kernelIS7_EEvRNS_18TensorIteratorBaseEdT_ENKUlvE_clEvENKUlvE8_clEvEUlfE_EEvSA_T1_T2_EUlP24curandStatePhilox4_32_10E0_ZNS1_27distribution_nullary_kernelIbf6float4S7_SJ_SE_EEvSA_SG_RKT3_T4_EUlifE_EEvlNS_15PhiloxCudaStateESF_SG_,"ax",@progbits
	.sectioninfo	@"SHI_REGISTERS=48"
	.align	128
.text._ZN2at6native57_GLOBAL__N__cd6b329d_24_DistributionBernoulli_cu_7537a20d43distribution_elementwise_grid_stride_kernelIfLi4EZNS0_9templates4cuda21uniform_and_transformIbfPNS_17CUDAGeneratorImplEZZZNS4_16bernoulli_kernelIS7_EEvRNS_18TensorIteratorBaseEdT_ENKUlvE_clEvENKUlvE8_clEvEUlfE_EEvSA_T1_T2_EUlP24curandStatePhilox4_32_10E0_ZNS1_27distribution_nullary_kernelIbf6float4S7_SJ_SE_EEvSA_SG_RKT3_T4_EUlifE_EEvlNS_15PhiloxCudaStateESF_SG_:
        .type           _ZN2at6native57_GLOBAL__N__cd6b329d_24_DistributionBernoulli_cu_7537a20d43distribution_elementwise_grid_stride_kernelIfLi4EZNS0_9templates4cuda21uniform_and_transformIbfPNS_17CUDAGeneratorImplEZZZNS4_16bernoulli_kernelIS7_EEvRNS_18TensorIteratorBaseEdT_ENKUlvE_clEvENKUlvE8_clEvEUlfE_EEvSA_T1_T2_EUlP24curandStatePhilox4_32_10E0_ZNS1_27distribution_nullary_kernelIbf6float4S7_SJ_SE_EEvSA_SG_RKT3_T4_EUlifE_EEvlNS_15PhiloxCudaStateESF_SG_,@function
        .size           _ZN2at6native57_GLOBAL__N__cd6b329d_24_DistributionBernoulli_cu_7537a20d43distribution_elementwise_grid_stride_kernelIfLi4EZNS0_9templates4cuda21uniform_and_transformIbfPNS_17CUDAGeneratorImplEZZZNS4_16bernoulli_kernelIS7_EEvRNS_18TensorIteratorBaseEdT_ENKUlvE_clEvENKUlvE8_clEvEUlfE_EEvSA_T1_T2_EUlP24curandStatePhilox4_32_10E0_ZNS1_27distribution_nullary_kernelIbf6float4S7_SJ_SE_EEvSA_SG_RKT3_T4_EUlifE_EEvlNS_15PhiloxCudaStateESF_SG_,(.L_x_7170 - _ZN2at6native57_GLOBAL__N__cd6b329d_24_DistributionBernoulli_cu_7537a20d43distribution_elementwise_grid_stride_kernelIfLi4EZNS0_9templates4cuda21uniform_and_transformIbfPNS_17CUDAGeneratorImplEZZZNS4_16bernoulli_kernelIS7_EEvRNS_18TensorIteratorBaseEdT_ENKUlvE_clEvENKUlvE8_clEvEUlfE_EEvSA_T1_T2_EUlP24curandStatePhilox4_32_10E0_ZNS1_27distribution_nullary_kernelIbf6float4S7_SJ_SE_EEvSA_SG_RKT3_T4_EUlifE_EEvlNS_15PhiloxCudaStateESF_SG_)
        .other          _ZN2at6native57_GLOBAL__N__cd6b329d_24_DistributionBernoulli_cu_7537a20d43distribution_elementwise_grid_stride_kernelIfLi4EZNS0_9templates4cuda21uniform_and_transformIbfPNS_17CUDAGeneratorImplEZZZNS4_16bernoulli_kernelIS7_EEvRNS_18TensorIteratorBaseEdT_ENKUlvE_clEvENKUlvE8_clEvEUlfE_EEvSA_T1_T2_EUlP24curandStatePhilox4_32_10E0_ZNS1_27distribution_nullary_kernelIbf6float4S7_SJ_SE_EEvSA_SG_RKT3_T4_EUlifE_EEvlNS_15PhiloxCudaStateESF_SG_,@"STO_CUDA_ENTRY STV_DEFAULT"
_ZN2at6native57_GLOBAL__N__cd6b329d_24_DistributionBernoulli_cu_7537a20d43distribution_elementwise_grid_stride_kernelIfLi4EZNS0_9templates4cuda21uniform_and_transformIbfPNS_17CUDAGeneratorImplEZZZNS4_16bernoulli_kernelIS7_EEvRNS_18TensorIteratorBaseEdT_ENKUlvE_clEvENKUlvE8_clEvEUlfE_EEvSA_T1_T2_EUlP24curandStatePhilox4_32_10E0_ZNS1_27distribution_nullary_kernelIbf6float4S7_SJ_SE_EEvSA_SG_RKT3_T4_EUlifE_EEvlNS_15PhiloxCudaStateESF_SG_:
[----:B------:R-:W-:Y:S02]  /*0000*/  IMAD.MOV.U32 R1, RZ, RZ, c[0x0][0x28] ;  /* 0x00000a00ff017624 */ /* 0x000fe400078e00ff */
[----:B------:R-:W-:Y:S01]  /*0010*/  ULDC.U8 UR4, c[0x0][0x17c] ;  /* 0x00005f0000047ab9 */ /* 0x000fe20000000000 */
[----:B------:R-:W-:Y:S01]  /*0020*/  IMAD.MOV.U32 R24, RZ, RZ, c[0x0][0x170] ;  /* 0x00005c00ff187624 */ /* 0x000fe200078e00ff */
[----:B------:R-:W-:Y:S01]  /*0030*/  ISETP.NE.AND P0, PT, RZ, UR4, PT ;  /* 0x00000004ff007c0c */ /* 0x000fe2000bf05270 */
[----:B------:R-:W-:Y:S01]  /*0040*/  IMAD.MOV.U32 R25, RZ, RZ, c[0x0][0x174] ;  /* 0x00005d00ff197624 */ /* 0x000fe200078e00ff */
[----:B------:R-:W-:Y:S01]  /*0050*/  ULDC.64 UR8, c[0x0][0x118] ;  /* 0x0000460000087ab9 */ /* 0x000fe20000000a00 */
[----:B------:R-:W-:Y:S02]  /*0060*/  IMAD.MOV.U32 R44, RZ, RZ, c[0x0][0x168] ;  /* 0x00005a00ff2c7624 */ /* 0x000fe400078e00ff */
[----:B------:R-:W-:Y:S01]  /*0070*/  IMAD.MOV.U32 R45, RZ, RZ, c[0x0][0x16c] ;  /* 0x00005b00ff2d7624 */ /* 0x000fe200078e00ff */
[----:B------:R-:W0:Y:S04]  /*0080*/  S2R R30, SR_TID.X ;  /* 0x00000000001e7919 */ /* 0x000e280000002100 */
[----:B------:R-:W0:Y:S01]  /*0090*/  S2R R5, SR_CTAID.X ;  /* 0x0000000000057919 */ /* 0x000e220000002500 */
[----:B------:R-:W-:Y:S01]  /*00a0*/  IMAD.MOV.U32 R31, RZ, RZ, RZ ;  /* 0x000000ffff1f7224 */ /* 0x000fe200078e00ff */
[----:B------:R-:W-:Y:S01]  /*00b0*/  UMOV UR6, 0x1 ;  /* 0x0000000100067882 */ /* 0x000fe20000000000 */
[----:B------:R-:W-:Y:S01]  /*00c0*/  @P0 IMAD.MOV.U32 R2, RZ, RZ, R24 ;  /* 0x000000ffff020224 */ /* 0x000fe200078e0018 */
[----:B------:R-:W2:Y:S01]  /*00d0*/  @P0 LDG.E.64 R44, [R44.64] ;  /* 0x000000082c2c0981 */ /* 0x000ea2000c1e1b00 */
[----:B------:R-:W-:Y:S01]  /*00e0*/  @P0 IMAD.MOV.U32 R3, RZ, RZ, R25 ;  /* 0x000000ffff030224 */ /* 0x000fe200078e0019 */
[----:B------:R-:W-:-:S05]  /*00f0*/  ULDC.64 UR4, c[0x0][0x160] ;  /* 0x0000580000047ab9 */ /* 0x000fca0000000a00 */
[----:B------:R-:W3:Y:S01]  /*0100*/  @P0 LDG.E.64 R2, [R2.64] ;  /* 0x0000000802020981 */ /* 0x000ee2000c1e1b00 */
[----:B0-----:R-:W-:-:S06]  /*0110*/  IMAD.WIDE.U32 R30, R5, c[0x0][0x0], R30 ;  /* 0x00000000051e7a25 */ /* 0x001fcc00078e001e */
[----:B------:R-:W-:Y:S01]  /*0120*/  IMAD.WIDE.U32 R6, R30, -0x326172a9, RZ ;  /* 0xcd9e8d571e067825 */ /* 0x000fe200078e00ff */
[----:B------:R-:W-:-:S04]  /*0130*/  UIADD3 UR6, UP0, -UR6, UR4, URZ ;  /* 0x0000000406067290 */ /* 0x000fc8000ff1e13f */
[----:B------:R-:W-:Y:S01]  /*0140*/  UIADD3.X UR7, UR5, -0x1, URZ, UP0, !UPT ;  /* 0xffffffff05077890 */ /* 0x000fe200087fe43f */
[----:B---3--:R-:W-:-:S05]  /*0150*/  @P0 IADD3 R24, P1, R2, c[0x0][0x178], RZ ;  /* 0x00005e0002180a10 */ /* 0x008fca0007f3e0ff */
[----:B------:R-:W-:-:S05]  /*0160*/  @P0 IMAD.X R25, RZ, RZ, R3, P1 ;  /* 0x000000ffff190224 */ /* 0x000fca00008e0603 */
        /* <DEDUP_REMOVED lines=58> */
[----:B------:R-:W-:-:S03]  /*0510*/  LOP3.LUT R40, R21, R40, R28, 0x96, !PT ;  /* 0x0000002815287212 */ /* 0x000fc600078e961c */
        /* <DEDUP_REMOVED lines=9> */
[----:B------:R-:W-:Y:S05]  /*05b0*/  CALL.REL.NOINC `($__internal_1_$__cuda_sm20_div_s64) ;  /* 0x00000be000007944 */ /* 0x000fea0003c00000 */
[----:B------:R-:W-:Y:S02]  /*05c0*/  IMAD.MOV.U32 R20, RZ, RZ, R22 ;  /* 0x000000ffff147224 */ /* 0x000fe400078e0016 */
[----:B------:R-:W-:Y:S01]  /*05d0*/  IMAD.MOV.U32 R21, RZ, RZ, R23 ;  /* 0x000000ffff157224 */ /* 0x000fe200078e0017 */
[----:B------:R-:W-:Y:S05]  /*05e0*/  BRA `(.L_x_21) ;  /* 0x0000016000007947 */ /* 0x000fea0003800000 */
.L_x_20:
[----:B------:R-:W-:-:S04]  /*05f0*/  IMAD.MOV.U32 R20, RZ, RZ, c[0x0][0x0] ;  /* 0x00000000ff147624 */ /* 0x000fc800078e00ff */
[----:B------:R-:W-:-:S04]  /*0600*/  IMAD R20, R20, c[0x0][0xc], RZ ;  /* 0x0000030014147a24 */ /* 0x000fc800078e02ff */
[----:B------:R-:W-:-:S04]  /*0610*/  IMAD.SHL.U32 R26, R20, 0x4, RZ ;  /* 0x00000004141a7824 */ /* 0x000fc800078e00ff */
[----:B------:R-:W0:Y:S01]  /*0620*/  I2F.U32.RP R22, R26 ;  /* 0x0000001a00167306 */ /* 0x000e220000209000 */
[----:B------:R-:W-:Y:S01]  /*0630*/  IMAD.MOV R23, RZ, RZ, -R26 ;  /* 0x000000ffff177224 */ /* 0x000fe200078e0a1a */
[----:B------:R-:W-:-:S06]  /*0640*/  ISETP.NE.U32.AND P2, PT, R26, RZ, PT ;  /* 0x000000ff1a00720c */ /* 0x000fcc0003f45070 */
[----:B0-----:R-:W0:Y:S02]  /*0650*/  MUFU.RCP R22, R22 ;  /* 0x0000001600167308 */ /* 0x001e240000001000 */
[----:B0-----:R-:W-:-:S06]  /*0660*/  IADD3 R20, R22, 0xffffffe, RZ ;  /* 0x0ffffffe16147810 */ /* 0x001fcc0007ffe0ff */
[----:B------:R0:W1:Y:S02]  /*0670*/  F2I.FTZ.U32.TRUNC.NTZ R21, R20 ;  /* 0x0000001400157305 */ /* 0x000064000021f000 */
[----:B0-----:R-:W-:Y:S02]  /*0680*/  IMAD.MOV.U32 R20, RZ, RZ, RZ ;  /* 0x000000ffff147224 */ /* 0x001fe400078e00ff */
[----:B-1----:R-:W-:-:S04]  /*0690*/  IMAD R23, R23, R21, RZ ;  /* 0x0000001517177224 */ /* 0x002fc800078e02ff */
[----:B------:R-:W-:-:S06]  /*06a0*/  IMAD.HI.U32 R21, R21, R23, R20 ;  /* 0x0000001715157227 */ /* 0x000fcc00078e0014 */
[----:B------:R-:W-:-:S04]  /*06b0*/  IMAD.HI.U32 R20, R21, UR6, RZ ;  /* 0x0000000615147c27 */ /* 0x000fc8000f8e00ff */
[----:B------:R-:W-:-:S04]  /*06c0*/  IMAD.MOV R21, RZ, RZ, -R20 ;  /* 0x000000ffff157224 */ /* 0x000fc800078e0a14 */
[----:B------:R-:W-:-:S05]  /*06d0*/  IMAD R21, R26, R21, UR6 ;  /* 0x000000061a157e24 */ /* 0x000fca000f8e0215 */
[----:B------:R-:W-:-:S13]  /*06e0*/  ISETP.GE.U32.AND P0, PT, R21, R26, PT ;  /* 0x0000001a1500720c */ /* 0x000fda0003f06070 */
[----:B------:R-:W-:Y:S01]  /*06f0*/  @P0 IMAD.IADD R21, R21, 0x1, -R26 ;  /* 0x0000000115150824 */ /* 0x000fe200078e0a1a */
[----:B------:R-:W-:-:S04]  /*0700*/  @P0 IADD3 R20, R20, 0x1, RZ ;  /* 0x0000000114140810 */ /* 0x000fc80007ffe0ff */
[----:B------:R-:W-:Y:S01]  /*0710*/  ISETP.GE.U32.AND P1, PT, R21, R26, PT ;  /* 0x0000001a1500720c */ /* 0x000fe20003f26070 */
[----:B------:R-:W-:-:S12]  /*0720*/  IMAD.MOV.U32 R21, RZ, RZ, RZ ;  /* 0x000000ffff157224 */ /* 0x000fd800078e00ff */
[----:B------:R-:W-:Y:S02]  /*0730*/  @P1 IADD3 R20, R20, 0x1, RZ ;  /* 0x0000000114141810 */ /* 0x000fe40007ffe0ff */
[----:B------:R-:W-:-:S03]  /*0740*/  @!P2 LOP3.LUT R20, RZ, R26, RZ, 0x33, !PT ;  /* 0x0000001aff14a212 */ /* 0x000fc600078e33ff */
.L_x_21:
[----:B------:R-:W-:Y:S01]  /*0750*/  ULDC UR4, c[0x0][0x0] ;  /* 0x0000000000047ab9 */ /* 0x000fe20000000800 */
[----:B------:R-:W-:Y:S01]  /*0760*/  IADD3 R20, P0, R20, 0x1, RZ ;  /* 0x0000000114147810 */ /* 0x000fe20007f1e0ff */
[----:B------:R-:W-:Y:S02]  /*0770*/  ULDC UR5, c[0x0][0xc] ;  /* 0x0000030000057ab9 */ /* 0x000fe40000000800 */
[----:B------:R-:W-:Y:S02]  /*0780*/  UIMAD.WIDE.U32 UR4, UR4, UR5, URZ ;  /* 0x00000005040472a5 */ /* 0x000fe4000f8e003f */
[----:B------:R-:W-:-:S04]  /*0790*/  IMAD.X R22, RZ, RZ, R21, P0 ;  /* 0x000000ffff167224 */ /* 0x000fc800000e0615 */
[C---:B------:R-:W-:Y:S02]  /*07a0*/  IMAD R23, R20.reuse, UR5, RZ ;  /* 0x0000000514177c24 */ /* 0x040fe4000f8e02ff */
[----:B------:R-:W-:-:S04]  /*07b0*/  IMAD.WIDE.U32 R20, R20, UR4, RZ ;  /* 0x0000000414147c25 */ /* 0x000fc8000f8e00ff */
[----:B------:R-:W-:Y:S02]  /*07c0*/  IMAD R23, R22, UR4, R23 ;  /* 0x0000000416177c24 */ /* 0x000fe4000f8e0217 */
[----:B------:R-:W-:Y:S02]  /*07d0*/  IMAD.SHL.U32 R33, R20, 0x4, RZ ;  /* 0x0000000414217824 */ /* 0x000fe400078e00ff */
[----:B------:R-:W-:-:S03]  /*07e0*/  IMAD.IADD R21, R21, 0x1, R23 ;  /* 0x0000000115157824 */ /* 0x000fc600078e0217 */
[----:B------:R-:W-:Y:S02]  /*07f0*/  ISETP.GE.U32.AND P0, PT, R18, R33, PT ;  /* 0x000000211200720c */ /* 0x000fe40003f06070 */
[----:B------:R-:W-:-:S04]  /*0800*/  SHF.L.U64.HI R32, R20, 0x2, R21 ;  /* 0x0000000214207819 */ /* 0x000fc80000010215 */
[----:B------:R-:W-:-:S13]  /*0810*/  ISETP.GE.AND.EX P0, PT, R19, R32, PT, P0 ;  /* 0x000000201300720c */ /* 0x000fda0003f06300 */
[----:B------:R-:W-:Y:S05]  /*0820*/  @P0 EXIT ;  /* 0x000000000000094d */ /* 0x000fea0003800000 */
[----:B------:R-:W-:Y:S01]  /*0830*/  IMAD.MOV.U32 R20, RZ, RZ, c[0x0][0x198] ;  /* 0x00006600ff147624 */ /* 0x000fe200078e00ff */
[----:B------:R-:W0:Y:S01]  /*0840*/  F2F.F32.F64 R34, c[0x0][0x198] ;  /* 0x0000660000227b10 */ /* 0x000e220000301000 */
[----:B------:R-:W-:Y:S01]  /*0850*/  IMAD.MOV.U32 R21, RZ, RZ, c[0x0][0x19c] ;  /* 0x00006700ff157624 */ /* 0x000fe200078e00ff */
[--C-:B------:R-:W-:Y:S01]  /*0860*/  SHF.R.U32.HI R35, RZ, 0x2, R25.reuse ;  /* 0x00000002ff237819 */ /* 0x100fe20000011619 */
[----:B------:R-:W-:Y:S01]  /*0870*/  IMAD R42, R42, -0x326172a9, RZ ;  /* 0xcd9e8d572a2a7824 */ /* 0x000fe200078e02ff */
[C---:B------:R-:W-:Y:S02]  /*0880*/  SHF.R.U64 R36, R24.reuse, 0x2, R25 ;  /* 0x0000000218247819 */ /* 0x040fe40000001219 */
[----:B------:R-:W-:Y:S01]  /*0890*/  LOP3.LUT R37, R24, 0x3, RZ, 0xc0, !PT ;  /* 0x0000000318257812 */ /* 0x000fe200078ec0ff */
[----:B------:R-:W0:-:S14]  /*08a0*/  DSETP.GEU.AND P0, PT, |R20|, c[0x2][0x0], PT ;  /* 0x008000001400762a */ /* 0x000e1c0003f0e200 */
[----:B0-----:R-:W-:Y:S02]  /*08b0*/  @!P0 FMUL R34, R34, 1.175494350822287508e-38 ;  /* 0x0080000022228820 */ /* 0x001fe40000400000 */
.L_x_28:
        /* <DEDUP_REMOVED lines=11> */
[----:B------:R-:W-:-:S04]  /*0970*/  @P1 IMAD.MOV R20, RZ, RZ, R31 ;  /* 0x000000ffff141224 */ /* 0x000fc800078e021f */
[----:B------:R-:W-:Y:S02]  /*0980*/  @!P0 IMAD.MOV.U32 R31, RZ, RZ, R20 ;  /* 0x000000ffff1f8224 */ /* 0x000fe400078e0014 */
.L_x_23:
[----:B------:R-:W-:Y:S05]  /*0990*/  BSYNC B0 ;  /* 0x0000000000007941 */ /* 0x000fea0003800000 */
.L_x_22:
[C---:B------:R-:W-:Y:S01]  /*09a0*/  IMAD.HI.U32 R20, R30.reuse, -0x326172a9, RZ ;  /* 0xcd9e8d571e147827 */ /* 0x040fe200078e00ff */
[----:B------:R-:W-:Y:S02]  /*09b0*/  LOP3.LUT R21, R21, R31, R45, 0x96, !PT ;  /* 0x0000001f15157212 */ /* 0x000fe400078e962d */
[----:B------:R-:W-:Y:S01]  /*09c0*/  ISETP.NE.AND P0, PT, R37, 0x1, PT ;  /* 0x000000012500780c */ /* 0x000fe20003f05270 */
[----:B------:R-:W-:Y:S01]  /*09d0*/  IMAD R23, R30, -0x326172a9, RZ ;  /* 0xcd9e8d571e177824 */ /* 0x000fe200078e02ff */
[----:B------:R-:W-:Y:S01]  /*09e0*/  LOP3.LUT R26, R20, R35, R44, 0x96, !PT ;  /* 0x00000023141a7212 */ /* 0x000fe200078e962c */
[----:B------:R-:W-:-:S04]  /*09f0*/  IMAD.WIDE.U32 R20, R21, -0x326172a9, RZ ;  /* 0xcd9e8d5715147825 */ /* 0x000fc800078e00ff */
[----:B------:R-:W-:Y:S01]  /*0a00*/  IMAD R25, R36, -0x2daee0ad, RZ ;  /* 0xd2511f5324197824 */ /* 0x000fe200078e02ff */
[----:B------:R-:W-:Y:S01]  /*0a10*/  LOP3.LUT R23, R21, R23, R2, 0x96, !PT ;  /* 0x0000001715177212 */ /* 0x000fe200078e9602 */
[----:B------:R-:W-:-:S05]  /*0a20*/  IMAD.WIDE.U32 R26, R26, -0x2daee0ad, RZ ;  /* 0xd2511f531a1a7825 */ /* 0x000fca00078e00ff */
[----:B------:R-:W-:Y:S01]  /*0a30*/  LOP3.LUT R22, R27, R25, R0, 0x96, !PT ;  /* 0x000000191b167212 */ /* 0x000fe200078e9600 */
[----:B------:R-:W-:-:S04]  /*0a40*/  IMAD.WIDE.U32 R24, R23, -0x2daee0ad, RZ ;  /* 0xd2511f5317187825 */ /* 0x000fc800078e00ff */
[----:B------:R-:W-:Y:S01]  /*0a50*/  IMAD.WIDE.U32 R22, R22, -0x326172a9, RZ ;  /* 0xcd9e8d5716167825 */ /* 0x000fe200078e00ff */
[----:B------:R-:W-:-:S04]  /*0a60*/  LOP3.LUT R21, R25, R26, R4, 0x96, !PT ;  /* 0x0000001a19157212 */ /* 0x000fc800078e9604 */
        /* <DEDUP_REMOVED lines=26> */
[----:B------:R-:W-:-:S04]  /*0c10*/  IMAD.WIDE.U32 R20, R21, -0x326172a9, RZ ;  /* 0xcd9e8d5715147825 */ /* 0x000fc800078e00ff */
[----:B------:R-:W-:Y:S01]  /*0c20*/  IMAD.HI.U32 R39, R17, -0x2daee0ad, RZ ;  /* 0xd2511f5311277827 */ /* 0x000fe200078e00ff */
[----:B------:R-:W-:-:S03]  /*0c30*/  LOP3.LUT R38, R21, R38, R29, 0x96, !PT ;  /* 0x0000002615267212 */ /* 0x000fc600078e961d */
[----:B------:R-:W-:Y:S01]  /*0c40*/  IMAD.MOV.U32 R26, RZ, RZ, R42 ;  /* 0x000000ffff1a7224 */ /* 0x000fe200078e002a */
[----:B------:R-:W-:Y:S01]  /*0c50*/  LOP3.LUT R39, R39, R22, R28, 0x96, !PT ;  /* 0x0000001627277212 */ /* 0x000fe200078e961c */
[----:B------:R-:W-:Y:S02]  /*0c60*/  IMAD.MOV.U32 R22, RZ, RZ, R40 ;  /* 0x000000ffff167224 */ /* 0x000fe400078e0028 */
[----:B------:R-:W-:Y:S02]  /*0c70*/  IMAD.MOV.U32 R23, RZ, RZ, R24 ;  /* 0x000000ffff177224 */ /* 0x000fe400078e0018 */
[----:B------:R-:W-:Y:S01]  /*0c80*/  IMAD.MOV.U32 R25, RZ, RZ, R38 ;  /* 0x000000ffff197224 */ /* 0x000fe200078e0026 */
[----:B------:R-:W-:Y:S05]  /*0c90*/  @!P0 BRA `(.L_x_24) ;  /* 0x0000010000008947 */ /* 0x000fea0003800000 */
[----:B------:R-:W-:-:S13]  /*0ca0*/  ISETP.NE.AND P0, PT, R37, 0x2, PT ;  /* 0x000000022500780c */ /* 0x000fda0003f05270 */
[----:B------:R-:W-:Y:S05]  /*0cb0*/  @!P0 BRA `(.L_x_25) ;  /* 0x000000a000008947 */ /* 0x000fea0003800000 */
[----:B------:R-:W-:Y:S01]  /*0cc0*/  ISETP.NE.AND P0, PT, R37, 0x3, PT ;  /* 0x000000032500780c */ /* 0x000fe20003f05270 */
[----:B------:R-:W-:Y:S02]  /*0cd0*/  IMAD.MOV.U32 R26, RZ, RZ, R24 ;  /* 0x000000ffff1a7224 */ /* 0x000fe400078e0018 */
[----:B------:R-:W-:Y:S02]  /*0ce0*/  IMAD.MOV.U32 R22, RZ, RZ, R38 ;  /* 0x000000ffff167224 */ /* 0x000fe400078e0026 */
[----:B------:R-:W-:Y:S02]  /*0cf0*/  IMAD.MOV.U32 R23, RZ, RZ, R20 ;  /* 0x000000ffff177224 */ /* 0x000fe400078e0014 */
[----:B------:R-:W-:-:S06]  /*0d00*/  IMAD.MOV.U32 R25, RZ, RZ, R39 ;  /* 0x000000ffff197224 */ /* 0x000fcc00078e0027 */
[----:B------:R-:W-:Y:S02]  /*0d10*/  @P0 IMAD.MOV.U32 R26, RZ, RZ, R41 ;  /* 0x000000ffff1a0224 */ /* 0x000fe400078e0029 */
[----:B------:R-:W-:Y:S02]  /*0d20*/  @P0 IMAD.MOV.U32 R22, RZ, RZ, R42 ;  /* 0x000000ffff160224 */ /* 0x000fe400078e002a */
[----:B------:R-:W-:Y:S02]  /*0d30*/  @P0 IMAD.MOV.U32 R23, RZ, RZ, R40 ;  /* 0x000000ffff170224 */ /* 0x000fe400078e0028 */
[----:B------:R-:W-:Y:S01]  /*0d40*/  @P0 IMAD.MOV.U32 R25, RZ, RZ, R24 ;  /* 0x000000ffff190224 */ /* 0x000fe200078e0018 */
[----:B------:R-:W-:Y:S05]  /*0d50*/  BRA `(.L_x_24) ;  /* 0x0000004000007947 */ /* 0x000fea0003800000 */
.L_x_25:
[----:B------:R-:W-:Y:S02]  /*0d60*/  IMAD.MOV.U32 R26, RZ, RZ, R40 ;  /* 0x000000ffff1a7224 */ /* 0x000fe400078e0028 */
[----:B------:R-:W-:Y:S02]  /*0d70*/  IMAD.MOV.U32 R22, RZ, RZ, R24 ;  /* 0x000000ffff167224 */ /* 0x000fe400078e0018 */
[----:B------:R-:W-:-:S02]  /*0d80*/  IMAD.MOV.U32 R23, RZ, RZ, R38 ;  /* 0x000000ffff177224 */ /* 0x000fc400078e0026 */
[----:B------:R-:W-:Y:S02]  /*0d90*/  IMAD.MOV.U32 R25, RZ, RZ, R20 ;  /* 0x000000ffff197224 */ /* 0x000fe400078e0014 */
.L_x_24:
[----:B------:R-:W-:Y:S01]  /*0da0*/  ISETP.GE.U32.AND P0, PT, R18, c[0x0][0x160], PT ;  /* 0x0000580012007a0c */ /* 0x000fe20003f06070 */
[----:B------:R-:W-:Y:S01]  /*0db0*/  I2F.U32 R22, R22 ;  /* 0x0000001600167306 */ /* 0x000fe20000201000 */
[----:B------:R-:W-:Y:S01]  /*0dc0*/  IMAD.MOV.U32 R40, RZ, RZ, 0x2f800000 ;  /* 0x2f800000ff287424 */ /* 0x000fe200078e00ff */
[----:B------:R-:W-:Y:S01]  /*0dd0*/  BSSY B0, `(.L_x_26) ;  /* 0x0000010000007945 */ /* 0x000fe20003800000 */
[----:B------:R-:W-:-:S05]  /*0de0*/  ISETP.GE.AND.EX P0, PT, R19, c[0x0][0x164], PT, P0 ;  /* 0x0000590013007a0c */ /* 0x000fca0003f06300 */
[----:B------:R-:W0:Y:S08]  /*0df0*/  I2F.U32 R27, R23 ;  /* 0x00000017001b7306 */ /* 0x000e300000201000 */
[----:B------:R1:W2:Y:S01]  /*0e00*/  I2F.U32 R43, R25 ;  /* 0x00000019002b7306 */ /* 0x0002a20000201000 */
[-C--:B0-----:R-:W-:Y:S02]  /*0e10*/  FFMA.FTZ R27, R27, R40.reuse, 1.1641532182693481445e-10 ;  /* 0x2f0000001b1b7423 */ /* 0x081fe40000010028 */
[----:B-1----:R-:W-:-:S02]  /*0e20*/  FFMA.FTZ R25, R22, R40, 1.1641532182693481445e-10 ;  /* 0x2f00000016197423 */ /* 0x002fc40000010028 */
[----:B--2---:R-:W-:Y:S01]  /*0e30*/  FFMA.FTZ R43, R43, R40, 1.1641532182693481445e-10 ;  /* 0x2f0000002b2b7423 */ /* 0x004fe20000010028 */
[----:B------:R-:W-:Y:S05]  /*0e40*/  @P0 BRA `(.L_x_27) ;  /* 0x0000008000000947 */ /* 0x000fea0003800000 */
[----:B------:R-:W0:Y:S01]  /*0e50*/  I2F.U32 R26, R26 ;  /* 0x0000001a001a7306 */ /* 0x000e220000201000 */
[----:B------:R-:W-:-:S05]  /*0e60*/  IMAD R24, R18, c[0x0][0x190], RZ ;  /* 0x0000640012187a24 */ /* 0x000fca00078e02ff */
[----:B------:R-:W-:Y:S01]  /*0e70*/  IADD3 R22, P1, R24, c[0x0][0x188], RZ ;  /* 0x0000620018167a10 */ /* 0x000fe20007f3e0ff */
[----:B0-----:R-:W-:-:S05]  /*0e80*/  FFMA.FTZ R23, R26, R40, 1.1641532182693481445e-10 ;  /* 0x2f0000001a177423 */ /* 0x001fca0000010028 */
[----:B------:R-:W-:Y:S02]  /*0e90*/  FSETP.GEU.FTZ.AND P0, PT, R23, R34, PT ;  /* 0x000000221700720b */ /* 0x000fe40003f1e000 */
[----:B------:R-:W-:Y:S02]  /*0ea0*/  LEA.HI.X.SX32 R23, R24, c[0x0][0x18c], 0x1, P1 ;  /* 0x0000630018177a11 */ /* 0x000fe400008f0eff */
[----:B------:R-:W-:-:S05]  /*0eb0*/  SEL R41, RZ, 0x1, P0 ;  /* 0x00000001ff297807 */ /* 0x000fca0000000000 */
[----:B------:R0:W-:Y:S04]  /*0ec0*/  STG.E.U8 [R22.64], R41 ;  /* 0x0000002916007986 */ /* 0x0001e8000c101108 */
.L_x_27:
[----:B------:R-:W-:Y:S05]  /*0ed0*/  BSYNC B0 ;  /* 0x0000000000007941 */ /* 0x000fea0003800000 */
.L_x_26:
[----:B------:R-:W-:Y:S01]  /*0ee0*/  IMAD.MOV.U32 R21, RZ, RZ, c[0x0][0x0] ;  /* 0x00000000ff157624 */ /* 0x000fe200078e00ff */
[----:B------:R-:W-:Y:S01]  /*0ef0*/  WARPSYNC 0xffffffff ;  /* 0xffffffff00007948 */ /* 0x000fe20003800000 */
[----:B------:R-:W-:Y:S02]  /*0f00*/  IMAD.MOV.U32 R42, RZ, RZ, R20 ;  /* 0x000000ffff2a7224 */ /* 0x000fe400078e0014 */
[----:B------:R-:W-:-:S04]  /*0f10*/  IMAD R21, R21, c[0x0][0xc], RZ ;  /* 0x0000030015157a24 */ /* 0x000fc800078e02ff */
[C---:B0-----:R-:W-:Y:S01]  /*0f20*/  IMAD R41, R21.reuse, 0x3, RZ ;  /* 0x0000000315297824 */ /* 0x041fe200078e02ff */
[CC--:B------:R-:W-:Y:S02]  /*0f30*/  IADD3 R23, P1, R21.reuse, R18.reuse, RZ ;  /* 0x0000001215177210 */ /* 0x0c0fe40007f3e0ff */
[-C--:B------:R-:W-:Y:S02]  /*0f40*/  LEA R22, P2, R21, R18.reuse, 0x1 ;  /* 0x0000001215167211 */ /* 0x080fe400078408ff */
[----:B------:R-:W-:Y:S01]  /*0f50*/  ISETP.GE.U32.AND P0, PT, R23, c[0x0][0x160], PT ;  /* 0x0000580017007a0c */ /* 0x000fe20003f06070 */
[--C-:B------:R-:W-:Y:S01]  /*0f60*/  IMAD.X R26, RZ, RZ, R19.reuse, P1 ;  /* 0x000000ffff1a7224 */ /* 0x100fe200008e0613 */
[----:B------:R-:W-:Y:S01]  /*0f70*/  ISETP.GE.U32.AND P1, PT, R22, c[0x0][0x160], PT ;  /* 0x0000580016007a0c */ /* 0x000fe20003f26070 */
[----:B------:R-:W-:Y:S01]  /*0f80*/  IMAD.X R40, RZ, RZ, R19, P2 ;  /* 0x000000ffff287224 */ /* 0x000fe200010e0613 */
[----:B------:R-:W-:Y:S02]  /*0f90*/  IADD3 R24, P3, R41, R18, RZ ;  /* 0x0000001229187210 */ /* 0x000fe40007f7e0ff */
[----:B------:R-:W-:-:S02]  /*0fa0*/  ISETP.GE.AND.EX P0, PT, R26, c[0x0][0x164], PT, P0 ;  /* 0x000059001a007a0c */ /* 0x000fc40003f06300 */
[----:B------:R-:W-:Y:S01]  /*0fb0*/  ISETP.GE.AND.EX P1, PT, R40, c[0x0][0x164], PT, P1 ;  /* 0x0000590028007a0c */ /* 0x000fe20003f26310 */
[----:B------:R-:W-:Y:S01]  /*0fc0*/  IMAD.X R26, RZ, RZ, R19, P3 ;  /* 0x000000ffff1a7224 */ /* 0x000fe200018e0613 */
[----:B------:R-:W-:Y:S01]  /*0fd0*/  ISETP.GE.U32.AND P2, PT, R24, c[0x0][0x160], PT ;  /* 0x0000580018007a0c */ /* 0x000fe20003f46070 */
[----:B------:R-:W-:-:S03]  /*0fe0*/  IMAD.MOV.U32 R40, RZ, RZ, R39 ;  /* 0x000000ffff287224 */ /* 0x000fc600078e0027 */
[----:B------:R-:W-:-:S05]  /*0ff0*/  ISETP.GE.AND.EX P2, PT, R26, c[0x0][0x164], PT, P2 ;  /* 0x000059001a007a0c */ /* 0x000fca0003f46320 */
[----:B------:R-:W-:Y:S01]  /*1000*/  @!P0 IMAD R23, R23, c[0x0][0x190], RZ ;  /* 0x0000640017178a24 */ /* 0x000fe200078e02ff */
[-C--:B------:R-:W-:Y:S01]  /*1010*/  @!P0 FSETP.GEU.FTZ.AND P3, PT, R25, R34.reuse, PT ;  /* 0x000000221900820b */ /* 0x080fe20003f7e000 */
[----:B------:R-:W-:Y:S01]  /*1020*/  @!P1 IMAD R25, R22, c[0x0][0x190], RZ ;  /* 0x0000640016199a24 */ /* 0x000fe200078e02ff */
[-C--:B------:R-:W-:Y:S02]  /*1030*/  @!P1 FSETP.GEU.FTZ.AND P4, PT, R27, R34.reuse, PT ;  /* 0x000000221b00920b */ /* 0x080fe40003f9e000 */
[C---:B------:R-:W-:Y:S02]  /*1040*/  @!P0 IADD3 R22, P5, R23.reuse, c[0x0][0x188], RZ ;  /* 0x0000620017168a10 */ /* 0x040fe40007fbe0ff */
[----:B------:R-:W-:Y:S01]  /*1050*/  @!P0 SEL R41, RZ, 0x1, P3 ;  /* 0x00000001ff298807 */ /* 0x000fe20001800000 */
[----:B------:R-:W-:Y:S01]  /*1060*/  @!P2 IMAD R27, R24, c[0x0][0x190], RZ ;  /* 0x00006400181baa24 */ /* 0x000fe200078e02ff */
[----:B------:R-:W-:Y:S02]  /*1070*/  @!P0 LEA.HI.X.SX32 R23, R23, c[0x0][0x18c], 0x1, P5 ;  /* 0x0000630017178a11 */ /* 0x000fe400028f0eff */
[----:B------:R-:W-:-:S02]  /*1080*/  @!P2 FSETP.GEU.FTZ.AND P5, PT, R43, R34, PT ;  /* 0x000000222b00a20b */ /* 0x000fc40003fbe000 */
[----:B------:R-:W-:Y:S01]  /*1090*/  @!P1 IADD3 R24, P3, R25, c[0x0][0x188], RZ ;  /* 0x0000620019189a10 */ /* 0x000fe20007f7e0ff */
[----:B------:R0:W-:Y:S01]  /*10a0*/  @!P0 STG.E.U8 [R22.64], R41 ;  /* 0x0000002916008986 */ /* 0x0001e2000c101108 */
[----:B------:R-:W-:Y:S02]  /*10b0*/  LEA R18, P0, R21, R18, 0x2 ;  /* 0x0000001215127211 */ /* 0x000fe400078010ff */
[----:B------:R-:W-:Y:S02]  /*10c0*/  @!P1 SEL R43, RZ, 0x1, P4 ;  /* 0x00000001ff2b9807 */ /* 0x000fe40002000000 */
[----:B------:R-:W-:Y:S01]  /*10d0*/  @!P2 IADD3 R26, P4, R27, c[0x0][0x188], RZ ;  /* 0x000062001b1aaa10 */ /* 0x000fe20007f9e0ff */
[----:B------:R-:W-:Y:S01]  /*10e0*/  IMAD.X R19, RZ, RZ, R19, P0 ;  /* 0x000000ffff137224 */ /* 0x000fe200000e0613 */
[----:B------:R-:W-:Y:S02]  /*10f0*/  ISETP.GE.U32.AND P0, PT, R18, R33, PT ;  /* 0x000000211200720c */ /* 0x000fe40003f06070 */
[----:B------:R-:W-:-:S02]  /*1100*/  @!P1 LEA.HI.X.SX32 R25, R25, c[0x0][0x18c], 0x1, P3 ;  /* 0x0000630019199a11 */ /* 0x000fc400018f0eff */
[----:B------:R-:W-:Y:S01]  /*1110*/  ISETP.GE.AND.EX P0, PT, R19, R32, PT, P0 ;  /* 0x000000201300720c */ /* 0x000fe20003f06300 */
[----:B0-----:R-:W-:Y:S01]  /*1120*/  IMAD.MOV.U32 R41, RZ, RZ, R38 ;  /* 0x000000ffff297224 */ /* 0x001fe200078e0026 */
[----:B------:R-:W-:Y:S01]  /*1130*/  @!P2 LEA.HI.X.SX32 R27, R27, c[0x0][0x18c], 0x1, P4 ;  /* 0x000063001b1baa11 */ /* 0x000fe200020f0eff */
[----:B------:R0:W-:Y:S01]  /*1140*/  @!P1 STG.E.U8 [R24.64], R43 ;  /* 0x0000002b18009986 */ /* 0x0001e2000c101108 */
[----:B------:R-:W-:-:S05]  /*1150*/  @!P2 SEL R23, RZ, 0x1, P5 ;  /* 0x00000001ff17a807 */ /* 0x000fca0002800000 */
[----:B------:R0:W-:Y:S04]  /*1160*/  @!P2 STG.E.U8 [R26.64], R23 ;  /* 0x000000171a00a986 */ /* 0x0001e8000c101108 */
[----:B------:R-:W-:Y:S06]  /*1170*/  BAR.SYNC.DEFER_BLOCKING 0x0 ;  /* 0x0000000000007b1d */ /* 0x000fec0000010000 */
[----:B------:R-:W-:Y:S05]  /*1180*/  @!P0 BRA `(.L_x_28) ;  /* 0xfffff73000008947 */ /* 0x000fea000383ffff */
[----:B------:R-:W-:Y:S05]  /*1190*/  EXIT ;  /* 0x000000000000794d */ /* 0x000fea0003800000 */
        .weak           $__internal_1_$__cuda_sm20_div_s64
        .type           $__internal_1_$__cuda_sm20_div_s64,@function
        .size           $__internal_1_$__cuda_sm20_div_s64,(.L_x_7170 - $__internal_1_$__cuda_sm20_div_s64)
$__internal_1_$__cuda_sm20_div_s64:
[----:B------:R-:W-:Y:S02]  /*11a0*/  UMOV UR5, URZ ;  /* 0x0000003f00057c82 */ /* 0x000fe40008000000 */
[----:B------:R-:W0:Y:S08]  /*11b0*/  I2F.U64.RP R27, UR4 ;  /* 0x00000004001b7d12 */ /* 0x000e300008309000 */
[----:B0-----:R-:W0:Y:S02]  /*11c0*/  MUFU.RCP R27, R27 ;  /* 0x0000001b001b7308 */ /* 0x001e240000001000 */
[----:B0-----:R-:W-:-:S06]  /*11d0*/  IADD3 R22, R27, 0x1ffffffe, RZ ;  /* 0x1ffffffe1b167810 */ /* 0x001fcc0007ffe0ff */
[----:B------:R-:W0:Y:S02]  /*11e0*/  F2I.U64.TRUNC R22, R22 ;  /* 0x0000001600167311 */ /* 0x000e24000020d800 */
[----:B0-----:R-:W-:-:S04]  /*11f0*/  IMAD.WIDE.U32 R20, R22, UR4, RZ ;  /* 0x0000000416147c25 */ /* 0x001fc8000f8e00ff */
[----:B------:R-:W-:Y:S01]  /*1200*/  IMAD R21, R23, UR4, R21 ;  /* 0x0000000417157c24 */ /* 0x000fe2000f8e0215 */
[----:B------:R-:W-:-:S05]  /*1210*/  IADD3 R33, P0, RZ, -R20, RZ ;  /* 0x80000014ff217210 */ /* 0x000fca0007f1e0ff */
[----:B------:R-:W-:-:S04]  /*1220*/  IMAD.HI.U32 R20, R22, R33, RZ ;  /* 0x0000002116147227 */ /* 0x000fc800078e00ff */
[----:B------:R-:W-:Y:S02]  /*1230*/  IMAD.X R35, RZ, RZ, ~R21, P0 ;  /* 0x000000ffff237224 */ /* 0x000fe400000e0e15 */
[----:B------:R-:W-:Y:S02]  /*1240*/  IMAD.MOV.U32 R21, RZ, RZ, R22 ;  /* 0x000000ffff157224 */ /* 0x000fe400078e0016 */
[-C--:B------:R-:W-:Y:S02]  /*1250*/  IMAD R37, R23, R35.reuse, RZ ;  /* 0x0000002317257224 */ /* 0x080fe400078e02ff */
[----:B------:R-:W-:-:S04]  /*1260*/  IMAD.WIDE.U32 R20, P0, R22, R35, R20 ;  /* 0x0000002316147225 */ /* 0x000fc80007800014 */
[----:B------:R-:W-:-:S04]  /*1270*/  IMAD.HI.U32 R27, R23, R35, RZ ;  /* 0x00000023171b7227 */ /* 0x000fc800078e00ff */
[----:B------:R-:W-:-:S04]  /*1280*/  IMAD.HI.U32 R20, P1, R23, R33, R20 ;  /* 0x0000002117147227 */ /* 0x000fc80007820014 */
[----:B------:R-:W-:Y:S01]  /*1290*/  IMAD.X R27, R27, 0x1, R23, P0 ;  /* 0x000000011b1b7824 */ /* 0x000fe200000e0617 */
[----:B------:R-:W-:-:S04]  /*12a0*/  IADD3 R21, P2, R37, R20, RZ ;  /* 0x0000001425157210 */ /* 0x000fc80007f5e0ff */
[----:B------:R-:W-:Y:S01]  /*12b0*/  IADD3.X R27, RZ, RZ, R27, P2, P1 ;  /* 0x000000ffff1b7210 */ /* 0x000fe200017e241b */
[----:B------:R-:W-:Y:S01]  /*12c0*/  IMAD.WIDE.U32 R22, R21, UR4, RZ ;  /* 0x0000000415167c25 */ /* 0x000fe2000f8e00ff */
[----:B------:R-:W-:-:S04]  /*12d0*/  ISETP.LE.AND P2, PT, RZ, UR7, PT ;  /* 0x00000007ff007c0c */ /* 0x000fc8000bf43270 */
[----:B------:R-:W-:Y:S01]  /*12e0*/  IADD3 R33, P0, RZ, -R22, RZ ;  /* 0x80000016ff217210 */ /* 0x000fe20007f1e0ff */
[----:B------:R-:W-:Y:S01]  /*12f0*/  IMAD R22, R27, UR4, R23 ;  /* 0x000000041b167c24 */ /* 0x000fe2000f8e0217 */
[----:B------:R-:W-:-:S03]  /*1300*/  IADD3 R23, P4, RZ, -UR6, RZ ;  /* 0x80000006ff177c10 */ /* 0x000fc6000ff9e0ff */
[----:B------:R-:W-:Y:S01]  /*1310*/  IMAD.HI.U32 R20, R21, R33, RZ ;  /* 0x0000002115147227 */ /* 0x000fe200078e00ff */
[----:B------:R-:W-:-:S03]  /*1320*/  SEL R23, R23, UR6, !P2 ;  /* 0x0000000617177c07 */ /* 0x000fc6000d000000 */
[----:B------:R-:W-:Y:S02]  /*1330*/  IMAD.X R22, RZ, RZ, ~R22, P0 ;  /* 0x000000ffff167224 */ /* 0x000fe400000e0e16 */
[----:B------:R-:W-:Y:S02]  /*1340*/  IMAD.X R32, RZ, RZ, ~UR7, P4 ;  /* 0x80000007ff207e24 */ /* 0x000fe4000a0e06ff */
[----:B------:R-:W-:-:S04]  /*1350*/  IMAD.WIDE.U32 R20, P0, R21, R22, R20 ;  /* 0x0000001615147225 */ /* 0x000fc80007800014 */
[----:B------:R-:W-:-:S04]  /*1360*/  IMAD.HI.U32 R34, R27, R22, RZ ;  /* 0x000000161b227227 */ /* 0x000fc800078e00ff */
[----:B------:R-:W-:-:S04]  /*1370*/  IMAD.HI.U32 R20, P1, R27, R33, R20 ;  /* 0x000000211b147227 */ /* 0x000fc80007820014 */
[----:B------:R-:W-:-:S05]  /*1380*/  IMAD R21, R27, R22, RZ ;  /* 0x000000161b157224 */ /* 0x000fca00078e02ff */
[----:B------:R-:W-:Y:S01]  /*1390*/  IADD3 R22, P3, R21, R20, RZ ;  /* 0x0000001415167210 */ /* 0x000fe20007f7e0ff */
[----:B------:R-:W-:Y:S01]  /*13a0*/  IMAD.X R21, R34, 0x1, R27, P0 ;  /* 0x0000000122157824 */ /* 0x000fe200000e061b */
[----:B------:R-:W-:-:S03]  /*13b0*/  SEL R27, R32, UR7, !P2 ;  /* 0x00000007201b7c07 */ /* 0x000fc6000d000000 */
[----:B------:R-:W-:Y:S01]  /*13c0*/  IMAD.HI.U32 R20, R22, R23, RZ ;  /* 0x0000001716147227 */ /* 0x000fe200078e00ff */
[----:B------:R-:W-:-:S03]  /*13d0*/  IADD3.X R32, RZ, RZ, R21, P3, P1 ;  /* 0x000000ffff207210 */ /* 0x000fc60001fe2415 */
[----:B------:R-:W-:Y:S02]  /*13e0*/  IMAD.MOV.U32 R21, RZ, RZ, RZ ;  /* 0x000000ffff157224 */ /* 0x000fe400078e00ff */
[-C--:B------:R-:W-:Y:S02]  /*13f0*/  IMAD R35, R32, R27.reuse, RZ ;  /* 0x0000001b20237224 */ /* 0x080fe400078e02ff */
[----:B------:R-:W-:-:S04]  /*1400*/  IMAD.WIDE.U32 R20, R22, R27, R20 ;  /* 0x0000001b16147225 */ /* 0x000fc800078e0014 */
[----:B------:R-:W-:-:S04]  /*1410*/  IMAD.HI.U32 R33, R32, R27, RZ ;  /* 0x0000001b20217227 */ /* 0x000fc800078e00ff */
[----:B------:R-:W-:-:S04]  /*1420*/  IMAD.HI.U32 R20, P0, R32, R23, R20 ;  /* 0x0000001720147227 */ /* 0x000fc80007800014 */
[----:B------:R-:W-:Y:S01]  /*1430*/  IMAD.X R33, RZ, RZ, R33, P0 ;  /* 0x000000ffff217224 */ /* 0x000fe200000e0621 */
[----:B------:R-:W-:-:S05]  /*1440*/  IADD3 R22, P1, R35, R20, RZ ;  /* 0x0000001423167210 */ /* 0x000fca0007f3e0ff */
[----:B------:R-:W-:-:S04]  /*1450*/  IMAD.WIDE.U32 R20, R22, UR4, RZ ;  /* 0x0000000416147c25 */ /* 0x000fc8000f8e00ff */
[----:B------:R-:W-:Y:S01]  /*1460*/  IMAD.X R33, RZ, RZ, R33, P1 ;  /* 0x000000ffff217224 */ /* 0x000fe200008e0621 */
[----:B------:R-:W-:-:S03]  /*1470*/  IADD3 R20, P0, -R20, R23, RZ ;  /* 0x0000001714147210 */ /* 0x000fc60007f1e1ff */
[----:B------:R-:W-:Y:S01]  /*1480*/  IMAD R32, R33, UR4, R21 ;  /* 0x0000000421207c24 */ /* 0x000fe2000f8e0215 */
[----:B------:R-:W-:Y:S02]  /*1490*/  IADD3 R23, P1, R20, -UR4, RZ ;  /* 0x8000000414177c10 */ /* 0x000fe4000ff3e0ff */
[----:B------:R-:W-:Y:S01]  /*14a0*/  IADD3 R21, P3, R22, 0x1, RZ ;  /* 0x0000000116157810 */ /* 0x000fe20007f7e0ff */
[----:B------:R-:W-:Y:S01]  /*14b0*/  IMAD.X R32, R27, 0x1, ~R32, P0 ;  /* 0x000000011b207824 */ /* 0x000fe200000e0e20 */
[----:B------:R-:W-:-:S04]  /*14c0*/  ISETP.GE.U32.AND P0, PT, R20, UR4, PT ;  /* 0x0000000414007c0c */ /* 0x000fc8000bf06070 */
[C---:B------:R-:W-:Y:S02]  /*14d0*/  ISETP.GE.U32.AND.EX P0, PT, R32.reuse, RZ, PT, P0 ;  /* 0x000000ff2000720c */ /* 0x040fe40003f06100 */
[----:B------:R-:W-:Y:S02]  /*14e0*/  IADD3.X R27, R32, -0x1, RZ, P1, !PT ;  /* 0xffffffff201b7810 */ /* 0x000fe40000ffe4ff */
[----:B------:R-:W-:Y:S01]  /*14f0*/  SEL R23, R23, R20, P0 ;  /* 0x0000001417177207 */ /* 0x000fe20000000000 */
[----:B------:R-:W-:Y:S01]  /*1500*/  IMAD.X R20, RZ, RZ, R33, P3 ;  /* 0x000000ffff147224 */ /* 0x000fe200018e0621 */
[----:B------:R-:W-:Y:S02]  /*1510*/  SEL R21, R21, R22, P0 ;  /* 0x0000001615157207 */ /* 0x000fe40000000000 */
[----:B------:R-:W-:Y:S02]  /*1520*/  SEL R27, R27, R32, P0 ;  /* 0x000000201b1b7207 */ /* 0x000fe40000000000 */
[----:B------:R-:W-:-:S02]  /*1530*/  ISETP.GE.U32.AND P1, PT, R23, UR4, PT ;  /* 0x0000000417007c0c */ /* 0x000fc4000bf26070 */
[----:B------:R-:W-:Y:S02]  /*1540*/  SEL R20, R20, R33, P0 ;  /* 0x0000002114147207 */ /* 0x000fe40000000000 */
[----:B------:R-:W-:Y:S02]  /*1550*/  IADD3 R22, P3, R21, 0x1, RZ ;  /* 0x0000000115167810 */ /* 0x000fe40007f7e0ff */
[----:B------:R-:W-:Y:S01]  /*1560*/  ISETP.GE.U32.AND.EX P0, PT, R27, RZ, PT, P1 ;  /* 0x000000ff1b00720c */ /* 0x000fe20003f06110 */
[----:B------:R-:W-:Y:S02]  /*1570*/  IMAD.MOV.U32 R27, RZ, RZ, 0x0 ;  /* 0x00000000ff1b7424 */ /* 0x000fe400078e00ff */
[----:B------:R-:W-:Y:S01]  /*1580*/  IMAD.X R23, RZ, RZ, R20, P3 ;  /* 0x000000ffff177224 */ /* 0x000fe200018e0614 */
[----:B------:R-:W-:-:S04]  /*1590*/  SEL R22, R22, R21, P0 ;  /* 0x0000001516167207 */ /* 0x000fc80000000000 */
[----:B------:R-:W-:Y:S02]  /*15a0*/  SEL R23, R23, R20, P0 ;  /* 0x0000001417177207 */ /* 0x000fe40000000000 */
[-C--:B------:R-:W-:Y:S02]  /*15b0*/  IADD3 R21, P1, RZ, -R22.reuse, RZ ;  /* 0x80000016ff157210 */ /* 0x080fe40007f3e0ff */
[----:B------:R-:W-:Y:S02]  /*15c0*/  ISETP.NE.U32.AND P0, PT, RZ, UR4, PT ;  /* 0x00000004ff007c0c */ /* 0x000fe4000bf05070 */
[----:B------:R-:W-:Y:S01]  /*15d0*/  SEL R22, R21, R22, !P2 ;  /* 0x0000001615167207 */ /* 0x000fe20005000000 */
[----:B------:R-:W-:Y:S01]  /*15e0*/  IMAD.X R20, RZ, RZ, ~R23, P1 ;  /* 0x000000ffff147224 */ /* 0x000fe200008e0e17 */
[----:B------:R-:W-:-:S04]  /*15f0*/  ISETP.NE.AND.EX P0, PT, RZ, RZ, PT, P0 ;  /* 0x000000ffff00720c */ /* 0x000fc80003f05300 */
[----:B------:R-:W-:Y:S02]  /*1600*/  SEL R23, R20, R23, !P2 ;  /* 0x0000001714177207 */ /* 0x000fe40005000000 */
[----:B------:R-:W-:Y:S02]  /*1610*/  SEL R22, R22, 0xffffffff, P0 ;  /* 0xffffffff16167807 */ /* 0x000fe40000000000 */
[----:B------:R-:W-:Y:S01]  /*1620*/  SEL R23, R23, 0xffffffff, P0 ;  /* 0xffffffff17177807 */ /* 0x000fe20000000000 */
[----:B------:R-:W-:Y:S06]  /*1630*/  RET.REL.NODEC R26 `(_ZN2at6native57_GLOBAL__N__cd6b329d_24_DistributionBernoulli_cu_7537a20d43distribution_elementwise_grid_stride_kernelIfLi4EZNS0_9templates4cuda21uniform_and_transformIbfPNS_17CUDAGeneratorImplEZZZNS4_16bernoulli_kernelIS7_EEvRNS_18TensorIteratorBaseEdT_ENKUlvE_clEvENKUlvE8_clEvEUlfE_EEvSA_T1_T2_EUlP24curandStatePhilox4_32_10E0_ZNS1_27distribution_nullary_kernelIbf6float4S7_SJ_SE_EEvSA_SG_RKT3_T4_EUlifE_EEvlNS_15PhiloxCudaStateESF_SG_) ;  /* 0xffffe9c01a007950 */ /* 0x000fec0003c3ffff */
.L_x_29:
        /* <DEDUP_REMOVED lines=12> */
.L_x_7170:


//--------------------- .text._ZN2at6native57_GLOBAL__N__cd6b329d_24_DistributionBernoulli_cu_7537a20d43distribution_elementwise_grid_stride_kernelIfLi4EZNS0_9templates4cuda21uniform_and_transformIbfPNS_17CUDAGeneratorImplEZZZNS4_16bernoulli_kernelIS7_EEvRNS_18TensorIteratorBaseEdT_ENKUlvE_clEvENKUlvE8_clEvEUlfE_EEvSA_T1_T2_EUlP24curandStatePhilox4_32_10E_ZNS1_27distribution_nullary_kernelIbf7double2S7_SJ_SE_EEvSA_SG_RKT3_T4_EUlifE0_EEvlNS_15PhiloxCudaStateESF_SG_ --------------------------
	.section	.text._ZN2at6native57_GLOBAL__N__cd6b329d_24_DistributionBernoulli_cu_7537a20d43distribution_elementwise_grid_stride_kernelIfLi4EZNS0_9templates4cuda21uniform_and_transformIbfPNS_17CUDAGeneratorImplEZZZNS4_16bernoulli_kernelIS7_EEvRNS_18TensorIteratorBaseEdT_ENKUlvE_clEvENKUlvE8_clEvEUlfE_EEvSA_T1_T2_EUlP24curandStatePhilox4_32_10E_ZNS1_27distribution_nullary_kernelIbf7double2S7_SJ_SE_EEvSA_SG_RKT3_T4_EUlifE0_EEvlNS_15PhiloxCudaStateESF_SG_,"ax",@progbits
	.sectioninfo	@"SHI_REGISTERS=40"
	.align	128
.text._ZN2at6native57_GLOBAL__N__cd6b329d_24_DistributionBernoulli_cu_7537a20d43distribution_elementwise_grid_stride_kernelIfLi4EZNS0_9templates4cuda21uniform_and_transformIbfPNS_17CUDAGeneratorImplEZZZNS4_16bernoulli_kernelIS7_EEvRNS_18TensorIteratorBaseEdT_ENKUlvE_clEvENKUlvE8_clEvEUlfE_EEvSA_T1_T2_EUlP24curandStatePhilox4_32_10E_ZNS1_27distribution_nullary_kernelIbf7double2S7_SJ_SE_EEvSA_SG_RKT3_T4_EUlifE0_EEvlNS_15PhiloxCudaStateESF_SG_:
        .type           _ZN2at6native57_GLOBAL__N__cd6b329d_24_DistributionBernoulli_cu_7537a20d43distribution_elementwise_grid_stride_kernelIfLi4EZNS0_9templates4cuda21uniform_and_transformIbfPNS_17CUDAGeneratorImplEZZZNS4_16bernoulli_kernelIS7_EEvRNS_18TensorIteratorBaseEdT_ENKUlvE_clEvENKUlvE8_clEvEUlfE_EEvSA_T1_T2_EUlP24curandStatePhilox4_32_10E_ZNS1_27distribution_nullary_kernelIbf7double2S7_SJ_SE_EEvSA_SG_RKT3_T4_EUlifE0_EEvlNS_15PhiloxCudaStateESF_SG_,@function
        .size           _ZN2at6native57_GLOBAL__N__cd6b329d_24_DistributionBernoulli_cu_7537a20d43distribution_elementwise_grid_stride_kernelIfLi4EZNS0_9templates4cuda21uniform_and_transformIbfPNS_17CUDAGeneratorImplEZZZNS4_16bernoulli_kernelIS7_EEvRNS_18TensorIteratorBaseEdT_ENKUlvE_clEvENKUlvE8_clEvEUlfE_EEvSA_T1_T2_EUlP24curandStatePhilox4_32_10E_ZNS1_27distribution_nullary_kernelIbf7double2S7_SJ_SE_EEvSA_SG_RKT3_T4_EUlifE0_EEvlNS_15PhiloxCudaStateESF_SG_,(.L_x_7172 - _ZN2at6native57_GLOBAL__N__cd6b329d_24_DistributionBernoulli_cu_7537a20d43distribution_elementwise_grid_stride_kernelIfLi4EZNS0_9templates4cuda21uniform_and_transformIbfPNS_17CUDAGeneratorImplEZZZNS4_16bernoulli_kernelIS7_EEvRNS_18TensorIteratorBaseEdT_ENKUlvE_clEvENKUlvE8_clEvEUlfE_EEvSA_T1_T2_EUlP24curandStatePhilox4_32_10E_ZNS1_27distribution_nullary_kernelIbf7double2S7_SJ_SE_EEvSA_SG_RKT3_T4_EUlifE0_EEvlNS_15PhiloxCudaStateESF_SG_)
        .other          _ZN2at6native57_GLOBAL__N__cd6b329d_24_DistributionBernoulli_cu_7537a20d43distribution_elementwise_grid_stride_kernelIfLi4EZNS0_9templates4cuda21uniform_and_transformIbfPNS_17CUDAGeneratorImplEZZZNS4_16bernoulli_kernelIS7_EEvRNS_18TensorIteratorBaseEdT_ENKUlvE_clEvENKUlvE8_clEvEUlfE_EEvSA_T1_T2_EUlP24curandStatePhilox4_32_10E_ZNS1_27distribution_nullary_kernelIbf7double2S7_SJ_SE_EEvSA_SG_RKT3_T4_EUlifE0_EEvlNS_15PhiloxCudaStateESF_SG_,@"STO_CUDA_ENTRY STV_DEFAULT"
_ZN2at6native57_GLOBAL__N__cd6b329d_24_DistributionBernoulli_cu_7537a20d43distribution_elementwise_grid_stride_kernelIfLi4EZNS0_9templates4cuda21uniform_and_transformIbfPNS_17CUDAGeneratorImplEZZZNS4_16bernoulli_kernelIS7_EEvRNS_18TensorIteratorBaseEdT_ENKUlvE_clEvENKUlvE8_clEvEUlfE_EEvSA_T1_T2_EUlP24curandStatePhilox4_32_10E_ZNS1_27distribution_nullary_kernelIbf7double2S7_SJ_SE_EEvSA_SG_RKT3_T4_EUlifE0_EEvlNS_15PhiloxCudaStateESF_SG_:
        /* <DEDUP_REMOVED lines=92> */
[----:B------:R-:W-:Y:S05]  /*05c0*/  CALL.REL.NOINC `($__internal_2_$__cuda_sm20_div_s64) ;  /* 0x0000420000007944 */ /* 0x000fea0003c00000 */
[----:B------:R-:W-:Y:S05]  /*05d0*/  BRA `(.L_x_31) ;  /* 0x0000016000007947 */ /* 0x000fea0003800000 */
.L_x_30:
        /* <DEDUP_REMOVED lines=22> */
.L_x_31:
        /* <DEDUP_REMOVED lines=21> */
.L_x_48:
        /* <DEDUP_REMOVED lines=13> */
.L_x_33:
[----:B------:R-:W-:Y:S05]  /*0960*/  BSYNC B0 ;  /* 0x0000000000007941 */ /* 0x000fea0003800000 */
.L_x_32:
        /* <DEDUP_REMOVED lines=10> */
[----:B------:R-:W-:-:S03]  /*0a10*/  IADD3 R29, R16, -0x700cb87f, RZ ;  /* 0x8ff34781101d7810 */ /* 0x000fc60007ffe0ff */
[----:B------:R-:W-:Y:S01]  /*0a20*/  IMAD.WIDE.U32 R30, R21, -0x2daee0ad, RZ ;  /* 0xd2511f53151e7825 */ /* 0x000fe200078e00ff */
[----:B------:R-:W-:Y:S02]  /*0a30*/  LOP3.LUT R20, R23, R20, R3, 0x96, !PT ;  /* 0x0000001417147212 */ /* 0x000fe400078e9603 */
[----:B------:R-:W-:Y:S02]  /*0a40*/  IADD3 R23, R16, 0x3c6ef372, RZ ;  /* 0x3c6ef37210177810 */ /* 0x000fe40007ffe0ff */
[----:B------:R-:W-:Y:S01]  /*0a50*/  LOP3.LUT R19, R31, R22, R4, 0x96, !PT ;  /* 0x000000161f137212 */ /* 0x000fe200078e9604 */
[----:B------:R-:W-:Y:S01]  /*0a60*/  IMAD.WIDE.U32 R20, R20, -0x326172a9, RZ ;  /* 0xcd9e8d5714147825 */ /* 0x000fe200078e00ff */
[----:B------:R-:W-:-:S04]  /*0a70*/  IADD3 R31, R16, -0x255992d5, RZ ;  /* 0xdaa66d2b101f7810 */ /* 0x000fc80007ffe0ff */
[----:B------:R-:W-:Y:S01]  /*0a80*/  LOP3.LUT R22, R21, R18, R23, 0x96, !PT ;  /* 0x0000001215167212 */ /* 0x000fe200078e9617 */
[----:B------:R-:W-:-:S04]  /*0a90*/  IMAD.WIDE.U32 R18, R19, -0x326172a9, RZ ;  /* 0xcd9e8d5713127825 */ /* 0x000fc800078e00ff */
[----:B------:R-:W-:Y:S01]  /*0aa0*/  IMAD.WIDE.U32 R22, R22, -0x2daee0ad, RZ ;  /* 0xd2511f5316167825 */ /* 0x000fe200078e00ff */
[----:B------:R-:W-:-:S04]  /*0ab0*/  LOP3.LUT R31, R19, R20, R31, 0x96, !PT ;  /* 0x00000014131f7212 */ /* 0x000fc800078e961f */
[----:B------:R-:W-:Y:S01]  /*0ac0*/  LOP3.LUT R20, R23, R30, R5, 0x96, !PT ;  /* 0x0000001e17147212 */ /* 0x000fe200078e9605 */
[----:B------:R-:W-:Y:S01]  /*0ad0*/  IMAD.WIDE.U32 R30, R31, -0x2daee0ad, RZ ;  /* 0xd2511f531f1e7825 */ /* 0x000fe200078e00ff */
[----:B------:R-:W-:-:S03]  /*0ae0*/  IADD3 R23, R16, 0x78dde6e4, RZ ;  /* 0x78dde6e410177810 */ /* 0x000fc60007ffe0ff */
[----:B------:R-:W-:Y:S01]  /*0af0*/  IMAD.WIDE.U32 R20, R20, -0x326172a9, RZ ;  /* 0xcd9e8d5714147825 */ /* 0x000fe200078e00ff */
[----:B------:R-:W-:Y:S02]  /*0b00*/  LOP3.LUT R19, R31, R22, R6, 0x96, !PT ;  /* 0x000000161f137212 */ /* 0x000fe400078e9606 */
[----:B------:R-:W-:Y:S02]  /*0b10*/  IADD3 R31, R16, 0x1715609d, RZ ;  /* 0x1715609d101f7810 */ /* 0x000fe40007ffe0ff */
[----:B------:R-:W-:Y:S01]  /*0b20*/  LOP3.LUT R22, R21, R18, R23, 0x96, !PT ;  /* 0x0000001215167212 */ /* 0x000fe200078e9617 */
[----:B------:R-:W-:-:S04]  /*0b30*/  IMAD.WIDE.U32 R18, R19, -0x326172a9, RZ ;  /* 0xcd9e8d5713127825 */ /* 0x000fc800078e00ff */
[----:B------:R-:W-:Y:S01]  /*0b40*/  IMAD.WIDE.U32 R22, R22, -0x2daee0ad, RZ ;  /* 0xd2511f5316167825 */ /* 0x000fe200078e00ff */
[----:B------:R-:W-:-:S04]  /*0b50*/  LOP3.LUT R31, R19, R20, R31, 0x96, !PT ;  /* 0x00000014131f7212 */ /* 0x000fc800078e961f */
[----:B------:R-:W-:Y:S01]  /*0b60*/  LOP3.LUT R20, R23, R30, R7, 0x96, !PT ;  /* 0x0000001e17147212 */ /* 0x000fe200078e9607 */
[----:B------:R-:W-:Y:S01]  /*0b70*/  IMAD.WIDE.U32 R30, R31, -0x2daee0ad, RZ ;  /* 0xd2511f531f1e7825 */ /* 0x000fe200078e00ff */
[----:B------:R-:W-:-:S03]  /*0b80*/  IADD3 R23, R16, -0x4ab325aa, RZ ;  /* 0xb54cda5610177810 */ /* 0x000fc60007ffe0ff */
        /* <DEDUP_REMOVED lines=11> */
[----:B------:R-:W-:-:S03]  /*0c40*/  LOP3.LUT R19, R31, R22, R10, 0x96, !PT ;  /* 0x000000161f137212 */ /* 0x000fc600078e960a */
[----:B------:R-:W-:Y:S01]  /*0c50*/  IMAD R22, R11, -0x2daee0ad, RZ ;  /* 0xd2511f530b167824 */ /* 0x000fe200078e02ff */
[----:B------:R-:W-:Y:S01]  /*0c60*/  LOP3.LUT R11, R21, R18, R23, 0x96, !PT ;  /* 0x00000012150b7212 */ /* 0x000fe200078e9617 */
[----:B------:R-:W-:Y:S01]  /*0c70*/  IMAD.WIDE.U32 R18, R19, -0x326172a9, RZ ;  /* 0xcd9e8d5713127825 */ /* 0x000fe200078e00ff */
[----:B------:R-:W-:-:S03]  /*0c80*/  MOV R23, R32 ;  /* 0x0000002000177202 */ /* 0x000fc60000000f00 */
[----:B------:R-:W-:Y:S01]  /*0c90*/  IMAD.HI.U32 R21, R11, -0x2daee0ad, RZ ;  /* 0xd2511f530b157827 */ /* 0x000fe200078e00ff */
[----:B------:R-:W-:-:S03]  /*0ca0*/  LOP3.LUT R29, R19, R20, R29, 0x96, !PT ;  /* 0x00000014131d7212 */ /* 0x000fc600078e961d */
[----:B------:R-:W-:Y:S01]  /*0cb0*/  IMAD.MOV.U32 R31, RZ, RZ, R34 ;  /* 0x000000ffff1f7224 */ /* 0x000fe200078e0022 */
[----:B------:R-:W-:Y:S01]  /*0cc0*/  LOP3.LUT R30, R21, R30, R14, 0x96, !PT ;  /* 0x0000001e151e7212 */ /* 0x000fe200078e960e */
[----:B------:R-:W-:Y:S01]  /*0cd0*/  IMAD.MOV.U32 R21, RZ, RZ, R22 ;  /* 0x000000ffff157224 */ /* 0x000fe200078e0016 */
        /* <DEDUP_REMOVED lines=14> */
.L_x_35:
[----:B------:R-:W-:Y:S01]  /*0dc0*/  IMAD.MOV.U32 R31, RZ, RZ, R32 ;  /* 0x000000ffff1f7224 */ /* 0x000fe200078e0020 */
[----:B------:R-:W-:Y:S01]  /*0dd0*/  MOV R23, R22 ;  /* 0x0000001600177202 */ /* 0x000fe20000000f00 */
[----:B------:R-:W-:Y:S01]  /*0de0*/  IMAD.MOV.U32 R21, RZ, RZ, R29 ;  /* 0x000000ffff157224 */ /* 0x000fe200078e001d */
[----:B------:R-:W-:-:S05]  /*0df0*/  MOV R20, R18 ;  /* 0x0000001200147202 */ /* 0x000fca0000000f00 */
.L_x_34:
[----:B------:R-:W-:Y:S01]  /*0e00*/  IMAD.WIDE.U32 R34, R20, 0x200000, RZ ;  /* 0x0020000014227825 */ /* 0x000fe200078e00ff */
[----:B------:R-:W-:Y:S01]  /*0e10*/  ISETP.GE.U32.AND P0, PT, R12, c[0x0][0x160], PT ;  /* 0x000058000c007a0c */ /* 0x000fe20003f06070 */
[----:B------:R-:W-:Y:S01]  /*0e20*/  HFMA2.MMA R33, -RZ, RZ, 1.15625, 0 ;  /* 0x3ca00000ff217435 */ /* 0x000fe200000001ff */
[----:B------:R-:W-:Y:S01]  /*0e30*/  BSSY B0, `(.L_x_36) ;  /* 0x00000e9000007945 */ /* 0x000fe20003800000 */
[----:B------:R-:W-:Y:S01]  /*0e40*/  IMAD.MOV.U32 R32, RZ, RZ, 0x0 ;  /* 0x00000000ff207424 */ /* 0x000fe200078e00ff */
[----:B------:R-:W-:-:S02]  /*0e50*/  LOP3.LUT R34, R34, R21, RZ, 0x3c, !PT ;  /* 0x0000001522227212 */ /* 0x000fc400078e3cff */
[----:B------:R-:W-:Y:S02]  /*0e60*/  ISETP.GE.AND.EX P0, PT, R13, c[0x0][0x164], PT, P0 ;  /* 0x000059000d007a0c */ /* 0x000fe40003f06300 */
[----:B------:R-:W0:Y:S02]  /*0e70*/  I2F.F64.U64 R20, R34 ;  /* 0x0000002200147312 */ /* 0x000e240000301800 */
[----:B0-----:R0:W1:-:S09]  /*0e80*/  DFMA R20, R20, R32, 5.5511151231257827021e-17 ;  /* 0x3c9000001414742b */ /* 0x0010520000000020 */
[----:B------:R-:W-:Y:S05]  /*0e90*/  @P0 BRA `(.L_x_37) ;  /* 0x00000e2000000947 */ /* 0x000fea0003800000 */
[----:B------:R-:W-:Y:S01]  /*0ea0*/  IMAD.WIDE.U32 R22, R23, 0x200000, RZ ;  /* 0x0020000017167825 */ /* 0x000fe200078e00ff */
[----:B------:R-:W-:-:S03]  /*0eb0*/  ISETP.NE.AND P0, PT, RZ, c[0x0][0x188], PT ;  /* 0x00006200ff007a0c */ /* 0x000fc60003f05270 */
[----:B------:R-:W-:Y:S01]  /*0ec0*/  IMAD.MOV.U32 R34, RZ, RZ, RZ ;  /* 0x000000ffff227224 */ /* 0x000fe200078e00ff */
[----:B------:R-:W-:-:S06]  /*0ed0*/  LOP3.LUT R22, R22, R31, RZ, 0x3c, !PT ;  /* 0x0000001f16167212 */ /* 0x000fcc00078e3cff */
[----:B------:R-:W2:Y:S02]  /*0ee0*/  I2F.F64.U64 R22, R22 ;  /* 0x0000001600167312 */ /* 0x000ea40000301800 */
[----:B0-2---:R0:W2:Y:S01]  /*0ef0*/  DFMA R32, R22, R32, 5.5511151231257827021e-17 ;  /* 0x3c9000001620742b */ /* 0x0050a20000000020 */
[----:B------:R-:W-:Y:S05]  /*0f00*/  @!P0 BRA `(.L_x_38) ;  /* 0x00000d3000008947 */ /* 0x000fea0003800000 */
[----:B0-----:R-:W-:Y:S01]  /*0f10*/  MOV R22, RZ ;  /* 0x000000ff00167202 */ /* 0x001fe20000000f00 */
[----:B------:R-:W-:Y:S01]  /*0f20*/  IMAD.MOV.U32 R23, RZ, RZ, R12 ;  /* 0x000000ffff177224 */ /* 0x000fe200078e000c */
        /* <DEDUP_REMOVED lines=202> */
[----:B------:R-:W-:-:S04]  /*1bd0*/  @P0 IMAD.HI.U32 R22, R23, c[0x0][0x2b0], R22 ;  /* 0x0000ac0017160a27 */ /* 0x000fc800078e0016 */
[----:B------:R-:W-:Y:S01]  /*1be0*/  IMAD R35, R36, c[0x0][0x2a0], R35 ;  /* 0x0000a80024237a24 */ /* 0x000fe200078e0223 */
[----:B------:R-:W-:-:S03]  /*1bf0*/  @P0 SHF.R.U32.HI R22, RZ, c[0x0][0x2b4], R22 ;  /* 0x0000ad00ff160a19 */ /* 0x000fc60000011616 */
[----:B------:R-:W-:Y:S02]  /*1c00*/  IMAD R34, R35, c[0x0][0x314], R34 ;  /* 0x0000c50023227a24 */ /* 0x000fe400078e0222 */
[----:B------:R-:W-:-:S04]  /*1c10*/  @P0 IMAD.MOV R22, RZ, RZ, -R22 ;  /* 0x000000ffff160224 */ /* 0x000fc800078e0a16 */
[----:B------:R-:W-:-:S04]  /*1c20*/  @P0 IMAD R23, R22, c[0x0][0x2ac], R23 ;  /* 0x0000ab0016170a24 */ /* 0x000fc800078e0217 */
[----:B------:R-:W-:-:S03]  /*1c30*/  @P0 IMAD R34, R23, c[0x0][0x318], R34 ;  /* 0x0000c60017220a24 */ /* 0x000fc600078e0222 */
.L_x_38:
[----:B0-2---:R-:W0:Y:S01]  /*1c40*/  F2F.F32.F64 R22, R32 ;  /* 0x0000002000167310 */ /* 0x005e220000301000 */
[----:B------:R-:W0:Y:S01]  /*1c50*/  DSETP.GEU.AND P0, PT, |R32|, c[0x2][0x0], PT ;  /* 0x008000002000762a */ /* 0x000e220003f0e200 */
[----:B------:R-:W-:-:S04]  /*1c60*/  IADD3 R34, P1, R34, c[0x0][0x320], RZ ;  /* 0x0000c80022227a10 */ /* 0x000fc80007f3e0ff */
[----:B------:R-:W-:-:S09]  /*1c70*/  IADD3.X R35, RZ, c[0x0][0x324], RZ, P1, !PT ;  /* 0x0000c900ff237a10 */ /* 0x000fd20000ffe4ff */
[----:B0-----:R-:W-:-:S05]  /*1c80*/  @!P0 FMUL R22, R22, 1.175494350822287508e-38 ;  /* 0x0080000016168820 */ /* 0x001fca0000400000 */
[----:B------:R-:W-:-:S04]  /*1c90*/  FSETP.GEU.FTZ.AND P0, PT, R22, R27, PT ;  /* 0x0000001b1600720b */ /* 0x000fc80003f1e000 */
[----:B------:R-:W-:-:S05]  /*1ca0*/  SEL R23, RZ, 0x1, P0 ;  /* 0x00000001ff177807 */ /* 0x000fca0000000000 */
[----:B------:R0:W-:Y:S04]  /*1cb0*/  STG.E.U8 [R34.64], R23 ;  /* 0x0000001722007986 */ /* 0x0001e8000c101108 */
.L_x_37:
[----:B------:R-:W-:Y:S05]  /*1cc0*/  BSYNC B0 ;  /* 0x0000000000007941 */ /* 0x000fea0003800000 */
.L_x_36:
[----:B------:R-:W-:Y:S01]  /*1cd0*/  IMAD.MOV.U32 R31, RZ, RZ, c[0x0][0x0] ;  /* 0x00000000ff1f7624 */ /* 0x000fe200078e00ff */
[----:B------:R-:W-:Y:S03]  /*1ce0*/  BSSY B0, `(.L_x_39) ;  /* 0x00000e5000007945 */ /* 0x000fe60003800000 */
[----:B------:R-:W-:-:S05]  /*1cf0*/  IMAD R31, R31, c[0x0][0xc], RZ ;  /* 0x000003001f1f7a24 */ /* 0x000fca00078e02ff */
[----:B0-----:R-:W-:-:S04]  /*1d00*/  IADD3 R35, P1, R31, R12, RZ ;  /* 0x0000000c1f237210 */ /* 0x001fc80007f3e0ff */
[----:B------:R-:W-:Y:S02]  /*1d10*/  ISETP.GE.U32.AND P0, PT, R35, c[0x0][0x160], PT ;  /* 0x0000580023007a0c */ /* 0x000fe40003f06070 */
[----:B------:R-:W-:-:S04]  /*1d20*/  IADD3.X R22, RZ, R13, RZ, P1, !PT ;  /* 0x0000000dff167210 */ /* 0x000fc80000ffe4ff */
[----:B------:R-:W-:-:S13]  /*1d30*/  ISETP.GE.AND.EX P0, PT, R22, c[0x0][0x164], PT, P0 ;  /* 0x0000590016007a0c */ /* 0x000fda0003f06300 */
[----:B------:R-:W-:Y:S05]  /*1d40*/  @P0 BRA `(.L_x_40) ;  /* 0x00000de000000947 */ /* 0x000fea0003800000 */
[----:B------:R-:W-:Y:S01]  /*1d50*/  ISETP.NE.AND P0, PT, RZ, c[0x0][0x188], PT ;  /* 0x00006200ff007a0c */ /* 0x000fe20003f05270 */
[----:B------:R-:W-:-:S12]  /*1d60*/  IMAD.MOV.U32 R33, RZ, RZ, RZ ;  /* 0x000000ffff217224 */ /* 0x000fd800078e00ff */
[----:B------:R-:W-:Y:S05]  /*1d70*/  @!P0 BRA `(.L_x_41) ;  /* 0x00000d3000008947 */ /* 0x000fea0003800000 */
[----:B------:R-:W-:Y:S01]  /*1d80*/  MOV R22, RZ ;  /* 0x000000ff00167202 */ /* 0x000fe20000000f00 */
        /* <DEDUP_REMOVED lines=209> */
[----:B------:R-:W-:-:S03]  /*2aa0*/  @P0 IMAD R33, R22, c[0x0][0x318], R33 ;  /* 0x0000c60016210a24 */ /* 0x000fc600078e0221 */
.L_x_41:
[----:B-1----:R-:W0:Y:S01]  /*2ab0*/  F2F.F32.F64 R32, R20 ;  /* 0x0000001400207310 */ /* 0x002e220000301000 */
[----:B------:R-:W0:Y:S01]  /*2ac0*/  DSETP.GEU.AND P0, PT, |R20|, c[0x2][0x0], PT ;  /* 0x008000001400762a */ /* 0x000e220003f0e200 */
[----:B------:R-:W-:-:S04]  /*2ad0*/  IADD3 R22, P1, R33, c[0x0][0x320], RZ ;  /* 0x0000c80021167a10 */ /* 0x000fc80007f3e0ff */
[----:B------:R-:W-:-:S09]  /*2ae0*/  IADD3.X R23, RZ, c[0x0][0x324], RZ, P1, !PT ;  /* 0x0000c900ff177a10 */ /* 0x000fd20000ffe4ff */
[----:B0-----:R-:W-:-:S05]  /*2af0*/  @!P0 FMUL R32, R32, 1.175494350822287508e-38 ;  /* 0x0080000020208820 */ /* 0x001fca0000400000 */
[----:B------:R-:W-:-:S04]  /*2b00*/  FSETP.GEU.FTZ.AND P0, PT, R32, R27, PT ;  /* 0x0000001b2000720b */ /* 0x000fc80003f1e000 */
[----:B------:R-:W-:-:S05]  /*2b10*/  SEL R33, RZ, 0x1, P0 ;  /* 0x00000001ff217807 */ /* 0x000fca0000000000 */
[----:B------:R0:W-:Y:S04]  /*2b20*/  STG.E.U8 [R22.64], R33 ;  /* 0x0000002116007986 */ /* 0x0001e8000c101108 */
.L_x_40:
[----:B------:R-:W-:Y:S05]  /*2b30*/  BSYNC B0 ;  /* 0x0000000000007941 */ /* 0x000fea0003800000 */
.L_x_39:
[----:B-1----:R-:W-:Y:S01]  /*2b40*/  LEA R21, P1, R31, R12, 0x1 ;  /* 0x0000000c1f157211 */ /* 0x002fe200078208ff */
[----:B------:R-:W-:Y:S03]  /*2b50*/  BSSY B0, `(.L_x_42) ;  /* 0x00000dd000007945 */ /* 0x000fe60003800000 */
[----:B------:R-:W-:Y:S01]  /*2b60*/  ISETP.GE.U32.AND P0, PT, R21, c[0x0][0x160], PT ;  /* 0x0000580015007a0c */ /* 0x000fe20003f06070 */
[----:B------:R-:W-:-:S05]  /*2b70*/  IMAD.X R20, RZ, RZ, R13, P1 ;  /* 0x000000ffff147224 */ /* 0x000fca00008e060d */
[----:B------:R-:W-:-:S13]  /*2b80*/  ISETP.GE.AND.EX P0, PT, R20, c[0x0][0x164], PT, P0 ;  /* 0x0000590014007a0c */ /* 0x000fda0003f06300 */
[----:B------:R-:W-:Y:S05]  /*2b90*/  @P0 BRA `(.L_x_43) ;  /* 0x00000d8000000947 */ /* 0x000fea0003800000 */
[----:B------:R-:W-:Y:S02]  /*2ba0*/  ISETP.NE.AND P0, PT, RZ, c[0x0][0x188], PT ;  /* 0x00006200ff007a0c */ /* 0x000fe40003f05270 */
[----:B0-----:R-:W-:-:S11]  /*2bb0*/  MOV R23, RZ ;  /* 0x000000ff00177202 */ /* 0x001fd60000000f00 */
        /* <DEDUP_REMOVED lines=211> */
.L_x_44:
[----:B------:R-:W-:-:S04]  /*38f0*/  IADD3 R20, P0, R23, c[0x0][0x320], RZ ;  /* 0x0000c80017147a10 */ /* 0x000fc80007f1e0ff */
[----:B------:R-:W-:-:S05]  /*3900*/  IADD3.X R21, RZ, c[0x0][0x324], RZ, P0, !PT ;  /* 0x0000c900ff157a10 */ /* 0x000fca00007fe4ff */
[----:B------:R0:W-:Y:S04]  /*3910*/  STG.E.U8 [R20.64], RZ ;  /* 0x000000ff14007986 */ /* 0x0001e8000c101108 */
.L_x_43:
[----:B------:R-:W-:Y:S05]  /*3920*/  BSYNC B0 ;  /* 0x0000000000007941 */ /* 0x000fea0003800000 */
.L_x_42:
        /* <DEDUP_REMOVED lines=9> */
[----:B------:R-:W-:Y:S01]  /*39c0*/  MOV R20, RZ ;  /* 0x000000ff00147202 */ /* 0x000fe20000000f00 */
[----:B------:R-:W-:-:S04]  /*39d0*/  IMAD.MOV.U32 R22, RZ, RZ, c[0x0][0x188] ;  /* 0x00006200ff167624 */ /* 0x000fc800078e00ff */
[----:B------:R-:W-:Y:S01]  /*39e0*/  IMAD.HI.U32 R33, R21, c[0x0][0x190], R20 ;  /* 0x0000640015217a27 */ /* 0x000fe200078e0014 */
[----:B------:R-:W-:-:S04]  /*39f0*/  ISETP.NE.AND P0, PT, R22, 0x1, PT ;  /* 0x000000011600780c */ /* 0x000fc80003f05270 */
[----:B------:R-:W-:-:S04]  /*3a00*/  SHF.R.U32.HI R33, RZ, c[0x0][0x194], R33 ;  /* 0x00006500ff217a19 */ /* 0x000fc80000011621 */
[----:B------:R-:W-:-:S05]  /*3a10*/  IADD3 R23, -R33, RZ, RZ ;  /* 0x000000ff21177210 */ /* 0x000fca0007ffe1ff */
        /* <DEDUP_REMOVED lines=204> */
.L_x_46:
[----:B------:R-:W-:-:S04]  /*46e0*/  IADD3 R20, P0, R23, c[0x0][0x320], RZ ;  /* 0x0000c80017147a10 */ /* 0x000fc80007f1e0ff */
[----:B------:R-:W-:-:S05]  /*46f0*/  IADD3.X R21, RZ, c[0x0][0x324], RZ, P0, !PT ;  /* 0x0000c900ff157a10 */ /* 0x000fca00007fe4ff */
[----:B------:R0:W-:Y:S04]  /*4700*/  STG.E.U8 [R20.64], RZ ;  /* 0x000000ff14007986 */ /* 0x0001e8000c101108 */
.L_x_45:
        /* <DEDUP_REMOVED lines=11> */
.L_x_47:
[----:B------:R-:W-:Y:S05]  /*47c0*/  EXIT ;  /* 0x000000000000794d */ /* 0x000fea0003800000 */
        .weak           $__internal_2_$__cuda_sm20_div_s64
        .type           $__internal_2_$__cuda_sm20_div_s64,@function
        .size           $__internal_2_$__cuda_sm20_div_s64,(.L_x_7172 - $__internal_2_$__cuda_sm20_div_s64)
$__internal_2_$__cuda_sm20_div_s64:
[----:B------:R-:W-:Y:S02]  /*47d0*/  UMOV UR5, URZ ;  /* 0x0000003f00057c82 */ /* 0x000fe40008000000 */
[----:B------:R-:W0:Y:S08]  /*47e0*/  I2F.U64.RP R23, UR4 ;  /* 0x0000000400177d12 */ /* 0x000e300008309000 */
[----:B0-----:R-:W0:Y:S02]  /*47f0*/  MUFU.RCP R23, R23 ;  /* 0x0000001700177308 */ /* 0x001e240000001000 */
[----:B0-----:R-:W-:-:S06]  /*4800*/  IADD3 R20, R23, 0x1ffffffe, RZ ;  /* 0x1ffffffe17147810 */ /* 0x001fcc0007ffe0ff */
        /* <DEDUP_REMOVED lines=20> */
[----:B------:R-:W-:Y:S02]  /*4950*/  IADD3.X R20, RZ, ~R20, RZ, P0, !PT ;  /* 0x80000014ff147210 */ /* 0x000fe400007fe4ff */
[----:B------:R-:W-:-:S03]  /*4960*/  SEL R21, R21, UR6, !P1 ;  /* 0x0000000615157c07 */ /* 0x000fc6000c800000 */
[----:B------:R-:W-:-:S04]  /*4970*/  IMAD.WIDE.U32 R18, P0, R19, R20, R18 ;  /* 0x0000001413127225 */ /* 0x000fc80007800012 */
[----:B------:R-:W-:-:S04]  /*4980*/  IMAD.HI.U32 R26, R23, R20, RZ ;  /* 0x00000014171a7227 */ /* 0x000fc800078e00ff */
[----:B------:R-:W-:Y:S01]  /*4990*/  IMAD.HI.U32 R18, P2, R23, R25, R18 ;  /* 0x0000001917127227 */ /* 0x000fe20007840012 */
[----:B------:R-:W-:-:S03]  /*49a0*/  IADD3.X R25, RZ, ~UR7, RZ, P4, !PT ;  /* 0x80000007ff197c10 */ /* 0x000fc6000a7fe4ff */
[----:B------:R-:W-:-:S05]  /*49b0*/  IMAD R19, R23, R20, RZ ;  /* 0x0000001417137224 */ /* 0x000fca00078e02ff */
[----:B------:R-:W-:Y:S01]  /*49c0*/  IADD3 R20, P3, R19, R18, RZ ;  /* 0x0000001213147210 */ /* 0x000fe20007f7e0ff */
[----:B------:R-:W-:Y:S01]  /*49d0*/  IMAD.X R19, R26, 0x1, R23, P0 ;  /* 0x000000011a137824 */ /* 0x000fe200000e0617 */
[----:B------:R-:W-:-:S03]  /*49e0*/  SEL R23, R25, UR7, !P1 ;  /* 0x0000000719177c07 */ /* 0x000fc6000c800000 */
[----:B------:R-:W-:Y:S01]  /*49f0*/  IMAD.HI.U32 R18, R20, R21, RZ ;  /* 0x0000001514127227 */ /* 0x000fe200078e00ff */
[----:B------:R-:W-:Y:S01]  /*4a00*/  IADD3.X R26, RZ, RZ, R19, P3, P2 ;  /* 0x000000ffff1a7210 */ /* 0x000fe20001fe4413 */
[----:B------:R-:W-:-:S04]  /*4a10*/  HFMA2.MMA R19, -RZ, RZ, 0, 0 ;  /* 0x00000000ff137435 */ /* 0x000fc800000001ff */
[CC--:B------:R-:W-:Y:S02]  /*4a20*/  IMAD R27, R26.reuse, R23.reuse, RZ ;  /* 0x000000171a1b7224 */ /* 0x0c0fe400078e02ff */
[----:B------:R-:W-:-:S04]  /*4a30*/  IMAD.HI.U32 R25, R26, R23, RZ ;  /* 0x000000171a197227 */ /* 0x000fc800078e00ff */
[----:B------:R-:W-:-:S06]  /*4a40*/  IMAD.WIDE.U32 R18, R20, R23, R18 ;  /* 0x0000001714127225 */ /* 0x000fcc00078e0012 */
        /* <DEDUP_REMOVED lines=33> */
[----:B------:R-:W-:Y:S06]  /*4c60*/  RET.REL.NODEC R22 `(_ZN2at6native57_GLOBAL__N__cd6b329d_24_DistributionBernoulli_cu_7537a20d43distribution_elementwise_grid_stride_kernelIfLi4EZNS0_9templates4cuda21uniform_and_transformIbfPNS_17CUDAGeneratorImplEZZZNS4_16bernoulli_kernelIS7_EEvRNS_18TensorIteratorBaseEdT_ENKUlvE_clEvENKUlvE8_clEvEUlfE_EEvSA_T1_T2_EUlP24curandStatePhilox4_32_10E_ZNS1_27distribution_nullary_kernelIbf7double2S7_SJ_SE_EEvSA_SG_RKT3_T4_EUlifE0_EEvlNS_15PhiloxCudaStateESF_SG_) ;  /* 0xffffb39016007950 */ /* 0x000fec0003c3ffff */
.L_x_49:
        /* <DEDUP_REMOVED lines=9> */
.L_x_7172:


//--------------------- .text._ZN2at6native57_GLOBAL__N__cd6b329d_24_DistributionBernoulli_cu_7537a20d43distribution_elementwise_grid_stride_kernelIfLi4EZNS0_9templates4cuda21uniform_and_transformIbfPNS_17CUDAGeneratorImplEZZZNS4_16bernoulli_kernelIS7_EEvRNS_18TensorIteratorBaseEdT_ENKUlvE_clEvENKUlvE8_clEvEUlfE_EEvSA_T1_T2_EUlP24curandStatePhilox4_32_10E_ZNS1_27distribution_nullary_kernelIbf7double2S7_SJ_SE_EEvSA_SG_RKT3_T4_EUlifE_EEvlNS_15PhiloxCudaStateESF_SG_ --------------------------
	.section	.text._ZN2at6native57_GLOBAL__N__cd6b329d_24_DistributionBernoulli_cu_7537a20d43distribution_elementwise_grid_stride_kernelIfLi4EZNS0_9templates4cuda21uniform_and_transformIbfPNS_17CUDAGeneratorImplEZZZNS4_16bernoulli_kernelIS7_EEvRNS_18TensorIteratorBaseEdT_ENKUlvE_clEvENKUlvE8_clEvEUlfE_EEvSA_T1_T2_EUlP24curandStatePhilox4_32_10E_ZNS1_27distribution_nullary_kernelIbf7double2S7_SJ_SE_EEvSA_SG_RKT3_T4_EUlifE_EEvlNS_15PhiloxCudaStateESF_SG_,"ax",@progbits
	.sectioninfo	@"SHI_REGISTERS=48"
	.align	128
.text._ZN2at6native57_GLOBAL__N__cd6b329d_24_DistributionBernoulli_cu_7537a20d43distribution_elementwise_grid_stride_kernelIfLi4EZNS0_9templates4cuda21uniform_and_transformIbfPNS_17CUDAGeneratorImplEZZZNS4_16bernoulli_kernelIS7_EEvRNS_18TensorIteratorBaseEdT_ENKUlvE_clEvENKUlvE8_clEvEUlfE_EEvSA_T1_T2_EUlP24curandStatePhilox4_32_10E_ZNS1_27distribution_nullary_kernelIbf7double2S7_SJ_SE_EEvSA_SG_RKT3_T4_EUlifE_EEvlNS_15PhiloxCudaStateESF_SG_:
        .type           _ZN2at6native57_GLOBAL__N__cd6b329d_24_DistributionBernoulli_cu_7537a20d43distribution_elementwise_grid_stride_kernelIfLi4EZNS0_9templates4cuda21uniform_and_transformIbfPNS_17CUDAGeneratorImplEZZZNS4_16bernoulli_kernelIS7_EEvRNS_18TensorIteratorBaseEdT_ENKUlvE_clEvENKUlvE8_clEvEUlfE_EEvSA_T1_T2_EUlP24curandStatePhilox4_32_10E_ZNS1_27distribution_nullary_kernelIbf7double2S7_SJ_SE_EEvSA_SG_RKT3_T4_EUlifE_EEvlNS_15PhiloxCudaStateESF_SG_,@function
        .size           _ZN2at6native57_GLOBAL__N__cd6b329d_24_DistributionBernoulli_cu_7537a20d43distribution_elementwise_grid_stride_kernelIfLi4EZNS0_9templates4cuda21uniform_and_transformIbfPNS_17CUDAGeneratorImplEZZZNS4_16bernoulli_kernelIS7_EEvRNS_18TensorIteratorBaseEdT_ENKUlvE_clEvENKUlvE8_clEvEUlfE_EEvSA_T1_T2_EUlP24curandStatePhilox4_32_10E_ZNS1_27distribution_nullary_kernelIbf7double2S7_SJ_SE_EEvSA_SG_RKT3_T4_EUlifE_EEvlNS_15PhiloxCudaStateESF_SG_,(.L_x_7174 - _ZN2at6native57_GLOBAL__N__cd6b329d_24_DistributionBernoulli_cu_7537a20d43distribution_elementwise_grid_stride_kernelIfLi4EZNS0_9templates4cuda21uniform_and_transformIbfPNS_17CUDAGeneratorImplEZZZNS4_16bernoulli_kernelIS7_EEvRNS_18TensorIteratorBaseEdT_ENKUlvE_clEvENKUlvE8_clEvEUlfE_EEvSA_T1_T2_EUlP24curandStatePhilox4_32_10E_ZNS1_27distribution_nullary_kernelIbf7double2S7_SJ_SE_EEvSA_SG_RKT3_T4_EUlifE_EEvlNS_15PhiloxCudaStateESF_SG_)
        .other          _ZN2at6native57_GLOBAL__N__cd6b329d_24_DistributionBernoulli_cu_7537a20d43distribution_elementwise_grid_stride_kernelIfLi4EZNS0_9templates4cuda21uniform_and_transformIbfPNS_17CUDAGeneratorImplEZZZNS4_16bernoulli_kernelIS7_EEvRNS_18TensorIteratorBaseEdT_ENKUlvE_clEvENKUlvE8_clEvEUlfE_EEvSA_T1_T2_EUlP24curandStatePhilox4_32_10E_ZNS1_27distribution_nullary_kernelIbf7double2S7_SJ_SE_EEvSA_SG_RKT3_T4_EUlifE_EEvlNS_15PhiloxCudaStateESF_SG_,@"STO_CUDA_ENTRY STV_DEFAULT"
_ZN2at6native57_GLOBAL__N__cd6b329d_24_DistributionBernoulli_cu_7537a20d43distribution_elementwise_grid_stride_kernelIfLi4EZNS0_9templates4cuda21uniform_and_transformIbfPNS_17CUDAGeneratorImplEZZZNS4_16bernoulli_kernelIS7_EEvRNS_18TensorIteratorBaseEdT_ENKUlvE_clEvENKUlvE8_clEvEUlfE_EEvSA_T1_T2_EUlP24curandStatePhilox4_32_10E_ZNS1_27distribution_nullary_kernelIbf7double2S7_SJ_SE_EEvSA_SG_RKT3_T4_EUlifE_EEvlNS_15PhiloxCudaStateESF_SG_:
        /* <DEDUP_REMOVED lines=21> */
[----:B------:R-:W-:Y:S01]  /*0150*/  IMAD.MOV.U32 R14, RZ, RZ, R9 ;  /* 0x000000ffff0e7224 */ /* 0x000fe200078e0009 */
        /* <DEDUP_REMOVED lines=61> */
[--C-:B------:R-:W-:Y:S01]  /*0530*/  IMAD.MOV.U32 R13, RZ, RZ, R8.reuse ;  /* 0x000000ffff0d7224 */ /* 0x100fe200078e0008 */
        /* <DEDUP_REMOVED lines=8> */
[----:B------:R-:W-:Y:S05]  /*05c0*/  CALL.REL.NOINC `($__internal_3_$__cuda_sm20_div_s64) ;  /* 0x00000c4000007944 */ /* 0x000fea0003c00000 */
[----:B------:R-:W-:Y:S02]  /*05d0*/  IMAD.MOV.U32 R2, RZ, RZ, R4 ;  /* 0x000000ffff027224 */ /* 0x000fe400078e0004 */
[----:B------:R-:W-:Y:S01]  /*05e0*/  IMAD.MOV.U32 R3, RZ, RZ, R5 ;  /* 0x000000ffff037224 */ /* 0x000fe200078e0005 */
[----:B------:R-:W-:Y:S05]  /*05f0*/  BRA `(.L_x_51) ;  /* 0x0000016000007947 */ /* 0x000fea0003800000 */
.L_x_50:
        /* <DEDUP_REMOVED lines=22> */
.L_x_51:
        /* <DEDUP_REMOVED lines=8> */
[----:B------:R-:W-:-:S03]  /*07e0*/  IMAD.SHL.U32 R8, R2, 0x4, RZ ;  /* 0x0000000402087824 */ /* 0x000fc600078e00ff */
[----:B------:R-:W-:Y:S02]  /*07f0*/  IADD3 R7, R3, R5, RZ ;  /* 0x0000000503077210 */ /* 0x000fe40007ffe0ff */
        /* <DEDUP_REMOVED lines=9> */
[----:B------:R-:W-:-:S03]  /*0890*/  SHF.R.U64 R4, R0, 0x2, R21 ;  /* 0x0000000200047819 */ /* 0x000fc60000001215 */
[----:B------:R1:W0:Y:S02]  /*08a0*/  DSETP.GEU.AND P0, PT, |R2|, c[0x2][0x0], PT ;  /* 0x008000000200762a */ /* 0x0002240003f0e200 */
[----:B-1----:R-:W-:-:S12]  /*08b0*/  LOP3.LUT R3, R0, 0x3, RZ, 0xc0, !PT ;  /* 0x0000000300037812 */ /* 0x002fd800078ec0ff */
[----:B0-----:R-:W-:Y:S02]  /*08c0*/  @!P0 FMUL R6, R6, 1.175494350822287508e-38 ;  /* 0x0080000006068820 */ /* 0x001fe40000400000 */
.L_x_60:
[----:B------:R-:W-:Y:S01]  /*08d0*/  IADD3 R4, R4, 0x1, RZ ;  /* 0x0000000104047810 */ /* 0x000fe20007ffe0ff */
[----:B------:R-:W-:Y:S03]  /*08e0*/  BSSY B0, `(.L_x_52) ;  /* 0x000000c000007945 */ /* 0x000fe60003800000 */
[C---:B------:R-:W-:Y:S01]  /*08f0*/  ISETP.NE.AND P0, PT, R4.reuse, RZ, PT ;  /* 0x000000ff0400720c */ /* 0x040fe20003f05270 */
[----:B------:R-:W-:-:S12]  /*0900*/  IMAD.HI.U32 R2, R4, -0x2daee0ad, RZ ;  /* 0xd2511f5304027827 */ /* 0x000fd800078e00ff */
[----:B------:R-:W-:Y:S05]  /*0910*/  @P0 BRA `(.L_x_53) ;  /* 0x0000008000000947 */ /* 0x000fea0003800000 */
        /* <DEDUP_REMOVED lines=8> */
.L_x_53:
[----:B------:R-:W-:Y:S05]  /*09a0*/  BSYNC B0 ;  /* 0x0000000000007941 */ /* 0x000fea0003800000 */
.L_x_52:
[----:B------:R-:W-:Y:S01]  /*09b0*/  IMAD.HI.U32 R0, R10, -0x326172a9, RZ ;  /* 0xcd9e8d570a007827 */ /* 0x000fe200078e00ff */
[----:B------:R-:W-:Y:S02]  /*09c0*/  LOP3.LUT R2, R2, R9, R19, 0x96, !PT ;  /* 0x0000000902027212 */ /* 0x000fe400078e9613 */
[----:B------:R-:W-:Y:S01]  /*09d0*/  ISETP.NE.AND P0, PT, R3, 0x1, PT ;  /* 0x000000010300780c */ /* 0x000fe20003f05270 */
[----:B------:R-:W-:Y:S01]  /*09e0*/  IMAD R23, R10, -0x326172a9, RZ ;  /* 0xcd9e8d570a177824 */ /* 0x000fe200078e02ff */
[----:B------:R-:W-:Y:S01]  /*09f0*/  LOP3.LUT R0, R0, R5, R18, 0x96, !PT ;  /* 0x0000000500007212 */ /* 0x000fe200078e9612 */
[----:B------:R-:W-:-:S04]  /*0a00*/  IMAD.WIDE.U32 R20, R2, -0x326172a9, RZ ;  /* 0xcd9e8d5702147825 */ /* 0x000fc800078e00ff */
[----:B------:R-:W-:Y:S01]  /*0a10*/  IMAD R22, R4, -0x2daee0ad, RZ ;  /* 0xd2511f5304167824 */ /* 0x000fe200078e02ff */
[----:B------:R-:W-:Y:S01]  /*0a20*/  LOP3.LUT R23, R21, R23, R40, 0x96, !PT ;  /* 0x0000001715177212 */ /* 0x000fe200078e9628 */
[----:B------:R-:W-:-:S04]  /*0a30*/  IMAD.WIDE.U32 R26, R0, -0x2daee0ad, RZ ;  /* 0xd2511f53001a7825 */ /* 0x000fc800078e00ff */
[----:B------:R-:W-:Y:S01]  /*0a40*/  IMAD.WIDE.U32 R24, R23, -0x2daee0ad, RZ ;  /* 0xd2511f5317187825 */ /* 0x000fe200078e00ff */
[----:B------:R-:W-:-:S03]  /*0a50*/  LOP3.LUT R22, R27, R22, R41, 0x96, !PT ;  /* 0x000000161b167212 */ /* 0x000fc600078e9629 */
[----:B------:R-:W-:Y:S01]  /*0a60*/  IMAD.MOV.U32 R45, RZ, RZ, R44 ;  /* 0x000000ffff2d7224 */ /* 0x000fe200078e002c */
        /* <DEDUP_REMOVED lines=43> */
[----:B------:R-:W-:Y:S01]  /*0d20*/  @P0 IMAD.MOV.U32 R45, RZ, RZ, R43 ;  /* 0x000000ffff2d0224 */ /* 0x000fe200078e002b */
[----:B------:R-:W-:Y:S01]  /*0d30*/  @P0 MOV R25, R42 ;  /* 0x0000002a00190202 */ /* 0x000fe20000000f00 */
[----:B------:R-:W-:Y:S02]  /*0d40*/  @P0 IMAD.MOV.U32 R26, RZ, RZ, R44 ;  /* 0x000000ffff1a0224 */ /* 0x000fe400078e002c */
[----:B------:R-:W-:Y:S01]  /*0d50*/  @P0 IMAD.MOV.U32 R22, RZ, RZ, R27 ;  /* 0x000000ffff160224 */ /* 0x000fe200078e001b */
[----:B------:R-:W-:Y:S05]  /*0d60*/  BRA `(.L_x_54) ;  /* 0x0000004000007947 */ /* 0x000fea0003800000 */
.L_x_55:
[----:B------:R-:W-:Y:S02]  /*0d70*/  IMAD.MOV.U32 R45, RZ, RZ, R42 ;  /* 0x000000ffff2d7224 */ /* 0x000fe400078e002a */
[----:B------:R-:W-:Y:S02]  /*0d80*/  IMAD.MOV.U32 R26, RZ, RZ, R27 ;  /* 0x000000ffff1a7224 */ /* 0x000fe400078e001b */
[----:B------:R-:W-:Y:S02]  /*0d90*/  IMAD.MOV.U32 R25, RZ, RZ, R2 ;  /* 0x000000ffff197224 */ /* 0x000fe400078e0002 */
[----:B------:R-:W-:-:S04]  /*0da0*/  IMAD.MOV.U32 R22, RZ, RZ, R20 ;  /* 0x000000ffff167224 */ /* 0x000fc800078e0014 */
.L_x_54:
[----:B------:R-:W-:Y:S01]  /*0db0*/  IMAD.WIDE.U32 R22, R22, 0x200000, RZ ;  /* 0x0020000016167825 */ /* 0x000fe200078e00ff */
[----:B------:R-:W-:Y:S01]  /*0dc0*/  ISETP.GE.U32.AND P0, PT, R13, c[0x0][0x160], PT ;  /* 0x000058000d007a0c */ /* 0x000fe20003f06070 */
[----:B------:R-:W-:Y:S02]  /*0dd0*/  BSSY B0, `(.L_x_56) ;  /* 0x000001b000007945 */ /* 0x000fe40003800000 */
[----:B------:R-:W-:Y:S01]  /*0de0*/  IMAD.MOV.U32 R42, RZ, RZ, c[0x0][0x0] ;  /* 0x00000000ff2a7624 */ /* 0x000fe200078e00ff */
[----:B------:R-:W-:Y:S01]  /*0df0*/  LOP3.LUT R22, R22, R25, RZ, 0x3c, !PT ;  /* 0x0000001916167212 */ /* 0x000fe200078e3cff */
[----:B------:R-:W-:Y:S01]  /*0e00*/  IMAD.MOV.U32 R24, RZ, RZ, 0x0 ;  /* 0x00000000ff187424 */ /* 0x000fe200078e00ff */
[----:B------:R-:W-:Y:S01]  /*0e10*/  ISETP.GE.AND.EX P0, PT, R14, c[0x0][0x164], PT, P0 ;  /* 0x000059000e007a0c */ /* 0x000fe20003f06300 */
[----:B------:R-:W-:-:S02]  /*0e20*/  IMAD R42, R42, c[0x0][0xc], RZ ;  /* 0x000003002a2a7a24 */ /* 0x000fc400078e02ff */
[----:B------:R-:W-:Y:S01]  /*0e30*/  IMAD.MOV.U32 R25, RZ, RZ, 0x3ca00000 ;  /* 0x3ca00000ff197424 */ /* 0x000fe200078e00ff */
[----:B------:R-:W0:Y:S02]  /*0e40*/  I2F.F64.U64 R22, R22 ;  /* 0x0000001600167312 */ /* 0x000e240000301800 */
[----:B------:R-:W-:-:S04]  /*0e50*/  IADD3 R43, P2, R42, R13, RZ ;  /* 0x0000000d2a2b7210 */ /* 0x000fc80007f5e0ff */
[----:B------:R-:W-:Y:S01]  /*0e60*/  ISETP.GE.U32.AND P1, PT, R43, c[0x0][0x160], PT ;  /* 0x000058002b007a0c */ /* 0x000fe20003f26070 */
[----:B------:R-:W-:-:S05]  /*0e70*/  IMAD.X R27, RZ, RZ, R14, P2 ;  /* 0x000000ffff1b7224 */ /* 0x000fca00010e060e */
[----:B------:R-:W-:Y:S01]  /*0e80*/  ISETP.GE.AND.EX P1, PT, R27, c[0x0][0x164], PT, P1 ;  /* 0x000059001b007a0c */ /* 0x000fe20003f26310 */
[----:B0-----:R0:W1:Y:S01]  /*0e90*/  DFMA R22, R22, R24, 5.5511151231257827021e-17 ;  /* 0x3c9000001616742b */ /* 0x0010620000000018 */
[----:B------:R-:W-:Y:S06]  /*0ea0*/  @P0 BRA `(.L_x_57) ;  /* 0x000000d000000947 */ /* 0x000fec0003800000 */
[----:B------:R-:W-:-:S05]  /*0eb0*/  IMAD.WIDE.U32 R26, R26, 0x200000, RZ ;  /* 0x002000001a1a7825 */ /* 0x000fca00078e00ff */
[----:B------:R-:W-:-:S06]  /*0ec0*/  LOP3.LUT R26, R26, R45, RZ, 0x3c, !PT ;  /* 0x0000002d1a1a7212 */ /* 0x000fcc00078e3cff */
[----:B------:R-:W2:Y:S02]  /*0ed0*/  I2F.F64.U64 R26, R26 ;  /* 0x0000001a001a7312 */ /* 0x000ea40000301800 */
[----:B--2---:R2:W3:Y:S02]  /*0ee0*/  DFMA R44, R26, R24, 5.5511151231257827021e-17 ;  /* 0x3c9000001a2c742b */ /* 0x0044e40000000018 */
[----:B--2---:R-:W-:-:S04]  /*0ef0*/  IMAD R26, R13, c[0x0][0x190], RZ ;  /* 0x000064000d1a7a24 */ /* 0x004fc800078e02ff */
[----:B0--3--:R-:W0:Y:S01]  /*0f00*/  F2F.F32.F64 R25, R44 ;  /* 0x0000002c00197310 */ /* 0x009e220000301000 */
[----:B------:R-:W0:Y:S01]  /*0f10*/  DSETP.GEU.AND P0, PT, |R44|, c[0x2][0x0], PT ;  /* 0x008000002c00762a */ /* 0x000e220003f0e200 */
[----:B------:R-:W-:-:S13]  /*0f20*/  IADD3 R24, P2, R26, c[0x0][0x188], RZ ;  /* 0x000062001a187a10 */ /* 0x000fda0007f5e0ff */
[----:B0-----:R-:W-:-:S05]  /*0f30*/  @!P0 FMUL R25, R25, 1.175494350822287508e-38 ;  /* 0x0080000019198820 */ /* 0x001fca0000400000 */
[----:B------:R-:W-:Y:S02]  /*0f40*/  FSETP.GEU.FTZ.AND P0, PT, R25, R6, PT ;  /* 0x000000061900720b */ /* 0x000fe40003f1e000 */
[----:B------:R-:W-:Y:S02]  /*0f50*/  LEA.HI.X.SX32 R25, R26, c[0x0][0x18c], 0x1, P2 ;  /* 0x000063001a197a11 */ /* 0x000fe400010f0eff */
[----:B------:R-:W-:-:S05]  /*0f60*/  SEL R27, RZ, 0x1, P0 ;  /* 0x00000001ff1b7807 */ /* 0x000fca0000000000 */
[----:B------:R0:W-:Y:S04]  /*0f70*/  STG.E.U8 [R24.64], R27 ;  /* 0x0000001b18007986 */ /* 0x0001e8000c101108 */
.L_x_57:
[----:B------:R-:W-:Y:S05]  /*0f80*/  BSYNC B0 ;  /* 0x0000000000007941 */ /* 0x000fea0003800000 */
.L_x_56:
[----:B------:R-:W-:Y:S01]  /*0f90*/  BSSY B0, `(.L_x_58) ;  /* 0x000000b000007945 */ /* 0x000fe20003800000 */
[----:B------:R-:W-:Y:S05]  /*0fa0*/  @P1 BRA `(.L_x_59) ;  /* 0x0000009000001947 */ /* 0x000fea0003800000 */
[----:B01----:R-:W0:Y:S01]  /*0fb0*/  F2F.F32.F64 R25, R22 ;  /* 0x0000001600197310 */ /* 0x003e220000301000 */
[----:B------:R-:W0:Y:S01]  /*0fc0*/  DSETP.GEU.AND P0, PT, |R22|, c[0x2][0x0], PT ;  /* 0x008000001600762a */ /* 0x000e220003f0e200 */
[----:B------:R-:W-:-:S05]  /*0fd0*/  IMAD R43, R43, c[0x0][0x190], RZ ;  /* 0x000064002b2b7a24 */ /* 0x000fca00078e02ff */
[----:B------:R-:W-:-:S08]  /*0fe0*/  IADD3 R24, P1, R43, c[0x0][0x188], RZ ;  /* 0x000062002b187a10 */ /* 0x000fd00007f3e0ff */
[----:B0-----:R-:W-:-:S05]  /*0ff0*/  @!P0 FMUL R25, R25, 1.175494350822287508e-38 ;  /* 0x0080000019198820 */ /* 0x001fca0000400000 */
[----:B------:R-:W-:Y:S02]  /*1000*/  FSETP.GEU.FTZ.AND P0, PT, R25, R6, PT ;  /* 0x000000061900720b */ /* 0x000fe40003f1e000 */
[----:B------:R-:W-:Y:S02]  /*1010*/  LEA.HI.X.SX32 R25, R43, c[0x0][0x18c], 0x1, P1 ;  /* 0x000063002b197a11 */ /* 0x000fe400008f0eff */
[----:B------:R-:W-:-:S05]  /*1020*/  SEL R27, RZ, 0x1, P0 ;  /* 0x00000001ff1b7807 */ /* 0x000fca0000000000 */
[----:B------:R0:W-:Y:S04]  /*1030*/  STG.E.U8 [R24.64], R27 ;  /* 0x0000001b18007986 */ /* 0x0001e8000c101108 */
.L_x_59:
[----:B------:R-:W-:Y:S05]  /*1040*/  BSYNC B0 ;  /* 0x0000000000007941 */ /* 0x000fea0003800000 */
.L_x_58:
[CC--:B------:R-:W-:Y:S01]  /*1050*/  LEA R21, P1, R42.reuse, R13.reuse, 0x1 ;  /* 0x0000000d2a157211 */ /* 0x0c0fe200078208ff */
[----:B-1----:R-:W-:Y:S01]  /*1060*/  IMAD R22, R42, 0x3, RZ ;  /* 0x000000032a167824 */ /* 0x002fe200078e02ff */
[----:B------:R-:W-:Y:S01]  /*1070*/  WARPSYNC 0xffffffff ;  /* 0xffffffff00007948 */ /* 0x000fe20003800000 */
[----:B------:R-:W-:Y:S01]  /*1080*/  IMAD.MOV.U32 R44, RZ, RZ, R20 ;  /* 0x000000ffff2c7224 */ /* 0x000fe200078e0014 */
[----:B------:R-:W-:Y:S01]  /*1090*/  ISETP.GE.U32.AND P0, PT, R21, c[0x0][0x160], PT ;  /* 0x0000580015007a0c */ /* 0x000fe20003f06070 */
[----:B0-----:R-:W-:Y:S01]  /*10a0*/  IMAD.X R24, RZ, RZ, R14, P1 ;  /* 0x000000ffff187224 */ /* 0x001fe200008e060e */
[----:B------:R-:W-:Y:S01]  /*10b0*/  IADD3 R23, P2, R22, R13, RZ ;  /* 0x0000000d16177210 */ /* 0x000fe20007f5e0ff */
[----:B------:R-:W-:-:S03]  /*10c0*/  IMAD.MOV.U32 R43, RZ, RZ, R2 ;  /* 0x000000ffff2b7224 */ /* 0x000fc600078e0002 */
[----:B------:R-:W-:Y:S01]  /*10d0*/  ISETP.GE.AND.EX P0, PT, R24, c[0x0][0x164], PT, P0 ;  /* 0x0000590018007a0c */ /* 0x000fe20003f06300 */
[----:B------:R-:W-:Y:S01]  /*10e0*/  IMAD.X R22, RZ, RZ, R14, P2 ;  /* 0x000000ffff167224 */ /* 0x000fe200010e060e */
[----:B------:R-:W-:-:S04]  /*10f0*/  ISETP.GE.U32.AND P1, PT, R23, c[0x0][0x160], PT ;  /* 0x0000580017007a0c */ /* 0x000fc80003f26070 */
[----:B------:R-:W-:-:S07]  /*1100*/  ISETP.GE.AND.EX P1, PT, R22, c[0x0][0x164], PT, P1 ;  /* 0x0000590016007a0c */ /* 0x000fce0003f26310 */
[----:B------:R-:W-:-:S05]  /*1110*/  @!P0 IMAD R21, R21, c[0x0][0x190], RZ ;  /* 0x0000640015158a24 */ /* 0x000fca00078e02ff */
[----:B------:R-:W-:Y:S01]  /*1120*/  @!P0 IADD3 R24, P2, R21, c[0x0][0x188], RZ ;  /* 0x0000620015188a10 */ /* 0x000fe20007f5e0ff */
[----:B------:R-:W-:-:S03]  /*1130*/  @!P1 IMAD R23, R23, c[0x0][0x190], RZ ;  /* 0x0000640017179a24 */ /* 0x000fc600078e02ff */
[----:B------:R-:W-:Y:S02]  /*1140*/  @!P0 LEA.HI.X.SX32 R25, R21, c[0x0][0x18c], 0x1, P2 ;  /* 0x0000630015198a11 */ /* 0x000fe400010f0eff */
[----:B------:R-:W-:-:S03]  /*1150*/  @!P1 IADD3 R22, P3, R23, c[0x0][0x188], RZ ;  /* 0x0000620017169a10 */ /* 0x000fc60007f7e0ff */
[----:B------:R0:W-:Y:S01]  /*1160*/  @!P0 STG.E.U8 [R24.64], RZ ;  /* 0x000000ff18008986 */ /* 0x0001e2000c101108 */
[----:B------:R-:W-:Y:S01]  /*1170*/  LEA R13, P0, R42, R13, 0x2 ;  /* 0x0000000d2a0d7211 */ /* 0x000fe200078010ff */
[----:B------:R-:W-:Y:S01]  /*1180*/  IMAD.MOV.U32 R42, RZ, RZ, R0 ;  /* 0x000000ffff2a7224 */ /* 0x000fe200078e0000 */
[----:B------:R-:W-:-:S03]  /*1190*/  @!P1 LEA.HI.X.SX32 R23, R23, c[0x0][0x18c], 0x1, P3 ;  /* 0x0000630017179a11 */ /* 0x000fc600018f0eff */
[----:B------:R-:W-:Y:S01]  /*11a0*/  IMAD.X R14, RZ, RZ, R14, P0 ;  /* 0x000000ffff0e7224 */ /* 0x000fe200000e060e */
[----:B------:R-:W-:Y:S01]  /*11b0*/  ISETP.GE.U32.AND P0, PT, R13, R8, PT ;  /* 0x000000080d00720c */ /* 0x000fe20003f06070 */
[----:B------:R0:W-:Y:S04]  /*11c0*/  @!P1 STG.E.U8 [R22.64], RZ ;  /* 0x000000ff16009986 */ /* 0x0001e8000c101108 */
[----:B------:R-:W-:Y:S01]  /*11d0*/  BAR.SYNC.DEFER_BLOCKING 0x0 ;  /* 0x0000000000007b1d */ /* 0x000fe20000010000 */
[----:B------:R-:W-:-:S13]  /*11e0*/  ISETP.GE.AND.EX P0, PT, R14, R7, PT, P0 ;  /* 0x000000070e00720c */ /* 0x000fda0003f06300 */
[----:B0-----:R-:W-:Y:S05]  /*11f0*/  @!P0 BRA `(.L_x_60) ;  /* 0xfffff6d000008947 */ /* 0x001fea000383ffff */
[----:B------:R-:W-:Y:S05]  /*1200*/  EXIT ;  /* 0x000000000000794d */ /* 0x000fea0003800000 */
        .weak           $__internal_3_$__cuda_sm20_div_s64
        .type           $__internal_3_$__cuda_sm20_div_s64,@function
        .size           $__internal_3_$__cuda_sm20_div_s64,(.L_x_7174 - $__internal_3_$__cuda_sm20_div_s64)
$__internal_3_$__cuda_sm20_div_s64:
        /* <DEDUP_REMOVED lines=9> */
[----:B------:R-:W-:-:S04]  /*12a0*/  IMAD.HI.U32 R2, R4, R23, RZ ;  /* 0x0000001704027227 */ /* 0x000fc800078e00ff */
        /* <DEDUP_REMOVED lines=63> */
[----:B------:R-:W-:Y:S06]  /*16a0*/  RET.REL.NODEC R6 `(_ZN2at6native57_GLOBAL__N__cd6b329d_24_DistributionBernoulli_cu_7537a20d43distribution_elementwise_grid_stride_kernelIfLi4EZNS0_9templates4cuda21uniform_and_transformIbfPNS_17CUDAGeneratorImplEZZZNS4_16bernoulli_kernelIS7_EEvRNS_18TensorIteratorBaseEdT_ENKUlvE_clEvENKUlvE8_clEvEUlfE_EEvSA_T1_T2_EUlP24curandStatePhilox4_32_10E_ZNS1_27distribution_nullary_kernelIbf7double2S7_SJ_SE_EEvSA_SG_RKT3_T4_EUlifE_EEvlNS_15PhiloxCudaStateESF_SG_) ;  /* 0xffffe95006007950 */ /* 0x000fec0003c3ffff */
.L_x_61:
        /* <DEDUP_REMOVED lines=13> */
.L_x_7174:


//--------------------- .text._ZN2at6native57_GLOBAL__N__cd6b329d_24_DistributionBernoulli_cu_7537a20d43distribution_elementwise_grid_stride_kernelIfLi4EZNS0_9templates4cuda21uniform_and_transformIN3c108BFloat16EfPNS_17CUDAGeneratorImplEZZZNS4_16bernoulli_kernelIS9_EEvRNS_18TensorIteratorBaseEdT_ENKUlvE_clEvENKUlvE7_clEvEUlfE_EEvSC_T1_T2_EUlP24curandStatePhilox4_32_10E0_ZNS1_27distribution_nullary_kernelIS7_f6float4S9_SL_SG_EEvSC_SI_RKT3_T4_EUlifE0_EEvlNS_15PhiloxCudaStateESH_SI_ --------------------------
	.section	.text._ZN2at6native57_GLOBAL__N__cd6b329d_24_DistributionBernoulli_cu_7537a20d43distribution_elementwise_grid_stride_kernelIfLi4EZNS0_9templates4cuda21uniform_and_transformIN3c108BFloat16EfPNS_17CUDAGeneratorImplEZZZNS4_16bernoulli_kernelIS9_EEvRNS_18TensorIteratorBaseEdT_ENKUlvE_clEvENKUlvE7_clEvEUlfE_EEvSC_T1_T2_EUlP24curandStatePhilox4_32_10E0_ZNS1_27distribution_nullary_kernelIS7_f6float4S9_SL_SG_EEvSC_SI_RKT3_T4_EUlifE0_EEvlNS_15PhiloxCudaStateESH_SI_,"ax",@progbits
	.sectioninfo	@"SHI_REGISTERS=40"
	.align	128
.text._ZN2at6native57_GLOBAL__N__cd6b329d_24_DistributionBernoulli_cu_7537a20d43distribution_elementwise_grid_stride_kernelIfLi4EZNS0_9templates4cuda21uniform_and_transformIN3c108BFloat16EfPNS_17CUDAGeneratorImplEZZZNS4_16bernoulli_kernelIS9_EEvRNS_18TensorIteratorBaseEdT_ENKUlvE_clEvENKUlvE7_clEvEUlfE_EEvSC_T1_T2_EUlP24curandStatePhilox4_32_10E0_ZNS1_27distribution_nullary_kernelIS7_f6float4S9_SL_SG_EEvSC_SI_RKT3_T4_EUlifE0_EEvlNS_15PhiloxCudaStateESH_SI_:
        .type           _ZN2at6native57_GLOBAL__N__cd6b329d_24_DistributionBernoulli_cu_7537a20d43distribution_elementwise_grid_stride_kernelIfLi4EZNS0_9templates4cuda21uniform_and_transformIN3c108BFloat16EfPNS_17CUDAGeneratorImplEZZZNS4_16bernoulli_kernelIS9_EEvRNS_18TensorIteratorBaseEdT_ENKUlvE_clEvENKUlvE7_clEvEUlfE_EEvSC_T1_T2_EUlP24curandStatePhilox4_32_10E0_ZNS1_27distribution_nullary_kernelIS7_f6float4S9_SL_SG_EEvSC_SI_RKT3_T4_EUlifE0_EEvlNS_15PhiloxCudaStateESH_SI_,@function
        .size           _ZN2at6native57_GLOBAL__N__cd6b329d_24_DistributionBernoulli_cu_7537a20d43distribution_elementwise_grid_stride_kernelIfLi4EZNS0_9templates4cuda21uniform_and_transformIN3c108BFloat16EfPNS_17CUDAGeneratorImplEZZZNS4_16bernoulli_kernelIS9_EEvRNS_18TensorIteratorBaseEdT_ENKUlvE_clEvENKUlvE7_clEvEUlfE_EEvSC_T1_T2_EUlP24curandStatePhilox4_32_10E0_ZNS1_27distribution_nullary_kernelIS7_f6float4S9_SL_SG_EEvSC_SI_RKT3_T4_EUlifE0_EEvlNS_15PhiloxCudaStateESH_SI_,(.L_x_7176 - _ZN2at6native57_GLOBAL__N__cd6b329d_24_DistributionBernoulli_cu_7537a20d43distribution_elementwise_grid_stride_kernelIfLi4EZNS0_9templates4cuda21uniform_and_transformIN3c108BFloat16EfPNS_17CUDAGeneratorImplEZZZNS4_16bernoulli_kernelIS9_EEvRNS_18TensorIteratorBaseEdT_ENKUlvE_clEvENKUlvE7_clEvEUlfE_EEvSC_T1_T2_EUlP24curandStatePhilox4_32_10E0_ZNS1_27distribution_nullary_kernelIS7_f6float4S9_SL_SG_EEvSC_SI_RKT3_T4_EUlifE0_EEvlNS_15PhiloxCudaStateESH_SI_)
        .other          _ZN2at6native57_GLOBAL__N__cd6b329d_24_DistributionBernoulli_cu_7537a20d43distribution_elementwise_grid_stride_kernelIfLi4EZNS0_9templates4cuda21uniform_and_transformIN3c108BFloat16EfPNS_17CUDAGeneratorImplEZZZNS4_16bernoulli_kernelIS9_EEvRNS_18TensorIteratorBaseEdT_ENKUlvE_clEvENKUlvE7_clEvEUlfE_EEvSC_T1_T2_EUlP24curandStatePhilox4_32_10E0_ZNS1_27distribution_nullary_kernelIS7_f6float4S9_SL_SG_EEvSC_SI_RKT3_T4_EUlifE0_EEvlNS_15PhiloxCudaStateESH_SI_,@"STO_CUDA_ENTRY STV_DEFAULT"
_ZN2at6native57_GLOBAL__N__cd6b329d_24_DistributionBernoulli_cu_7537a20d43distribution_elementwise_grid_stride_kernelIfLi4EZNS0_9templates4cuda21uniform_and_transformIN3c108BFloat16EfPNS_17CUDAGeneratorImplEZZZNS4_16bernoulli_kernelIS9_EEvRNS_18TensorIteratorBaseEdT_ENKUlvE_clEvENKUlvE7_clEvEUlfE_EEvSC_T1_T2_EUlP24curandStatePhilox4_32_10E0_ZNS1_27distribution_nullary_kernelIS7_f6float4S9_SL_SG_EEvSC_SI_RKT3_T4_EUlifE0_EEvlNS_15PhiloxCudaStateESH_SI_:
        /* <DEDUP_REMOVED lines=92> */
[----:B------:R-:W-:Y:S05]  /*05c0*/  CALL.REL.NOINC `($__internal_4_$__cuda_sm20_div_s64) ;  /* 0x000042d000007944 */ /* 0x000fea0003c00000 */
[----:B------:R-:W-:Y:S05]  /*05d0*/  BRA `(.L_x_63) ;  /* 0x0000016000007947 */ /* 0x000fea0003800000 */
.L_x_62:
        /* <DEDUP_REMOVED lines=22> */
.L_x_63:
        /* <DEDUP_REMOVED lines=14> */
[----:B------:R-:W-:Y:S01]  /*0820*/  IMAD R32, R32, -0x326172a9, RZ ;  /* 0xcd9e8d5720207824 */ /* 0x000fe200078e02ff */
[----:B------:R-:W-:Y:S02]  /*0830*/  LOP3.LUT R25, R26, 0x3, RZ, 0xc0, !PT ;  /* 0x000000031a197812 */ /* 0x000fe400078ec0ff */
.L_x_80:
        /* <DEDUP_REMOVED lines=13> */
.L_x_65:
[----:B------:R-:W-:Y:S05]  /*0910*/  BSYNC B0 ;  /* 0x0000000000007941 */ /* 0x000fea0003800000 */
.L_x_64:
[----:B------:R-:W-:Y:S01]  /*0920*/  IMAD.HI.U32 R21, R16, -0x326172a9, RZ ;  /* 0xcd9e8d5710157827 */ /* 0x000fe200078e00ff */
[----:B------:R-:W-:Y:S02]  /*0930*/  LOP3.LUT R20, R20, R15, R19, 0x96, !PT ;  /* 0x0000000f14147212 */ /* 0x000fe400078e9613 */
[----:B------:R-:W-:Y:S01]  /*0940*/  IADD3 R26, R18, -0x61c88647, RZ ;  /* 0x9e3779b9121a7810 */ /* 0x000fe20007ffe0ff */
[----:B------:R-:W-:Y:S01]  /*0950*/  IMAD R23, R16, -0x326172a9, RZ ;  /* 0xcd9e8d5710177824 */ /* 0x000fe200078e02ff */
[----:B------:R-:W-:Y:S01]  /*0960*/  LOP3.LUT R28, R21, R2, R18, 0x96, !PT ;  /* 0x00000002151c7212 */ /* 0x000fe200078e9612 */
[----:B------:R-:W-:Y:S01]  /*0970*/  IMAD.WIDE.U32 R20, R20, -0x326172a9, RZ ;  /* 0xcd9e8d5714147825 */ /* 0x000fe200078e00ff */
[----:B------:R-:W-:Y:S02]  /*0980*/  ISETP.NE.AND P0, PT, R25, 0x1, PT ;  /* 0x000000011900780c */ /* 0x000fe40003f05270 */
[----:B------:R-:W-:Y:S01]  /*0990*/  MOV R33, R30 ;  /* 0x0000001e00217202 */ /* 0x000fe20000000f00 */
[----:B------:R-:W-:Y:S01]  /*09a0*/  IMAD R22, R0, -0x2daee0ad, RZ ;  /* 0xd2511f5300167824 */ /* 0x000fe200078e02ff */
[----:B------:R-:W-:Y:S01]  /*09b0*/  LOP3.LUT R23, R21, R23, R26, 0x96, !PT ;  /* 0x0000001715177212 */ /* 0x000fe200078e961a */
[----:B------:R-:W-:-:S04]  /*09c0*/  IMAD.WIDE.U32 R28, R28, -0x2daee0ad, RZ ;  /* 0xd2511f531c1c7825 */ /* 0x000fc800078e00ff */
        /* <DEDUP_REMOVED lines=24> */
[----:B------:R-:W-:-:S04]  /*0b50*/  LOP3.LUT R21, R27, R28, R8, 0x96, !PT ;  /* 0x0000001c1b157212 */ /* 0x000fc800078e9608 */
[----:B------:R-:W-:Y:S01]  /*0b60*/  LOP3.LUT R28, R23, R20, R29, 0x96, !PT ;  /* 0x00000014171c7212 */ /* 0x000fe200078e961d */
[----:B------:R-:W-:Y:S01]  /*0b70*/  IMAD.WIDE.U32 R20, R21, -0x326172a9, RZ ;  /* 0xcd9e8d5715147825 */ /* 0x000fe200078e00ff */
[----:B------:R-:W-:-:S03]  /*0b80*/  IADD3 R23, R18, 0x5384540f, RZ ;  /* 0x5384540f12177810 */ /* 0x000fc60007ffe0ff */
        /* <DEDUP_REMOVED lines=30> */
.L_x_67:
[----:B------:R-:W-:Y:S01]  /*0d70*/  IMAD.MOV.U32 R22, RZ, RZ, R30 ;  /* 0x000000ffff167224 */ /* 0x000fe200078e001e */
[----:B------:R-:W-:Y:S01]  /*0d80*/  MOV R33, R23 ;  /* 0x0000001700217202 */ /* 0x000fe20000000f00 */
[----:B------:R-:W-:Y:S01]  /*0d90*/  IMAD.MOV.U32 R34, RZ, RZ, R26 ;  /* 0x000000ffff227224 */ /* 0x000fe200078e001a */
[----:B------:R-:W-:Y:S02]  /*0da0*/  MOV R35, R20 ;  /* 0x0000001400237202 */ /* 0x000fe40000000f00 */
.L_x_66:
        /* <DEDUP_REMOVED lines=17> */
[----:B------:R-:W-:-:S04]  /*0ec0*/  IMAD.MOV.U32 R22, RZ, RZ, RZ ;  /* 0x000000ffff167224 */ /* 0x000fc800078e00ff */
[----:B------:R-:W-:-:S04]  /*0ed0*/  IMAD.HI.U32 R35, R12, c[0x0][0x190], R22 ;  /* 0x000064000c237a27 */ /* 0x000fc800078e0016 */
[----:B------:R-:W-:Y:S01]  /*0ee0*/  IMAD.MOV.U32 R22, RZ, RZ, 0x1 ;  /* 0x00000001ff167424 */ /* 0x000fe200078e00ff */
[----:B------:R-:W-:-:S04]  /*0ef0*/  SHF.R.U32.HI R35, RZ, c[0x0][0x194], R35 ;  /* 0x00006500ff237a19 */ /* 0x000fc80000011623 */
[----:B------:R-:W-:Y:S02]  /*0f00*/  ISETP.NE.AND P0, PT, R22, c[0x0][0x188], PT ;  /* 0x0000620016007a0c */ /* 0x000fe40003f05270 */
[----:B------:R-:W-:-:S05]  /*0f10*/  IADD3 R33, -R35, RZ, RZ ;  /* 0x000000ff23217210 */ /* 0x000fca0007ffe1ff */
[----:B------:R-:W-:-:S04]  /*0f20*/  IMAD R33, R33, c[0x0][0x18c], R12 ;  /* 0x0000630021217a24 */ /* 0x000fc800078e020c */
[----:B------:R-:W-:Y:S02]  /*0f30*/  IMAD R33, R33, c[0x0][0x2b8], RZ ;  /* 0x0000ae0021217a24 */ /* 0x000fe400078e02ff */
        /* <DEDUP_REMOVED lines=202> */
[----:B------:R-:W-:Y:S02]  /*1be0*/  @P0 IMAD R33, R22, c[0x0][0x318], R33 ;  /* 0x0000c60016210a24 */ /* 0x000fe400078e0221 */
.L_x_70:
[----:B------:R-:W-:Y:S01]  /*1bf0*/  MOV R22, c[0x0][0x328] ;  /* 0x0000ca0000167a02 */ /* 0x000fe20000000f00 */
[----:B------:R-:W-:Y:S01]  /*1c00*/  IMAD.MOV.U32 R23, RZ, RZ, c[0x0][0x32c] ;  /* 0x0000cb00ff177624 */ /* 0x000fe200078e00ff */
[----:B------:R-:W0:Y:S05]  /*1c10*/  F2F.F32.F64 R32, c[0x0][0x328] ;  /* 0x0000ca0000207b10 */ /* 0x000e2a0000301000 */
[----:B------:R-:W0:-:S14]  /*1c20*/  DSETP.GEU.AND P0, PT, |R22|, c[0x2][0x0], PT ;  /* 0x008000001600762a */ /* 0x000e1c0003f0e200 */
[----:B0-----:R-:W-:Y:S01]  /*1c30*/  @!P0 FMUL R32, R32, 1.175494350822287508e-38 ;  /* 0x0080000020208820 */ /* 0x001fe20000400000 */
[----:B------:R-:W-:-:S04]  /*1c40*/  IADD3 R22, P0, R33, c[0x0][0x320], RZ ;  /* 0x0000c80021167a10 */ /* 0x000fc80007f1e0ff */
[----:B------:R-:W-:Y:S02]  /*1c50*/  FSET.BF.LT.FTZ.AND R31, R31, R32, PT ;  /* 0x000000201f1f720a */ /* 0x000fe40003811000 */
[----:B------:R-:W-:Y:S02]  /*1c60*/  IADD3.X R23, RZ, c[0x0][0x324], RZ, P0, !PT ;  /* 0x0000c900ff177a10 */ /* 0x000fe400007fe4ff */
[----:B------:R-:W-:-:S05]  /*1c70*/  F2FP.BF16.PACK_AB R31, RZ, R31 ;  /* 0x0000001fff1f723e */ /* 0x000fca00000010ff */
[----:B------:R0:W-:Y:S02]  /*1c80*/  STG.E.U16 [R22.64], R31 ;  /* 0x0000001f16007986 */ /* 0x0001e4000c101508 */
.L_x_69:
[----:B------:R-:W-:Y:S05]  /*1c90*/  BSYNC B0 ;  /* 0x0000000000007941 */ /* 0x000fea0003800000 */
.L_x_68:
[----:B0-----:R-:W-:Y:S01]  /*1ca0*/  IMAD.MOV.U32 R31, RZ, RZ, c[0x0][0x0] ;  /* 0x00000000ff1f7624 */ /* 0x001fe200078e00ff */
[----:B------:R-:W-:Y:S03]  /*1cb0*/  BSSY B0, `(.L_x_71) ;  /* 0x00000e7000007945 */ /* 0x000fe60003800000 */
[----:B------:R-:W-:-:S05]  /*1cc0*/  IMAD R31, R31, c[0x0][0xc], RZ ;  /* 0x000003001f1f7a24 */ /* 0x000fca00078e02ff */
[----:B------:R-:W-:-:S04]  /*1cd0*/  IADD3 R35, P1, R31, R12, RZ ;  /* 0x0000000c1f237210 */ /* 0x000fc80007f3e0ff */
        /* <DEDUP_REMOVED lines=218> */
.L_x_73:
        /* <DEDUP_REMOVED lines=10> */
.L_x_72:
[----:B------:R-:W-:Y:S05]  /*2b20*/  BSYNC B0 ;  /* 0x0000000000007941 */ /* 0x000fea0003800000 */
.L_x_71:
[----:B0-----:R-:W-:Y:S01]  /*2b30*/  LEA R23, P1, R31, R12, 0x1 ;  /* 0x0000000c1f177211 */ /* 0x001fe200078208ff */
[----:B------:R-:W-:Y:S03]  /*2b40*/  BSSY B0, `(.L_x_74) ;  /* 0x00000e4000007945 */ /* 0x000fe60003800000 */
[----:B------:R-:W-:Y:S01]  /*2b50*/  ISETP.GE.U32.AND P0, PT, R23, c[0x0][0x160], PT ;  /* 0x0000580017007a0c */ /* 0x000fe20003f06070 */
[----:B------:R-:W-:-:S05]  /*2b60*/  IMAD.X R22, RZ, RZ, R13, P1 ;  /* 0x000000ffff167224 */ /* 0x000fca00008e060d */
[----:B------:R-:W-:-:S13]  /*2b70*/  ISETP.GE.AND.EX P0, PT, R22, c[0x0][0x164], PT, P0 ;  /* 0x0000590016007a0c */ /* 0x000fda0003f06300 */
[----:B------:R-:W-:Y:S05]  /*2b80*/  @P0 BRA `(.L_x_75) ;  /* 0x00000df000000947 */ /* 0x000fea0003800000 */
[----:B------:R-:W-:Y:S02]  /*2b90*/  ISETP.NE.AND P0, PT, RZ, c[0x0][0x188], PT ;  /* 0x00006200ff007a0c */ /* 0x000fe40003f05270 */
[----:B------:R-:W-:-:S11]  /*2ba0*/  MOV R32, RZ ;  /* 0x000000ff00207202 */ /* 0x000fd60000000f00 */
        /* <DEDUP_REMOVED lines=210> */
[----:B------:R-:W-:Y:S02]  /*38d0*/  @P0 IMAD R32, R23, c[0x0][0x318], R32 ;  /* 0x0000c60017200a24 */ /* 0x000fe400078e0220 */
.L_x_76:
        /* <DEDUP_REMOVED lines=10> */
.L_x_75:
[----:B------:R-:W-:Y:S05]  /*3980*/  BSYNC B0 ;  /* 0x0000000000007941 */ /* 0x000fea0003800000 */
.L_x_74:
[----:B------:R-:W-:-:S05]  /*3990*/  IMAD R23, R31, 0x3, RZ ;  /* 0x000000031f177824 */ /* 0x000fca00078e02ff */
[----:B------:R-:W-:-:S04]  /*39a0*/  IADD3 R23, P1, R23, R12, RZ ;  /* 0x0000000c17177210 */ /* 0x000fc80007f3e0ff */
        /* <DEDUP_REMOVED lines=11> */
[----:B------:R-:W-:-:S04]  /*3a60*/  SHF.R.U32.HI R33, RZ, c[0x0][0x194], R33 ;  /* 0x00006500ff217a19 */ /* 0x000fc80000011621 */
[----:B------:R-:W-:-:S05]  /*3a70*/  IADD3 R29, -R33, RZ, RZ ;  /* 0x000000ff211d7210 */ /* 0x000fca0007ffe1ff */
[----:B------:R-:W-:-:S04]  /*3a80*/  IMAD R29, R29, c[0x0][0x18c], R23 ;  /* 0x000063001d1d7a24 */ /* 0x000fc800078e0217 */
[----:B------:R-:W-:Y:S01]  /*3a90*/  IMAD R29, R29, c[0x0][0x2b8], RZ ;  /* 0x0000ae001d1d7a24 */ /* 0x000fe200078e02ff */
        /* <DEDUP_REMOVED lines=188> */
[----:B------:R-:W-:Y:S02]  /*4660*/  ISETP.NE.AND P0, PT, R28, 0x18, PT ;  /* 0x000000181c00780c */ /* 0x000fe40003f05270 */
[----:B------:R-:W-:Y:S02]  /*4670*/  MOV R22, RZ ;  /* 0x000000ff00167202 */ /* 0x000fe40000000f00 */
[----:B------:R-:W-:-:S05]  /*4680*/  MOV R23, R33 ;  /* 0x0000002100177202 */ /* 0x000fca0000000f00 */
[----:B------:R-:W-:-:S05]  /*4690*/  IMAD.HI.U32 R22, R33, c[0x0][0x2a4], R22 ;  /* 0x0000a90021167a27 */ /* 0x000fca00078e0016 */
[----:B------:R-:W-:Y:S01]  /*46a0*/  SHF.R.U32.HI R23, RZ, c[0x0][0x2a8], R22 ;  /* 0x0000aa00ff177a19 */ /* 0x000fe20000011616 */
[----:B------:R-:W-:-:S03]  /*46b0*/  @P0 IMAD.MOV.U32 R22, RZ, RZ, RZ ;  /* 0x000000ffff160224 */ /* 0x000fc600078e00ff */
[C---:B------:R-:W-:Y:S01]  /*46c0*/  IADD3 R32, -R23.reuse, RZ, RZ ;  /* 0x000000ff17207210 */ /* 0x040fe20007ffe1ff */
[----:B------:R-:W-:-:S05]  /*46d0*/  @P0 IMAD.HI.U32 R22, R23, c[0x0][0x2b0], R22 ;  /* 0x0000ac0017160a27 */ /* 0x000fca00078e0016 */
[----:B------:R-:W-:Y:S01]  /*46e0*/  @P0 SHF.R.U32.HI R28, RZ, c[0x0][0x2b4], R22 ;  /* 0x0000ad00ff1c0a19 */ /* 0x000fe20000011616 */
[----:B------:R-:W-:-:S03]  /*46f0*/  IMAD R22, R32, c[0x0][0x2a0], R33 ;  /* 0x0000a80020167a24 */ /* 0x000fc600078e0221 */
[----:B------:R-:W-:Y:S01]  /*4700*/  @P0 IADD3 R33, -R28, RZ, RZ ;  /* 0x000000ff1c210210 */ /* 0x000fe20007ffe1ff */
[----:B------:R-:W-:-:S04]  /*4710*/  IMAD R29, R22, c[0x0][0x314], R29 ;  /* 0x0000c500161d7a24 */ /* 0x000fc800078e021d */
[----:B------:R-:W-:-:S04]  /*4720*/  @P0 IMAD R22, R33, c[0x0][0x2ac], R23 ;  /* 0x0000ab0021160a24 */ /* 0x000fc800078e0217 */
[----:B------:R-:W-:Y:S02]  /*4730*/  @P0 IMAD R29, R22, c[0x0][0x318], R29 ;  /* 0x0000c600161d0a24 */ /* 0x000fe400078e021d */
.L_x_78:
[----:B------:R-:W-:Y:S01]  /*4740*/  IMAD.MOV.U32 R22, RZ, RZ, c[0x0][0x328] ;  /* 0x0000ca00ff167624 */ /* 0x000fe200078e00ff */
[----:B------:R-:W-:Y:S01]  /*4750*/  MOV R23, c[0x0][0x32c] ;  /* 0x0000cb0000177a02 */ /* 0x000fe20000000f00 */
        /* <DEDUP_REMOVED lines=8> */
.L_x_77:
[----:B------:R-:W-:Y:S01]  /*47e0*/  LEA R12, P0, R31, R12, 0x2 ;  /* 0x0000000c1f0c7211 */ /* 0x000fe200078010ff */
[----:B------:R-:W-:Y:S01]  /*47f0*/  WARPSYNC 0xffffffff ;  /* 0xffffffff00007948 */ /* 0x000fe20003800000 */
[----:B------:R-:W-:Y:S01]  /*4800*/  BAR.SYNC.DEFER_BLOCKING 0x0 ;  /* 0x0000000000007b1d */ /* 0x000fe20000010000 */
[----:B0-----:R-:W-:Y:S01]  /*4810*/  MOV R32, R20 ;  /* 0x0000001400207202 */ /* 0x001fe20000000f00 */
[----:B------:R-:W-:Y:S01]  /*4820*/  IMAD.MOV.U32 R30, RZ, RZ, R27 ;  /* 0x000000ffff1e7224 */ /* 0x000fe200078e001b */
[----:B------:R-:W-:Y:S01]  /*4830*/  MOV R31, R26 ;  /* 0x0000001a001f7202 */ /* 0x000fe20000000f00 */
[----:B------:R-:W-:Y:S01]  /*4840*/  IMAD.X R13, RZ, RZ, R13, P0 ;  /* 0x000000ffff0d7224 */ /* 0x000fe200000e060d */
[----:B------:R-:W-:-:S04]  /*4850*/  ISETP.GE.U32.AND P0, PT, R12, R17, PT ;  /* 0x000000110c00720c */ /* 0x000fc80003f06070 */
[----:B------:R-:W-:-:S13]  /*4860*/  ISETP.GE.AND.EX P0, PT, R13, R24, PT, P0 ;  /* 0x000000180d00720c */ /* 0x000fda0003f06300 */
[----:B------:R-:W-:Y:S01]  /*4870*/  @P0 CALL.REL.NOINC `(.L_x_79) ;  /* 0x0000001000000944 */ /* 0x000fe20003c00000 */
[----:B------:R-:W-:Y:S05]  /*4880*/  BRA `(.L_x_80) ;  /* 0xffffbfb000007947 */ /* 0x000fea000383ffff */
.L_x_79:
[----:B------:R-:W-:Y:S05]  /*4890*/  EXIT ;  /* 0x000000000000794d */ /* 0x000fea0003800000 */
        .weak           $__internal_4_$__cuda_sm20_div_s64
        .type           $__internal_4_$__cuda_sm20_div_s64,@function
        .size           $__internal_4_$__cuda_sm20_div_s64,(.L_x_7176 - $__internal_4_$__cuda_sm20_div_s64)
$__internal_4_$__cuda_sm20_div_s64:
        /* <DEDUP_REMOVED lines=73> */
[----:B------:R-:W-:Y:S06]  /*4d30*/  RET.REL.NODEC R24 `(_ZN2at6native57_GLOBAL__N__cd6b329d_24_DistributionBernoulli_cu_7537a20d43distribution_elementwise_grid_stride_kernelIfLi4EZNS0_9templates4cuda21uniform_and_transformIN3c108BFloat16EfPNS_17CUDAGeneratorImplEZZZNS4_16bernoulli_kernelIS9_EEvRNS_18TensorIteratorBaseEdT_ENKUlvE_clEvENKUlvE7_clEvEUlfE_EEvSC_T1_T2_EUlP24curandStatePhilox4_32_10E0_ZNS1_27distribution_nullary_kernelIS7_f6float4S9_SL_SG_EEvSC_SI_RKT3_T4_EUlifE0_EEvlNS_15PhiloxCudaStateESH_SI_) ;  /* 0xffffb2c018007950 */ /* 0x000fec0003c3ffff */
.L_x_81:
        /* <DEDUP_REMOVED lines=12> */
.L_x_7176:


//--------------------- .text._ZN2at6native57_GLOBAL__N__cd6b329d_24_DistributionBernoulli_cu_7537a20d43distribution_elementwise_grid_stride_kernelIfLi4EZNS0_9templates4cuda21uniform_and_transformIN3c108BFloat16EfPNS_17CUDAGeneratorImplEZZZNS4_16bernoulli_kernelIS9_EEvRNS_18TensorIteratorBaseEdT_ENKUlvE_clEvENKUlvE7_clEvEUlfE_EEvSC_T1_T2_EUlP24curandStatePhilox4_32_10E0_ZNS1_27distribution_nullary_kernelIS7_f6float4S9_SL_SG_EEvSC_SI_RKT3_T4_EUlifE_EEvlNS_15PhiloxCudaStateESH_SI_ --------------------------
	.section	.text._ZN2at6native57_GLOBAL__N__cd6b329d_24_DistributionBernoulli_cu_7537a20d43distribution_elementwise_grid_stride_kernelIfLi4EZNS0_9templates4cuda21uniform_and_transformIN3c108BFloat16EfPNS_17CUDAGeneratorImplEZZZNS4_16bernoulli_kernelIS9_EEvRNS_18TensorIteratorBaseEdT_ENKUlvE_clEvENKUlvE7_clEvEUlfE_EEvSC_T1_T2_EUlP24curandStatePhilox4_32_10E0_ZNS1_27distribution_nullary_kernelIS7_f6float4S9_SL_SG_EEvSC_SI_RKT3_T4_EUlifE_EEvlNS_15PhiloxCudaStateESH_SI_,"ax",@progbits
	.sectioninfo	@"SHI_REGISTERS=50"
	.align	128
.text._ZN2at6native57_GLOBAL__N__cd6b329d_24_DistributionBernoulli_cu_7537a20d43distribution_elementwise_grid_stride_kernelIfLi4EZNS0_9templates4cuda21uniform_and_transformIN3c108BFloat16EfPNS_17CUDAGeneratorImplEZZZNS4_16bernoulli_kernelIS9_EEvRNS_18TensorIteratorBaseEdT_ENKUlvE_clEvENKUlvE7_clEvEUlfE_EEvSC_T1_T2_EUlP24curandStatePhilox4_32_10E0_ZNS1_27distribution_nullary_kernelIS7_f6float4S9_SL_SG_EEvSC_SI_RKT3_T4_EUlifE_EEvlNS_15PhiloxCudaStateESH_SI_:
        .type           _ZN2at6native57_GLOBAL__N__cd6b329d_24_DistributionBernoulli_cu_7537a20d43distribution_elementwise_grid_stride_kernelIfLi4EZNS0_9templates4cuda21uniform_and_transformIN3c108BFloat16EfPNS_17CUDAGeneratorImplEZZZNS4_16bernoulli_kernelIS9_EEvRNS_18TensorIteratorBaseEdT_ENKUlvE_clEvENKUlvE7_clEvEUlfE_EEvSC_T1_T2_EUlP24curandStatePhilox4_32_10E0_ZNS1_27distribution_nullary_kernelIS7_f6float4S9_SL_SG_EEvSC_SI_RKT3_T4_EUlifE_EEvlNS_15PhiloxCudaStateESH_SI_,@function
        .size           _ZN2at6native57_GLOBAL__N__cd6b329d_24_DistributionBernoulli_cu_7537a20d43distribution_elementwise_grid_stride_kernelIfLi4EZNS0_9templates4cuda21uniform_and_transformIN3c108BFloat16EfPNS_17CUDAGeneratorImplEZZZNS4_16bernoulli_kernelIS9_EEvRNS_18TensorIteratorBaseEdT_ENKUlvE_clEvENKUlvE7_clEvEUlfE_EEvSC_T1_T2_EUlP24curandStatePhilox4_32_10E0_ZNS1_27distribution_nullary_kernelIS7_f6float4S9_SL_SG_EEvSC_SI_RKT3_T4_EUlifE_EEvlNS_15PhiloxCudaStateESH_SI_,(.L_x_7178 - _ZN2at6native57_GLOBAL__N__cd6b329d_24_DistributionBernoulli_cu_7537a20d43distribution_elementwise_grid_stride_kernelIfLi4EZNS0_9templates4cuda21uniform_and_transformIN3c108BFloat16EfPNS_17CUDAGeneratorImplEZZZNS4_16bernoulli_kernelIS9_EEvRNS_18TensorIteratorBaseEdT_ENKUlvE_clEvENKUlvE7_clEvEUlfE_EEvSC_T1_T2_EUlP24curandStatePhilox4_32_10E0_ZNS1_27distribution_nullary_kernelIS7_f6float4S9_SL_SG_EEvSC_SI_RKT3_T4_EUlifE_EEvlNS_15PhiloxCudaStateESH_SI_)
        .other          _ZN2at6native57_GLOBAL__N__cd6b329d_24_DistributionBernoulli_cu_7537a20d43distribution_elementwise_grid_stride_kernelIfLi4EZNS0_9templates4cuda21uniform_and_transformIN3c108BFloat16EfPNS_17CUDAGeneratorImplEZZZNS4_16bernoulli_kernelIS9_EEvRNS_18TensorIteratorBaseEdT_ENKUlvE_clEvENKUlvE7_clEvEUlfE_EEvSC_T1_T2_EUlP24curandStatePhilox4_32_10E0_ZNS1_27distribution_nullary_kernelIS7_f6float4S9_SL_SG_EEvSC_SI_RKT3_T4_EUlifE_EEvlNS_15PhiloxCudaStateESH_SI_,@"STO_CUDA_ENTRY STV_DEFAULT"
_ZN2at6native57_GLOBAL__N__cd6b329d_24_DistributionBernoulli_cu_7537a20d43distribution_elementwise_grid_stride_kernelIfLi4EZNS0_9templates4cuda21uniform_and_transformIN3c108BFloat16EfPNS_17CUDAGeneratorImplEZZZNS4_16bernoulli_kernelIS9_EEvRNS_18TensorIteratorBaseEdT_ENKUlvE_clEvENKUlvE7_clEvEUlfE_EEvSC_T1_T2_EUlP24curandStatePhilox4_32_10E0_ZNS1_27distribution_nullary_kernelIS7_f6float4S9_SL_SG_EEvSC_SI_RKT3_T4_EUlifE_EEvlNS_15PhiloxCudaStateESH_SI_:
        /* <DEDUP_REMOVED lines=71> */
[----:B------:R-:W-:Y:S02]  /*0470*/  IADD3 R15, R42, -0xe443238, RZ ;  /* 0xf1bbcdc82a0f7810 */ /* 0x000fe40007ffe0ff */
[----:B------:R-:W-:Y:S01]  /*0480*/  ISETP.NE.U32.AND P0, PT, RZ, UR7, PT ;  /* 0x00000007ff007c0c */ /* 0x000fe2000bf05070 */
        /* <DEDUP_REMOVED lines=18> */
[----:B------:R-:W-:Y:S05]  /*05b0*/  CALL.REL.NOINC `($__internal_5_$__cuda_sm20_div_s64) ;  /* 0x00000c0000007944 */ /* 0x000fea0003c00000 */
[----:B------:R-:W-:Y:S02]  /*05c0*/  IMAD.MOV.U32 R20, RZ, RZ, R22 ;  /* 0x000000ffff147224 */ /* 0x000fe400078e0016 */
[----:B------:R-:W-:Y:S01]  /*05d0*/  IMAD.MOV.U32 R21, RZ, RZ, R23 ;  /* 0x000000ffff157224 */ /* 0x000fe200078e0017 */
[----:B------:R-:W-:Y:S05]  /*05e0*/  BRA `(.L_x_83) ;  /* 0x0000016000007947 */ /* 0x000fea0003800000 */
.L_x_82:
        /* <DEDUP_REMOVED lines=22> */
.L_x_83:
        /* <DEDUP_REMOVED lines=23> */
.L_x_90:
[----:B------:R-:W-:Y:S01]  /*08c0*/  IADD3 R34, R34, 0x1, RZ ;  /* 0x0000000122227810 */ /* 0x000fe20007ffe0ff */
[----:B------:R-:W-:Y:S03]  /*08d0*/  BSSY B0, `(.L_x_84) ;  /* 0x000000c000007945 */ /* 0x000fe60003800000 */
[C---:B------:R-:W-:Y:S01]  /*08e0*/  ISETP.NE.AND P0, PT, R34.reuse, RZ, PT ;  /* 0x000000ff2200720c */ /* 0x040fe20003f05270 */
[----:B------:R-:W-:-:S12]  /*08f0*/  IMAD.HI.U32 R21, R34, -0x2daee0ad, RZ ;  /* 0xd2511f5322157827 */ /* 0x000fd800078e00ff */
[----:B-1----:R-:W-:Y:S05]  /*0900*/  @P0 BRA `(.L_x_85) ;  /* 0x0000008000000947 */ /* 0x002fea0003800000 */
        /* <DEDUP_REMOVED lines=8> */
.L_x_85:
[----:B------:R-:W-:Y:S05]  /*0990*/  BSYNC B0 ;  /* 0x0000000000007941 */ /* 0x000fea0003800000 */
.L_x_84:
        /* <DEDUP_REMOVED lines=60> */
.L_x_87:
[----:B------:R-:W-:Y:S02]  /*0d60*/  IMAD.MOV.U32 R44, RZ, RZ, R38 ;  /* 0x000000ffff2c7224 */ /* 0x000fe400078e0026 */
[----:B------:R-:W-:Y:S02]  /*0d70*/  IMAD.MOV.U32 R22, RZ, RZ, R24 ;  /* 0x000000ffff167224 */ /* 0x000fe400078e0018 */
[----:B------:R-:W-:-:S02]  /*0d80*/  IMAD.MOV.U32 R23, RZ, RZ, R36 ;  /* 0x000000ffff177224 */ /* 0x000fc400078e0024 */
[----:B------:R-:W-:Y:S02]  /*0d90*/  IMAD.MOV.U32 R46, RZ, RZ, R20 ;  /* 0x000000ffff2e7224 */ /* 0x000fe400078e0014 */
.L_x_86:
[----:B------:R-:W-:Y:S01]  /*0da0*/  ISETP.GE.U32.AND P0, PT, R18, c[0x0][0x160], PT ;  /* 0x0000580012007a0c */ /* 0x000fe20003f06070 */
[----:B------:R-:W0:Y:S01]  /*0db0*/  I2F.U32 R45, R22 ;  /* 0x00000016002d7306 */ /* 0x000e220000201000 */
[----:B------:R-:W-:Y:S01]  /*0dc0*/  IMAD.MOV.U32 R24, RZ, RZ, 0x2f800000 ;  /* 0x2f800000ff187424 */ /* 0x000fe200078e00ff */
[----:B------:R-:W-:Y:S01]  /*0dd0*/  BSSY B0, `(.L_x_88) ;  /* 0x0000010000007945 */ /* 0x000fe20003800000 */
[----:B------:R-:W-:-:S05]  /*0de0*/  ISETP.GE.AND.EX P0, PT, R19, c[0x0][0x164], PT, P0 ;  /* 0x0000590013007a0c */ /* 0x000fca0003f06300 */
[----:B------:R-:W1:Y:S08]  /*0df0*/  I2F.U32 R25, R23 ;  /* 0x0000001700197306 */ /* 0x000e700000201000 */
[----:B------:R-:W2:Y:S01]  /*0e00*/  I2F.U32 R39, R46 ;  /* 0x0000002e00277306 */ /* 0x000ea20000201000 */
[-C--:B0-----:R-:W-:Y:S02]  /*0e10*/  FFMA.FTZ R45, R45, R24.reuse, 1.1641532182693481445e-10 ;  /* 0x2f0000002d2d7423 */ /* 0x081fe40000010018 */
[----:B-1----:R-:W-:-:S02]  /*0e20*/  FFMA.FTZ R25, R25, R24, 1.1641532182693481445e-10 ;  /* 0x2f00000019197423 */ /* 0x002fc40000010018 */
[----:B--2---:R-:W-:Y:S01]  /*0e30*/  FFMA.FTZ R39, R39, R24, 1.1641532182693481445e-10 ;  /* 0x2f00000027277423 */ /* 0x004fe20000010018 */
[----:B------:R-:W-:Y:S05]  /*0e40*/  @P0 BRA `(.L_x_89) ;  /* 0x0000008000000947 */ /* 0x000fea0003800000 */
[----:B------:R-:W0:Y:S02]  /*0e50*/  I2F.U32 R44, R44 ;  /* 0x0000002c002c7306 */ /* 0x000e240000201000 */
[----:B0-----:R-:W-:Y:S02]  /*0e60*/  FFMA.FTZ R23, R44, R24, 1.1641532182693481445e-10 ;  /* 0x2f0000002c177423 */ /* 0x001fe40000010018 */
[----:B------:R-:W-:-:S03]  /*0e70*/  IMAD R24, R18, c[0x0][0x190], RZ ;  /* 0x0000640012187a24 */ /* 0x000fc600078e02ff */
[----:B------:R-:W-:Y:S02]  /*0e80*/  FSET.BF.LT.FTZ.AND R23, R23, R32, PT ;  /* 0x000000201717720a */ /* 0x000fe40003811000 */
[C---:B------:R-:W-:Y:S02]  /*0e90*/  IADD3 R22, P0, R24.reuse, c[0x0][0x188], RZ ;  /* 0x0000620018167a10 */ /* 0x040fe40007f1e0ff */
[----:B------:R-:W-:Y:S02]  /*0ea0*/  F2FP.BF16.PACK_AB R38, RZ, R23 ;  /* 0x00000017ff26723e */ /* 0x000fe400000010ff */
[----:B------:R-:W-:-:S05]  /*0eb0*/  LEA.HI.X.SX32 R23, R24, c[0x0][0x18c], 0x1, P0 ;  /* 0x0000630018177a11 */ /* 0x000fca00000f0eff */
[----:B------:R0:W-:Y:S04]  /*0ec0*/  STG.E.U16 [R22.64], R38 ;  /* 0x0000002616007986 */ /* 0x0001e8000c101508 */
.L_x_89:
[----:B------:R-:W-:Y:S05]  /*0ed0*/  BSYNC B0 ;  /* 0x0000000000007941 */ /* 0x000fea0003800000 */
.L_x_88:
[----:B------:R-:W-:Y:S01]  /*0ee0*/  IMAD.MOV.U32 R21, RZ, RZ, c[0x0][0x0] ;  /* 0x00000000ff157624 */ /* 0x000fe200078e00ff */
[----:B------:R-:W-:Y:S03]  /*0ef0*/  WARPSYNC 0xffffffff ;  /* 0xffffffff00007948 */ /* 0x000fe60003800000 */
[----:B------:R-:W-:-:S04]  /*0f00*/  IMAD R21, R21, c[0x0][0xc], RZ ;  /* 0x0000030015157a24 */ /* 0x000fc800078e02ff */
[C---:B------:R-:W-:Y:S01]  /*0f10*/  IMAD R41, R21.reuse, 0x3, RZ ;  /* 0x0000000315297824 */ /* 0x040fe200078e02ff */
[CC--:B0-----:R-:W-:Y:S02]  /*0f20*/  IADD3 R23, P1, R21.reuse, R18.reuse, RZ ;  /* 0x0000001215177210 */ /* 0x0c1fe40007f3e0ff */
[-C--:B------:R-:W-:Y:S02]  /*0f30*/  LEA R38, P2, R21, R18.reuse, 0x1 ;  /* 0x0000001215267211 */ /* 0x080fe400078408ff */
[----:B------:R-:W-:Y:S01]  /*0f40*/  ISETP.GE.U32.AND P0, PT, R23, c[0x0][0x160], PT ;  /* 0x0000580017007a0c */ /* 0x000fe20003f06070 */
[--C-:B------:R-:W-:Y:S01]  /*0f50*/  IMAD.X R22, RZ, RZ, R19.reuse, P1 ;  /* 0x000000ffff167224 */ /* 0x100fe200008e0613 */
[----:B------:R-:W-:Y:S01]  /*0f60*/  IADD3 R41, P3, R41, R18, RZ ;  /* 0x0000001229297210 */ /* 0x000fe20007f7e0ff */
[--C-:B------:R-:W-:Y:S01]  /*0f70*/  IMAD.X R24, RZ, RZ, R19.reuse, P2 ;  /* 0x000000ffff187224 */ /* 0x100fe200010e0613 */
[----:B------:R-:W-:Y:S02]  /*0f80*/  ISETP.GE.U32.AND P1, PT, R38, c[0x0][0x160], PT ;  /* 0x0000580026007a0c */ /* 0x000fe40003f26070 */
[----:B------:R-:W-:Y:S01]  /*0f90*/  ISETP.GE.AND.EX P0, PT, R22, c[0x0][0x164], PT, P0 ;  /* 0x0000590016007a0c */ /* 0x000fe20003f06300 */
[----:B------:R-:W-:Y:S01]  /*0fa0*/  IMAD.X R22, RZ, RZ, R19, P3 ;  /* 0x000000ffff167224 */ /* 0x000fe200018e0613 */
[----:B------:R-:W-:-:S02]  /*0fb0*/  ISETP.GE.U32.AND P2, PT, R41, c[0x0][0x160], PT ;  /* 0x0000580029007a0c */ /* 0x000fc40003f46070 */
[----:B------:R-:W-:Y:S02]  /*0fc0*/  ISETP.GE.AND.EX P1, PT, R24, c[0x0][0x164], PT, P1 ;  /* 0x0000590018007a0c */ /* 0x000fe40003f26310 */
[----:B------:R-:W-:-:S07]  /*0fd0*/  ISETP.GE.AND.EX P2, PT, R22, c[0x0][0x164], PT, P2 ;  /* 0x0000590016007a0c */ /* 0x000fce0003f46320 */
[----:B------:R-:W-:Y:S01]  /*0fe0*/  @!P0 IMAD R23, R23, c[0x0][0x190], RZ ;  /* 0x0000640017178a24 */ /* 0x000fe200078e02ff */
[----:B------:R-:W-:-:S03]  /*0ff0*/  @!P0 FSET.BF.LT.FTZ.AND R45, R45, R32, PT ;  /* 0x000000202d2d820a */ /* 0x000fc60003811000 */
[-C--:B------:R-:W-:Y:S01]  /*1000*/  @!P1 FSET.BF.LT.FTZ.AND R22, R25, R32.reuse, PT ;  /* 0x000000201916920a */ /* 0x080fe20003811000 */
[----:B------:R-:W-:Y:S01]  /*1010*/  @!P1 IMAD R38, R38, c[0x0][0x190], RZ ;  /* 0x0000640026269a24 */ /* 0x000fe200078e02ff */
[----:B------:R-:W-:Y:S01]  /*1020*/  @!P2 FSET.BF.LT.FTZ.AND R40, R39, R32, PT ;  /* 0x000000202728a20a */ /* 0x000fe20003811000 */
[----:B------:R-:W-:Y:S01]  /*1030*/  @!P2 IMAD R41, R41, c[0x0][0x190], RZ ;  /* 0x000064002929aa24 */ /* 0x000fe200078e02ff */
[----:B------:R-:W-:Y:S02]  /*1040*/  @!P1 F2FP.BF16.PACK_AB R39, RZ, R22 ;  /* 0x00000016ff27923e */ /* 0x000fe400000010ff */
[----:B------:R-:W-:Y:S02]  /*1050*/  @!P0 F2FP.BF16.PACK_AB R25, RZ, R45 ;  /* 0x0000002dff19823e */ /* 0x000fe400000010ff */
[----:B------:R-:W-:Y:S02]  /*1060*/  @!P0 IADD3 R22, P4, R23, c[0x0][0x188], RZ ;  /* 0x0000620017168a10 */ /* 0x000fe40007f9e0ff */
[----:B------:R-:W-:-:S02]  /*1070*/  PRMT R44, R25, 0x7610, R44 ;  /* 0x00007610192c7816 */ /* 0x000fc4000000002c */
[----:B------:R-:W-:Y:S02]  /*1080*/  @!P0 LEA.HI.X.SX32 R23, R23, c[0x0][0x18c], 0x1, P4 ;  /* 0x0000630017178a11 */ /* 0x000fe400020f0eff */
[C---:B------:R-:W-:Y:S02]  /*1090*/  @!P1 IADD3 R24, P3, R38.reuse, c[0x0][0x188], RZ ;  /* 0x0000620026189a10 */ /* 0x040fe40007f7e0ff */
[----:B------:R-:W-:Y:S01]  /*10a0*/  @!P2 F2FP.BF16.PACK_AB R40, RZ, R40 ;  /* 0x00000028ff28a23e */ /* 0x000fe200000010ff */
[----:B------:R0:W-:Y:S01]  /*10b0*/  @!P0 STG.E.U16 [R22.64], R44 ;  /* 0x0000002c16008986 */ /* 0x0001e2000c101508 */
[----:B------:R-:W-:Y:S02]  /*10c0*/  LEA R18, P0, R21, R18, 0x2 ;  /* 0x0000001215127211 */ /* 0x000fe400078010ff */
[C---:B------:R-:W-:Y:S02]  /*10d0*/  @!P2 IADD3 R46, P4, R41.reuse, c[0x0][0x188], RZ ;  /* 0x00006200292eaa10 */ /* 0x040fe40007f9e0ff */
[----:B------:R-:W-:Y:S01]  /*10e0*/  @!P1 LEA.HI.X.SX32 R25, R38, c[0x0][0x18c], 0x1, P3 ;  /* 0x0000630026199a11 */ /* 0x000fe200018f0eff */
[----:B------:R-:W-:Y:S01]  /*10f0*/  IMAD.X R19, RZ, RZ, R19, P0 ;  /* 0x000000ffff137224 */ /* 0x000fe200000e0613 */
[----:B------:R-:W-:Y:S01]  /*1100*/  ISETP.GE.U32.AND P0, PT, R18, R31, PT ;  /* 0x0000001f1200720c */ /* 0x000fe20003f06070 */
[----:B------:R-:W-:Y:S01]  /*1110*/  IMAD.MOV.U32 R38, RZ, RZ, R37 ;  /* 0x000000ffff267224 */ /* 0x000fe200078e0025 */
[----:B------:R-:W-:Y:S01]  /*1120*/  @!P2 LEA.HI.X.SX32 R47, R41, c[0x0][0x18c], 0x1, P4 ;  /* 0x00006300292faa11 */ /* 0x000fe200020f0eff */
[----:B------:R1:W-:Y:S01]  /*1130*/  @!P1 STG.E.U16 [R24.64], R39 ;  /* 0x0000002718009986 */ /* 0x0003e2000c101508 */
[----:B------:R-:W-:Y:S01]  /*1140*/  ISETP.GE.AND.EX P0, PT, R19, R30, PT, P0 ;  /* 0x0000001e1300720c */ /* 0x000fe20003f06300 */
[----:B------:R-:W-:Y:S01]  /*1150*/  IMAD.MOV.U32 R41, RZ, RZ, R20 ;  /* 0x000000ffff297224 */ /* 0x000fe200078e0014 */
[----:B0-----:R-:W-:Y:S01]  /*1160*/  PRMT R23, R40, 0x7610, R23 ;  /* 0x0000761028177816 */ /* 0x001fe20000000017 */
[----:B------:R-:W-:-:S04]  /*1170*/  IMAD.MOV.U32 R40, RZ, RZ, R36 ;  /* 0x000000ffff287224 */ /* 0x000fc800078e0024 */
[----:B------:R1:W-:Y:S04]  /*1180*/  @!P2 STG.E.U16 [R46.64], R23 ;  /* 0x000000172e00a986 */ /* 0x0003e8000c101508 */
[----:B------:R-:W-:Y:S06]  /*1190*/  BAR.SYNC.DEFER_BLOCKING 0x0 ;  /* 0x0000000000007b1d */ /* 0x000fec0000010000 */
[----:B------:R-:W-:Y:S05]  /*11a0*/  @!P0 BRA `(.L_x_90) ;  /* 0xfffff71000008947 */ /* 0x000fea000383ffff */
[----:B------:R-:W-:Y:S05]  /*11b0*/  EXIT ;  /* 0x000000000000794d */ /* 0x000fea0003800000 */
        .weak           $__internal_5_$__cuda_sm20_div_s64
        .type           $__internal_5_$__cuda_sm20_div_s64,@function
        .size           $__internal_5_$__cuda_sm20_div_s64,(.L_x_7178 - $__internal_5_$__cuda_sm20_div_s64)
$__internal_5_$__cuda_sm20_div_s64:
        /* <DEDUP_REMOVED lines=73> */
[----:B------:R-:W-:Y:S06]  /*1650*/  RET.REL.NODEC R30 `(_ZN2at6native57_GLOBAL__N__cd6b329d_24_DistributionBernoulli_cu_7537a20d43distribution_elementwise_grid_stride_kernelIfLi4EZNS0_9templates4cuda21uniform_and_transformIN3c108BFloat16EfPNS_17CUDAGeneratorImplEZZZNS4_16bernoulli_kernelIS9_EEvRNS_18TensorIteratorBaseEdT_ENKUlvE_clEvENKUlvE7_clEvEUlfE_EEvSC_T1_T2_EUlP24curandStatePhilox4_32_10E0_ZNS1_27distribution_nullary_kernelIS7_f6float4S9_SL_SG_EEvSC_SI_RKT3_T4_EUlifE_EEvlNS_15PhiloxCudaStateESH_SI_) ;  /* 0xffffe9a01e007950 */ /* 0x000fec0003c3ffff */
.L_x_91:
        /* <DEDUP_REMOVED lines=10> */
.L_x_7178:


//--------------------- .text._ZN2at6native57_GLOBAL__N__cd6b329d_24_DistributionBernoulli_cu_7537a20d43distribution_elementwise_grid_stride_kernelIfLi4EZNS0_9templates4cuda21uniform_and_transformIN3c108BFloat16EfPNS_17CUDAGeneratorImplEZZZNS4_16bernoulli_kernelIS9_EEvRNS_18TensorIteratorBaseEdT_ENKUlvE_clEvENKUlvE7_clEvEUlfE_EEvSC_T1_T2_EUlP24curandStatePhilox4_32_10E_ZNS1_27distribution_nullary_kernelIS7_f7double2S9_SL_SG_EEvSC_SI_RKT3_T4_EUlifE0_EEvlNS_15PhiloxCudaStateESH_SI_ --------------------------
	.section	.text._ZN2at6native57_GLOBAL__N__cd6b329d_24_DistributionBernoulli_cu_7537a20d43distribution_elementwise_grid_stride_kernelIfLi4EZNS0_9templates4cuda21uniform_and_transformIN3c108BFloat16EfPNS_17CUDAGeneratorImplEZZZNS4_16bernoulli_kernelIS9_EEvRNS_18TensorIteratorBaseEdT_ENKUlvE_clEvENKUlvE7_clEvEUlfE_EEvSC_T1_T2_EUlP24curandStatePhilox4_32_10E_ZNS1_27distribution_nullary_kernelIS7_f7double2S9_SL_SG_EEvSC_SI_RKT3_T4_EUlifE0_EEvlNS_15PhiloxCudaStateESH_SI_,"ax",@progbits
	.sectioninfo	@"SHI_REGISTERS=40"
	.align	128
.text._ZN2at6native57_GLOBAL__N__cd6b329d_24_DistributionBernoulli_cu_7537a20d43distribution_elementwise_grid_stride_kernelIfLi4EZNS0_9templates4cuda21uniform_and_transformIN3c108BFloat16EfPNS_17CUDAGeneratorImplEZZZNS4_16bernoulli_kernelIS9_EEvRNS_18TensorIteratorBaseEdT_ENKUlvE_clEvENKUlvE7_clEvEUlfE_EEvSC_T1_T2_EUlP24curandStatePhilox4_32_10E_ZNS1_27distribution_nullary_kernelIS7_f7double2S9_SL_SG_EEvSC_SI_RKT3_T4_EUlifE0_EEvlNS_15PhiloxCudaStateESH_SI_:
        .type           _ZN2at6native57_GLOBAL__N__cd6b329d_24_DistributionBernoulli_cu_7537a20d43distribution_elementwise_grid_stride_kernelIfLi4EZNS0_9templates4cuda21uniform_and_transformIN3c108BFloat16EfPNS_17CUDAGeneratorImplEZZZNS4_16bernoulli_kernelIS9_EEvRNS_18TensorIteratorBaseEdT_ENKUlvE_clEvENKUlvE7_clEvEUlfE_EEvSC_T1_T2_EUlP24curandStatePhilox4_32_10E_ZNS1_27distribution_nullary_kernelIS7_f7double2S9_SL_SG_EEvSC_SI_RKT3_T4_EUlifE0_EEvlNS_15PhiloxCudaStateESH_SI_,@function
        .size           _ZN2at6native57_GLOBAL__N__cd6b329d_24_DistributionBernoulli_cu_7537a20d43distribution_elementwise_grid_stride_kernelIfLi4EZNS0_9templates4cuda21uniform_and_transformIN3c108BFloat16EfPNS_17CUDAGeneratorImplEZZZNS4_16bernoulli_kernelIS9_EEvRNS_18TensorIteratorBaseEdT_ENKUlvE_clEvENKUlvE7_clEvEUlfE_EEvSC_T1_T2_EUlP24curandStatePhilox4_32_10E_ZNS1_27distribution_nullary_kernelIS7_f7double2S9_SL_SG_EEvSC_SI_RKT3_T4_EUlifE0_EEvlNS_15PhiloxCudaStateESH_SI_,(.L_x_7180 - _ZN2at6native57_GLOBAL__N__cd6b329d_24_DistributionBernoulli_cu_7537a20d43distribution_elementwise_grid_stride_kernelIfLi4EZNS0_9templates4cuda21uniform_and_transformIN3c108BFloat16EfPNS_17CUDAGeneratorImplEZZZNS4_16bernoulli_kernelIS9_EEvRNS_18TensorIteratorBaseEdT_ENKUlvE_clEvENKUlvE7_clEvEUlfE_EEvSC_T1_T2_EUlP24curandStatePhilox4_32_10E_ZNS1_27distribution_nullary_kernelIS7_f7double2S9_SL_SG_EEvSC_SI_RKT3_T4_EUlifE0_EEvlNS_15PhiloxCudaStateESH_SI_)
        .other          _ZN2at6native57_GLOBAL__N__cd6b329d_24_DistributionBernoulli_cu_7537a20d43distribution_elementwise_grid_stride_kernelIfLi4EZNS0_9templates4cuda21uniform_and_transformIN3c108BFloat16EfPNS_17CUDAGeneratorImplEZZZNS4_16bernoulli_kernelIS9_EEvRNS_18TensorIteratorBaseEdT_ENKUlvE_clEvENKUlvE7_clEvEUlfE_EEvSC_T1_T2_EUlP24curandStatePhilox4_32_10E_ZNS1_27distribution_nullary_kernelIS7_f7double2S9_SL_SG_EEvSC_SI_RKT3_T4_EUlifE0_EEvlNS_15PhiloxCudaStateESH_SI_,@"STO_CUDA_ENTRY STV_DEFAULT"
_ZN2at6native57_GLOBAL__N__cd6b329d_24_DistributionBernoulli_cu_7537a20d43distribution_elementwise_grid_stride_kernelIfLi4EZNS0_9templates4cuda21uniform_and_transformIN3c108BFloat16EfPNS_17CUDAGeneratorImplEZZZNS4_16bernoulli_kernelIS9_EEvRNS_18TensorIteratorBaseEdT_ENKUlvE_clEvENKUlvE7_clEvEUlfE_EEvSC_T1_T2_EUlP24curandStatePhilox4_32_10E_ZNS1_27distribution_nullary_kernelIS7_f7double2S9_SL_SG_EEvSC_SI_RKT3_T4_EUlifE0_EEvlNS_15PhiloxCudaStateESH_SI_:
        /* <DEDUP_REMOVED lines=92> */
[----:B------:R-:W-:Y:S05]  /*05c0*/  CALL.REL.NOINC `($__internal_6_$__cuda_sm20_div_s64) ;  /* 0x0000420000007944 */ /* 0x000fea0003c00000 */
[----:B------:R-:W-:Y:S05]  /*05d0*/  BRA `(.L_x_93) ;  /* 0x0000016000007947 */ /* 0x000fea0003800000 */
.L_x_92:
        /* <DEDUP_REMOVED lines=22> */
.L_x_93:
        /* <DEDUP_REMOVED lines=21> */
.L_x_110:
        /* <DEDUP_REMOVED lines=13> */
.L_x_95:
[----:B------:R-:W-:Y:S05]  /*0960*/  BSYNC B0 ;  /* 0x0000000000007941 */ /* 0x000fea0003800000 */
.L_x_94:
        /* <DEDUP_REMOVED lines=69> */
.L_x_97:
[----:B------:R-:W-:Y:S01]  /*0dc0*/  IMAD.MOV.U32 R31, RZ, RZ, R32 ;  /* 0x000000ffff1f7224 */ /* 0x000fe200078e0020 */
[----:B------:R-:W-:Y:S01]  /*0dd0*/  MOV R23, R22 ;  /* 0x0000001600177202 */ /* 0x000fe20000000f00 */
[----:B------:R-:W-:Y:S01]  /*0de0*/  IMAD.MOV.U32 R21, RZ, RZ, R29 ;  /* 0x000000ffff157224 */ /* 0x000fe200078e001d */
[----:B------:R-:W-:-:S05]  /*0df0*/  MOV R20, R18 ;  /* 0x0000001200147202 */ /* 0x000fca0000000f00 */
.L_x_96:
        /* <DEDUP_REMOVED lines=228> */
.L_x_100:
[----:B0-2---:R-:W0:Y:S01]  /*1c40*/  F2F.F32.F64 R22, R32 ;  /* 0x0000002000167310 */ /* 0x005e220000301000 */
[----:B------:R-:W0:-:S14]  /*1c50*/  DSETP.GEU.AND P0, PT, |R32|, c[0x2][0x0], PT ;  /* 0x008000002000762a */ /* 0x000e1c0003f0e200 */
[----:B0-----:R-:W-:Y:S01]  /*1c60*/  @!P0 FMUL R22, R22, 1.175494350822287508e-38 ;  /* 0x0080000016168820 */ /* 0x001fe20000400000 */
[----:B------:R-:W-:-:S04]  /*1c70*/  IADD3 R34, P0, R34, c[0x0][0x320], RZ ;  /* 0x0000c80022227a10 */ /* 0x000fc80007f1e0ff */
[----:B------:R-:W-:Y:S02]  /*1c80*/  FSET.BF.LT.FTZ.AND R22, R22, R27, PT ;  /* 0x0000001b1616720a */ /* 0x000fe40003811000 */
[----:B------:R-:W-:Y:S02]  /*1c90*/  IADD3.X R35, RZ, c[0x0][0x324], RZ, P0, !PT ;  /* 0x0000c900ff237a10 */ /* 0x000fe400007fe4ff */
[----:B------:R-:W-:-:S05]  /*1ca0*/  F2FP.BF16.PACK_AB R22, RZ, R22 ;  /* 0x00000016ff16723e */ /* 0x000fca00000010ff */
[----:B------:R0:W-:Y:S02]  /*1cb0*/  STG.E.U16 [R34.64], R22 ;  /* 0x0000001622007986 */ /* 0x0001e4000c101508 */
.L_x_99:
[----:B------:R-:W-:Y:S05]  /*1cc0*/  BSYNC B0 ;  /* 0x0000000000007941 */ /* 0x000fea0003800000 */
.L_x_98:
        /* <DEDUP_REMOVED lines=222> */
.L_x_103:
[----:B-1----:R-:W0:Y:S01]  /*2ab0*/  F2F.F32.F64 R22, R20 ;  /* 0x0000001400167310 */ /* 0x002e220000301000 */
[----:B------:R-:W0:-:S14]  /*2ac0*/  DSETP.GEU.AND P0, PT, |R20|, c[0x2][0x0], PT ;  /* 0x008000001400762a */ /* 0x000e1c0003f0e200 */
[----:B0-----:R-:W-:-:S05]  /*2ad0*/  @!P0 FMUL R22, R22, 1.175494350822287508e-38 ;  /* 0x0080000016168820 */ /* 0x001fca0000400000 */
[----:B------:R-:W-:Y:S02]  /*2ae0*/  FSET.BF.LT.FTZ.AND R23, R22, R27, PT ;  /* 0x0000001b1617720a */ /* 0x000fe40003811000 */
[----:B------:R-:W-:Y:S02]  /*2af0*/  IADD3 R22, P0, R33, c[0x0][0x320], RZ ;  /* 0x0000c80021167a10 */ /* 0x000fe40007f1e0ff */
[----:B------:R-:W-:Y:S02]  /*2b00*/  F2FP.BF16.PACK_AB R21, RZ, R23 ;  /* 0x00000017ff15723e */ /* 0x000fe400000010ff */
[----:B------:R-:W-:-:S05]  /*2b10*/  IADD3.X R23, RZ, c[0x0][0x324], RZ, P0, !PT ;  /* 0x0000c900ff177a10 */ /* 0x000fca00007fe4ff */
[----:B------:R0:W-:Y:S04]  /*2b20*/  STG.E.U16 [R22.64], R21 ;  /* 0x0000001516007986 */ /* 0x0001e8000c101508 */
.L_x_102:
[----:B------:R-:W-:Y:S05]  /*2b30*/  BSYNC B0 ;  /* 0x0000000000007941 */ /* 0x000fea0003800000 */
.L_x_101:
[----:B01----:R-:W-:Y:S01]  /*2b40*/  LEA R21, P1, R31, R12, 0x1 ;  /* 0x0000000c1f157211 */ /* 0x003fe200078208ff */
        /* <DEDUP_REMOVED lines=218> */
.L_x_106:
[----:B------:R-:W-:-:S04]  /*38f0*/  IADD3 R20, P0, R23, c[0x0][0x320], RZ ;  /* 0x0000c80017147a10 */ /* 0x000fc80007f1e0ff */
[----:B------:R-:W-:-:S05]  /*3900*/  IADD3.X R21, RZ, c[0x0][0x324], RZ, P0, !PT ;  /* 0x0000c900ff157a10 */ /* 0x000fca00007fe4ff */
[----:B------:R0:W-:Y:S04]  /*3910*/  STG.E.U16 [R20.64], RZ ;  /* 0x000000ff14007986 */ /* 0x0001e8000c101508 */
.L_x_105:
[----:B------:R-:W-:Y:S05]  /*3920*/  BSYNC B0 ;  /* 0x0000000000007941 */ /* 0x000fea0003800000 */
.L_x_104:
        /* <DEDUP_REMOVED lines=219> */
.L_x_108:
[----:B------:R-:W-:-:S04]  /*46e0*/  IADD3 R20, P0, R23, c[0x0][0x320], RZ ;  /* 0x0000c80017147a10 */ /* 0x000fc80007f1e0ff */
[----:B------:R-:W-:-:S05]  /*46f0*/  IADD3.X R21, RZ, c[0x0][0x324], RZ, P0, !PT ;  /* 0x0000c900ff157a10 */ /* 0x000fca00007fe4ff */
[----:B------:R0:W-:Y:S04]  /*4700*/  STG.E.U16 [R20.64], RZ ;  /* 0x000000ff14007986 */ /* 0x0001e8000c101508 */
.L_x_107:
        /* <DEDUP_REMOVED lines=11> */
.L_x_109:
[----:B------:R-:W-:Y:S05]  /*47c0*/  EXIT ;  /* 0x000000000000794d */ /* 0x000fea0003800000 */
        .weak           $__internal_6_$__cuda_sm20_div_s64
        .type           $__internal_6_$__cuda_sm20_div_s64,@function
        .size           $__internal_6_$__cuda_sm20_div_s64,(.L_x_7180 - $__internal_6_$__cuda_sm20_div_s64)
$__internal_6_$__cuda_sm20_div_s64:
        /* <DEDUP_REMOVED lines=73> */
[----:B------:R-:W-:Y:S06]  /*4c60*/  RET.REL.NODEC R22 `(_ZN2at6native57_GLOBAL__N__cd6b329d_24_DistributionBernoulli_cu_7537a20d43distribution_elementwise_grid_stride_kernelIfLi4EZNS0_9templates4cuda21uniform_and_transformIN3c108BFloat16EfPNS_17CUDAGeneratorImplEZZZNS4_16bernoulli_kernelIS9_EEvRNS_18TensorIteratorBaseEdT_ENKUlvE_clEvENKUlvE7_clEvEUlfE_EEvSC_T1_T2_EUlP24curandStatePhilox4_32_10E_ZNS1_27distribution_nullary_kernelIS7_f7double2S9_SL_SG_EEvSC_SI_RKT3_T4_EUlifE0_EEvlNS_15PhiloxCudaStateESH_SI_) ;  /* 0xffffb39016007950 */ /* 0x000fec0003c3ffff */
.L_x_111:
        /* <DEDUP_REMOVED lines=9> */
.L_x_7180:


//--------------------- .text._ZN2at6native57_GLOBAL__N__cd6b329d_24_DistributionBernoulli_cu_7537a20d43distribution_elementwise_grid_stride_kernelIfLi4EZNS0_9templates4cuda21uniform_and_transformIN3c108BFloat16EfPNS_17CUDAGeneratorImplEZZZNS4_16bernoulli_kernelIS9_EEvRNS_18TensorIteratorBaseEdT_ENKUlvE_clEvENKUlvE7_clEvEUlfE_EEvSC_T1_T2_EUlP24curandStatePhilox4_32_10E_ZNS1_27distribution_nullary_kernelIS7_f7double2S9_SL_SG_EEvSC_SI_RKT3_T4_EUlifE_EEvlNS_15PhiloxCudaStateESH_SI_ --------------------------
	.section	.text._ZN2at6native57_GLOBAL__N__cd6b329d_24_DistributionBernoulli_cu_7537a20d43distribution_elementwise_grid_stride_kernelIfLi4EZNS0_9templates4cuda21uniform_and_transformIN3c108BFloat16EfPNS_17CUDAGeneratorImplEZZZNS4_16bernoulli_kernelIS9_EEvRNS_18TensorIteratorBaseEdT_ENKUlvE_clEvENKUlvE7_clEvEUlfE_EEvSC_T1_T2_EUlP24curandStatePhilox4_32_10E_ZNS1_27distribution_nullary_kernelIS7_f7double2S9_SL_SG_EEvSC_SI_RKT3_T4_EUlifE_EEvlNS_15PhiloxCudaStateESH_SI_,"ax",@progbits
	.sectioninfo	@"SHI_REGISTERS=48"
	.align	128
.text._ZN2at6native57_GLOBAL__N__cd6b329d_24_DistributionBernoulli_cu_7537a20d43distribution_elementwise_grid_stride_kernelIfLi4EZNS0_9templates4cuda21uniform_and_transformIN3c108BFloat16EfPNS_17CUDAGeneratorImplEZZZNS4_16bernoulli_kernelIS9_EEvRNS_18TensorIteratorBaseEdT_ENKUlvE_clEvENKUlvE7_clEvEUlfE_EEvSC_T1_T2_EUlP24curandStatePhilox4_32_10E_ZNS1_27distribution_nullary_kernelIS7_f7double2S9_SL_SG_EEvSC_SI_RKT3_T4_EUlifE_EEvlNS_15PhiloxCudaStateESH_SI_:
        .type           _ZN2at6native57_GLOBAL__N__cd6b329d_24_DistributionBernoulli_cu_7537a20d43distribution_elementwise_grid_stride_kernelIfLi4EZNS0_9templates4cuda21uniform_and_transformIN3c108BFloat16EfPNS_17CUDAGeneratorImplEZZZNS4_16bernoulli_kernelIS9_EEvRNS_18TensorIteratorBaseEdT_ENKUlvE_clEvENKUlvE7_clEvEUlfE_EEvSC_T1_T2_EUlP24curandStatePhilox4_32_10E_ZNS1_27distribution_nullary_kernelIS7_f7double2S9_SL_SG_EEvSC_SI_RKT3_T4_EUlifE_EEvlNS_15PhiloxCudaStateESH_SI_,@function
        .size           _ZN2at6native57_GLOBAL__N__cd6b329d_24_DistributionBernoulli_cu_7537a20d43distribution_elementwise_grid_stride_kernelIfLi4EZNS0_9templates4cuda21uniform_and_transformIN3c108BFloat16EfPNS_17CUDAGeneratorImplEZZZNS4_16bernoulli_kernelIS9_EEvRNS_18TensorIteratorBaseEdT_ENKUlvE_clEvENKUlvE7_clEvEUlfE_EEvSC_T1_T2_EUlP24curandStatePhilox4_32_10E_ZNS1_27distribution_nullary_kernelIS7_f7double2S9_SL_SG_EEvSC_SI_RKT3_T4_EUlifE_EEvlNS_15PhiloxCudaStateESH_SI_,(.L_x_7182 - _ZN2at6native57_GLOBAL__N__cd6b329d_24_DistributionBernoulli_cu_7537a20d43distribution_elementwise_grid_stride_kernelIfLi4EZNS0_9templates4cuda21uniform_and_transformIN3c108BFloat16EfPNS_17CUDAGeneratorImplEZZZNS4_16bernoulli_kernelIS9_EEvRNS_18TensorIteratorBaseEdT_ENKUlvE_clEvENKUlvE7_clEvEUlfE_EEvSC_T1_T2_EUlP24curandStatePhilox4_32_10E_ZNS1_27distribution_nullary_kernelIS7_f7double2S9_SL_SG_EEvSC_SI_RKT3_T4_EUlifE_EEvlNS_15PhiloxCudaStateESH_SI_)
        .other          _ZN2at6native57_GLOBAL__N__cd6b329d_24_DistributionBernoulli_cu_7537a20d43distribution_elementwise_grid_stride_kernelIfLi4EZNS0_9templates4cuda21uniform_and_transformIN3c108BFloat16EfPNS_17CUDAGeneratorImplEZZZNS4_16bernoulli_kernelIS9_EEvRNS_18TensorIteratorBaseEdT_ENKUlvE_clEvENKUlvE7_clEvEUlfE_EEvSC_T1_T2_EUlP24curandStatePhilox4_32_10E_ZNS1_27distribution_nullary_kernelIS7_f7double2S9_SL_SG_EEvSC_SI_RKT3_T4_EUlifE_EEvlNS_15PhiloxCudaStateESH_SI_,@"STO_CUDA_ENTRY STV_DEFAULT"
_ZN2at6native57_GLOBAL__N__cd6b329d_24_DistributionBernoulli_cu_7537a20d43distribution_elementwise_grid_stride_kernelIfLi4EZNS0_9templates4cuda21uniform_and_transformIN3c108BFloat16EfPNS_17CUDAGeneratorImplEZZZNS4_16bernoulli_kernelIS9_EEvRNS_18TensorIteratorBaseEdT_ENKUlvE_clEvENKUlvE7_clEvEUlfE_EEvSC_T1_T2_EUlP24curandStatePhilox4_32_10E_ZNS1_27distribution_nullary_kernelIS7_f7double2S9_SL_SG_EEvSC_SI_RKT3_T4_EUlifE_EEvlNS_15PhiloxCudaStateESH_SI_:
        /* <DEDUP_REMOVED lines=92> */
[----:B------:R-:W-:Y:S05]  /*05c0*/  CALL.REL.NOINC `($__internal_7_$__cuda_sm20_div_s64) ;  /* 0x00000c4000007944 */ /* 0x000fea0003c00000 */
[----:B------:R-:W-:Y:S02]  /*05d0*/  IMAD.MOV.U32 R2, RZ, RZ, R4 ;  /* 0x000000ffff027224 */ /* 0x000fe400078e0004 */
[----:B------:R-:W-:Y:S01]  /*05e0*/  IMAD.MOV.U32 R3, RZ, RZ, R5 ;  /* 0x000000ffff037224 */ /* 0x000fe200078e0005 */
[----:B------:R-:W-:Y:S05]  /*05f0*/  BRA `(.L_x_113) ;  /* 0x0000016000007947 */ /* 0x000fea0003800000 */
.L_x_112:
        /* <DEDUP_REMOVED lines=22> */
.L_x_113:
        /* <DEDUP_REMOVED lines=23> */
.L_x_122:
        /* <DEDUP_REMOVED lines=13> */
.L_x_115:
[----:B------:R-:W-:Y:S05]  /*09a0*/  BSYNC B0 ;  /* 0x0000000000007941 */ /* 0x000fea0003800000 */
.L_x_114:
        /* <DEDUP_REMOVED lines=60> */
.L_x_117:
[----:B------:R-:W-:Y:S02]  /*0d70*/  IMAD.MOV.U32 R45, RZ, RZ, R42 ;  /* 0x000000ffff2d7224 */ /* 0x000fe400078e002a */
[----:B------:R-:W-:Y:S02]  /*0d80*/  IMAD.MOV.U32 R26, RZ, RZ, R27 ;  /* 0x000000ffff1a7224 */ /* 0x000fe400078e001b */
[----:B------:R-:W-:Y:S02]  /*0d90*/  IMAD.MOV.U32 R25, RZ, RZ, R2 ;  /* 0x000000ffff197224 */ /* 0x000fe400078e0002 */
[----:B------:R-:W-:-:S04]  /*0da0*/  IMAD.MOV.U32 R22, RZ, RZ, R20 ;  /* 0x000000ffff167224 */ /* 0x000fc800078e0014 */
.L_x_116:
        /* <DEDUP_REMOVED lines=22> */
[----:B------:R-:W0:-:S14]  /*0f10*/  DSETP.GEU.AND P0, PT, |R44|, c[0x2][0x0], PT ;  /* 0x008000002c00762a */ /* 0x000e1c0003f0e200 */
[----:B0-----:R-:W-:Y:S01]  /*0f20*/  @!P0 FMUL R25, R25, 1.175494350822287508e-38 ;  /* 0x0080000019198820 */ /* 0x001fe20000400000 */
[----:B------:R-:W-:-:S04]  /*0f30*/  IADD3 R24, P0, R26, c[0x0][0x188], RZ ;  /* 0x000062001a187a10 */ /* 0x000fc80007f1e0ff */
[----:B------:R-:W-:-:S04]  /*0f40*/  FSET.BF.LT.FTZ.AND R25, R25, R6, PT ;  /* 0x000000061919720a */ /* 0x000fc80003811000 */
[----:B------:R-:W-:Y:S02]  /*0f50*/  F2FP.BF16.PACK_AB R27, RZ, R25 ;  /* 0x00000019ff1b723e */ /* 0x000fe400000010ff */
[----:B------:R-:W-:-:S05]  /*0f60*/  LEA.HI.X.SX32 R25, R26, c[0x0][0x18c], 0x1, P0 ;  /* 0x000063001a197a11 */ /* 0x000fca00000f0eff */
[----:B------:R0:W-:Y:S02]  /*0f70*/  STG.E.U16 [R24.64], R27 ;  /* 0x0000001b18007986 */ /* 0x0001e4000c101508 */
.L_x_119:
[----:B------:R-:W-:Y:S05]  /*0f80*/  BSYNC B0 ;  /* 0x0000000000007941 */ /* 0x000fea0003800000 */
.L_x_118:
[----:B------:R-:W-:Y:S01]  /*0f90*/  BSSY B0, `(.L_x_120) ;  /* 0x000000b000007945 */ /* 0x000fe20003800000 */
[----:B------:R-:W-:Y:S05]  /*0fa0*/  @P1 BRA `(.L_x_121) ;  /* 0x0000009000001947 */ /* 0x000fea0003800000 */
[----:B01----:R-:W0:Y:S01]  /*0fb0*/  F2F.F32.F64 R25, R22 ;  /* 0x0000001600197310 */ /* 0x003e220000301000 */
[----:B------:R-:W0:Y:S01]  /*0fc0*/  DSETP.GEU.AND P0, PT, |R22|, c[0x2][0x0], PT ;  /* 0x008000001600762a */ /* 0x000e220003f0e200 */
[----:B------:R-:W-:-:S13]  /*0fd0*/  IMAD R43, R43, c[0x0][0x190], RZ ;  /* 0x000064002b2b7a24 */ /* 0x000fda00078e02ff */
[----:B0-----:R-:W-:Y:S01]  /*0fe0*/  @!P0 FMUL R25, R25, 1.175494350822287508e-38 ;  /* 0x0080000019198820 */ /* 0x001fe20000400000 */
[----:B------:R-:W-:-:S04]  /*0ff0*/  IADD3 R24, P0, R43, c[0x0][0x188], RZ ;  /* 0x000062002b187a10 */ /* 0x000fc80007f1e0ff */
[----:B------:R-:W-:-:S04]  /*1000*/  FSET.BF.LT.FTZ.AND R25, R25, R6, PT ;  /* 0x000000061919720a */ /* 0x000fc80003811000 */
[----:B------:R-:W-:Y:S02]  /*1010*/  F2FP.BF16.PACK_AB R23, RZ, R25 ;  /* 0x00000019ff17723e */ /* 0x000fe400000010ff */
[----:B------:R-:W-:-:S05]  /*1020*/  LEA.HI.X.SX32 R25, R43, c[0x0][0x18c], 0x1, P0 ;  /* 0x000063002b197a11 */ /* 0x000fca00000f0eff */
[----:B------:R0:W-:Y:S02]  /*1030*/  STG.E.U16 [R24.64], R23 ;  /* 0x0000001718007986 */ /* 0x0001e4000c101508 */
.L_x_121:
[----:B------:R-:W-:Y:S05]  /*1040*/  BSYNC B0 ;  /* 0x0000000000007941 */ /* 0x000fea0003800000 */
.L_x_120:
        /* <DEDUP_REMOVED lines=17> */
[----:B------:R0:W-:Y:S01]  /*1160*/  @!P0 STG.E.U16 [R24.64], RZ ;  /* 0x000000ff18008986 */ /* 0x0001e2000c101508 */
[----:B------:R-:W-:Y:S01]  /*1170*/  LEA R13, P0, R42, R13, 0x2 ;  /* 0x0000000d2a0d7211 */ /* 0x000fe200078010ff */
[----:B------:R-:W-:Y:S01]  /*1180*/  IMAD.MOV.U32 R42, RZ, RZ, R0 ;  /* 0x000000ffff2a7224 */ /* 0x000fe200078e0000 */
[----:B------:R-:W-:-:S03]  /*1190*/  @!P1 LEA.HI.X.SX32 R23, R23, c[0x0][0x18c], 0x1, P3 ;  /* 0x0000630017179a11 */ /* 0x000fc600018f0eff */
[----:B------:R-:W-:Y:S01]  /*11a0*/  IMAD.X R14, RZ, RZ, R14, P0 ;  /* 0x000000ffff0e7224 */ /* 0x000fe200000e060e */
[----:B------:R-:W-:Y:S01]  /*11b0*/  ISETP.GE.U32.AND P0, PT, R13, R8, PT ;  /* 0x000000080d00720c */ /* 0x000fe20003f06070 */
[----:B------:R0:W-:Y:S04]  /*11c0*/  @!P1 STG.E.U16 [R22.64], RZ ;  /* 0x000000ff16009986 */ /* 0x0001e8000c101508 */
[----:B------:R-:W-:Y:S01]  /*11d0*/  BAR.SYNC.DEFER_BLOCKING 0x0 ;  /* 0x0000000000007b1d */ /* 0x000fe20000010000 */
[----:B------:R-:W-:-:S13]  /*11e0*/  ISETP.GE.AND.EX P0, PT, R14, R7, PT, P0 ;  /* 0x000000070e00720c */ /* 0x000fda0003f06300 */
[----:B0-----:R-:W-:Y:S05]  /*11f0*/  @!P0 BRA `(.L_x_122) ;  /* 0xfffff6d000008947 */ /* 0x001fea000383ffff */
[----:B------:R-:W-:Y:S05]  /*1200*/  EXIT ;  /* 0x000000000000794d */ /* 0x000fea0003800000 */
        .weak           $__internal_7_$__cuda_sm20_div_s64
        .type           $__internal_7_$__cuda_sm20_div_s64,@function
        .size           $__internal_7_$__cuda_sm20_div_s64,(.L_x_7182 - $__internal_7_$__cuda_sm20_div_s64)
$__internal_7_$__cuda_sm20_div_s64:
        /* <DEDUP_REMOVED lines=73> */
[----:B------:R-:W-:Y:S06]  /*16a0*/  RET.REL.NODEC R6 `(_ZN2at6native57_GLOBAL__N__cd6b329d_24_DistributionBernoulli_cu_7537a20d43distribution_elementwise_grid_stride_kernelIfLi4EZNS0_9templates4cuda21uniform_and_transformIN3c108BFloat16EfPNS_17CUDAGeneratorImplEZZZNS4_16bernoulli_kernelIS9_EEvRNS_18TensorIteratorBaseEdT_ENKUlvE_clEvENKUlvE7_clEvEUlfE_EEvSC_T1_T2_EUlP24curandStatePhilox4_32_10E_ZNS1_27distribution_nullary_kernelIS7_f7double2S9_SL_SG_EEvSC_SI_RKT3_T4_EUlifE_EEvlNS_15PhiloxCudaStateESH_SI_) ;  /* 0xffffe95006007950 */ /* 0x000fec0003c3ffff */
.L_x_123:
        /* <DEDUP_REMOVED lines=13> */
.L_x_7182:


//--------------------- .text._ZN2at6native57_GLOBAL__N__cd6b329d_24_DistributionBernoulli_cu_7537a20d43distribution_elementwise_grid_stride_kernelIfLi4EZNS0_9templates4cuda21uniform_and_transformIN3c104HalfEfPNS_17CUDAGeneratorImplEZZZNS4_16bernoulli_kernelIS9_EEvRNS_18TensorIteratorBaseEdT_ENKUlvE_clEvENKUlvE6_clEvEUlfE_EEvSC_T1_T2_EUlP24curandStatePhilox4_32_10E0_ZNS1_27distribution_nullary_kernelIS7_f6float4S9_SL_SG_EEvSC_SI_RKT3_T4_EUlifE0_EEvlNS_15PhiloxCudaStateESH_SI_ --------------------------
	.section	.text._ZN2at6native57_GLOBAL__N__cd6b329d_24_DistributionBernoulli_cu_7537a20d43distribution_elementwise_grid_stride_kernelIfLi4EZNS0_9templates4cuda21uniform_and_transformIN3c104HalfEfPNS_17CUDAGeneratorImplEZZZNS4_16bernoulli_kernelIS9_EEvRNS_18TensorIteratorBaseEdT_ENKUlvE_clEvENKUlvE6_clEvEUlfE_EEvSC_T1_T2_EUlP24curandStatePhilox4_32_10E0_ZNS1_27distribution_nullary_kernelIS7_f6float4S9_SL_SG_EEvSC_SI_RKT3_T4_EUlifE0_EEvlNS_15PhiloxCudaStateESH_SI_,"ax",@progbits
	.sectioninfo	@"SHI_REGISTERS=40"
	.align	128
.text._ZN2at6native57_GLOBAL__N__cd6b329d_24_DistributionBernoulli_cu_7537a20d43distribution_elementwise_grid_stride_kernelIfLi4EZNS0_9templates4cuda21uniform_and_transformIN3c104HalfEfPNS_17CUDAGeneratorImplEZZZNS4_16bernoulli_kernelIS9_EEvRNS_18TensorIteratorBaseEdT_ENKUlvE_clEvENKUlvE6_clEvEUlfE_EEvSC_T1_T2_EUlP24curandStatePhilox4_32_10E0_ZNS1_27distribution_nullary_kernelIS7_f6float4S9_SL_SG_EEvSC_SI_RKT3_T4_EUlifE0_EEvlNS_15PhiloxCudaStateESH_SI_:
        .type           _ZN2at6native57_GLOBAL__N__cd6b329d_24_DistributionBernoulli_cu_7537a20d43distribution_elementwise_grid_stride_kernelIfLi4EZNS0_9templates4cuda21uniform_and_transformIN3c104HalfEfPNS_17CUDAGeneratorImplEZZZNS4_16bernoulli_kernelIS9_EEvRNS_18TensorIteratorBaseEdT_ENKUlvE_clEvENKUlvE6_clEvEUlfE_EEvSC_T1_T2_EUlP24curandStatePhilox4_32_10E0_ZNS1_27distribution_nullary_kernelIS7_f6float4S9_SL_SG_EEvSC_SI_RKT3_T4_EUlifE0_EEvlNS_15PhiloxCudaStateESH_SI_,@function
        .size           _ZN2at6native57_GLOBAL__N__cd6b329d_24_DistributionBernoulli_cu_7537a20d43distribution_elementwise_grid_stride_kernelIfLi4EZNS0_9templates4cuda21uniform_and_transformIN3c104HalfEfPNS_17CUDAGeneratorImplEZZZNS4_16bernoulli_kernelIS9_EEvRNS_18TensorIteratorBaseEdT_ENKUlvE_clEvENKUlvE6_clEvEUlfE_EEvSC_T1_T2_EUlP24curandStatePhilox4_32_10E0_ZNS1_27distribution_nullary_kernelIS7_f6float4S9_SL_SG_EEvSC_SI_RKT3_T4_EUlifE0_EEvlNS_15PhiloxCudaStateESH_SI_,(.L_x_7184 - _ZN2at6native57_GLOBAL__N__cd6b329d_24_DistributionBernoulli_cu_7537a20d43distribution_elementwise_grid_stride_kernelIfLi4EZNS0_9templates4cuda21uniform_and_transformIN3c104HalfEfPNS_17CUDAGeneratorImplEZZZNS4_16bernoulli_kernelIS9_EEvRNS_18TensorIteratorBaseEdT_ENKUlvE_clEvENKUlvE6_clEvEUlfE_EEvSC_T1_T2_EUlP24curandStatePhilox4_32_10E0_ZNS1_27distribution_nullary_kernelIS7_f6float4S9_SL_SG_EEvSC_SI_RKT3_T4_EUlifE0_EEvlNS_15PhiloxCudaStateESH_SI_)
        .other          _ZN2at6native57_GLOBAL__N__cd6b329d_24_DistributionBernoulli_cu_7537a20d43distribution_elementwise_grid_stride_kernelIfLi4EZNS0_9templates4cuda21uniform_and_transformIN3c104HalfEfPNS_17CUDAGeneratorImplEZZZNS4_16bernoulli_kernelIS9_EEvRNS_18TensorIteratorBaseEdT_ENKUlvE_clEvENKUlvE6_clEvEUlfE_EEvSC_T1_T2_EUlP24curandStatePhilox4_32_10E0_ZNS1_27distribution_nullary_kernelIS7_f6float4S9_SL_SG_EEvSC_SI_RKT3_T4_EUlifE0_EEvlNS_15PhiloxCudaStateESH_SI_,@"STO_CUDA_ENTRY STV_DEFAULT"
_ZN2at6native57_GLOBAL__N__cd6b329d_24_DistributionBernoulli_cu_7537a20d43distribution_elementwise_grid_stride_kernelIfLi4EZNS0_9templates4cuda21uniform_and_transformIN3c104HalfEfPNS_17CUDAGeneratorImplEZZZNS4_16bernoulli_kernelIS9_EEvRNS_18TensorIteratorBaseEdT_ENKUlvE_clEvENKUlvE6_clEvEUlfE_EEvSC_T1_T2_EUlP24curandStatePhilox4_32_10E0_ZNS1_27distribution_nullary_kernelIS7_f6float4S9_SL_SG_EEvSC_SI_RKT3_T4_EUlifE0_EEvlNS_15PhiloxCudaStateESH_SI_:
        /* <DEDUP_REMOVED lines=92> */
[----:B------:R-:W-:Y:S05]  /*05c0*/  CALL.REL.NOINC `($__internal_8_$__cuda_sm20_div_s64) ;  /* 0x000042d000007944 */ /* 0x000fea0003c00000 */
[----:B------:R-:W-:Y:S05]  /*05d0*/  BRA `(.L_x_125) ;  /* 0x0000016000007947 */ /* 0x000fea0003800000 */
.L_x_124:
        /* <DEDUP_REMOVED lines=22> */
.L_x_125:
        /* <DEDUP_REMOVED lines=16> */
.L_x_142:
        /* <DEDUP_REMOVED lines=13> */
.L_x_127:
[----:B------:R-:W-:Y:S05]  /*0910*/  BSYNC B0 ;  /* 0x0000000000007941 */ /* 0x000fea0003800000 */
.L_x_126:
        /* <DEDUP_REMOVED lines=69> */
.L_x_129:
[----:B------:R-:W-:Y:S01]  /*0d70*/  IMAD.MOV.U32 R22, RZ, RZ, R30 ;  /* 0x000000ffff167224 */ /* 0x000fe200078e001e */
[----:B------:R-:W-:Y:S01]  /*0d80*/  MOV R33, R23 ;  /* 0x0000001700217202 */ /* 0x000fe20000000f00 */
[----:B------:R-:W-:Y:S01]  /*0d90*/  IMAD.MOV.U32 R34, RZ, RZ, R26 ;  /* 0x000000ffff227224 */ /* 0x000fe200078e001a */
[----:B------:R-:W-:Y:S02]  /*0da0*/  MOV R35, R20 ;  /* 0x0000001400237202 */ /* 0x000fe40000000f00 */
.L_x_128:
        /* <DEDUP_REMOVED lines=228> */
.L_x_132:
        /* <DEDUP_REMOVED lines=8> */
[----:B------:R-:W-:-:S05]  /*1c70*/  F2FP.PACK_AB R31, RZ, R31 ;  /* 0x0000001fff1f723e */ /* 0x000fca00000000ff */
[----:B------:R0:W-:Y:S02]  /*1c80*/  STG.E.U16 [R22.64], R31 ;  /* 0x0000001f16007986 */ /* 0x0001e4000c101508 */
.L_x_131:
[----:B------:R-:W-:Y:S05]  /*1c90*/  BSYNC B0 ;  /* 0x0000000000007941 */ /* 0x000fea0003800000 */
.L_x_130:
        /* <DEDUP_REMOVED lines=222> */
.L_x_135:
        /* <DEDUP_REMOVED lines=10> */
.L_x_134:
[----:B------:R-:W-:Y:S05]  /*2b20*/  BSYNC B0 ;  /* 0x0000000000007941 */ /* 0x000fea0003800000 */
.L_x_133:
        /* <DEDUP_REMOVED lines=219> */
.L_x_138:
        /* <DEDUP_REMOVED lines=10> */
.L_x_137:
[----:B------:R-:W-:Y:S05]  /*3980*/  BSYNC B0 ;  /* 0x0000000000007941 */ /* 0x000fea0003800000 */
.L_x_136:
        /* <DEDUP_REMOVED lines=219> */
.L_x_140:
        /* <DEDUP_REMOVED lines=10> */
.L_x_139:
        /* <DEDUP_REMOVED lines=11> */
.L_x_141:
[----:B------:R-:W-:Y:S05]  /*4890*/  EXIT ;  /* 0x000000000000794d */ /* 0x000fea0003800000 */
        .weak           $__internal_8_$__cuda_sm20_div_s64
        .type           $__internal_8_$__cuda_sm20_div_s64,@function
        .size           $__internal_8_$__cuda_sm20_div_s64,(.L_x_7184 - $__internal_8_$__cuda_sm20_div_s64)
$__internal_8_$__cuda_sm20_div_s64:
        /* <DEDUP_REMOVED lines=73> */
[----:B------:R-:W-:Y:S06]  /*4d30*/  RET.REL.NODEC R24 `(_ZN2at6native57_GLOBAL__N__cd6b329d_24_DistributionBernoulli_cu_7537a20d43distribution_elementwise_grid_stride_kernelIfLi4EZNS0_9templates4cuda21uniform_and_transformIN3c104HalfEfPNS_17CUDAGeneratorImplEZZZNS4_16bernoulli_kernelIS9_EEvRNS_18TensorIteratorBaseEdT_ENKUlvE_clEvENKUlvE6_clEvEUlfE_EEvSC_T1_T2_EUlP24curandStatePhilox4_32_10E0_ZNS1_27distribution_nullary_kernelIS7_f6float4S9_SL_SG_EEvSC_SI_RKT3_T4_EUlifE0_EEvlNS_15PhiloxCudaStateESH_SI_) ;  /* 0xffffb2c018007950 */ /* 0x000fec0003c3ffff */
.L_x_143:
        /* <DEDUP_REMOVED lines=12> */
.L_x_7184:


//--------------------- .text._ZN2at6native57_GLOBAL__N__cd6b329d_24_DistributionBernoulli_cu_7537a20d43distribution_elementwise_grid_stride_kernelIfLi4EZNS0_9templates4cuda21uniform_and_transformIN3c104HalfEfPNS_17CUDAGeneratorImplEZZZNS4_16bernoulli_kernelIS9_EEvRNS_18TensorIteratorBaseEdT_ENKUlvE_clEvENKUlvE6_clEvEUlfE_EEvSC_T1_T2_EUlP24curandStatePhilox4_32_10E0_ZNS1_27distribution_nullary_kernelIS7_f6float4S9_SL_SG_EEvSC_SI_RKT3_T4_EUlifE_EEvlNS_15PhiloxCudaStateESH_SI_ --------------------------
	.section	.text._ZN2at6native57_GLOBAL__N__cd6b329d_24_DistributionBernoulli_cu_7537a20d43distribution_elementwise_grid_stride_kernelIfLi4EZNS0_9templates4cuda21uniform_and_transformIN3c104HalfEfPNS_17CUDAGeneratorImplEZZZNS4_16bernoulli_kernelIS9_EEvRNS_18TensorIteratorBaseEdT_ENKUlvE_clEvENKUlvE6_clEvEUlfE_EEvSC_T1_T2_EUlP24curandStatePhilox4_32_10E0_ZNS1_27distribution_nullary_kernelIS7_f6float4S9_SL_SG_EEvSC_SI_RKT3_T4_EUlifE_EEvlNS_15PhiloxCudaStateESH_SI_,"ax",@progbits
	.sectioninfo	@"SHI_REGISTERS=50"
	.align	128
.text._ZN2at6native57_GLOBAL__N__cd6b329d_24_DistributionBernoulli_cu_7537a20d43distribution_elementwise_grid_stride_kernelIfLi4EZNS0_9templates4cuda21uniform_and_transformIN3c104HalfEfPNS_17CUDAGeneratorImplEZZZNS4_16bernoulli_kernelIS9_EEvRNS_18TensorIteratorBaseEdT_ENKUlvE_clEvENKUlvE6_clEvEUlfE_EEvSC_T1_T2_EUlP24curandStatePhilox4_32_10E0_ZNS1_27distribution_nullary_kernelIS7_f6float4S9_SL_SG_EEvSC_SI_RKT3_T4_EUlifE_EEvlNS_15PhiloxCudaStateESH_SI_:
        .type           _ZN2at6native57_GLOBAL__N__cd6b329d_24_DistributionBernoulli_cu_7537a20d43distribution_elementwise_grid_stride_kernelIfLi4EZNS0_9templates4cuda21uniform_and_transformIN3c104HalfEfPNS_17CUDAGeneratorImplEZZZNS4_16bernoulli_kernelIS9_EEvRNS_18TensorIteratorBaseEdT_ENKUlvE_clEvENKUlvE6_clEvEUlfE_EEvSC_T1_T2_EUlP24curandStatePhilox4_32_10E0_ZNS1_27distribution_nullary_kernelIS7_f6float4S9_SL_SG_EEvSC_SI_RKT3_T4_EUlifE_EEvlNS_15PhiloxCudaStateESH_SI_,@function
        .size           _ZN2at6native57_GLOBAL__N__cd6b329d_24_DistributionBernoulli_cu_7537a20d43distribution_elementwise_grid_stride_kernelIfLi4EZNS0_9templates4cuda21uniform_and_transformIN3c104HalfEfPNS_17CUDAGeneratorImplEZZZNS4_16bernoulli_kernelIS9_EEvRNS_18TensorIteratorBaseEdT_ENKUlvE_clEvENKUlvE6_clEvEUlfE_EEvSC_T1_T2_EUlP24curandStatePhilox4_32_10E0_ZNS1_27distribution_nullary_kernelIS7_f6float4S9_SL_SG_EEvSC_SI_RKT3_T4_EUlifE_EEvlNS_15PhiloxCudaStateESH_SI_,(.L_x_7186 - _ZN2at6native57_GLOBAL__N__cd6b329d_24_DistributionBernoulli_cu_7537a20d43distribution_elementwise_grid_stride_kernelIfLi4EZNS0_9templates4cuda21uniform_and_transformIN3c104HalfEfPNS_17CUDAGeneratorImplEZZZNS4_16bernoulli_kernelIS9_EEvRNS_18TensorIteratorBaseEdT_ENKUlvE_clEvENKUlvE6_clEvEUlfE_EEvSC_T1_T2_EUlP24curandStatePhilox4_32_10E0_ZNS1_27distribution_nullary_kernelIS7_f6float4S9_SL_SG_EEvSC_SI_RKT3_T4_EUlifE_EEvlNS_15PhiloxCudaStateESH_SI_)
        .other          _ZN2at6native57_GLOBAL__N__cd6b329d_24_DistributionBernoulli_cu_7537a20d43distribution_elementwise_grid_stride_kernelIfLi4EZNS0_9templates4cuda21uniform_and_transformIN3c104HalfEfPNS_17CUDAGeneratorImplEZZZNS4_16bernoulli_kernelIS9_EEvRNS_18TensorIteratorBaseEdT_ENKUlvE_clEvENKUlvE6_clEvEUlfE_EEvSC_T1_T2_EUlP24curandStatePhilox4_32_10E0_ZNS1_27distribution_nullary_kernelIS7_f6float4S9_SL_SG_EEvSC_SI_RKT3_T4_EUlifE_EEvlNS_15PhiloxCudaStateESH_SI_,@"STO_CUDA_ENTRY STV_DEFAULT"
_ZN2at6native57_GLOBAL__N__cd6b329d_24_DistributionBernoulli_cu_7537a20d43distribution_elementwise_grid_stride_kernelIfLi4EZNS0_9templates4cuda21uniform_and_transformIN3c104HalfEfPNS_17CUDAGeneratorImplEZZZNS4_16bernoulli_kernelIS9_EEvRNS_18TensorIteratorBaseEdT_ENKUlvE_clEvENKUlvE6_clEvEUlfE_EEvSC_T1_T2_EUlP24curandStatePhilox4_32_10E0_ZNS1_27distribution_nullary_kernelIS7_f6float4S9_SL_SG_EEvSC_SI_RKT3_T4_EUlifE_EEvlNS_15PhiloxCudaStateESH_SI_:
        /* <DEDUP_REMOVED lines=91> */
[----:B------:R-:W-:Y:S05]  /*05b0*/  CALL.REL.NOINC `($__internal_9_$__cuda_sm20_div_s64) ;  /* 0x00000c0000007944 */ /* 0x000fea0003c00000 */
[----:B------:R-:W-:Y:S02]  /*05c0*/  IMAD.MOV.U32 R20, RZ, RZ, R22 ;  /* 0x000000ffff147224 */ /* 0x000fe400078e0016 */
[----:B------:R-:W-:Y:S01]  /*05d0*/  IMAD.MOV.U32 R21, RZ, RZ, R23 ;  /* 0x000000ffff157224 */ /* 0x000fe200078e0017 */
[----:B------:R-:W-:Y:S05]  /*05e0*/  BRA `(.L_x_145) ;  /* 0x0000016000007947 */ /* 0x000fea0003800000 */
.L_x_144:
        /* <DEDUP_REMOVED lines=22> */
.L_x_145:
        /* <DEDUP_REMOVED lines=23> */
.L_x_152:
        /* <DEDUP_REMOVED lines=13> */
.L_x_147:
[----:B------:R-:W-:Y:S05]  /*0990*/  BSYNC B0 ;  /* 0x0000000000007941 */ /* 0x000fea0003800000 */
.L_x_146:
        /* <DEDUP_REMOVED lines=60> */
.L_x_149:
[----:B------:R-:W-:Y:S02]  /*0d60*/  IMAD.MOV.U32 R44, RZ, RZ, R38 ;  /* 0x000000ffff2c7224 */ /* 0x000fe400078e0026 */
[----:B------:R-:W-:Y:S02]  /*0d70*/  IMAD.MOV.U32 R22, RZ, RZ, R24 ;  /* 0x000000ffff167224 */ /* 0x000fe400078e0018 */
[----:B------:R-:W-:-:S02]  /*0d80*/  IMAD.MOV.U32 R23, RZ, RZ, R36 ;  /* 0x000000ffff177224 */ /* 0x000fc400078e0024 */
[----:B------:R-:W-:Y:S02]  /*0d90*/  IMAD.MOV.U32 R46, RZ, RZ, R20 ;  /* 0x000000ffff2e7224 */ /* 0x000fe400078e0014 */
.L_x_148:
        /* <DEDUP_REMOVED lines=16> */
[----:B------:R-:W-:Y:S02]  /*0ea0*/  F2FP.PACK_AB R38, RZ, R23 ;  /* 0x00000017ff26723e */ /* 0x000fe400000000ff */
[----:B------:R-:W-:-:S05]  /*0eb0*/  LEA.HI.X.SX32 R23, R24, c[0x0][0x18c], 0x1, P0 ;  /* 0x0000630018177a11 */ /* 0x000fca00000f0eff */
[----:B------:R0:W-:Y:S04]  /*0ec0*/  STG.E.U16 [R22.64], R38 ;  /* 0x0000002616007986 */ /* 0x0001e8000c101508 */
.L_x_151:
[----:B------:R-:W-:Y:S05]  /*0ed0*/  BSYNC B0 ;  /* 0x0000000000007941 */ /* 0x000fea0003800000 */
.L_x_150:
        /* <DEDUP_REMOVED lines=22> */
[----:B------:R-:W-:Y:S02]  /*1040*/  @!P1 F2FP.PACK_AB R39, RZ, R22 ;  /* 0x00000016ff27923e */ /* 0x000fe400000000ff */
[----:B------:R-:W-:Y:S02]  /*1050*/  @!P0 F2FP.PACK_AB R25, RZ, R45 ;  /* 0x0000002dff19823e */ /* 0x000fe400000000ff */
[----:B------:R-:W-:Y:S02]  /*1060*/  @!P0 IADD3 R22, P4, R23, c[0x0][0x188], RZ ;  /* 0x0000620017168a10 */ /* 0x000fe40007f9e0ff */
[----:B------:R-:W-:-:S02]  /*1070*/  PRMT R44, R25, 0x7610, R44 ;  /* 0x00007610192c7816 */ /* 0x000fc4000000002c */
[----:B------:R-:W-:Y:S02]  /*1080*/  @!P0 LEA.HI.X.SX32 R23, R23, c[0x0][0x18c], 0x1, P4 ;  /* 0x0000630017178a11 */ /* 0x000fe400020f0eff */
[C---:B------:R-:W-:Y:S02]  /*1090*/  @!P1 IADD3 R24, P3, R38.reuse, c[0x0][0x188], RZ ;  /* 0x0000620026189a10 */ /* 0x040fe40007f7e0ff */
[----:B------:R-:W-:Y:S01]  /*10a0*/  @!P2 F2FP.PACK_AB R40, RZ, R40 ;  /* 0x00000028ff28a23e */ /* 0x000fe200000000ff */
        /* <DEDUP_REMOVED lines=17> */
        .weak           $__internal_9_$__cuda_sm20_div_s64
        .type           $__internal_9_$__cuda_sm20_div_s64,@function
        .size           $__internal_9_$__cuda_sm20_div_s64,(.L_x_7186 - $__internal_9_$__cuda_sm20_div_s64)
$__internal_9_$__cuda_sm20_div_s64:
        /* <DEDUP_REMOVED lines=73> */
[----:B------:R-:W-:Y:S06]  /*1650*/  RET.REL.NODEC R30 `(_ZN2at6native57_GLOBAL__N__cd6b329d_24_DistributionBernoulli_cu_7537a20d43distribution_elementwise_grid_stride_kernelIfLi4EZNS0_9templates4cuda21uniform_and_transformIN3c104HalfEfPNS_17CUDAGeneratorImplEZZZNS4_16bernoulli_kernelIS9_EEvRNS_18TensorIteratorBaseEdT_ENKUlvE_clEvENKUlvE6_clEvEUlfE_EEvSC_T1_T2_EUlP24curandStatePhilox4_32_10E0_ZNS1_27distribution_nullary_kernelIS7_f6float4S9_SL_SG_EEvSC_SI_RKT3_T4_EUlifE_EEvlNS_15PhiloxCudaStateESH_SI_) ;  /* 0xffffe9a01e007950 */ /* 0x000fec0003c3ffff */
.L_x_153:
        /* <DEDUP_REMOVED lines=10> */
.L_x_7186:


//--------------------- .text._ZN2at6native57_GLOBAL__N__cd6b329d_24_DistributionBernoulli_cu_7537a20d43distribution_elementwise_grid_stride_kernelIfLi4EZNS0_9templates4cuda21uniform_and_transformIN3c104HalfEfPNS_17CUDAGeneratorImplEZZZNS4_16bernoulli_kernelIS9_EEvRNS_18TensorIteratorBaseEdT_ENKUlvE_clEvENKUlvE6_clEvEUlfE_EEvSC_T1_T2_EUlP24curandStatePhilox4_32_10E_ZNS1_27distribution_nullary_kernelIS7_f7double2S9_SL_SG_EEvSC_SI_RKT3_T4_EUlifE0_EEvlNS_15PhiloxCudaStateESH_SI_ --------------------------
	.section	.text._ZN2at6native57_GLOBAL__N__cd6b329d_24_DistributionBernoulli_cu_7537a20d43distribution_elementwise_grid_stride_kernelIfLi4EZNS0_9templates4cuda21uniform_and_transformIN3c104HalfEfPNS_17CUDAGeneratorImplEZZZNS4_16bernoulli_kernelIS9_EEvRNS_18TensorIteratorBaseEdT_ENKUlvE_clEvENKUlvE6_clEvEUlfE_EEvSC_T1_T2_EUlP24curandStatePhilox4_32_10E_ZNS1_27distribution_nullary_kernelIS7_f7double2S9_SL_SG_EEvSC_SI_RKT3_T4_EUlifE0_EEvlNS_15PhiloxCudaStateESH_SI_,"ax",@progbits
	.sectioninfo	@"SHI_REGISTERS=40"
	.align	128
.text._ZN2at6native57_GLOBAL__N__cd6b329d_24_DistributionBernoulli_cu_7537a20d43distribution_elementwise_grid_stride_kernelIfLi4EZNS0_9templates4cuda21uniform_and_transformIN3c104HalfEfPNS_17CUDAGeneratorImplEZZZNS4_16bernoulli_kernelIS9_EEvRNS_18TensorIteratorBaseEdT_ENKUlvE_clEvENKUlvE6_clEvEUlfE_EEvSC_T1_T2_EUlP24curandStatePhilox4_32_10E_ZNS1_27distribution_nullary_kernelIS7_f7double2S9_SL_SG_EEvSC_SI_RKT3_T4_EUlifE0_EEvlNS_15PhiloxCudaStateESH_SI_:
        .type           _ZN2at6native57_GLOBAL__N__cd6b329d_24_DistributionBernoulli_cu_7537a20d43distribution_elementwise_grid_stride_kernelIfLi4EZNS0_9templates4cuda21uniform_and_transformIN3c104HalfEfPNS_17CUDAGeneratorImplEZZZNS4_16bernoulli_kernelIS9_EEvRNS_18TensorIteratorBaseEdT_ENKUlvE_clEvENKUlvE6_clEvEUlfE_EEvSC_T1_T2_EUlP24curandStatePhilox4_32_10E_ZNS1_27distribution_nullary_kernelIS7_f7double2S9_SL_SG_EEvSC_SI_RKT3_T4_EUlifE0_EEvlNS_15PhiloxCudaStateESH_SI_,@function
        .size           _ZN2at6native57_GLOBAL__N__cd6b329d_24_DistributionBernoulli_cu_7537a20d43distribution_elementwise_grid_stride_kernelIfLi4EZNS0_9templates4cuda21uniform_and_transformIN3c104HalfEfPNS_17CUDAGeneratorImplEZZZNS4_16bernoulli_kernelIS9_EEvRNS_18TensorIteratorBaseEdT_ENKUlvE_clEvENKUlvE6_clEvEUlfE_EEvSC_T1_T2_EUlP24curandStatePhilox4_32_10E_ZNS1_27distribution_nullary_kernelIS7_f7double2S9_SL_SG_EEvSC_SI_RKT3_T4_EUlifE0_EEvlNS_15PhiloxCudaStateESH_SI_,(.L_x_7188 - _ZN2at6native57_GLOBAL__N__cd6b329d_24_DistributionBernoulli_cu_7537a20d43distribution_elementwise_grid_stride_kernelIfLi4EZNS0_9templates4cuda21uniform_and_transformIN3c104HalfEfPNS_17CUDAGeneratorImplEZZZNS4_16bernoulli_kernelIS9_EEvRNS_18TensorIteratorBaseEdT_ENKUlvE_clEvENKUlvE6_clEvEUlfE_EEvSC_T1_T2_EUlP24curandStatePhilox4_32_10E_ZNS1_27distribution_nullary_kernelIS7_f7double2S9_SL_SG_EEvSC_SI_RKT3_T4_EUlifE0_EEvlNS_15PhiloxCudaStateESH_SI_)
        .other          _ZN2at6native57_GLOBAL__N__cd6b329d_24_DistributionBernoulli_cu_7537a20d43distribution_elementwise_grid_stride_kernelIfLi4EZNS0_9templates4cuda21uniform_and_transformIN3c104HalfEfPNS_17CUDAGeneratorImplEZZZNS4_16bernoulli_kernelIS9_EEvRNS_18TensorIteratorBaseEdT_ENKUlvE_clEvENKUlvE6_clEvEUlfE_EEvSC_T1_T2_EUlP24curandStatePhilox4_32_10E_ZNS1_27distribution_nullary_kernelIS7_f7double2S9_SL_SG_EEvSC_SI_RKT3_T4_EUlifE0_EEvlNS_15PhiloxCudaStateESH_SI_,@"STO_CUDA_ENTRY STV_DEFAULT"
_ZN2at6native57_GLOBAL__N__cd6b329d_24_DistributionBernoulli_cu_7537a20d43distribution_elementwise_grid_stride_kernelIfLi4EZNS0_9templates4cuda21uniform_and_transformIN3c104HalfEfPNS_17CUDAGeneratorImplEZZZNS4_16bernoulli_kernelIS9_EEvRNS_18TensorIteratorBaseEdT_ENKUlvE_clEvENKUlvE6_clEvEUlfE_EEvSC_T1_T2_EUlP24curandStatePhilox4_32_10E_ZNS1_27distribution_nullary_kernelIS7_f7double2S9_SL_SG_EEvSC_SI_RKT3_T4_EUlifE0_EEvlNS_15PhiloxCudaStateESH_SI_:
        /* <DEDUP_REMOVED lines=92> */
[----:B------:R-:W-:Y:S05]  /*05c0*/  CALL.REL.NOINC `($__internal_10_$__cuda_sm20_div_s64) ;  /* 0x0000420000007944 */ /* 0x000fea0003c00000 */
[----:B------:R-:W-:Y:S05]  /*05d0*/  BRA `(.L_x_155) ;  /* 0x0000016000007947 */ /* 0x000fea0003800000 */
.L_x_154:
        /* <DEDUP_REMOVED lines=22> */
.L_x_155:
        /* <DEDUP_REMOVED lines=21> */
.L_x_172:
        /* <DEDUP_REMOVED lines=13> */
.L_x_157:
[----:B------:R-:W-:Y:S05]  /*0960*/  BSYNC B0 ;  /* 0x0000000000007941 */ /* 0x000fea0003800000 */
.L_x_156:
        /* <DEDUP_REMOVED lines=69> */
.L_x_159:
[----:B------:R-:W-:Y:S01]  /*0dc0*/  IMAD.MOV.U32 R31, RZ, RZ, R32 ;  /* 0x000000ffff1f7224 */ /* 0x000fe200078e0020 */
[----:B------:R-:W-:Y:S01]  /*0dd0*/  MOV R23, R22 ;  /* 0x0000001600177202 */ /* 0x000fe20000000f00 */
[----:B------:R-:W-:Y:S01]  /*0de0*/  IMAD.MOV.U32 R21, RZ, RZ, R29 ;  /* 0x000000ffff157224 */ /* 0x000fe200078e001d */
[----:B------:R-:W-:-:S05]  /*0df0*/  MOV R20, R18 ;  /* 0x0000001200147202 */ /* 0x000fca0000000f00 */
.L_x_158:
        /* <DEDUP_REMOVED lines=228> */
.L_x_162:
[----:B0-2---:R-:W0:Y:S01]  /*1c40*/  F2F.F32.F64 R22, R32 ;  /* 0x0000002000167310 */ /* 0x005e220000301000 */
[----:B------:R-:W0:-:S14]  /*1c50*/  DSETP.GEU.AND P0, PT, |R32|, c[0x2][0x0], PT ;  /* 0x008000002000762a */ /* 0x000e1c0003f0e200 */
[----:B0-----:R-:W-:Y:S01]  /*1c60*/  @!P0 FMUL R22, R22, 1.175494350822287508e-38 ;  /* 0x0080000016168820 */ /* 0x001fe20000400000 */
[----:B------:R-:W-:-:S04]  /*1c70*/  IADD3 R34, P0, R34, c[0x0][0x320], RZ ;  /* 0x0000c80022227a10 */ /* 0x000fc80007f1e0ff */
[----:B------:R-:W-:Y:S02]  /*1c80*/  FSET.BF.LT.FTZ.AND R22, R22, R27, PT ;  /* 0x0000001b1616720a */ /* 0x000fe40003811000 */
[----:B------:R-:W-:Y:S02]  /*1c90*/  IADD3.X R35, RZ, c[0x0][0x324], RZ, P0, !PT ;  /* 0x0000c900ff237a10 */ /* 0x000fe400007fe4ff */
[----:B------:R-:W-:-:S05]  /*1ca0*/  F2FP.PACK_AB R22, RZ, R22 ;  /* 0x00000016ff16723e */ /* 0x000fca00000000ff */
[----:B------:R0:W-:Y:S02]  /*1cb0*/  STG.E.U16 [R34.64], R22 ;  /* 0x0000001622007986 */ /* 0x0001e4000c101508 */
.L_x_161:
[----:B------:R-:W-:Y:S05]  /*1cc0*/  BSYNC B0 ;  /* 0x0000000000007941 */ /* 0x000fea0003800000 */
.L_x_160:
        /* <DEDUP_REMOVED lines=222> */
.L_x_165:
[----:B-1----:R-:W0:Y:S01]  /*2ab0*/  F2F.F32.F64 R22, R20 ;  /* 0x0000001400167310 */ /* 0x002e220000301000 */
[----:B------:R-:W0:-:S14]  /*2ac0*/  DSETP.GEU.AND P0, PT, |R20|, c[0x2][0x0], PT ;  /* 0x008000001400762a */ /* 0x000e1c0003f0e200 */
[----:B0-----:R-:W-:-:S05]  /*2ad0*/  @!P0 FMUL R22, R22, 1.175494350822287508e-38 ;  /* 0x0080000016168820 */ /* 0x001fca0000400000 */
[----:B------:R-:W-:Y:S02]  /*2ae0*/  FSET.BF.LT.FTZ.AND R23, R22, R27, PT ;  /* 0x0000001b1617720a */ /* 0x000fe40003811000 */
[----:B------:R-:W-:Y:S02]  /*2af0*/  IADD3 R22, P0, R33, c[0x0][0x320], RZ ;  /* 0x0000c80021167a10 */ /* 0x000fe40007f1e0ff */
[----:B------:R-:W-:Y:S02]  /*2b00*/  F2FP.PACK_AB R21, RZ, R23 ;  /* 0x00000017ff15723e */ /* 0x000fe400000000ff */
[----:B------:R-:W-:-:S05]  /*2b10*/  IADD3.X R23, RZ, c[0x0][0x324], RZ, P0, !PT ;  /* 0x0000c900ff177a10 */ /* 0x000fca00007fe4ff */
[----:B------:R0:W-:Y:S04]  /*2b20*/  STG.E.U16 [R22.64], R21 ;  /* 0x0000001516007986 */ /* 0x0001e8000c101508 */
.L_x_164:
[----:B------:R-:W-:Y:S05]  /*2b30*/  BSYNC B0 ;  /* 0x0000000000007941 */ /* 0x000fea0003800000 */
.L_x_163:
        /* <DEDUP_REMOVED lines=219> */
.L_x_168:
[----:B------:R-:W-:-:S04]  /*38f0*/  IADD3 R20, P0, R23, c[0x0][0x320], RZ ;  /* 0x0000c80017147a10 */ /* 0x000fc80007f1e0ff */
[----:B------:R-:W-:-:S05]  /*3900*/  IADD3.X R21, RZ, c[0x0][0x324], RZ, P0, !PT ;  /* 0x0000c900ff157a10 */ /* 0x000fca00007fe4ff */
[----:B------:R0:W-:Y:S04]  /*3910*/  STG.E.U16 [R20.64], RZ ;  /* 0x000000ff14007986 */ /* 0x0001e8000c101508 */
.L_x_167:
[----:B------:R-:W-:Y:S05]  /*3920*/  BSYNC B0 ;  /* 0x0000000000007941 */ /* 0x000fea0003800000 */
.L_x_166:
        /* <DEDUP_REMOVED lines=219> */
.L_x_170:
[----:B------:R-:W-:-:S04]  /*46e0*/  IADD3 R20, P0, R23, c[0x0][0x320], RZ ;  /* 0x0000c80017147a10 */ /* 0x000fc80007f1e0ff */
[----:B------:R-:W-:-:S05]  /*46f0*/  IADD3.X R21, RZ, c[0x0][0x324], RZ, P0, !PT ;  /* 0x0000c900ff157a10 */ /* 0x000fca00007fe4ff */
[----:B------:R0:W-:Y:S04]  /*4700*/  STG.E.U16 [R20.64], RZ ;  /* 0x000000ff14007986 */ /* 0x0001e8000c101508 */
.L_x_169:
        /* <DEDUP_REMOVED lines=11> */
.L_x_171:
[----:B------:R-:W-:Y:S05]  /*47c0*/  EXIT ;  /* 0x000000000000794d */ /* 0x000fea0003800000 */
        .weak           $__internal_10_$__cuda_sm20_div_s64
        .type           $__internal_10_$__cuda_sm20_div_s64,@function
        .size           $__internal_10_$__cuda_sm20_div_s64,(.L_x_7188 - $__internal_10_$__cuda_sm20_div_s64)
$__internal_10_$__cuda_sm20_div_s64:
        /* <DEDUP_REMOVED lines=73> */
[----:B------:R-:W-:Y:S06]  /*4c60*/  RET.REL.NODEC R22 `(_ZN2at6native57_GLOBAL__N__cd6b329d_24_DistributionBernoulli_cu_7537a20d43distribution_elementwise_grid_stride_kernelIfLi4EZNS0_9templates4cuda21uniform_and_transformIN3c104HalfEfPNS_17CUDAGeneratorImplEZZZNS4_16bernoulli_kernelIS9_EEvRNS_18TensorIteratorBaseEdT_ENKUlvE_clEvENKUlvE6_clEvEUlfE_EEvSC_T1_T2_EUlP24curandStatePhilox4_32_10E_ZNS1_27distribution_nullary_kernelIS7_f7double2S9_SL_SG_EEvSC_SI_RKT3_T4_EUlifE0_EEvlNS_15PhiloxCudaStateESH_SI_) ;  /* 0xffffb39016007950 */ /* 0x000fec0003c3ffff */
.L_x_173:
        /* <DEDUP_REMOVED lines=9> */
.L_x_7188:


//--------------------- .text._ZN2at6native57_GLOBAL__N__cd6b329d_24_DistributionBernoulli_cu_7537a20d43distribution_elementwise_grid_stride_kernelIfLi4EZNS0_9templates4cuda21uniform_and_transformIN3c104HalfEfPNS_17CUDAGeneratorImplEZZZNS4_16bernoulli_kernelIS9_EEvRNS_18TensorIteratorBaseEdT_ENKUlvE_clEvENKUlvE6_clEvEUlfE_EEvSC_T1_T2_EUlP24curandStatePhilox4_32_10E_ZNS1_27distribution_nullary_kernelIS7_f7double2S9_SL_SG_EEvSC_SI_RKT3_T4_EUlifE_EEvlNS_15PhiloxCudaStateESH_SI_ --------------------------
	.section	.text._ZN2at6native57_GLOBAL__N__cd6b329d_24_DistributionBernoulli_cu_7537a20d43distribution_elementwise_grid_stride_kernelIfLi4EZNS0_9templates4cuda21uniform_and_transformIN3c104HalfEfPNS_17CUDAGeneratorImplEZZZNS4_16bernoulli_kernelIS9_EEvRNS_18TensorIteratorBaseEdT_ENKUlvE_clEvENKUlvE6_clEvEUlfE_EEvSC_T1_T2_EUlP24curandStatePhilox4_32_10E_ZNS1_27distribution_nullary_kernelIS7_f7double2S9_SL_SG_EEvSC_SI_RKT3_T4_EUlifE_EEvlNS_15PhiloxCudaStateESH_SI_,"ax",@progbits
	.sectioninfo	@"SHI_REGISTERS=48"
	.align	128
.text._ZN2at6native57_GLOBAL__N__cd6b329d_24_DistributionBernoulli_cu_7537a20d43distribution_elementwise_grid_stride_kernelIfLi4EZNS0_9templates4cuda21uniform_and_transformIN3c104HalfEfPNS_17CUDAGeneratorImplEZZZNS4_16bernoulli_kernelIS9_EEvRNS_18TensorIteratorBaseEdT_ENKUlvE_clEvENKUlvE6_clEvEUlfE_EEvSC_T1_T2_EUlP24curandStatePhilox4_32_10E_ZNS1_27distribution_nullary_kernelIS7_f7double2S9_SL_SG_EEvSC_SI_RKT3_T4_EUlifE_EEvlNS_15PhiloxCudaStateESH_SI_:
        .type           _ZN2at6native57_GLOBAL__N__cd6b329d_24_DistributionBernoulli_cu_7537a20d43distribution_elementwise_grid_stride_kernelIfLi4EZNS0_9templates4cuda21uniform_and_transformIN3c104HalfEfPNS_17CUDAGeneratorImplEZZZNS4_16bernoulli_kernelIS9_EEvRNS_18TensorIteratorBaseEdT_ENKUlvE_clEvENKUlvE6_clEvEUlfE_EEvSC_T1_T2_EUlP24curandStatePhilox4_32_10E_ZNS1_27distribution_nullary_kernelIS7_f7double2S9_SL_SG_EEvSC_SI_RKT3_T4_EUlifE_EEvlNS_15PhiloxCudaStateESH_SI_,@function
        .size           _ZN2at6native57_GLOBAL__N__cd6b329d_24_DistributionBernoulli_cu_7537a20d43distribution_elementwise_grid_stride_kernelIfLi4EZNS0_9templates4cuda21uniform_and_transformIN3c104HalfEfPNS_17CUDAGeneratorImplEZZZNS4_16bernoulli_kernelIS9_EEvRNS_18TensorIteratorBaseEdT_ENKUlvE_clEvENKUlvE6_clEvEUlfE_EEvSC_T1_T2_EUlP24curandStatePhilox4_32_10E_ZNS1_27distribution_nullary_kernelIS7_f7double2S9_SL_SG_EEvSC_SI_RKT3_T4_EUlifE_EEvlNS_15PhiloxCudaStateESH_SI_,(.L_x_7190 - _ZN2at6native57_GLOBAL__N__cd6b329d_24_DistributionBernoulli_cu_7537a20d43distribution_elementwise_grid_stride_kernelIfLi4EZNS0_9templates4cuda21uniform_and_transformIN3c104HalfEfPNS_17CUDAGeneratorImplEZZZNS4_16bernoulli_kernelIS9_EEvRNS_18TensorIteratorBaseEdT_ENKUlvE_clEvENKUlvE6_clEvEUlfE_EEvSC_T1_T2_EUlP24curandStatePhilox4_32_10E_ZNS1_27distribution_nullary_kernelIS7_f7double2S9_SL_SG_EEvSC_SI_RKT3_T4_EUlifE_EEvlNS_15PhiloxCudaStateESH_SI_)
        .other          _ZN2at6native57_GLOBAL__N__cd6b329d_24_DistributionBernoulli_cu_7537a20d43distribution_elementwise_grid_stride_kernelIfLi4EZNS0_9templates4cuda21uniform_and_transformIN3c104HalfEfPNS_17CUDAGeneratorImplEZZZNS4_16bernoulli_kernelIS9_EEvRNS_18TensorIteratorBaseEdT_ENKUlvE_clEvENKUlvE6_clEvEUlfE_EEvSC_T1_T2_EUlP24curandStatePhilox4_32_10E_ZNS1_27distribution_nullary_kernelIS7_f7double2S9_SL_SG_EEvSC_SI_RKT3_T4_EUlifE_EEvlNS_15PhiloxCudaStateESH_SI_,@"STO_CUDA_ENTRY STV_DEFAULT"
_ZN2at6native57_GLOBAL__N__cd6b329d_24_DistributionBernoulli_cu_7537a20d43distribution_elementwise_grid_stride_kernelIfLi4EZNS0_9templates4cuda21uniform_and_transformIN3c104HalfEfPNS_17CUDAGeneratorImplEZZZNS4_16bernoulli_kernelIS9_EEvRNS_18TensorIteratorBaseEdT_ENKUlvE_clEvENKUlvE6_clEvEUlfE_EEvSC_T1_T2_EUlP24curandStatePhilox4_32_10E_ZNS1_27distribution_nullary_kernelIS7_f7double2S9_SL_SG_EEvSC_SI_RKT3_T4_EUlifE_EEvlNS_15PhiloxCudaStateESH_SI_:
        /* <DEDUP_REMOVED lines=92> */
[----:B------:R-:W-:Y:S05]  /*05c0*/  CALL.REL.NOINC `($__internal_11_$__cuda_sm20_div_s64) ;  /* 0x00000c4000007944 */ /* 0x000fea0003c00000 */
[----:B------:R-:W-:Y:S02]  /*05d0*/  IMAD.MOV.U32 R2, RZ, RZ, R4 ;  /* 0x000000ffff027224 */ /* 0x000fe400078e0004 */
[----:B------:R-:W-:Y:S01]  /*05e0*/  IMAD.MOV.U32 R3, RZ, RZ, R5 ;  /* 0x000000ffff037224 */ /* 0x000fe200078e0005 */
[----:B------:R-:W-:Y:S05]  /*05f0*/  BRA `(.L_x_175) ;  /* 0x0000016000007947 */ /* 0x000fea0003800000 */
.L_x_174:
        /* <DEDUP_REMOVED lines=22> */
.L_x_175:
        /* <DEDUP_REMOVED lines=23> */
.L_x_184:
        /* <DEDUP_REMOVED lines=13> */
.L_x_177:
[----:B------:R-:W-:Y:S05]  /*09a0*/  BSYNC B0 ;  /* 0x0000000000007941 */ /* 0x000fea0003800000 */
.L_x_176:
        /* <DEDUP_REMOVED lines=60> */
.L_x_179:
[----:B------:R-:W-:Y:S02]  /*0d70*/  IMAD.MOV.U32 R45, RZ, RZ, R42 ;  /* 0x000000ffff2d7224 */ /* 0x000fe400078e002a */
[----:B------:R-:W-:Y:S02]  /*0d80*/  IMAD.MOV.U32 R26, RZ, RZ, R27 ;  /* 0x000000ffff1a7224 */ /* 0x000fe400078e001b */
[----:B------:R-:W-:Y:S02]  /*0d90*/  IMAD.MOV.U32 R25, RZ, RZ, R2 ;  /* 0x000000ffff197224 */ /* 0x000fe400078e0002 */
[----:B------:R-:W-:-:S04]  /*0da0*/  IMAD.MOV.U32 R22, RZ, RZ, R20 ;  /* 0x000000ffff167224 */ /* 0x000fc800078e0014 */
.L_x_178:
        /* <DEDUP_REMOVED lines=26> */
[----:B------:R-:W-:Y:S02]  /*0f50*/  F2FP.PACK_AB R27, RZ, R25 ;  /* 0x00000019ff1b723e */ /* 0x000fe400000000ff */
[----:B------:R-:W-:-:S05]  /*0f60*/  LEA.HI.X.SX32 R25, R26, c[0x0][0x18c], 0x1, P0 ;  /* 0x000063001a197a11 */ /* 0x000fca00000f0eff */
[----:B------:R0:W-:Y:S02]  /*0f70*/  STG.E.U16 [R24.64], R27 ;  /* 0x0000001b18007986 */ /* 0x0001e4000c101508 */
.L_x_181:
[----:B------:R-:W-:Y:S05]  /*0f80*/  BSYNC B0 ;  /* 0x0000000000007941 */ /* 0x000fea0003800000 */
.L_x_180:
        /* <DEDUP_REMOVED lines=8> */
[----:B------:R-:W-:Y:S02]  /*1010*/  F2FP.PACK_AB R23, RZ, R25 ;  /* 0x00000019ff17723e */ /* 0x000fe400000000ff */
[----:B------:R-:W-:-:S05]  /*1020*/  LEA.HI.X.SX32 R25, R43, c[0x0][0x18c], 0x1, P0 ;  /* 0x000063002b197a11 */ /* 0x000fca00000f0eff */
[----:B------:R0:W-:Y:S02]  /*1030*/  STG.E.U16 [R24.64], R23 ;  /* 0x0000001718007986 */ /* 0x0001e4000c101508 */
.L_x_183:
[----:B------:R-:W-:Y:S05]  /*1040*/  BSYNC B0 ;  /* 0x0000000000007941 */ /* 0x000fea0003800000 */
.L_x_182:
        /* <DEDUP_REMOVED lines=28> */
        .weak           $__internal_11_$__cuda_sm20_div_s64
        .type           $__internal_11_$__cuda_sm20_div_s64,@function
        .size           $__internal_11_$__cuda_sm20_div_s64,(.L_x_7190 - $__internal_11_$__cuda_sm20_div_s64)
$__internal_11_$__cuda_sm20_div_s64:
        /* <DEDUP_REMOVED lines=73> */
[----:B------:R-:W-:Y:S06]  /*16a0*/  RET.REL.NODEC R6 `(_ZN2at6native57_GLOBAL__N__cd6b329d_24_DistributionBernoulli_cu_7537a20d43distribution_elementwise_grid_stride_kernelIfLi4EZNS0_9templates4cuda21uniform_and_transformIN3c104HalfEfPNS_17CUDAGeneratorImplEZZZNS4_16bernoulli_kernelIS9_EEvRNS_18TensorIteratorBaseEdT_ENKUlvE_clEvENKUlvE6_clEvEUlfE_EEvSC_T1_T2_EUlP24curandStatePhilox4_32_10E_ZNS1_27distribution_nullary_kernelIS7_f7double2S9_SL_SG_EEvSC_SI_RKT3_T4_EUlifE_EEvlNS_15PhiloxCudaStateESH_SI_) ;  /* 0xffffe95006007950 */ /* 0x000fec0003c3ffff */
.L_x_185:
        /* <DEDUP_REMOVED lines=13> */
.L_x_7190:


//--------------------- .text._ZN2at6native57_GLOBAL__N__cd6b329d_24_DistributionBernoulli_cu_7537a20d43distribution_elementwise_grid_stride_kernelIfLi4EZNS0_9templates4cuda21uniform_and_transformIffPNS_17CUDAGeneratorImplEZZZNS4_16bernoulli_kernelIS7_EEvRNS_18TensorIteratorBaseEdT_ENKUlvE_clEvENKUlvE5_clEvEUlfE_EEvSA_T1_T2_EUlP24curandStatePhilox4_32_10E0_ZNS1_27distribution_nullary_kernelIff6float4S7_SJ_SE_EEvSA_SG_RKT3_T4_EUlifE0_EEvlNS_15PhiloxCudaStateESF_SG_ --------------------------
	.section	.text._ZN2at6native57_GLOBAL__N__cd6b329d_24_DistributionBernoulli_cu_7537a20d43distribution_elementwise_grid_stride_kernelIfLi4EZNS0_9templates4cuda21uniform_and_transformIffPNS_17CUDAGeneratorImplEZZZNS4_16bernoulli_kernelIS7_EEvRNS_18TensorIteratorBaseEdT_ENKUlvE_clEvENKUlvE5_clEvEUlfE_EEvSA_T1_T2_EUlP24curandStatePhilox4_32_10E0_ZNS1_27distribution_nullary_kernelIff6float4S7_SJ_SE_EEvSA_SG_RKT3_T4_EUlifE0_EEvlNS_15PhiloxCudaStateESF_SG_,"ax",@progbits
	.sectioninfo	@"SHI_REGISTERS=40"
	.align	128
.text._ZN2at6native57_GLOBAL__N__cd6b329d_24_DistributionBernoulli_cu_7537a20d43distribution_elementwise_grid_stride_kernelIfLi4EZNS0_9templates4cuda21uniform_and_transformIffPNS_17CUDAGeneratorImplEZZZNS4_16bernoulli_kernelIS7_EEvRNS_18TensorIteratorBaseEdT_ENKUlvE_clEvENKUlvE5_clEvEUlfE_EEvSA_T1_T2_EUlP24curandStatePhilox4_32_10E0_ZNS1_27distribution_nullary_kernelIff6float4S7_SJ_SE_EEvSA_SG_RKT3_T4_EUlifE0_EEvlNS_15PhiloxCudaStateESF_SG_:
        .type           _ZN2at6native57_GLOBAL__N__cd6b329d_24_DistributionBernoulli_cu_7537a20d43distribution_elementwise_grid_stride_kernelIfLi4EZNS0_9templates4cuda21uniform_and_transformIffPNS_17CUDAGeneratorImplEZZZNS4_16bernoulli_kernelIS7_EEvRNS_18TensorIteratorBaseEdT_ENKUlvE_clEvENKUlvE5_clEvEUlfE_EEvSA_T1_T2_EUlP24curandStatePhilox4_32_10E0_ZNS1_27distribution_nullary_kernelIff6float4S7_SJ_SE_EEvSA_SG_RKT3_T4_EUlifE0_EEvlNS_15PhiloxCudaStateESF_SG_,@function
        .size           _ZN2at6native57_GLOBAL__N__cd6b329d_24_DistributionBernoulli_cu_7537a20d43distribution_elementwise_grid_stride_kernelIfLi4EZNS0_9templates4cuda21uniform_and_transformIffPNS_17CUDAGeneratorImplEZZZNS4_16bernoulli_kernelIS7_EEvRNS_18TensorIteratorBaseEdT_ENKUlvE_clEvENKUlvE5_clEvEUlfE_EEvSA_T1_T2_EUlP24curandStatePhilox4_32_10E0_ZNS1_27distribution_nullary_kernelIff6float4S7_SJ_SE_EEvSA_SG_RKT3_T4_EUlifE0_EEvlNS_15PhiloxCudaStateESF_SG_,(.L_x_7192 - _ZN2at6native57_GLOBAL__N__cd6b329d_24_DistributionBernoulli_cu_7537a20d43distribution_elementwise_grid_stride_kernelIfLi4EZNS0_9templates4cuda21uniform_and_transformIffPNS_17CUDAGeneratorImplEZZZNS4_16bernoulli_kernelIS7_EEvRNS_18TensorIteratorBaseEdT_ENKUlvE_clEvENKUlvE5_clEvEUlfE_EEvSA_T1_T2_EUlP24curandStatePhilox4_32_10E0_ZNS1_27distribution_nullary_kernelIff6float4S7_SJ_SE_EEvSA_SG_RKT3_T4_EUlifE0_EEvlNS_15PhiloxCudaStateESF_SG_)
        .other          _ZN2at6native57_GLOBAL__N__cd6b329d_24_DistributionBernoulli_cu_7537a20d43distribution_elementwise_grid_stride_kernelIfLi4EZNS0_9templates4cuda21uniform_and_transformIffPNS_17CUDAGeneratorImplEZZZNS4_16bernoulli_kernelIS7_EEvRNS_18TensorIteratorBaseEdT_ENKUlvE_clEvENKUlvE5_clEvEUlfE_EEvSA_T1_T2_EUlP24curandStatePhilox4_32_10E0_ZNS1_27distribution_nullary_kernelIff6float4S7_SJ_SE_EEvSA_SG_RKT3_T4_EUlifE0_EEvlNS_15PhiloxCudaStateESF_SG_,@"STO_CUDA_ENTRY STV_DEFAULT"
_ZN2at6native57_GLOBAL__N__cd6b329d_24_DistributionBernoulli_cu_7537a20d43distribution_elementwise_grid_stride_kernelIfLi4EZNS0_9templates4cuda21uniform_and_transformIffPNS_17CUDAGeneratorImplEZZZNS4_16bernoulli_kernelIS7_EEvRNS_18TensorIteratorBaseEdT_ENKUlvE_clEvENKUlvE5_clEvEUlfE_EEvSA_T1_T2_EUlP24curandStatePhilox4_32_10E0_ZNS1_27distribution_nullary_kernelIff6float4S7_SJ_SE_EEvSA_SG_RKT3_T4_EUlifE0_EEvlNS_15PhiloxCudaStateESF_SG_:
        /* <DEDUP_REMOVED lines=92> */
[----:B------:R-:W-:Y:S05]  /*05c0*/  CALL.REL.NOINC `($__internal_12_$__cuda_sm20_div_s64) ;  /* 0x000041a000007944 */ /* 0x000fea0003c00000 */
[----:B------:R-:W-:Y:S05]  /*05d0*/  BRA `(.L_x_187) ;  /* 0x0000016000007947 */ /* 0x000fea0003800000 */
.L_x_186:
        /* <DEDUP_REMOVED lines=22> */
.L_x_187:
        /* <DEDUP_REMOVED lines=21> */
.L_x_204:
        /* <DEDUP_REMOVED lines=13> */
.L_x_189:
[----:B------:R-:W-:Y:S05]  /*0960*/  BSYNC B0 ;  /* 0x0000000000007941 */ /* 0x000fea0003800000 */
.L_x_188:
        /* <DEDUP_REMOVED lines=69> */
.L_x_191:
[----:B------:R-:W-:Y:S01]  /*0dc0*/  IMAD.MOV.U32 R22, RZ, RZ, R32 ;  /* 0x000000ffff167224 */ /* 0x000fe200078e0020 */
[----:B------:R-:W-:Y:S01]  /*0dd0*/  MOV R23, R29 ;  /* 0x0000001d00177202 */ /* 0x000fe20000000f00 */
[----:B------:R-:W-:Y:S01]  /*0de0*/  IMAD.MOV.U32 R31, RZ, RZ, R27 ;  /* 0x000000ffff1f7224 */ /* 0x000fe200078e001b */
[----:B------:R-:W-:Y:S02]  /*0df0*/  MOV R35, R20 ;  /* 0x0000001400237202 */ /* 0x000fe40000000f00 */
.L_x_190:
        /* <DEDUP_REMOVED lines=227> */
.L_x_194:
[----:B------:R-:W-:Y:S02]  /*1c30*/  IADD3 R22, P0, R31, c[0x0][0x320], RZ ;  /* 0x0000c8001f167a10 */ /* 0x000fe40007f1e0ff */
[----:B------:R-:W-:-:S03]  /*1c40*/  FSET.BF.LT.FTZ.AND R29, R36, R25, PT ;  /* 0x00000019241d720a */ /* 0x000fc60003811000 */
[----:B------:R-:W-:-:S05]  /*1c50*/  IMAD.X R23, RZ, RZ, c[0x0][0x324], P0 ;  /* 0x0000c900ff177624 */ /* 0x000fca00000e06ff */
[----:B------:R0:W-:Y:S03]  /*1c60*/  STG.E [R22.64], R29 ;  /* 0x0000001d16007986 */ /* 0x0001e6000c101908 */
.L_x_193:
[----:B------:R-:W-:Y:S05]  /*1c70*/  BSYNC B0 ;  /* 0x0000000000007941 */ /* 0x000fea0003800000 */
.L_x_192:
        /* <DEDUP_REMOVED lines=222> */
.L_x_197:
[----:B------:R-:W-:Y:S02]  /*2a60*/  IADD3 R22, P0, R33, c[0x0][0x320], RZ ;  /* 0x0000c80021167a10 */ /* 0x000fe40007f1e0ff */
[----:B------:R-:W-:-:S03]  /*2a70*/  FSET.BF.LT.FTZ.AND R31, R30, R25, PT ;  /* 0x000000191e1f720a */ /* 0x000fc60003811000 */
[----:B------:R-:W-:-:S05]  /*2a80*/  IMAD.X R23, RZ, RZ, c[0x0][0x324], P0 ;  /* 0x0000c900ff177624 */ /* 0x000fca00000e06ff */
[----:B------:R0:W-:Y:S03]  /*2a90*/  STG.E [R22.64], R31 ;  /* 0x0000001f16007986 */ /* 0x0001e6000c101908 */
.L_x_196:
[----:B------:R-:W-:Y:S05]  /*2aa0*/  BSYNC B0 ;  /* 0x0000000000007941 */ /* 0x000fea0003800000 */
.L_x_195:
        /* <DEDUP_REMOVED lines=220> */
.L_x_200:
[----:B------:R-:W-:Y:S02]  /*3870*/  IADD3 R22, P0, R31, c[0x0][0x320], RZ ;  /* 0x0000c8001f167a10 */ /* 0x000fe40007f1e0ff */
[----:B------:R-:W-:Y:S02]  /*3880*/  FSET.BF.LT.FTZ.AND R31, R32, R25, PT ;  /* 0x00000019201f720a */ /* 0x000fe40003811000 */
[----:B------:R-:W-:-:S05]  /*3890*/  IADD3.X R23, RZ, c[0x0][0x324], RZ, P0, !PT ;  /* 0x0000c900ff177a10 */ /* 0x000fca00007fe4ff */
[----:B------:R0:W-:Y:S04]  /*38a0*/  STG.E [R22.64], R31 ;  /* 0x0000001f16007986 */ /* 0x0001e8000c101908 */
.L_x_199:
[----:B------:R-:W-:Y:S05]  /*38b0*/  BSYNC B0 ;  /* 0x0000000000007941 */ /* 0x000fea0003800000 */
.L_x_198:
        /* <DEDUP_REMOVED lines=219> */
.L_x_202:
[----:B------:R-:W-:Y:S02]  /*4670*/  IADD3 R22, P0, R31, c[0x0][0x320], RZ ;  /* 0x0000c8001f167a10 */ /* 0x000fe40007f1e0ff */
[----:B------:R-:W-:Y:S02]  /*4680*/  FSET.BF.LT.FTZ.AND R31, R34, R25, PT ;  /* 0x00000019221f720a */ /* 0x000fe40003811000 */
[----:B------:R-:W-:-:S05]  /*4690*/  IADD3.X R23, RZ, c[0x0][0x324], RZ, P0, !PT ;  /* 0x0000c900ff177a10 */ /* 0x000fca00007fe4ff */
[----:B------:R0:W-:Y:S04]  /*46a0*/  STG.E [R22.64], R31 ;  /* 0x0000001f16007986 */ /* 0x0001e8000c101908 */
.L_x_201:
        /* <DEDUP_REMOVED lines=11> */
.L_x_203:
[----:B------:R-:W-:Y:S05]  /*4760*/  EXIT ;  /* 0x000000000000794d */ /* 0x000fea0003800000 */
        .weak           $__internal_12_$__cuda_sm20_div_s64
        .type           $__internal_12_$__cuda_sm20_div_s64,@function
        .size           $__internal_12_$__cuda_sm20_div_s64,(.L_x_7192 - $__internal_12_$__cuda_sm20_div_s64)
$__internal_12_$__cuda_sm20_div_s64:
        /* <DEDUP_REMOVED lines=73> */
[----:B------:R-:W-:Y:S06]  /*4c00*/  RET.REL.NODEC R24 `(_ZN2at6native57_GLOBAL__N__cd6b329d_24_DistributionBernoulli_cu_7537a20d43distribution_elementwise_grid_stride_kernelIfLi4EZNS0_9templates4cuda21uniform_and_transformIffPNS_17CUDAGeneratorImplEZZZNS4_16bernoulli_kernelIS7_EEvRNS_18TensorIteratorBaseEdT_ENKUlvE_clEvENKUlvE5_clEvEUlfE_EEvSA_T1_T2_EUlP24curandStatePhilox4_32_10E0_ZNS1_27distribution_nullary_kernelIff6float4S7_SJ_SE_EEvSA_SG_RKT3_T4_EUlifE0_EEvlNS_15PhiloxCudaStateESF_SG_) ;  /* 0xffffb3f018007950 */ /* 0x000fec0003c3ffff */
.L_x_205:
        /* <DEDUP_REMOVED lines=15> */
.L_x_7192:


//--------------------- .text._ZN2at6native57_GLOBAL__N__cd6b329d_24_DistributionBernoulli_cu_7537a20d43distribution_elementwise_grid_stride_kernelIfLi4EZNS0_9templates4cuda21uniform_and_transformIffPNS_17CUDAGeneratorImplEZZZNS4_16bernoulli_kernelIS7_EEvRNS_18TensorIteratorBaseEdT_ENKUlvE_clEvENKUlvE5_clEvEUlfE_EEvSA_T1_T2_EUlP24curandStatePhilox4_32_10E0_ZNS1_27distribution_nullary_kernelIff6float4S7_SJ_SE_EEvSA_SG_RKT3_T4_EUlifE_EEvlNS_15PhiloxCudaStateESF_SG_ --------------------------
	.section	.text._ZN2at6native57_GLOBAL__N__cd6b329d_24_DistributionBernoulli_cu_7537a20d43distribution_elementwise_grid_stride_kernelIfLi4EZNS0_9templates4cuda21uniform_and_transformIffPNS_17CUDAGeneratorImplEZZZNS4_16bernoulli_kernelIS7_EEvRNS_18TensorIteratorBaseEdT_ENKUlvE_clEvENKUlvE5_clEvEUlfE_EEvSA_T1_T2_EUlP24curandStatePhilox4_32_10E0_ZNS1_27distribution_nullary_kernelIff6float4S7_SJ_SE_EEvSA_SG_RKT3_T4_EUlifE_EEvlNS_15PhiloxCudaStateESF_SG_,"ax",@progbits
	.sectioninfo	@"SHI_REGISTERS=54"
	.align	128
.text._ZN2at6native57_GLOBAL__N__cd6b329d_24_DistributionBernoulli_cu_7537a20d43distribution_elementwise_grid_stride_kernelIfLi4EZNS0_9templates4cuda21uniform_and_transformIffPNS_17CUDAGeneratorImplEZZZNS4_16bernoulli_kernelIS7_EEvRNS_18TensorIteratorBaseEdT_ENKUlvE_clEvENKUlvE5_clEvEUlfE_EEvSA_T1_T2_EUlP24curandStatePhilox4_32_10E0_ZNS1_27distribution_nullary_kernelIff6float4S7_SJ_SE_EEvSA_SG_RKT3_T4_EUlifE_EEvlNS_15PhiloxCudaStateESF_SG_:
        .type           _ZN2at6native57_GLOBAL__N__cd6b329d_24_DistributionBernoulli_cu_7537a20d43distribution_elementwise_grid_stride_kernelIfLi4EZNS0_9templates4cuda21uniform_and_transformIffPNS_17CUDAGeneratorImplEZZZNS4_16bernoulli_kernelIS7_EEvRNS_18TensorIteratorBaseEdT_ENKUlvE_clEvENKUlvE5_clEvEUlfE_EEvSA_T1_T2_EUlP24curandStatePhilox4_32_10E0_ZNS1_27distribution_nullary_kernelIff6float4S7_SJ_SE_EEvSA_SG_RKT3_T4_EUlifE_EEvlNS_15PhiloxCudaStateESF_SG_,@function
        .size           _ZN2at6native57_GLOBAL__N__cd6b329d_24_DistributionBernoulli_cu_7537a20d43distribution_elementwise_grid_stride_kernelIfLi4EZNS0_9templates4cuda21uniform_and_transformIffPNS_17CUDAGeneratorImplEZZZNS4_16bernoulli_kernelIS7_EEvRNS_18TensorIteratorBaseEdT_ENKUlvE_clEvENKUlvE5_clEvEUlfE_EEvSA_T1_T2_EUlP24curandStatePhilox4_32_10E0_ZNS1_27distribution_nullary_kernelIff6float4S7_SJ_SE_EEvSA_SG_RKT3_T4_EUlifE_EEvlNS_15PhiloxCudaStateESF_SG_,(.L_x_7194 - _ZN2at6native57_GLOBAL__N__cd6b329d_24_DistributionBernoulli_cu_7537a20d43distribution_elementwise_grid_stride_kernelIfLi4EZNS0_9templates4cuda21uniform_and_transformIffPNS_17CUDAGeneratorImplEZZZNS4_16bernoulli_kernelIS7_EEvRNS_18TensorIteratorBaseEdT_ENKUlvE_clEvENKUlvE5_clEvEUlfE_EEvSA_T1_T2_EUlP24curandStatePhilox4_32_10E0_ZNS1_27distribution_nullary_kernelIff6float4S7_SJ_SE_EEvSA_SG_RKT3_T4_EUlifE_EEvlNS_15PhiloxCudaStateESF_SG_)
        .other          _ZN2at6native57_GLOBAL__N__cd6b329d_24_DistributionBernoulli_cu_7537a20d43distribution_elementwise_grid_stride_kernelIfLi4EZNS0_9templates4cuda21uniform_and_transformIffPNS_17CUDAGeneratorImplEZZZNS4_16bernoulli_kernelIS7_EEvRNS_18TensorIteratorBaseEdT_ENKUlvE_clEvENKUlvE5_clEvEUlfE_EEvSA_T1_T2_EUlP24curandStatePhilox4_32_10E0_ZNS1_27distribution_nullary_kernelIff6float4S7_SJ_SE_EEvSA_SG_RKT3_T4_EUlifE_EEvlNS_15PhiloxCudaStateESF_SG_,@"STO_CUDA_ENTRY STV_DEFAULT"
_ZN2at6native57_GLOBAL__N__cd6b329d_24_DistributionBernoulli_cu_7537a20d43distribution_elementwise_grid_stride_kernelIfLi4EZNS0_9templates4cuda21uniform_and_transformIffPNS_17CUDAGeneratorImplEZZZNS4_16bernoulli_kernelIS7_EEvRNS_18TensorIteratorBaseEdT_ENKUlvE_clEvENKUlvE5_clEvEUlfE_EEvSA_T1_T2_EUlP24curandStatePhilox4_32_10E0_ZNS1_27distribution_nullary_kernelIff6float4S7_SJ_SE_EEvSA_SG_RKT3_T4_EUlifE_EEvlNS_15PhiloxCudaStateESF_SG_:
        /* <DEDUP_REMOVED lines=21> */
[--C-:B------:R-:W-:Y:S02]  /*0150*/  IMAD.MOV.U32 R36, RZ, RZ, R30.reuse ;  /* 0x000000ffff247224 */ /* 0x100fe400078e001e */
        /* <DEDUP_REMOVED lines=71> */
[----:B------:R-:W-:Y:S05]  /*05d0*/  CALL.REL.NOINC `($__internal_13_$__cuda_sm20_div_s64) ;  /* 0x00000b7000007944 */ /* 0x000fea0003c00000 */
[----:B------:R-:W-:Y:S02]  /*05e0*/  IMAD.MOV.U32 R22, RZ, RZ, R24 ;  /* 0x000000ffff167224 */ /* 0x000fe400078e0018 */
[----:B------:R-:W-:Y:S01]  /*05f0*/  IMAD.MOV.U32 R23, RZ, RZ, R25 ;  /* 0x000000ffff177224 */ /* 0x000fe200078e0019 */
[----:B------:R-:W-:Y:S05]  /*0600*/  BRA `(.L_x_207) ;  /* 0x0000016000007947 */ /* 0x000fea0003800000 */
.L_x_206:
[----:B------:R-:W-:-:S04]  /*0610*/  IMAD.MOV.U32 R22, RZ, RZ, c[0x0][0x0] ;  /* 0x00000000ff167624 */ /* 0x000fc800078e00ff */
        /* <DEDUP_REMOVED lines=21> */
.L_x_207:
        /* <DEDUP_REMOVED lines=23> */
.L_x_212:
        /* <DEDUP_REMOVED lines=13> */
.L_x_209:
[----:B------:R-:W-:Y:S05]  /*09b0*/  BSYNC B0 ;  /* 0x0000000000007941 */ /* 0x000fea0003800000 */
.L_x_208:
        /* <DEDUP_REMOVED lines=40> */
[----:B------:R-:W-:Y:S01]  /*0c40*/  IMAD.HI.U32 R25, R17, -0x2daee0ad, RZ ;  /* 0xd2511f5311197827 */ /* 0x000fe200078e00ff */
[----:B------:R-:W-:-:S03]  /*0c50*/  LOP3.LUT R32, R23, R38, R20, 0x96, !PT ;  /* 0x0000002617207212 */ /* 0x000fc600078e9614 */
[----:B------:R-:W-:Y:S01]  /*0c60*/  IMAD.MOV.U32 R38, RZ, RZ, R42 ;  /* 0x000000ffff267224 */ /* 0x000fe200078e002a */
[----:B------:R-:W-:Y:S01]  /*0c70*/  LOP3.LUT R28, R25, R24, R18, 0x96, !PT ;  /* 0x00000018191c7212 */ /* 0x000fe200078e9612 */
[----:B------:R-:W-:Y:S01]  /*0c80*/  IMAD.MOV.U32 R25, RZ, RZ, R35 ;  /* 0x000000ffff197224 */ /* 0x000fe200078e0023 */
[----:B------:R-:W-:Y:S01]  /*0c90*/  MOV R24, R37 ;  /* 0x0000002500187202 */ /* 0x000fe20000000f00 */
        /* <DEDUP_REMOVED lines=14> */
.L_x_211:
[----:B------:R-:W-:Y:S01]  /*0d80*/  IMAD.MOV.U32 R38, RZ, RZ, R37 ;  /* 0x000000ffff267224 */ /* 0x000fe200078e0025 */
[----:B------:R-:W-:Y:S01]  /*0d90*/  MOV R25, R32 ;  /* 0x0000002000197202 */ /* 0x000fe20000000f00 */
[----:B------:R-:W-:Y:S02]  /*0da0*/  IMAD.MOV.U32 R24, RZ, RZ, R35 ;  /* 0x000000ffff187224 */ /* 0x000fe400078e0023 */
[----:B------:R-:W-:-:S02]  /*0db0*/  IMAD.MOV.U32 R40, RZ, RZ, R22 ;  /* 0x000000ffff287224 */ /* 0x000fc400078e0016 */
.L_x_210:
[----:B------:R-:W-:Y:S01]  /*0dc0*/  ISETP.GE.U32.AND P0, PT, R36, c[0x0][0x160], PT ;  /* 0x0000580024007a0c */ /* 0x000fe20003f06070 */
[----:B------:R-:W-:Y:S01]  /*0dd0*/  IMAD.MOV.U32 R23, RZ, RZ, c[0x0][0x0] ;  /* 0x00000000ff177624 */ /* 0x000fe200078e00ff */
[----:B------:R0:W1:Y:S01]  /*0de0*/  I2F.U32 R44, R24 ;  /* 0x00000018002c7306 */ /* 0x0000620000201000 */
[----:B------:R-:W-:Y:S01]  /*0df0*/  WARPSYNC 0xffffffff ;  /* 0xffffffff00007948 */ /* 0x000fe20003800000 */
[----:B------:R-:W-:Y:S01]  /*0e00*/  ISETP.GE.AND.EX P0, PT, R19, c[0x0][0x164], PT, P0 ;  /* 0x0000590013007a0c */ /* 0x000fe20003f06300 */
[----:B------:R-:W-:-:S04]  /*0e10*/  IMAD R23, R23, c[0x0][0xc], RZ ;  /* 0x0000030017177a24 */ /* 0x000fc800078e02ff */
[C---:B------:R-:W-:Y:S01]  /*0e20*/  IMAD R39, R23.reuse, 0x3, RZ ;  /* 0x0000000317277824 */ /* 0x040fe200078e02ff */
[CC--:B------:R-:W-:Y:S01]  /*0e30*/  IADD3 R41, P2, R23.reuse, R36.reuse, RZ ;  /* 0x0000002417297210 */ /* 0x0c0fe20007f5e0ff */
[----:B------:R2:W3:Y:S01]  /*0e40*/  I2F.U32 R42, R25 ;  /* 0x00000019002a7306 */ /* 0x0004e20000201000 */
[-C--:B------:R-:W-:Y:S02]  /*0e50*/  LEA R37, P3, R23, R36.reuse, 0x1 ;  /* 0x0000002417257211 */ /* 0x080fe400078608ff */
[----:B------:R-:W-:Y:S01]  /*0e60*/  ISETP.GE.U32.AND P1, PT, R41, c[0x0][0x160], PT ;  /* 0x0000580029007a0c */ /* 0x000fe20003f26070 */
[--C-:B------:R-:W-:Y:S01]  /*0e70*/  IMAD.X R35, RZ, RZ, R19.reuse, P2 ;  /* 0x000000ffff237224 */ /* 0x100fe200010e0613 */
[----:B------:R-:W-:Y:S01]  /*0e80*/  ISETP.GE.U32.AND P2, PT, R37, c[0x0][0x160], PT ;  /* 0x0000580025007a0c */ /* 0x000fe20003f46070 */
[--C-:B0-----:R-:W-:Y:S01]  /*0e90*/  IMAD.X R24, RZ, RZ, R19.reuse, P3 ;  /* 0x000000ffff187224 */ /* 0x101fe200018e0613 */
[----:B------:R-:W-:Y:S01]  /*0ea0*/  IADD3 R39, P3, R39, R36, RZ ;  /* 0x0000002427277210 */ /* 0x000fe20007f7e0ff */
[----:B------:R-:W0:Y:S01]  /*0eb0*/  @!P0 I2F.U32 R38, R38 ;  /* 0x0000002600268306 */ /* 0x000e220000201000 */
[----:B------:R-:W-:Y:S01]  /*0ec0*/  ISETP.GE.AND.EX P1, PT, R35, c[0x0][0x164], PT, P1 ;  /* 0x0000590023007a0c */ /* 0x000fe20003f26310 */
[----:B--2---:R-:W-:Y:S01]  /*0ed0*/  @!P0 IMAD R25, R36, c[0x0][0x190], RZ ;  /* 0x0000640024198a24 */ /* 0x004fe200078e02ff */
[----:B------:R-:W-:Y:S01]  /*0ee0*/  ISETP.GE.AND.EX P2, PT, R24, c[0x0][0x164], PT, P2 ;  /* 0x0000590018007a0c */ /* 0x000fe20003f46320 */
[----:B------:R-:W-:Y:S01]  /*0ef0*/  IMAD.X R24, RZ, RZ, R19, P3 ;  /* 0x000000ffff187224 */ /* 0x000fe200018e0613 */
[----:B------:R-:W-:Y:S01]  /*0f00*/  ISETP.GE.U32.AND P4, PT, R39, c[0x0][0x160], PT ;  /* 0x0000580027007a0c */ /* 0x000fe20003f86070 */
[----:B------:R-:W-:-:S02]  /*0f10*/  IMAD.MOV.U32 R35, RZ, RZ, 0x2f800000 ;  /* 0x2f800000ff237424 */ /* 0x000fc400078e00ff */
[----:B------:R-:W2:Y:S01]  /*0f20*/  I2F.U32 R40, R40 ;  /* 0x0000002800287306 */ /* 0x000ea20000201000 */
[----:B------:R-:W-:Y:S01]  /*0f30*/  ISETP.GE.AND.EX P3, PT, R24, c[0x0][0x164], PT, P4 ;  /* 0x0000590018007a0c */ /* 0x000fe20003f66340 */
[-C--:B-1----:R-:W-:Y:S01]  /*0f40*/  FFMA.FTZ R44, R44, R35.reuse, 1.1641532182693481445e-10 ;  /* 0x2f0000002c2c7423 */ /* 0x082fe20000010023 */
[----:B------:R-:W-:Y:S01]  /*0f50*/  @!P0 IADD3 R24, P4, R25, c[0x0][0x188], RZ ;  /* 0x0000620019188a10 */ /* 0x000fe20007f9e0ff */
[-C--:B---3--:R-:W-:Y:S02]  /*0f60*/  FFMA.FTZ R42, R42, R35.reuse, 1.1641532182693481445e-10 ;  /* 0x2f0000002a2a7423 */ /* 0x088fe40000010023 */
[----:B------:R-:W-:Y:S01]  /*0f70*/  @!P1 IMAD R41, R41, c[0x0][0x190], RZ ;  /* 0x0000640029299a24 */ /* 0x000fe200078e02ff */
[----:B------:R-:W-:Y:S01]  /*0f80*/  @!P0 LEA.HI.X.SX32 R25, R25, c[0x0][0x18c], 0x1, P4 ;  /* 0x0000630019198a11 */ /* 0x000fe200020f0eff */
[----:B0-----:R-:W-:Y:S01]  /*0f90*/  @!P0 FFMA.FTZ R38, R38, R35, 1.1641532182693481445e-10 ;  /* 0x2f00000026268423 */ /* 0x001fe20000010023 */
[----:B------:R-:W-:Y:S01]  /*0fa0*/  @!P2 FSET.BF.LT.FTZ.AND R45, R42, R31, PT ;  /* 0x0000001f2a2da20a */ /* 0x000fe20003811000 */
[----:B------:R-:W-:-:S02]  /*0fb0*/  @!P2 IMAD R37, R37, c[0x0][0x190], RZ ;  /* 0x000064002525aa24 */ /* 0x000fc400078e02ff */
[----:B------:R-:W-:Y:S01]  /*0fc0*/  IMAD.MOV.U32 R42, RZ, RZ, R22 ;  /* 0x000000ffff2a7224 */ /* 0x000fe200078e0016 */
[----:B------:R-:W-:Y:S02]  /*0fd0*/  @!P0 FSET.BF.LT.FTZ.AND R43, R38, R31, PT ;  /* 0x0000001f262b820a */ /* 0x000fe40003811000 */
[----:B------:R-:W-:Y:S01]  /*0fe0*/  @!P1 IADD3 R38, P4, R41, c[0x0][0x188], RZ ;  /* 0x0000620029269a10 */ /* 0x000fe20007f9e0ff */
[----:B--2---:R-:W-:Y:S02]  /*0ff0*/  FFMA.FTZ R40, R40, R35, 1.1641532182693481445e-10 ;  /* 0x2f00000028287423 */ /* 0x004fe40000010023 */
[----:B------:R-:W-:Y:S01]  /*1000*/  @!P0 STG.E [R24.64], R43 ;  /* 0x0000002b18008986 */ /* 0x000fe2000c101908 */
[----:B------:R-:W-:Y:S01]  /*1010*/  @!P2 IADD3 R48, P0, R37, c[0x0][0x188], RZ ;  /* 0x000062002530aa10 */ /* 0x000fe20007f1e0ff */
[----:B------:R-:W-:Y:S01]  /*1020*/  @!P3 IMAD R35, R39, c[0x0][0x190], RZ ;  /* 0x000064002723ba24 */ /* 0x000fe200078e02ff */
[----:B------:R-:W-:Y:S02]  /*1030*/  @!P1 LEA.HI.X.SX32 R39, R41, c[0x0][0x18c], 0x1, P4 ;  /* 0x0000630029279a11 */ /* 0x000fe400020f0eff */
[----:B------:R-:W-:Y:S01]  /*1040*/  @!P2 LEA.HI.X.SX32 R49, R37, c[0x0][0x18c], 0x1, P0 ;  /* 0x000063002531aa11 */ /* 0x000fe200000f0eff */
[----:B------:R-:W-:Y:S01]  /*1050*/  IMAD.MOV.U32 R37, RZ, RZ, R28 ;  /* 0x000000ffff257224 */ /* 0x000fe200078e001c */
[----:B------:R-:W-:-:S02]  /*1060*/  LEA R36, P0, R23, R36, 0x2 ;  /* 0x0000002417247211 */ /* 0x000fc400078010ff */
[C---:B------:R-:W-:Y:S02]  /*1070*/  @!P3 IADD3 R50, P4, R35.reuse, c[0x0][0x188], RZ ;  /* 0x000062002332ba10 */ /* 0x040fe40007f9e0ff */
[----:B------:R-:W-:Y:S01]  /*1080*/  @!P1 FSET.BF.LT.FTZ.AND R41, R44, R31, PT ;  /* 0x0000001f2c29920a */ /* 0x000fe20003811000 */
[----:B------:R-:W-:Y:S01]  /*1090*/  IMAD.X R19, RZ, RZ, R19, P0 ;  /* 0x000000ffff137224 */ /* 0x000fe200000e0613 */
[----:B------:R-:W-:Y:S02]  /*10a0*/  ISETP.GE.U32.AND P0, PT, R36, R29, PT ;  /* 0x0000001d2400720c */ /* 0x000fe40003f06070 */
[----:B------:R-:W-:Y:S01]  /*10b0*/  @!P3 LEA.HI.X.SX32 R51, R35, c[0x0][0x18c], 0x1, P4 ;  /* 0x000063002333ba11 */ /* 0x000fe200020f0eff */
[----:B------:R0:W-:Y:S01]  /*10c0*/  @!P1 STG.E [R38.64], R41 ;  /* 0x0000002926009986 */ /* 0x0001e2000c101908 */
[----:B------:R-:W-:Y:S02]  /*10d0*/  ISETP.GE.AND.EX P0, PT, R19, R30, PT, P0 ;  /* 0x0000001e1300720c */ /* 0x000fe40003f06300 */
[----:B------:R-:W-:Y:S01]  /*10e0*/  @!P3 FSET.BF.LT.FTZ.AND R35, R40, R31, PT ;  /* 0x0000001f2823b20a */ /* 0x000fe20003811000 */
[----:B------:R1:W-:Y:S04]  /*10f0*/  @!P2 STG.E [R48.64], R45 ;  /* 0x0000002d3000a986 */ /* 0x0003e8000c101908 */
[----:B------:R1:W-:Y:S01]  /*1100*/  @!P3 STG.E [R50.64], R35 ;  /* 0x000000233200b986 */ /* 0x0003e2000c101908 */
[----:B0-----:R-:W-:-:S03]  /*1110*/  IMAD.MOV.U32 R41, RZ, RZ, R32 ;  /* 0x000000ffff297224 */ /* 0x001fc600078e0020 */
[----:B------:R-:W-:Y:S06]  /*1120*/  BAR.SYNC.DEFER_BLOCKING 0x0 ;  /* 0x0000000000007b1d */ /* 0x000fec0000010000 */
[----:B------:R-:W-:Y:S05]  /*1130*/  @!P0 BRA `(.L_x_212) ;  /* 0xfffff7a000008947 */ /* 0x000fea000383ffff */
[----:B------:R-:W-:Y:S05]  /*1140*/  EXIT ;  /* 0x000000000000794d */ /* 0x000fea0003800000 */
        .weak           $__internal_13_$__cuda_sm20_div_s64
        .type           $__internal_13_$__cuda_sm20_div_s64,@function
        .size           $__internal_13_$__cuda_sm20_div_s64,(.L_x_7194 - $__internal_13_$__cuda_sm20_div_s64)
$__internal_13_$__cuda_sm20_div_s64:
        /* <DEDUP_REMOVED lines=14> */
[----:B------:R-:W-:Y:S01]  /*1230*/  IMAD.HI.U32 R22, P1, R25, R31, R22 ;  /* 0x0000001f19167227 */ /* 0x000fe20007820016 */
[----:B------:R-:W-:-:S04]  /*1240*/  IADD3.X R29, R29, R25, RZ, P0, !PT ;  /* 0x000000191d1d7210 */ /* 0x000fc800007fe4ff */
        /* <DEDUP_REMOVED lines=9> */
[----:B------:R-:W-:-:S04]  /*12e0*/  IMAD.X R24, RZ, RZ, ~R24, P0 ;  /* 0x000000ffff187224 */ /* 0x000fc800000e0e18 */
[----:B------:R-:W-:-:S04]  /*12f0*/  IMAD.WIDE.U32 R22, P0, R23, R24, R22 ;  /* 0x0000001817167225 */ /* 0x000fc80007800016 */
[----:B------:R-:W-:-:S04]  /*1300*/  IMAD.HI.U32 R32, R29, R24, RZ ;  /* 0x000000181d207227 */ /* 0x000fc800078e00ff */
[----:B------:R-:W-:-:S04]  /*1310*/  IMAD.HI.U32 R22, P2, R29, R31, R22 ;  /* 0x0000001f1d167227 */ /* 0x000fc80007840016 */
[----:B------:R-:W-:Y:S02]  /*1320*/  IMAD R23, R29, R24, RZ ;  /* 0x000000181d177224 */ /* 0x000fe400078e02ff */
[----:B------:R-:W-:-:S03]  /*1330*/  IMAD.X R31, RZ, RZ, ~UR7, P4 ;  /* 0x80000007ff1f7e24 */ /* 0x000fc6000a0e06ff */
        /* <DEDUP_REMOVED lines=27> */
[----:B------:R-:W-:Y:S01]  /*14f0*/  SEL R22, R22, R31, P0 ;  /* 0x0000001f16167207 */ /* 0x000fe20000000000 */
[----:B------:R-:W-:Y:S01]  /*1500*/  IMAD.MOV.U32 R31, RZ, RZ, 0x0 ;  /* 0x00000000ff1f7424 */ /* 0x000fe200078e00ff */
[----:B------:R-:W-:Y:S02]  /*1510*/  IADD3 R24, P3, R23, 0x1, RZ ;  /* 0x0000000117187810 */ /* 0x000fe40007f7e0ff */
[----:B------:R-:W-:-:S03]  /*1520*/  ISETP.GE.U32.AND.EX P0, PT, R29, RZ, PT, P2 ;  /* 0x000000ff1d00720c */ /* 0x000fc60003f06120 */
        /* <DEDUP_REMOVED lines=11> */
[----:B------:R-:W-:Y:S06]  /*15e0*/  RET.REL.NODEC R30 `(_ZN2at6native57_GLOBAL__N__cd6b329d_24_DistributionBernoulli_cu_7537a20d43distribution_elementwise_grid_stride_kernelIfLi4EZNS0_9templates4cuda21uniform_and_transformIffPNS_17CUDAGeneratorImplEZZZNS4_16bernoulli_kernelIS7_EEvRNS_18TensorIteratorBaseEdT_ENKUlvE_clEvENKUlvE5_clEvEUlfE_EEvSA_T1_T2_EUlP24curandStatePhilox4_32_10E0_ZNS1_27distribution_nullary_kernelIff6float4S7_SJ_SE_EEvSA_SG_RKT3_T4_EUlifE_EEvlNS_15PhiloxCudaStateESF_SG_) ;  /* 0xffffea101e007950 */ /* 0x000fec0003c3ffff */
.L_x_213:
        /* <DEDUP_REMOVED lines=9> */
.L_x_7194:


//--------------------- .text._ZN2at6native57_GLOBAL__N__cd6b329d_24_DistributionBernoulli_cu_7537a20d43distribution_elementwise_grid_stride_kernelIfLi4EZNS0_9templates4cuda21uniform_and_transformIffPNS_17CUDAGeneratorImplEZZZNS4_16bernoulli_kernelIS7_EEvRNS_18TensorIteratorBaseEdT_ENKUlvE_clEvENKUlvE5_clEvEUlfE_EEvSA_T1_T2_EUlP24curandStatePhilox4_32_10E_ZNS1_27distribution_nullary_kernelIff7double2S7_SJ_SE_EEvSA_SG_RKT3_T4_EUlifE0_EEvlNS_15PhiloxCudaStateESF_SG_ --------------------------
	.section	.text._ZN2at6native57_GLOBAL__N__cd6b329d_24_DistributionBernoulli_cu_7537a20d43distribution_elementwise_grid_stride_kernelIfLi4EZNS0_9templates4cuda21uniform_and_transformIffPNS_17CUDAGeneratorImplEZZZNS4_16bernoulli_kernelIS7_EEvRNS_18TensorIteratorBaseEdT_ENKUlvE_clEvENKUlvE5_clEvEUlfE_EEvSA_T1_T2_EUlP24curandStatePhilox4_32_10E_ZNS1_27distribution_nullary_kernelIff7double2S7_SJ_SE_EEvSA_SG_RKT3_T4_EUlifE0_EEvlNS_15PhiloxCudaStateESF_SG_,"ax",@progbits
	.sectioninfo	@"SHI_REGISTERS=40"
	.align	128
.text._ZN2at6native57_GLOBAL__N__cd6b329d_24_DistributionBernoulli_cu_7537a20d43distribution_elementwise_grid_stride_kernelIfLi4EZNS0_9templates4cuda21uniform_and_transformIffPNS_17CUDAGeneratorImplEZZZNS4_16bernoulli_kernelIS7_EEvRNS_18TensorIteratorBaseEdT_ENKUlvE_clEvENKUlvE5_clEvEUlfE_EEvSA_T1_T2_EUlP24curandStatePhilox4_32_10E_ZNS1_27distribution_nullary_kernelIff7double2S7_SJ_SE_EEvSA_SG_RKT3_T4_EUlifE0_EEvlNS_15PhiloxCudaStateESF_SG_:
        .type           _ZN2at6native57_GLOBAL__N__cd6b329d_24_DistributionBernoulli_cu_7537a20d43distribution_elementwise_grid_stride_kernelIfLi4EZNS0_9templates4cuda21uniform_and_transformIffPNS_17CUDAGeneratorImplEZZZNS4_16bernoulli_kernelIS7_EEvRNS_18TensorIteratorBaseEdT_ENKUlvE_clEvENKUlvE5_clEvEUlfE_EEvSA_T1_T2_EUlP24curandStatePhilox4_32_10E_ZNS1_27distribution_nullary_kernelIff7double2S7_SJ_SE_EEvSA_SG_RKT3_T4_EUlifE0_EEvlNS_15PhiloxCudaStateESF_SG_,@function
        .size           _ZN2at6native57_GLOBAL__N__cd6b329d_24_DistributionBernoulli_cu_7537a20d43distribution_elementwise_grid_stride_kernelIfLi4EZNS0_9templates4cuda21uniform_and_transformIffPNS_17CUDAGeneratorImplEZZZNS4_16bernoulli_kernelIS7_EEvRNS_18TensorIteratorBaseEdT_ENKUlvE_clEvENKUlvE5_clEvEUlfE_EEvSA_T1_T2_EUlP24curandStatePhilox4_32_10E_ZNS1_27distribution_nullary_kernelIff7double2S7_SJ_SE_EEvSA_SG_RKT3_T4_EUlifE0_EEvlNS_15PhiloxCudaStateESF_SG_,(.L_x_7196 - _ZN2at6native57_GLOBAL__N__cd6b329d_24_DistributionBernoulli_cu_7537a20d43distribution_elementwise_grid_stride_kernelIfLi4EZNS0_9templates4cuda21uniform_and_transformIffPNS_17CUDAGeneratorImplEZZZNS4_16bernoulli_kernelIS7_EEvRNS_18TensorIteratorBaseEdT_ENKUlvE_clEvENKUlvE5_clEvEUlfE_EEvSA_T1_T2_EUlP24curandStatePhilox4_32_10E_ZNS1_27distribution_nullary_kernelIff7double2S7_SJ_SE_EEvSA_SG_RKT3_T4_EUlifE0_EEvlNS_15PhiloxCudaStateESF_SG_)
        .other          _ZN2at6native57_GLOBAL__N__cd6b329d_24_DistributionBernoulli_cu_7537a20d43distribution_elementwise_grid_stride_kernelIfLi4EZNS0_9templates4cuda21uniform_and_transformIffPNS_17CUDAGeneratorImplEZZZNS4_16bernoulli_kernelIS7_EEvRNS_18TensorIteratorBaseEdT_ENKUlvE_clEvENKUlvE5_clEvEUlfE_EEvSA_T1_T2_EUlP24curandStatePhilox4_32_10E_ZNS1_27distribution_nullary_kernelIff7double2S7_SJ_SE_EEvSA_SG_RKT3_T4_EUlifE0_EEvlNS_15PhiloxCudaStateESF_SG_,@"STO_CUDA_ENTRY STV_DEFAULT"
_ZN2at6native57_GLOBAL__N__cd6b329d_24_DistributionBernoulli_cu_7537a20d43distribution_elementwise_grid_stride_kernelIfLi4EZNS0_9templates4cuda21uniform_and_transformIffPNS_17CUDAGeneratorImplEZZZNS4_16bernoulli_kernelIS7_EEvRNS_18TensorIteratorBaseEdT_ENKUlvE_clEvENKUlvE5_clEvEUlfE_EEvSA_T1_T2_EUlP24curandStatePhilox4_32_10E_ZNS1_27distribution_nullary_kernelIff7double2S7_SJ_SE_EEvSA_SG_RKT3_T4_EUlifE0_EEvlNS_15PhiloxCudaStateESF_SG_:
        /* <DEDUP_REMOVED lines=92> */
[----:B------:R-:W-:Y:S05]  /*05c0*/  CALL.REL.NOINC `($__internal_14_$__cuda_sm20_div_s64) ;  /* 0x000041e000007944 */ /* 0x000fea0003c00000 */
[----:B------:R-:W-:Y:S05]  /*05d0*/  BRA `(.L_x_215) ;  /* 0x0000016000007947 */ /* 0x000fea0003800000 */
.L_x_214:
        /* <DEDUP_REMOVED lines=22> */
.L_x_215:
        /* <DEDUP_REMOVED lines=21> */
.L_x_232:
        /* <DEDUP_REMOVED lines=13> */
.L_x_217:
[----:B------:R-:W-:Y:S05]  /*0960*/  BSYNC B0 ;  /* 0x0000000000007941 */ /* 0x000fea0003800000 */
.L_x_216:
        /* <DEDUP_REMOVED lines=69> */
.L_x_219:
[----:B------:R-:W-:Y:S01]  /*0dc0*/  IMAD.MOV.U32 R31, RZ, RZ, R32 ;  /* 0x000000ffff1f7224 */ /* 0x000fe200078e0020 */
[----:B------:R-:W-:Y:S01]  /*0dd0*/  MOV R23, R22 ;  /* 0x0000001600177202 */ /* 0x000fe20000000f00 */
[----:B------:R-:W-:Y:S01]  /*0de0*/  IMAD.MOV.U32 R21, RZ, RZ, R29 ;  /* 0x000000ffff157224 */ /* 0x000fe200078e001d */
[----:B------:R-:W-:-:S05]  /*0df0*/  MOV R20, R18 ;  /* 0x0000001200147202 */ /* 0x000fca0000000f00 */
.L_x_218:
        /* <DEDUP_REMOVED lines=228> */
.L_x_222:
[----:B0-2---:R-:W0:Y:S01]  /*1c40*/  F2F.F32.F64 R22, R32 ;  /* 0x0000002000167310 */ /* 0x005e220000301000 */
[----:B------:R-:W0:Y:S01]  /*1c50*/  DSETP.GEU.AND P0, PT, |R32|, c[0x2][0x0], PT ;  /* 0x008000002000762a */ /* 0x000e220003f0e200 */
[----:B------:R-:W-:-:S04]  /*1c60*/  IADD3 R34, P1, R34, c[0x0][0x320], RZ ;  /* 0x0000c80022227a10 */ /* 0x000fc80007f3e0ff */
[----:B------:R-:W-:-:S09]  /*1c70*/  IADD3.X R35, RZ, c[0x0][0x324], RZ, P1, !PT ;  /* 0x0000c900ff237a10 */ /* 0x000fd20000ffe4ff */
[----:B0-----:R-:W-:-:S05]  /*1c80*/  @!P0 FMUL R22, R22, 1.175494350822287508e-38 ;  /* 0x0080000016168820 */ /* 0x001fca0000400000 */
[----:B------:R-:W-:-:S05]  /*1c90*/  FSET.BF.LT.FTZ.AND R23, R22, R27, PT ;  /* 0x0000001b1617720a */ /* 0x000fca0003811000 */
[----:B------:R0:W-:Y:S02]  /*1ca0*/  STG.E [R34.64], R23 ;  /* 0x0000001722007986 */ /* 0x0001e4000c101908 */
.L_x_221:
[----:B------:R-:W-:Y:S05]  /*1cb0*/  BSYNC B0 ;  /* 0x0000000000007941 */ /* 0x000fea0003800000 */
.L_x_220:
        /* <DEDUP_REMOVED lines=222> */
.L_x_225:
[----:B-1----:R-:W0:Y:S01]  /*2aa0*/  F2F.F32.F64 R32, R20 ;  /* 0x0000001400207310 */ /* 0x002e220000301000 */
[----:B------:R-:W0:Y:S01]  /*2ab0*/  DSETP.GEU.AND P0, PT, |R20|, c[0x2][0x0], PT ;  /* 0x008000001400762a */ /* 0x000e220003f0e200 */
[----:B------:R-:W-:-:S04]  /*2ac0*/  IADD3 R22, P1, R33, c[0x0][0x320], RZ ;  /* 0x0000c80021167a10 */ /* 0x000fc80007f3e0ff */
[----:B------:R-:W-:-:S09]  /*2ad0*/  IADD3.X R23, RZ, c[0x0][0x324], RZ, P1, !PT ;  /* 0x0000c900ff177a10 */ /* 0x000fd20000ffe4ff */
[----:B0-----:R-:W-:-:S05]  /*2ae0*/  @!P0 FMUL R32, R32, 1.175494350822287508e-38 ;  /* 0x0080000020208820 */ /* 0x001fca0000400000 */
[----:B------:R-:W-:-:S05]  /*2af0*/  FSET.BF.LT.FTZ.AND R33, R32, R27, PT ;  /* 0x0000001b2021720a */ /* 0x000fca0003811000 */
[----:B------:R0:W-:Y:S02]  /*2b00*/  STG.E [R22.64], R33 ;  /* 0x0000002116007986 */ /* 0x0001e4000c101908 */
.L_x_224:
[----:B------:R-:W-:Y:S05]  /*2b10*/  BSYNC B0 ;  /* 0x0000000000007941 */ /* 0x000fea0003800000 */
.L_x_223:
        /* <DEDUP_REMOVED lines=219> */
.L_x_228:
[----:B------:R-:W-:-:S04]  /*38d0*/  IADD3 R20, P0, R23, c[0x0][0x320], RZ ;  /* 0x0000c80017147a10 */ /* 0x000fc80007f1e0ff */
[----:B------:R-:W-:-:S05]  /*38e0*/  IADD3.X R21, RZ, c[0x0][0x324], RZ, P0, !PT ;  /* 0x0000c900ff157a10 */ /* 0x000fca00007fe4ff */
[----:B------:R0:W-:Y:S04]  /*38f0*/  STG.E [R20.64], RZ ;  /* 0x000000ff14007986 */ /* 0x0001e8000c101908 */
.L_x_227:
[----:B------:R-:W-:Y:S05]  /*3900*/  BSYNC B0 ;  /* 0x0000000000007941 */ /* 0x000fea0003800000 */
.L_x_226:
        /* <DEDUP_REMOVED lines=219> */
.L_x_230:
[----:B------:R-:W-:-:S04]  /*46c0*/  IADD3 R20, P0, R23, c[0x0][0x320], RZ ;  /* 0x0000c80017147a10 */ /* 0x000fc80007f1e0ff */
[----:B------:R-:W-:-:S05]  /*46d0*/  IADD3.X R21, RZ, c[0x0][0x324], RZ, P0, !PT ;  /* 0x0000c900ff157a10 */ /* 0x000fca00007fe4ff */
[----:B------:R0:W-:Y:S04]  /*46e0*/  STG.E [R20.64], RZ ;  /* 0x000000ff14007986 */ /* 0x0001e8000c101908 */
.L_x_229:
        /* <DEDUP_REMOVED lines=11> */
.L_x_231:
[----:B------:R-:W-:Y:S05]  /*47a0*/  EXIT ;  /* 0x000000000000794d */ /* 0x000fea0003800000 */
        .weak           $__internal_14_$__cuda_sm20_div_s64
        .type           $__internal_14_$__cuda_sm20_div_s64,@function
        .size           $__internal_14_$__cuda_sm20_div_s64,(.L_x_7196 - $__internal_14_$__cuda_sm20_div_s64)
$__internal_14_$__cuda_sm20_div_s64:
        /* <DEDUP_REMOVED lines=73> */
[----:B------:R-:W-:Y:S06]  /*4c40*/  RET.REL.NODEC R22 `(_ZN2at6native57_GLOBAL__N__cd6b329d_24_DistributionBernoulli_cu_7537a20d43distribution_elementwise_grid_stride_kernelIfLi4EZNS0_9templates4cuda21uniform_and_transformIffPNS_17CUDAGeneratorImplEZZZNS4_16bernoulli_kernelIS7_EEvRNS_18TensorIteratorBaseEdT_ENKUlvE_clEvENKUlvE5_clEvEUlfE_EEvSA_T1_T2_EUlP24curandStatePhilox4_32_10E_ZNS1_27distribution_nullary_kernelIff7double2S7_SJ_SE_EEvSA_SG_RKT3_T4_EUlifE0_EEvlNS_15PhiloxCudaStateESF_SG_) ;  /* 0xffffb3b016007950 */ /* 0x000fec0003c3ffff */
.L_x_233:
        /* <DEDUP_REMOVED lines=11> */
.L_x_7196:


//--------------------- .text._ZN2at6native57_GLOBAL__N__cd6b329d_24_DistributionBernoulli_cu_7537a20d43distribution_elementwise_grid_stride_kernelIfLi4EZNS0_9templates4cuda21uniform_and_transformIffPNS_17CUDAGeneratorImplEZZZNS4_16bernoulli_kernelIS7_EEvRNS_18TensorIteratorBaseEdT_ENKUlvE_clEvENKUlvE5_clEvEUlfE_EEvSA_T1_T2_EUlP24curandStatePhilox4_32_10E_ZNS1_27distribution_nullary_kernelIff7double2S7_SJ_SE_EEvSA_SG_RKT3_T4_EUlifE_EEvlNS_15PhiloxCudaStateESF_SG_ --------------------------
	.section	.text._ZN2at6native57_GLOBAL__N__cd6b329d_24_DistributionBernoulli_cu_7537a20d43distribution_elementwise_grid_stride_kernelIfLi4EZNS0_9templates4cuda21uniform_and_transformIffPNS_17CUDAGeneratorImplEZZZNS4_16bernoulli_kernelIS7_EEvRNS_18TensorIteratorBaseEdT_ENKUlvE_clEvENKUlvE5_clEvEUlfE_EEvSA_T1_T2_EUlP24curandStatePhilox4_32_10E_ZNS1_27distribution_nullary_kernelIff7double2S7_SJ_SE_EEvSA_SG_RKT3_T4_EUlifE_EEvlNS_15PhiloxCudaStateESF_SG_,"ax",@progbits
	.sectioninfo	@"SHI_REGISTERS=48"
	.align	128
.text._ZN2at6native57_GLOBAL__N__cd6b329d_24_DistributionBernoulli_cu_7537a20d43distribution_elementwise_grid_stride_kernelIfLi4EZNS0_9templates4cuda21uniform_and_transformIffPNS_17CUDAGeneratorImplEZZZNS4_16bernoulli_kernelIS7_EEvRNS_18TensorIteratorBaseEdT_ENKUlvE_clEvENKUlvE5_clEvEUlfE_EEvSA_T1_T2_EUlP24curandStatePhilox4_32_10E_ZNS1_27distribution_nullary_kernelIff7double2S7_SJ_SE_EEvSA_SG_RKT3_T4_EUlifE_EEvlNS_15PhiloxCudaStateESF_SG_:
        .type           _ZN2at6native57_GLOBAL__N__cd6b329d_24_DistributionBernoulli_cu_7537a20d43distribution_elementwise_grid_stride_kernelIfLi4EZNS0_9templates4cuda21uniform_and_transformIffPNS_17CUDAGeneratorImplEZZZNS4_16bernoulli_kernelIS7_EEvRNS_18TensorIteratorBaseEdT_ENKUlvE_clEvENKUlvE5_clEvEUlfE_EEvSA_T1_T2_EUlP24curandStatePhilox4_32_10E_ZNS1_27distribution_nullary_kernelIff7double2S7_SJ_SE_EEvSA_SG_RKT3_T4_EUlifE_EEvlNS_15PhiloxCudaStateESF_SG_,@function
        .size           _ZN2at6native57_GLOBAL__N__cd6b329d_24_DistributionBernoulli_cu_7537a20d43distribution_elementwise_grid_stride_kernelIfLi4EZNS0_9templates4cuda21uniform_and_transformIffPNS_17CUDAGeneratorImplEZZZNS4_16bernoulli_kernelIS7_EEvRNS_18TensorIteratorBaseEdT_ENKUlvE_clEvENKUlvE5_clEvEUlfE_EEvSA_T1_T2_EUlP24curandStatePhilox4_32_10E_ZNS1_27distribution_nullary_kernelIff7double2S7_SJ_SE_EEvSA_SG_RKT3_T4_EUlifE_EEvlNS_15PhiloxCudaStateESF_SG_,(.L_x_7198 - _ZN2at6native57_GLOBAL__N__cd6b329d_24_DistributionBernoulli_cu_7537a20d43distribution_elementwise_grid_stride_kernelIfLi4EZNS0_9templates4cuda21uniform_and_transformIffPNS_17CUDAGeneratorImplEZZZNS4_16bernoulli_kernelIS7_EEvRNS_18TensorIteratorBaseEdT_ENKUlvE_clEvENKUlvE5_clEvEUlfE_EEvSA_T1_T2_EUlP24curandStatePhilox4_32_10E_ZNS1_27distribution_nullary_kernelIff7double2S7_SJ_SE_EEvSA_SG_RKT3_T4_EUlifE_EEvlNS_15PhiloxCudaStateESF_SG_)
        .other          _ZN2at6native57_GLOBAL__N__cd6b329d_24_DistributionBernoulli_cu_7537a20d43distribution_elementwise_grid_stride_kernelIfLi4EZNS0_9templates4cuda21uniform_and_transformIffPNS_17CUDAGeneratorImplEZZZNS4_16bernoulli_kernelIS7_EEvRNS_18TensorIteratorBaseEdT_ENKUlvE_clEvENKUlvE5_clEvEUlfE_EEvSA_T1_T2_EUlP24curandStatePhilox4_32_10E_ZNS1_27distribution_nullary_kernelIff7double2S7_SJ_SE_EEvSA_SG_RKT3_T4_EUlifE_EEvlNS_15PhiloxCudaStateESF_SG_,@"STO_CUDA_ENTRY STV_DEFAULT"
_ZN2at6native57_GLOBAL__N__cd6b329d_24_DistributionBernoulli_cu_7537a20d43distribution_elementwise_grid_stride_kernelIfLi4EZNS0_9templates4cuda21uniform_and_transformIffPNS_17CUDAGeneratorImplEZZZNS4_16bernoulli_kernelIS7_EEvRNS_18TensorIteratorBaseEdT_ENKUlvE_clEvENKUlvE5_clEvEUlfE_EEvSA_T1_T2_EUlP24curandStatePhilox4_32_10E_ZNS1_27distribution_nullary_kernelIff7double2S7_SJ_SE_EEvSA_SG_RKT3_T4_EUlifE_EEvlNS_15PhiloxCudaStateESF_SG_:
        /* <DEDUP_REMOVED lines=92> */
[----:B------:R-:W-:Y:S05]  /*05c0*/  CALL.REL.NOINC `($__internal_15_$__cuda_sm20_div_s64) ;  /* 0x00000c2000007944 */ /* 0x000fea0003c00000 */
[----:B------:R-:W-:Y:S02]  /*05d0*/  IMAD.MOV.U32 R2, RZ, RZ, R4 ;  /* 0x000000ffff027224 */ /* 0x000fe400078e0004 */
[----:B------:R-:W-:Y:S01]  /*05e0*/  IMAD.MOV.U32 R3, RZ, RZ, R5 ;  /* 0x000000ffff037224 */ /* 0x000fe200078e0005 */
[----:B------:R-:W-:Y:S05]  /*05f0*/  BRA `(.L_x_235) ;  /* 0x0000016000007947 */ /* 0x000fea0003800000 */
.L_x_234:
        /* <DEDUP_REMOVED lines=9> */
[----:B0-----:R-:W-:Y:S01]  /*0690*/  HFMA2.MMA R2, -RZ, RZ, 0, 0 ;  /* 0x00000000ff027435 */ /* 0x001fe200000001ff */
[----:B-1----:R-:W-:-:S09]  /*06a0*/  IMAD R5, R5, R3, RZ ;  /* 0x0000000305057224 */ /* 0x002fd200078e02ff */
        /* <DEDUP_REMOVED lines=11> */
.L_x_235:
        /* <DEDUP_REMOVED lines=23> */
.L_x_244:
        /* <DEDUP_REMOVED lines=13> */
.L_x_237:
[----:B------:R-:W-:Y:S05]  /*09a0*/  BSYNC B0 ;  /* 0x0000000000007941 */ /* 0x000fea0003800000 */
.L_x_236:
        /* <DEDUP_REMOVED lines=40> */
[----:B------:R-:W-:-:S03]  /*0c30*/  IMAD.WIDE.U32 R20, R21, -0x326172a9, RZ ;  /* 0xcd9e8d5715147825 */ /* 0x000fc600078e00ff */
[----:B------:R-:W-:Y:S01]  /*0c40*/  MOV R25, R27 ;  /* 0x0000001b00197202 */ /* 0x000fe20000000f00 */
[----:B------:R-:W-:Y:S01]  /*0c50*/  IMAD.HI.U32 R23, R15, -0x2daee0ad, RZ ;  /* 0xd2511f530f177827 */ /* 0x000fe200078e00ff */
[----:B------:R-:W-:-:S03]  /*0c60*/  LOP3.LUT R2, R21, R24, R11, 0x96, !PT ;  /* 0x0000001815027212 */ /* 0x000fc600078e960b */
[----:B------:R-:W-:Y:S01]  /*0c70*/  IMAD.MOV.U32 R26, RZ, RZ, R42 ;  /* 0x000000ffff1a7224 */ /* 0x000fe200078e002a */
[----:B------:R-:W-:Y:S01]  /*0c80*/  LOP3.LUT R0, R23, R22, R12, 0x96, !PT ;  /* 0x0000001617007212 */ /* 0x000fe200078e960c */
        /* <DEDUP_REMOVED lines=14> */
.L_x_239:
[----:B------:R-:W-:Y:S01]  /*0d70*/  IMAD.MOV.U32 R45, RZ, RZ, R42 ;  /* 0x000000ffff2d7224 */ /* 0x000fe200078e002a */
[----:B------:R-:W-:Y:S01]  /*0d80*/  MOV R22, R20 ;  /* 0x0000001400167202 */ /* 0x000fe20000000f00 */
[----:B------:R-:W-:Y:S02]  /*0d90*/  IMAD.MOV.U32 R26, RZ, RZ, R27 ;  /* 0x000000ffff1a7224 */ /* 0x000fe400078e001b */
[----:B------:R-:W-:-:S02]  /*0da0*/  IMAD.MOV.U32 R25, RZ, RZ, R2 ;  /* 0x000000ffff197224 */ /* 0x000fc400078e0002 */
.L_x_238:
        /* <DEDUP_REMOVED lines=20> */
[----:B0-2---:R-:W-:-:S04]  /*0ef0*/  IMAD R25, R13, c[0x0][0x190], RZ ;  /* 0x000064000d197a24 */ /* 0x005fc800078e02ff */
[----:B---3--:R-:W0:Y:S01]  /*0f00*/  F2F.F32.F64 R27, R44 ;  /* 0x0000002c001b7310 */ /* 0x008e220000301000 */
[----:B------:R-:W0:Y:S01]  /*0f10*/  DSETP.GEU.AND P0, PT, |R44|, c[0x2][0x0], PT ;  /* 0x008000002c00762a */ /* 0x000e220003f0e200 */
[----:B------:R-:W-:-:S04]  /*0f20*/  IADD3 R24, P2, R25, c[0x0][0x188], RZ ;  /* 0x0000620019187a10 */ /* 0x000fc80007f5e0ff */
[----:B------:R-:W-:-:S09]  /*0f30*/  LEA.HI.X.SX32 R25, R25, c[0x0][0x18c], 0x1, P2 ;  /* 0x0000630019197a11 */ /* 0x000fd200010f0eff */
[----:B0-----:R-:W-:-:S05]  /*0f40*/  @!P0 FMUL R27, R27, 1.175494350822287508e-38 ;  /* 0x008000001b1b8820 */ /* 0x001fca0000400000 */
[----:B------:R-:W-:-:S05]  /*0f50*/  FSET.BF.LT.FTZ.AND R27, R27, R6, PT ;  /* 0x000000061b1b720a */ /* 0x000fca0003811000 */
[----:B------:R0:W-:Y:S02]  /*0f60*/  STG.E [R24.64], R27 ;  /* 0x0000001b18007986 */ /* 0x0001e4000c101908 */
.L_x_241:
[----:B------:R-:W-:Y:S05]  /*0f70*/  BSYNC B0 ;  /* 0x0000000000007941 */ /* 0x000fea0003800000 */
.L_x_240:
[----:B------:R-:W-:Y:S01]  /*0f80*/  BSSY B0, `(.L_x_242) ;  /* 0x000000a000007945 */ /* 0x000fe20003800000 */
[----:B------:R-:W-:Y:S05]  /*0f90*/  @P1 BRA `(.L_x_243) ;  /* 0x0000008000001947 */ /* 0x000fea0003800000 */
[----:B01----:R-:W0:Y:S01]  /*0fa0*/  F2F.F32.F64 R27, R22 ;  /* 0x00000016001b7310 */ /* 0x003e220000301000 */
[----:B------:R-:W0:Y:S01]  /*0fb0*/  DSETP.GEU.AND P0, PT, |R22|, c[0x2][0x0], PT ;  /* 0x008000001600762a */ /* 0x000e220003f0e200 */
[----:B------:R-:W-:-:S13]  /*0fc0*/  IMAD R43, R43, c[0x0][0x190], RZ ;  /* 0x000064002b2b7a24 */ /* 0x000fda00078e02ff */
[----:B0-----:R-:W-:Y:S01]  /*0fd0*/  @!P0 FMUL R27, R27, 1.175494350822287508e-38 ;  /* 0x008000001b1b8820 */ /* 0x001fe20000400000 */
[----:B------:R-:W-:-:S04]  /*0fe0*/  IADD3 R24, P0, R43, c[0x0][0x188], RZ ;  /* 0x000062002b187a10 */ /* 0x000fc80007f1e0ff */
[----:B------:R-:W-:Y:S02]  /*0ff0*/  LEA.HI.X.SX32 R25, R43, c[0x0][0x18c], 0x1, P0 ;  /* 0x000063002b197a11 */ /* 0x000fe400000f0eff */
[----:B------:R-:W-:-:S05]  /*1000*/  FSET.BF.LT.FTZ.AND R27, R27, R6, PT ;  /* 0x000000061b1b720a */ /* 0x000fca0003811000 */
[----:B------:R0:W-:Y:S02]  /*1010*/  STG.E [R24.64], R27 ;  /* 0x0000001b18007986 */ /* 0x0001e4000c101908 */
.L_x_243:
[----:B------:R-:W-:Y:S05]  /*1020*/  BSYNC B0 ;  /* 0x0000000000007941 */ /* 0x000fea0003800000 */
.L_x_242:
        /* <DEDUP_REMOVED lines=17> */
[----:B------:R0:W-:Y:S01]  /*1140*/  @!P0 STG.E [R24.64], RZ ;  /* 0x000000ff18008986 */ /* 0x0001e2000c101908 */
[----:B------:R-:W-:Y:S01]  /*1150*/  LEA R13, P0, R42, R13, 0x2 ;  /* 0x0000000d2a0d7211 */ /* 0x000fe200078010ff */
[----:B------:R-:W-:Y:S01]  /*1160*/  IMAD.MOV.U32 R42, RZ, RZ, R0 ;  /* 0x000000ffff2a7224 */ /* 0x000fe200078e0000 */
[----:B------:R-:W-:-:S03]  /*1170*/  @!P1 LEA.HI.X.SX32 R23, R23, c[0x0][0x18c], 0x1, P3 ;  /* 0x0000630017179a11 */ /* 0x000fc600018f0eff */
[----:B------:R-:W-:Y:S01]  /*1180*/  IMAD.X R14, RZ, RZ, R14, P0 ;  /* 0x000000ffff0e7224 */ /* 0x000fe200000e060e */
[----:B------:R-:W-:Y:S01]  /*1190*/  ISETP.GE.U32.AND P0, PT, R13, R8, PT ;  /* 0x000000080d00720c */ /* 0x000fe20003f06070 */
[----:B------:R0:W-:Y:S04]  /*11a0*/  @!P1 STG.E [R22.64], RZ ;  /* 0x000000ff16009986 */ /* 0x0001e8000c101908 */
[----:B------:R-:W-:Y:S01]  /*11b0*/  BAR.SYNC.DEFER_BLOCKING 0x0 ;  /* 0x0000000000007b1d */ /* 0x000fe20000010000 */
[----:B------:R-:W-:-:S13]  /*11c0*/  ISETP.GE.AND.EX P0, PT, R14, R7, PT, P0 ;  /* 0x000000070e00720c */ /* 0x000fda0003f06300 */
[----:B0-----:R-:W-:Y:S05]  /*11d0*/  @!P0 BRA `(.L_x_244) ;  /* 0xfffff6f000008947 */ /* 0x001fea000383ffff */
[----:B------:R-:W-:Y:S05]  /*11e0*/  EXIT ;  /* 0x000000000000794d */ /* 0x000fea0003800000 */
        .weak           $__internal_15_$__cuda_sm20_div_s64
        .type           $__internal_15_$__cuda_sm20_div_s64,@function
        .size           $__internal_15_$__cuda_sm20_div_s64,(.L_x_7198 - $__internal_15_$__cuda_sm20_div_s64)
$__internal_15_$__cuda_sm20_div_s64:
        /* <DEDUP_REMOVED lines=73> */
[----:B------:R-:W-:Y:S06]  /*1680*/  RET.REL.NODEC R6 `(_ZN2at6native57_GLOBAL__N__cd6b329d_24_DistributionBernoulli_cu_7537a20d43distribution_elementwise_grid_stride_kernelIfLi4EZNS0_9templates4cuda21uniform_and_transformIffPNS_17CUDAGeneratorImplEZZZNS4_16bernoulli_kernelIS7_EEvRNS_18TensorIteratorBaseEdT_ENKUlvE_clEvENKUlvE5_clEvEUlfE_EEvSA_T1_T2_EUlP24curandStatePhilox4_32_10E_ZNS1_27distribution_nullary_kernelIff7double2S7_SJ_SE_EEvSA_SG_RKT3_T4_EUlifE_EEvlNS_15PhiloxCudaStateESF_SG_) ;  /* 0xffffe97006007950 */ /* 0x000fec0003c3ffff */
.L_x_245:
        /* <DEDUP_REMOVED lines=15> */
.L_x_7198:


//--------------------- .text._ZN2at6native57_GLOBAL__N__cd6b329d_24_DistributionBernoulli_cu_7537a20d43distribution_elementwise_grid_stride_kernelIdLi2EZNS0_9templates4cuda21uniform_and_transformIddPNS_17CUDAGeneratorImplEZZZNS4_16bernoulli_kernelIS7_EEvRNS_18TensorIteratorBaseEdT_ENKUlvE_clEvENKUlvE4_clEvEUldE_EEvSA_T1_T2_EUlP24curandStatePhilox4_32_10E0_ZNS1_27distribution_nullary_kernelIdd6float4S7_SJ_SE_EEvSA_SG_RKT3_T4_EUlidE0_EEvlNS_15PhiloxCudaStateESF_SG_ --------------------------
	.section	.text._ZN2at6native57_GLOBAL__N__cd6b329d_24_DistributionBernoulli_cu_7537a20d43distribution_elementwise_grid_stride_kernelIdLi2EZNS0_9templates4cuda21uniform_and_transformIddPNS_17CUDAGeneratorImplEZZZNS4_16bernoulli_kernelIS7_EEvRNS_18TensorIteratorBaseEdT_ENKUlvE_clEvENKUlvE4_clEvEUldE_EEvSA_T1_T2_EUlP24curandStatePhilox4_32_10E0_ZNS1_27distribution_nullary_kernelIdd6float4S7_SJ_SE_EEvSA_SG_RKT3_T4_EUlidE0_EEvlNS_15PhiloxCudaStateESF_SG_,"ax",@progbits
	.sectioninfo	@"SHI_REGISTERS=38"
	.align	128
.text._ZN2at6native57_GLOBAL__N__cd6b329d_24_DistributionBernoulli_cu_7537a20d43distribution_elementwise_grid_stride_kernelIdLi2EZNS0_9templates4cuda21uniform_and_transformIddPNS_17CUDAGeneratorImplEZZZNS4_16bernoulli_kernelIS7_EEvRNS_18TensorIteratorBaseEdT_ENKUlvE_clEvENKUlvE4_clEvEUldE_EEvSA_T1_T2_EUlP24curandStatePhilox4_32_10E0_ZNS1_27distribution_nullary_kernelIdd6float4S7_SJ_SE_EEvSA_SG_RKT3_T4_EUlidE0_EEvlNS_15PhiloxCudaStateESF_SG_:
        .type           _ZN2at6native57_GLOBAL__N__cd6b329d_24_DistributionBernoulli_cu_7537a20d43distribution_elementwise_grid_stride_kernelIdLi2EZNS0_9templates4cuda21uniform_and_transformIddPNS_17CUDAGeneratorImplEZZZNS4_16bernoulli_kernelIS7_EEvRNS_18TensorIteratorBaseEdT_ENKUlvE_clEvENKUlvE4_clEvEUldE_EEvSA_T1_T2_EUlP24curandStatePhilox4_32_10E0_ZNS1_27distribution_nullary_kernelIdd6float4S7_SJ_SE_EEvSA_SG_RKT3_T4_EUlidE0_EEvlNS_15PhiloxCudaStateESF_SG_,@function
        .size           _ZN2at6native57_GLOBAL__N__cd6b329d_24_DistributionBernoulli_cu_7537a20d43distribution_elementwise_grid_stride_kernelIdLi2EZNS0_9templates4cuda21uniform_and_transformIddPNS_17CUDAGeneratorImplEZZZNS4_16bernoulli_kernelIS7_EEvRNS_18TensorIteratorBaseEdT_ENKUlvE_clEvENKUlvE4_clEvEUldE_EEvSA_T1_T2_EUlP24curandStatePhilox4_32_10E0_ZNS1_27distribution_nullary_kernelIdd6float4S7_SJ_SE_EEvSA_SG_RKT3_T4_EUlidE0_EEvlNS_15PhiloxCudaStateESF_SG_,(.L_x_7200 - _ZN2at6native57_GLOBAL__N__cd6b329d_24_DistributionBernoulli_cu_7537a20d43distribution_elementwise_grid_stride_kernelIdLi2EZNS0_9templates4cuda21uniform_and_transformIddPNS_17CUDAGeneratorImplEZZZNS4_16bernoulli_kernelIS7_EEvRNS_18TensorIteratorBaseEdT_ENKUlvE_clEvENKUlvE4_clEvEUldE_EEvSA_T1_T2_EUlP24curandStatePhilox4_32_10E0_ZNS1_27distribution_nullary_kernelIdd6float4S7_SJ_SE_EEvSA_SG_RKT3_T4_EUlidE0_EEvlNS_15PhiloxCudaStateESF_SG_)
        .other          _ZN2at6native57_GLOBAL__N__cd6b329d_24_DistributionBernoulli_cu_7537a20d43distribution_elementwise_grid_stride_kernelIdLi2EZNS0_9templates4cuda21uniform_and_transformIddPNS_17CUDAGeneratorImplEZZZNS4_16bernoulli_kernelIS7_EEvRNS_18TensorIteratorBaseEdT_ENKUlvE_clEvENKUlvE4_clEvEUldE_EEvSA_T1_T2_EUlP24curandStatePhilox4_32_10E0_ZNS1_27distribution_nullary_kernelIdd6float4S7_SJ_SE_EEvSA_SG_RKT3_T4_EUlidE0_EEvlNS_15PhiloxCudaStateESF_SG_,@"STO_CUDA_ENTRY STV_DEFAULT"
_ZN2at6native57_GLOBAL__N__cd6b329d_24_DistributionBernoulli_cu_7537a20d43distribution_elementwise_grid_stride_kernelIdLi2EZNS0_9templates4cuda21uniform_and_transformIddPNS_17CUDAGeneratorImplEZZZNS4_16bernoulli_kernelIS7_EEvRNS_18TensorIteratorBaseEdT_ENKUlvE_clEvENKUlvE4_clEvEUldE_EEvSA_T1_T2_EUlP24curandStatePhilox4_32_10E0_ZNS1_27distribution_nullary_kernelIdd6float4S7_SJ_SE_EEvSA_SG_RKT3_T4_EUlidE0_EEvlNS_15PhiloxCudaStateESF_SG_:
[----:B------:R-:W-:Y:S02]  /*0000*/  IMAD.MOV.U32 R1, RZ, RZ, c[0x0][0x28] ;  /* 0x00000a00ff017624 */ /* 0x000fe400078e00ff */
[----:B------:R-:W-:Y:S01]  /*0010*/  ULDC.U8 UR4, c[0x0][0x17c] ;  /* 0x00005f0000047ab9 */ /* 0x000fe20000000000 */
[----:B------:R-:W-:Y:S01]  /*0020*/  MOV R27, c[0x0][0x174] ;  /* 0x00005d00001b7a02 */ /* 0x000fe20000000f00 */
[----:B------:R-:W-:Y:S01]  /*0030*/  IMAD.MOV.U32 R26, RZ, RZ, c[0x0][0x170] ;  /* 0x00005c00ff1a7624 */ /* 0x000fe200078e00ff */
[----:B------:R-:W-:Y:S01]  /*0040*/  ISETP.NE.AND P0, PT, RZ, UR4, PT ;  /* 0x00000004ff007c0c */ /* 0x000fe2000bf05270 */
[----:B------:R-:W-:Y:S01]  /*0050*/  ULDC.64 UR8, c[0x0][0x118] ;  /* 0x0000460000087ab9 */ /* 0x000fe20000000a00 */
[----:B------:R-:W-:Y:S01]  /*0060*/  MOV R18, c[0x0][0x168] ;  /* 0x00005a0000127a02 */ /* 0x000fe20000000f00 */
[----:B------:R-:W-:Y:S01]  /*0070*/  IMAD.MOV.U32 R19, RZ, RZ, c[0x0][0x16c] ;  /* 0x00005b00ff137624 */ /* 0x000fe200078e00ff */
[----:B------:R-:W0:Y:S04]  /*0080*/  S2R R16, SR_TID.X ;  /* 0x0000000000107919 */ /* 0x000e280000002100 */
[----:B------:R-:W0:Y:S01]  /*0090*/  S2R R5, SR_CTAID.X ;  /* 0x0000000000057919 */ /* 0x000e220000002500 */
[----:B------:R-:W-:Y:S01]  /*00a0*/  IMAD.MOV.U32 R17, RZ, RZ, RZ ;  /* 0x000000ffff117224 */ /* 0x000fe200078e00ff */
[----:B------:R-:W-:-:S02]  /*00b0*/  UMOV UR6, 0x1 ;  /* 0x0000000100067882 */ /* 0x000fc40000000000 */
[----:B------:R-:W-:Y:S01]  /*00c0*/  ULDC.64 UR4, c[0x0][0x160] ;  /* 0x0000580000047ab9 */ /* 0x000fe20000000a00 */
[----:B------:R-:W-:Y:S01]  /*00d0*/  @P0 IMAD.MOV.U32 R2, RZ, RZ, R26 ;  /* 0x000000ffff020224 */ /* 0x000fe200078e001a */
[----:B------:R-:W2:Y:S01]  /*00e0*/  @P0 LDG.E.64 R18, [R18.64] ;  /* 0x0000000812120981 */ /* 0x000ea2000c1e1b00 */
[----:B------:R-:W-:-:S06]  /*00f0*/  @P0 IMAD.MOV.U32 R3, RZ, RZ, R27 ;  /* 0x000000ffff030224 */ /* 0x000fcc00078e001b */
        /* <DEDUP_REMOVED lines=76> */
[----:B------:R-:W-:Y:S05]  /*05c0*/  CALL.REL.NOINC `($__internal_16_$__cuda_sm20_div_s64) ;  /* 0x000024f000007944 */ /* 0x000fea0003c00000 */
[----:B------:R-:W-:Y:S05]  /*05d0*/  BRA `(.L_x_247) ;  /* 0x0000016000007947 */ /* 0x000fea0003800000 */
.L_x_246:
        /* <DEDUP_REMOVED lines=16> */
[----:B------:R-:W-:Y:S02]  /*06e0*/  @P0 IADD3 R21, -R22, R21, RZ ;  /* 0x0000001516150210 */ /* 0x000fe40007ffe1ff */
[----:B------:R-:W-:Y:S02]  /*06f0*/  @P0 IADD3 R20, R20, 0x1, RZ ;  /* 0x0000000114140810 */ /* 0x000fe40007ffe0ff */
[----:B------:R-:W-:Y:S01]  /*0700*/  ISETP.GE.U32.AND P1, PT, R21, R22, PT ;  /* 0x000000161500720c */ /* 0x000fe20003f26070 */
[----:B------:R-:W-:-:S12]  /*0710*/  IMAD.MOV.U32 R21, RZ, RZ, RZ ;  /* 0x000000ffff157224 */ /* 0x000fd800078e00ff */
[----:B------:R-:W-:Y:S02]  /*0720*/  @P1 IADD3 R20, R20, 0x1, RZ ;  /* 0x0000000114141810 */ /* 0x000fe40007ffe0ff */
[----:B------:R-:W-:-:S03]  /*0730*/  @!P2 LOP3.LUT R20, RZ, R22, RZ, 0x33, !PT ;  /* 0x00000016ff14a212 */ /* 0x000fc600078e33ff */
.L_x_247:
        /* <DEDUP_REMOVED lines=16> */
.L_x_258:
[----:B------:R-:W-:Y:S01]  /*0840*/  IADD3 R0, R0, 0x1, RZ ;  /* 0x0000000100007810 */ /* 0x000fe20007ffe0ff */
[----:B------:R-:W-:Y:S03]  /*0850*/  BSSY B0, `(.L_x_248) ;  /* 0x000000c000007945 */ /* 0x000fe60003800000 */
[C---:B------:R-:W-:Y:S01]  /*0860*/  ISETP.NE.AND P0, PT, R0.reuse, RZ, PT ;  /* 0x000000ff0000720c */ /* 0x040fe20003f05270 */
[----:B------:R-:W-:-:S12]  /*0870*/  IMAD.HI.U32 R20, R0, -0x2daee0ad, RZ ;  /* 0xd2511f5300147827 */ /* 0x000fd800078e00ff */
[----:B------:R-:W-:Y:S05]  /*0880*/  @P0 BRA `(.L_x_249) ;  /* 0x0000008000000947 */ /* 0x000fea0003800000 */
[----:B------:R-:W-:-:S04]  /*0890*/  IADD3 R2, R2, 0x1, RZ ;  /* 0x0000000102027810 */ /* 0x000fc80007ffe0ff */
[----:B------:R-:W-:-:S13]  /*08a0*/  ISETP.NE.AND P0, PT, R2, RZ, PT ;  /* 0x000000ff0200720c */ /* 0x000fda0003f05270 */
[----:B------:R-:W-:Y:S02]  /*08b0*/  @!P0 IADD3 R16, R16, 0x1, RZ ;  /* 0x0000000110108810 */ /* 0x000fe40007ffe0ff */
[----:B------:R-:W-:Y:S02]  /*08c0*/  @!P0 IADD3 R21, R15, 0x1, RZ ;  /* 0x000000010f158810 */ /* 0x000fe40007ffe0ff */
[----:B------:R-:W-:Y:S02]  /*08d0*/  ISETP.NE.AND P1, PT, R16, RZ, !P0 ;  /* 0x000000ff1000720c */ /* 0x000fe40004725270 */
[----:B------:R-:W-:-:S11]  /*08e0*/  @!P0 MOV R2, RZ ;  /* 0x000000ff00028202 */ /* 0x000fd60000000f00 */
[----:B------:R-:W-:-:S04]  /*08f0*/  @P1 IMAD.MOV R21, RZ, RZ, R15 ;  /* 0x000000ffff151224 */ /* 0x000fc800078e020f */
[----:B------:R-:W-:Y:S02]  /*0900*/  @!P0 IMAD.MOV.U32 R15, RZ, RZ, R21 ;  /* 0x000000ffff0f8224 */ /* 0x000fe400078e0015 */
.L_x_249:
[----:B------:R-:W-:Y:S05]  /*0910*/  BSYNC B0 ;  /* 0x0000000000007941 */ /* 0x000fea0003800000 */
.L_x_248:
        /* <DEDUP_REMOVED lines=50> */
[----:B------:R-:W-:-:S04]  /*0c40*/  LOP3.LUT R26, R21, R26, R29, 0x96, !PT ;  /* 0x0000001a151a7212 */ /* 0x000fc800078e961d */
[----:B------:R-:W-:Y:S01]  /*0c50*/  LOP3.LUT R27, R27, R22, R14, 0x96, !PT ;  /* 0x000000161b1b7212 */ /* 0x000fe200078e960e */
[----:B------:R-:W-:Y:S01]  /*0c60*/  IMAD.MOV.U32 R22, RZ, RZ, R32 ;  /* 0x000000ffff167224 */ /* 0x000fe200078e0020 */
[----:B------:R-:W-:Y:S05]  /*0c70*/  @!P0 BRA `(.L_x_250) ;  /* 0x000000a000008947 */ /* 0x000fea0003800000 */
[----:B------:R-:W-:-:S13]  /*0c80*/  ISETP.NE.AND P0, PT, R25, 0x2, PT ;  /* 0x000000021900780c */ /* 0x000fda0003f05270 */
[----:B------:R-:W-:Y:S05]  /*0c90*/  @!P0 BRA `(.L_x_251) ;  /* 0x0000006000008947 */ /* 0x000fea0003800000 */
[----:B------:R-:W-:Y:S01]  /*0ca0*/  ISETP.NE.AND P0, PT, R25, 0x3, PT ;  /* 0x000000031900780c */ /* 0x000fe20003f05270 */
[----:B------:R-:W-:Y:S01]  /*0cb0*/  IMAD.MOV.U32 R30, RZ, RZ, R26 ;  /* 0x000000ffff1e7224 */ /* 0x000fe200078e001a */
[----:B------:R-:W-:-:S11]  /*0cc0*/  MOV R22, R23 ;  /* 0x0000001700167202 */ /* 0x000fd60000000f00 */
[----:B------:R-:W-:Y:S01]  /*0cd0*/  @P0 IMAD.MOV.U32 R22, RZ, RZ, R31 ;  /* 0x000000ffff160224 */ /* 0x000fe200078e001f */
[----:B------:R-:W-:Y:S01]  /*0ce0*/  @P0 MOV R30, R32 ;  /* 0x00000020001e0202 */ /* 0x000fe20000000f00 */
[----:B------:R-:W-:Y:S05]  /*0cf0*/  BRA `(.L_x_250) ;  /* 0x0000002000007947 */ /* 0x000fea0003800000 */
.L_x_251:
[----:B------:R-:W-:Y:S01]  /*0d00*/  IMAD.MOV.U32 R22, RZ, RZ, R30 ;  /* 0x000000ffff167224 */ /* 0x000fe200078e001e */
[----:B------:R-:W-:-:S03]  /*0d10*/  MOV R30, R23 ;  /* 0x00000017001e7202 */ /* 0x000fc60000000f00 */
.L_x_250:
[----:B------:R-:W-:Y:S01]  /*0d20*/  ISETP.GE.U32.AND P0, PT, R12, c[0x0][0x160], PT ;  /* 0x000058000c007a0c */ /* 0x000fe20003f06070 */
[----:B------:R-:W0:Y:S01]  /*0d30*/  I2F.U32 R28, R30 ;  /* 0x0000001e001c7306 */ /* 0x000e220000201000 */
[----:B------:R-:W-:Y:S01]  /*0d40*/  IMAD.MOV.U32 R29, RZ, RZ, 0x2f800000 ;  /* 0x2f800000ff1d7424 */ /* 0x000fe200078e00ff */
[----:B------:R-:W-:Y:S01]  /*0d50*/  BSSY B0, `(.L_x_252) ;  /* 0x00000e5000007945 */ /* 0x000fe20003800000 */
[----:B------:R-:W-:Y:S02]  /*0d60*/  ISETP.GE.AND.EX P0, PT, R13, c[0x0][0x164], PT, P0 ;  /* 0x000059000d007a0c */ /* 0x000fe40003f06300 */
[----:B0-----:R-:W-:-:S11]  /*0d70*/  FFMA.FTZ R28, R28, R29, 1.1641532182693481445e-10 ;  /* 0x2f0000001c1c7423 */ /* 0x001fd6000001001d */
[----:B------:R-:W-:Y:S05]  /*0d80*/  @P0 BRA `(.L_x_253) ;  /* 0x00000e1000000947 */ /* 0x000fea0003800000 */
[----:B------:R-:W0:Y:S01]  /*0d90*/  I2F.U32 R22, R22 ;  /* 0x0000001600167306 */ /* 0x000e220000201000 */
[----:B------:R-:W-:Y:S01]  /*0da0*/  ISETP.NE.AND P0, PT, RZ, c[0x0][0x188], PT ;  /* 0x00006200ff007a0c */ /* 0x000fe20003f05270 */
[----:B------:R-:W-:Y:S01]  /*0db0*/  HFMA2.MMA R31, -RZ, RZ, 0, 0 ;  /* 0x00000000ff1f7435 */ /* 0x000fe200000001ff */
[----:B0-----:R-:W-:-:S11]  /*0dc0*/  FFMA.FTZ R29, R22, R29, 1.1641532182693481445e-10 ;  /* 0x2f000000161d7423 */ /* 0x001fd6000001001d */
        /* <DEDUP_REMOVED lines=213> */
.L_x_254:
[----:B------:R-:W-:Y:S02]  /*1b20*/  FMUL.FTZ R29, R29, 1 ;  /* 0x3f8000001d1d7820 */ /* 0x000fe40000410000 */
[----:B------:R-:W-:Y:S02]  /*1b30*/  IMAD.MOV.U32 R30, RZ, RZ, RZ ;  /* 0x000000ffff1e7224 */ /* 0x000fe400078e00ff */
[----:B------:R-:W0:Y:S02]  /*1b40*/  F2F.F64.F32 R22, R29 ;  /* 0x0000001d00167310 */ /* 0x000e240000201800 */
[----:B0-----:R0:W1:Y:S02]  /*1b50*/  DSETP.GEU.AND P0, PT, R22, c[0x0][0x328], PT ;  /* 0x0000ca001600762a */ /* 0x0010640003f0e000 */
[----:B0-----:R-:W-:-:S04]  /*1b60*/  IADD3 R22, P1, R31, c[0x0][0x320], RZ ;  /* 0x0000c8001f167a10 */ /* 0x001fc80007f3e0ff */
[----:B------:R-:W-:Y:S02]  /*1b70*/  IADD3.X R23, RZ, c[0x0][0x324], RZ, P1, !PT ;  /* 0x0000c900ff177a10 */ /* 0x000fe40000ffe4ff */
[----:B-1----:R-:W-:-:S05]  /*1b80*/  FSEL R31, RZ, 1.875, P0 ;  /* 0x3ff00000ff1f7808 */ /* 0x002fca0000000000 */
[----:B------:R0:W-:Y:S02]  /*1b90*/  STG.E.64 [R22.64], R30 ;  /* 0x0000001e16007986 */ /* 0x0001e4000c101b08 */
.L_x_253:
[----:B------:R-:W-:Y:S05]  /*1ba0*/  BSYNC B0 ;  /* 0x0000000000007941 */ /* 0x000fea0003800000 */
.L_x_252:
[----:B------:R-:W-:-:S05]  /*1bb0*/  MOV R29, c[0x0][0x0] ;  /* 0x00000000001d7a02 */ /* 0x000fca0000000f00 */
[----:B------:R-:W-:-:S05]  /*1bc0*/  IMAD R29, R29, c[0x0][0xc], RZ ;  /* 0x000003001d1d7a24 */ /* 0x000fca00078e02ff */
[----:B------:R-:W-:-:S04]  /*1bd0*/  IADD3 R33, P1, R29, R12, RZ ;  /* 0x0000000c1d217210 */ /* 0x000fc80007f3e0ff */
[----:B------:R-:W-:Y:S01]  /*1be0*/  ISETP.GE.U32.AND P0, PT, R33, c[0x0][0x160], PT ;  /* 0x0000580021007a0c */ /* 0x000fe20003f06070 */
[----:B0-----:R-:W-:-:S05]  /*1bf0*/  IMAD.X R22, RZ, RZ, R13, P1 ;  /* 0x000000ffff167224 */ /* 0x001fca00008e060d */
        /* <DEDUP_REMOVED lines=215> */
[----:B------:R-:W-:Y:S02]  /*2970*/  @P0 IMAD R31, R22, c[0x0][0x318], R31 ;  /* 0x0000c600161f0a24 */ /* 0x000fe400078e021f */
.L_x_256:
[----:B------:R-:W-:Y:S01]  /*2980*/  FMUL.FTZ R28, R28, 1 ;  /* 0x3f8000001c1c7820 */ /* 0x000fe20000410000 */
[----:B------:R-:W-:-:S03]  /*2990*/  MOV R30, RZ ;  /* 0x000000ff001e7202 */ /* 0x000fc60000000f00 */
[----:B------:R-:W0:Y:S02]  /*29a0*/  F2F.F64.F32 R22, R28 ;  /* 0x0000001c00167310 */ /* 0x000e240000201800 */
[----:B0-----:R0:W1:Y:S02]  /*29b0*/  DSETP.GEU.AND P0, PT, R22, c[0x0][0x328], PT ;  /* 0x0000ca001600762a */ /* 0x0010640003f0e000 */
[----:B0-----:R-:W-:-:S04]  /*29c0*/  IADD3 R22, P1, R31, c[0x0][0x320], RZ ;  /* 0x0000c8001f167a10 */ /* 0x001fc80007f3e0ff */
[----:B-1----:R-:W-:Y:S01]  /*29d0*/  FSEL R31, RZ, 1.875, P0 ;  /* 0x3ff00000ff1f7808 */ /* 0x002fe20000000000 */
[----:B------:R-:W-:-:S05]  /*29e0*/  IMAD.X R23, RZ, RZ, c[0x0][0x324], P1 ;  /* 0x0000c900ff177624 */ /* 0x000fca00008e06ff */
[----:B------:R0:W-:Y:S03]  /*29f0*/  STG.E.64 [R22.64], R30 ;  /* 0x0000001e16007986 */ /* 0x0001e6000c101b08 */
.L_x_255:
[----:B------:R-:W-:Y:S01]  /*2a00*/  LEA R12, P0, R29, R12, 0x1 ;  /* 0x0000000c1d0c7211 */ /* 0x000fe200078008ff */
[----:B------:R-:W-:Y:S01]  /*2a10*/  WARPSYNC 0xffffffff ;  /* 0xffffffff00007948 */ /* 0x000fe20003800000 */
[----:B------:R-:W-:Y:S01]  /*2a20*/  BAR.SYNC.DEFER_BLOCKING 0x0 ;  /* 0x0000000000007b1d */ /* 0x000fe20000010000 */
[----:B------:R-:W-:Y:S01]  /*2a30*/  MOV R32, R20 ;  /* 0x0000001400207202 */ /* 0x000fe20000000f00 */
[----:B0-----:R-:W-:Y:S01]  /*2a40*/  IMAD.MOV.U32 R31, RZ, RZ, R26 ;  /* 0x000000ffff1f7224 */ /* 0x001fe200078e001a */
[----:B------:R-:W-:Y:S01]  /*2a50*/  MOV R30, R27 ;  /* 0x0000001b001e7202 */ /* 0x000fe20000000f00 */
[----:B------:R-:W-:Y:S01]  /*2a60*/  IMAD.X R13, RZ, RZ, R13, P0 ;  /* 0x000000ffff0d7224 */ /* 0x000fe200000e060d */
[----:B------:R-:W-:-:S04]  /*2a70*/  ISETP.GE.U32.AND P0, PT, R12, R17, PT ;  /* 0x000000110c00720c */ /* 0x000fc80003f06070 */
[----:B------:R-:W-:-:S13]  /*2a80*/  ISETP.GE.AND.EX P0, PT, R13, R24, PT, P0 ;  /* 0x000000180d00720c */ /* 0x000fda0003f06300 */
[----:B------:R-:W-:Y:S01]  /*2a90*/  @P0 CALL.REL.NOINC `(.L_x_257) ;  /* 0x0000001000000944 */ /* 0x000fe20003c00000 */
[----:B------:R-:W-:Y:S05]  /*2aa0*/  BRA `(.L_x_258) ;  /* 0xffffdd9000007947 */ /* 0x000fea000383ffff */
.L_x_257:
[----:B------:R-:W-:Y:S05]  /*2ab0*/  EXIT ;  /* 0x000000000000794d */ /* 0x000fea0003800000 */
        .weak           $__internal_16_$__cuda_sm20_div_s64
        .type           $__internal_16_$__cuda_sm20_div_s64,@function
        .size           $__internal_16_$__cuda_sm20_div_s64,(.L_x_7200 - $__internal_16_$__cuda_sm20_div_s64)
$__internal_16_$__cuda_sm20_div_s64:
        /* <DEDUP_REMOVED lines=8> */
[----:B------:R-:W-:-:S05]  /*2b40*/  IADD3 R25, P0, RZ, -R20, RZ ;  /* 0x80000014ff197210 */ /* 0x000fca0007f1e0ff */
[----:B------:R-:W-:-:S04]  /*2b50*/  IMAD.HI.U32 R20, R22, R25, RZ ;  /* 0x0000001916147227 */ /* 0x000fc800078e00ff */
[----:B------:R-:W-:Y:S01]  /*2b60*/  IMAD.X R27, RZ, RZ, ~R21, P0 ;  /* 0x000000ffff1b7224 */ /* 0x000fe200000e0e15 */
        /* <DEDUP_REMOVED lines=11> */
[----:B------:R-:W-:Y:S02]  /*2c20*/  IMAD R22, R25, UR4, R23 ;  /* 0x0000000419167c24 */ /* 0x000fe4000f8e0217 */
[----:B------:R-:W-:Y:S01]  /*2c30*/  IMAD.HI.U32 R20, R21, R27, RZ ;  /* 0x0000001b15147227 */ /* 0x000fe200078e00ff */
[----:B------:R-:W-:Y:S02]  /*2c40*/  SEL R17, R17, UR6, !P1 ;  /* 0x0000000611117c07 */ /* 0x000fe4000c800000 */
[----:B------:R-:W-:Y:S01]  /*2c50*/  IADD3.X R22, RZ, ~R22, RZ, P0, !PT ;  /* 0x80000016ff167210 */ /* 0x000fe200007fe4ff */
[----:B------:R-:W-:-:S04]  /*2c60*/  IMAD.X R23, RZ, RZ, ~UR7, P4 ;  /* 0x80000007ff177e24 */ /* 0x000fc8000a0e06ff */
[----:B------:R-:W-:Y:S01]  /*2c70*/  IMAD.WIDE.U32 R20, P0, R21, R22, R20 ;  /* 0x0000001615147225 */ /* 0x000fe20007800014 */
[----:B------:R-:W-:-:S03]  /*2c80*/  SEL R23, R23, UR7, !P1 ;  /* 0x0000000717177c07 */ /* 0x000fc6000c800000 */
[----:B------:R-:W-:-:S04]  /*2c90*/  IMAD.HI.U32 R28, R25, R22, RZ ;  /* 0x00000016191c7227 */ /* 0x000fc800078e00ff */
[----:B------:R-:W-:-:S04]  /*2ca0*/  IMAD.HI.U32 R20, P2, R25, R27, R20 ;  /* 0x0000001b19147227 */ /* 0x000fc80007840014 */
[----:B------:R-:W-:Y:S01]  /*2cb0*/  IMAD R21, R25, R22, RZ ;  /* 0x0000001619157224 */ /* 0x000fe200078e02ff */
[----:B------:R-:W-:-:S04]  /*2cc0*/  IADD3.X R25, R28, R25, RZ, P0, !PT ;  /* 0x000000191c197210 */ /* 0x000fc800007fe4ff */
[----:B------:R-:W-:Y:S01]  /*2cd0*/  IADD3 R22, P3, R21, R20, RZ ;  /* 0x0000001415167210 */ /* 0x000fe20007f7e0ff */
[----:B------:R-:W-:-:S03]  /*2ce0*/  IMAD.MOV.U32 R21, RZ, RZ, RZ ;  /* 0x000000ffff157224 */ /* 0x000fc600078e00ff */
        /* <DEDUP_REMOVED lines=18> */
[----:B------:R-:W-:Y:S01]  /*2e10*/  SEL R21, R21, R20, P0 ;  /* 0x0000001415157207 */ /* 0x000fe20000000000 */
[----:B------:R-:W-:Y:S01]  /*2e20*/  IMAD.X R20, RZ, RZ, R25, P3 ;  /* 0x000000ffff147224 */ /* 0x000fe200018e0619 */
[----:B------:R-:W-:Y:S02]  /*2e30*/  SEL R23, R23, R28, P0 ;  /* 0x0000001c17177207 */ /* 0x000fe40000000000 */
[----:B------:R-:W-:Y:S02]  /*2e40*/  SEL R17, R17, R22, P0 ;  /* 0x0000001611117207 */ /* 0x000fe40000000000 */
[----:B------:R-:W-:Y:S02]  /*2e50*/  ISETP.GE.U32.AND P2, PT, R21, UR4, PT ;  /* 0x0000000415007c0c */ /* 0x000fe4000bf46070 */
[----:B------:R-:W-:Y:S01]  /*2e60*/  SEL R22, R20, R25, P0 ;  /* 0x0000001914167207 */ /* 0x000fe20000000000 */
[----:B------:R-:W-:Y:S01]  /*2e70*/  HFMA2.MMA R25, -RZ, RZ, 0, 0 ;  /* 0x00000000ff197435 */ /* 0x000fe200000001ff */
[----:B------:R-:W-:-:S02]  /*2e80*/  IADD3 R20, P3, R17, 0x1, RZ ;  /* 0x0000000111147810 */ /* 0x000fc40007f7e0ff */
[----:B------:R-:W-:Y:S02]  /*2e90*/  ISETP.GE.U32.AND.EX P0, PT, R23, RZ, PT, P2 ;  /* 0x000000ff1700720c */ /* 0x000fe40003f06120 */
[-C--:B------:R-:W-:Y:S02]  /*2ea0*/  IADD3.X R21, RZ, R22.reuse, RZ, P3, !PT ;  /* 0x00000016ff157210 */ /* 0x080fe40001ffe4ff */
[----:B------:R-:W-:Y:S02]  /*2eb0*/  SEL R20, R20, R17, P0 ;  /* 0x0000001114147207 */ /* 0x000fe40000000000 */
[----:B------:R-:W-:Y:S02]  /*2ec0*/  SEL R21, R21, R22, P0 ;  /* 0x0000001615157207 */ /* 0x000fe40000000000 */
[----:B------:R-:W-:Y:S02]  /*2ed0*/  IADD3 R17, P2, RZ, -R20, RZ ;  /* 0x80000014ff117210 */ /* 0x000fe40007f5e0ff */
[----:B------:R-:W-:-:S02]  /*2ee0*/  ISETP.NE.U32.AND P0, PT, RZ, UR4, PT ;  /* 0x00000004ff007c0c */ /* 0x000fc4000bf05070 */
[----:B------:R-:W-:Y:S01]  /*2ef0*/  SEL R20, R17, R20, !P1 ;  /* 0x0000001411147207 */ /* 0x000fe20004800000 */
[----:B------:R-:W-:Y:S01]  /*2f00*/  IMAD.X R22, RZ, RZ, ~R21, P2 ;  /* 0x000000ffff167224 */ /* 0x000fe200010e0e15 */
[----:B------:R-:W-:-:S04]  /*2f10*/  ISETP.NE.AND.EX P0, PT, RZ, RZ, PT, P0 ;  /* 0x000000ffff00720c */ /* 0x000fc80003f05300 */
[----:B------:R-:W-:Y:S02]  /*2f20*/  SEL R21, R22, R21, !P1 ;  /* 0x0000001516157207 */ /* 0x000fe40004800000 */
[----:B------:R-:W-:Y:S02]  /*2f30*/  SEL R20, R20, 0xffffffff, P0 ;  /* 0xffffffff14147807 */ /* 0x000fe40000000000 */
[----:B------:R-:W-:Y:S01]  /*2f40*/  SEL R21, R21, 0xffffffff, P0 ;  /* 0xffffffff15157807 */ /* 0x000fe20000000000 */
[----:B------:R-:W-:Y:S06]  /*2f50*/  RET.REL.NODEC R24 `(_ZN2at6native57_GLOBAL__N__cd6b329d_24_DistributionBernoulli_cu_7537a20d43distribution_elementwise_grid_stride_kernelIdLi2EZNS0_9templates4cuda21uniform_and_transformIddPNS_17CUDAGeneratorImplEZZZNS4_16bernoulli_kernelIS7_EEvRNS_18TensorIteratorBaseEdT_ENKUlvE_clEvENKUlvE4_clEvEUldE_EEvSA_T1_T2_EUlP24curandStatePhilox4_32_10E0_ZNS1_27distribution_nullary_kernelIdd6float4S7_SJ_SE_EEvSA_SG_RKT3_T4_EUlidE0_EEvlNS_15PhiloxCudaStateESF_SG_) ;  /* 0xffffd0a018007950 */ /* 0x000fec0003c3ffff */
.L_x_259:
        /* <DEDUP_REMOVED lines=10> */
.L_x_7200:


//--------------------- .text._ZN2at6native57_GLOBAL__N__cd6b329d_24_DistributionBernoulli_cu_7537a20d43distribution_elementwise_grid_stride_kernelIdLi2EZNS0_9templates4cuda21uniform_and_transformIddPNS_17CUDAGeneratorImplEZZZNS4_16bernoulli_kernelIS7_EEvRNS_18TensorIteratorBaseEdT_ENKUlvE_clEvENKUlvE4_clEvEUldE_EEvSA_T1_T2_EUlP24curandStatePhilox4_32_10E0_ZNS1_27distribution_nullary_kernelIdd6float4S7_SJ_SE_EEvSA_SG_RKT3_T4_EUlidE_EEvlNS_15PhiloxCudaStateESF_SG_ --------------------------
	.section	.text._ZN2at6native57_GLOBAL__N__cd6b329d_24_DistributionBernoulli_cu_7537a20d43distribution_elementwise_grid_stride_kernelIdLi2EZNS0_9templates4cuda21uniform_and_transformIddPNS_17CUDAGeneratorImplEZZZNS4_16bernoulli_kernelIS7_EEvRNS_18TensorIteratorBaseEdT_ENKUlvE_clEvENKUlvE4_clEvEUldE_EEvSA_T1_T2_EUlP24curandStatePhilox4_32_10E0_ZNS1_27distribution_nullary_kernelIdd6float4S7_SJ_SE_EEvSA_SG_RKT3_T4_EUlidE_EEvlNS_15PhiloxCudaStateESF_SG_,"ax",@progbits
	.sectioninfo	@"SHI_REGISTERS=48"
	.align	128
.text._ZN2at6native57_GLOBAL__N__cd6b329d_24_DistributionBernoulli_cu_7537a20d43distribution_elementwise_grid_stride_kernelIdLi2EZNS0_9templates4cuda21uniform_and_transformIddPNS_17CUDAGeneratorImplEZZZNS4_16bernoulli_kernelIS7_EEvRNS_18TensorIteratorBaseEdT_ENKUlvE_clEvENKUlvE4_clEvEUldE_EEvSA_T1_T2_EUlP24curandStatePhilox4_32_10E0_ZNS1_27distribution_nullary_kernelIdd6float4S7_SJ_SE_EEvSA_SG_RKT3_T4_EUlidE_EEvlNS_15PhiloxCudaStateESF_SG_:
        .type           _ZN2at6native57_GLOBAL__N__cd6b329d_24_DistributionBernoulli_cu_7537a20d43distribution_elementwise_grid_stride_kernelIdLi2EZNS0_9templates4cuda21uniform_and_transformIddPNS_17CUDAGeneratorImplEZZZNS4_16bernoulli_kernelIS7_EEvRNS_18TensorIteratorBaseEdT_ENKUlvE_clEvENKUlvE4_clEvEUldE_EEvSA_T1_T2_EUlP24curandStatePhilox4_32_10E0_ZNS1_27distribution_nullary_kernelIdd6float4S7_SJ_SE_EEvSA_SG_RKT3_T4_EUlidE_EEvlNS_15PhiloxCudaStateESF_SG_,@function
        .size           _ZN2at6native57_GLOBAL__N__cd6b329d_24_DistributionBernoulli_cu_7537a20d43distribution_elementwise_grid_stride_kernelIdLi2EZNS0_9templates4cuda21uniform_and_transformIddPNS_17CUDAGeneratorImplEZZZNS4_16bernoulli_kernelIS7_EEvRNS_18TensorIteratorBaseEdT_ENKUlvE_clEvENKUlvE4_clEvEUldE_EEvSA_T1_T2_EUlP24curandStatePhilox4_32_10E0_ZNS1_27distribution_nullary_kernelIdd6float4S7_SJ_SE_EEvSA_SG_RKT3_T4_EUlidE_EEvlNS_15PhiloxCudaStateESF_SG_,(.L_x_7202 - _ZN2at6native57_GLOBAL__N__cd6b329d_24_DistributionBernoulli_cu_7537a20d43distribution_elementwise_grid_stride_kernelIdLi2EZNS0_9templates4cuda21uniform_and_transformIddPNS_17CUDAGeneratorImplEZZZNS4_16bernoulli_kernelIS7_EEvRNS_18TensorIteratorBaseEdT_ENKUlvE_clEvENKUlvE4_clEvEUldE_EEvSA_T1_T2_EUlP24curandStatePhilox4_32_10E0_ZNS1_27distribution_nullary_kernelIdd6float4S7_SJ_SE_EEvSA_SG_RKT3_T4_EUlidE_EEvlNS_15PhiloxCudaStateESF_SG_)
        .other          _ZN2at6native57_GLOBAL__N__cd6b329d_24_DistributionBernoulli_cu_7537a20d43distribution_elementwise_grid_stride_kernelIdLi2EZNS0_9templates4cuda21uniform_and_transformIddPNS_17CUDAGeneratorImplEZZZNS4_16bernoulli_kernelIS7_EEvRNS_18TensorIteratorBaseEdT_ENKUlvE_clEvENKUlvE4_clEvEUldE_EEvSA_T1_T2_EUlP24curandStatePhilox4_32_10E0_ZNS1_27distribution_nullary_kernelIdd6float4S7_SJ_SE_EEvSA_SG_RKT3_T4_EUlidE_EEvlNS_15PhiloxCudaStateESF_SG_,@"STO_CUDA_ENTRY STV_DEFAULT"
_ZN2at6native57_GLOBAL__N__cd6b329d_24_DistributionBernoulli_cu_7537a20d43distribution_elementwise_grid_stride_kernelIdLi2EZNS0_9templates4cuda21uniform_and_transformIddPNS_17CUDAGeneratorImplEZZZNS4_16bernoulli_kernelIS7_EEvRNS_18TensorIteratorBaseEdT_ENKUlvE_clEvENKUlvE4_clEvEUldE_EEvSA_T1_T2_EUlP24curandStatePhilox4_32_10E0_ZNS1_27distribution_nullary_kernelIdd6float4S7_SJ_SE_EEvSA_SG_RKT3_T4_EUlidE_EEvlNS_15PhiloxCudaStateESF_SG_:
        /* <DEDUP_REMOVED lines=85> */
[--C-:B------:R-:W-:Y:S02]  /*0550*/  IMAD.MOV.U32 R17, RZ, RZ, R23.reuse ;  /* 0x000000ffff117224 */ /* 0x100fe400078e0017 */
[----:B------:R-:W-:Y:S01]  /*0560*/  IMAD.MOV.U32 R33, RZ, RZ, R23 ;  /* 0x000000ffff217224 */ /* 0x000fe200078e0017 */
[----:B------:R-:W-:Y:S05]  /*0570*/  @!P0 BRA `(.L_x_260) ;  /* 0x0000009000008947 */ /* 0x000fea0003800000 */
[----:B------:R-:W-:Y:S01]  /*0580*/  ULDC UR4, c[0x0][0x0] ;  /* 0x0000000000047ab9 */ /* 0x000fe20000000800 */
[----:B------:R-:W-:Y:S01]  /*0590*/  MOV R26, 0x5e0 ;  /* 0x000005e0001a7802 */ /* 0x000fe20000000f00 */
[----:B------:R-:W-:Y:S02]  /*05a0*/  ULDC UR5, c[0x0][0xc] ;  /* 0x0000030000057ab9 */ /* 0x000fe40000000800 */
[----:B------:R-:W-:-:S04]  /*05b0*/  UIMAD UR4, UR4, UR5, URZ ;  /* 0x00000005040472a4 */ /* 0x000fc8000f8e023f */
[----:B------:R-:W-:-:S07]  /*05c0*/  USHF.L.U32 UR4, UR4, 0x1, URZ ;  /* 0x0000000104047899 */ /* 0x000fce000800063f */
[----:B------:R-:W-:Y:S05]  /*05d0*/  CALL.REL.NOINC `($__internal_17_$__cuda_sm20_div_s64) ;  /* 0x000009e000007944 */ /* 0x000fea0003c00000 */
[----:B------:R-:W-:Y:S02]  /*05e0*/  IMAD.MOV.U32 R22, RZ, RZ, R24 ;  /* 0x000000ffff167224 */ /* 0x000fe400078e0018 */
[----:B------:R-:W-:Y:S01]  /*05f0*/  IMAD.MOV.U32 R23, RZ, RZ, R25 ;  /* 0x000000ffff177224 */ /* 0x000fe200078e0019 */
[----:B------:R-:W-:Y:S05]  /*0600*/  BRA `(.L_x_261) ;  /* 0x0000016000007947 */ /* 0x000fea0003800000 */
.L_x_260:
        /* <DEDUP_REMOVED lines=22> */
.L_x_261:
        /* <DEDUP_REMOVED lines=14> */
[--C-:B------:R-:W-:Y:S01]  /*0850*/  SHF.R.U32.HI R37, RZ, 0x2, R39.reuse ;  /* 0x00000002ff257819 */ /* 0x100fe20000011627 */
[----:B------:R-:W-:Y:S01]  /*0860*/  IMAD R38, R38, -0x326172a9, RZ ;  /* 0xcd9e8d5726267824 */ /* 0x000fe200078e02ff */
[C---:B------:R-:W-:Y:S02]  /*0870*/  SHF.R.U64 R39, R40.reuse, 0x2, R39 ;  /* 0x0000000228277819 */ /* 0x040fe40000001227 */
[----:B------:R-:W-:Y:S02]  /*0880*/  LOP3.LUT R40, R40, 0x3, RZ, 0xc0, !PT ;  /* 0x0000000328287812 */ /* 0x000fe400078ec0ff */
.L_x_269:
        /* <DEDUP_REMOVED lines=13> */
.L_x_263:
[----:B------:R-:W-:Y:S05]  /*0960*/  BSYNC B0 ;  /* 0x0000000000007941 */ /* 0x000fea0003800000 */
.L_x_262:
        /* <DEDUP_REMOVED lines=9> */
[----:B------:R-:W-:Y:S01]  /*0a00*/  IMAD.MOV.U32 R42, RZ, RZ, R38 ;  /* 0x000000ffff2a7224 */ /* 0x000fe200078e0026 */
        /* <DEDUP_REMOVED lines=32> */
[----:B------:R-:W-:-:S04]  /*0c10*/  LOP3.LUT R28, R23, R28, R31, 0x96, !PT ;  /* 0x0000001c171c7212 */ /* 0x000fc800078e961f */
[----:B------:R-:W-:Y:S01]  /*0c20*/  LOP3.LUT R29, R29, R26, R19, 0x96, !PT ;  /* 0x0000001a1d1d7212 */ /* 0x000fe200078e9613 */
[----:B------:R-:W-:Y:S05]  /*0c30*/  @!P0 BRA `(.L_x_264) ;  /* 0x000000a000008947 */ /* 0x000fea0003800000 */
[----:B------:R-:W-:-:S13]  /*0c40*/  ISETP.NE.AND P0, PT, R40, 0x2, PT ;  /* 0x000000022800780c */ /* 0x000fda0003f05270 */
[----:B------:R-:W-:Y:S05]  /*0c50*/  @!P0 BRA `(.L_x_265) ;  /* 0x0000006000008947 */ /* 0x000fea0003800000 */
[----:B------:R-:W-:Y:S01]  /*0c60*/  ISETP.NE.AND P0, PT, R40, 0x3, PT ;  /* 0x000000032800780c */ /* 0x000fe20003f05270 */
[----:B------:R-:W-:Y:S02]  /*0c70*/  IMAD.MOV.U32 R42, RZ, RZ, R25 ;  /* 0x000000ffff2a7224 */ /* 0x000fe400078e0019 */
[----:B------:R-:W-:-:S10]  /*0c80*/  IMAD.MOV.U32 R32, RZ, RZ, R28 ;  /* 0x000000ffff207224 */ /* 0x000fd400078e001c */
[----:B------:R-:W-:Y:S02]  /*0c90*/  @P0 IMAD.MOV.U32 R42, RZ, RZ, R34 ;  /* 0x000000ffff2a0224 */ /* 0x000fe400078e0022 */
[----:B------:R-:W-:Y:S01]  /*0ca0*/  @P0 IMAD.MOV.U32 R32, RZ, RZ, R38 ;  /* 0x000000ffff200224 */ /* 0x000fe200078e0026 */
[----:B------:R-:W-:Y:S05]  /*0cb0*/  BRA `(.L_x_264) ;  /* 0x0000002000007947 */ /* 0x000fea0003800000 */
.L_x_265:
[----:B------:R-:W-:Y:S01]  /*0cc0*/  MOV R42, R32 ;  /* 0x00000020002a7202 */ /* 0x000fe20000000f00 */
[----:B------:R-:W-:-:S04]  /*0cd0*/  IMAD.MOV.U32 R32, RZ, RZ, R25 ;  /* 0x000000ffff207224 */ /* 0x000fc800078e0019 */
.L_x_264:
[----:B------:R-:W-:Y:S01]  /*0ce0*/  IMAD.MOV.U32 R43, RZ, RZ, c[0x0][0x0] ;  /* 0x00000000ff2b7624 */ /* 0x000fe200078e00ff */
[----:B------:R-:W-:Y:S01]  /*0cf0*/  ISETP.GE.U32.AND P0, PT, R18, c[0x0][0x160], PT ;  /* 0x0000580012007a0c */ /* 0x000fe20003f06070 */
[----:B------:R-:W0:Y:S01]  /*0d00*/  I2F.U32 R32, R32 ;  /* 0x0000002000207306 */ /* 0x000e220000201000 */
[----:B------:R-:W-:Y:S01]  /*0d10*/  BSSY B0, `(.L_x_266) ;  /* 0x0000014000007945 */ /* 0x000fe20003800000 */
[----:B------:R-:W-:Y:S01]  /*0d20*/  IMAD R43, R43, c[0x0][0xc], RZ ;  /* 0x000003002b2b7a24 */ /* 0x000fe200078e02ff */
[----:B------:R-:W-:Y:S01]  /*0d30*/  ISETP.GE.AND.EX P0, PT, R17, c[0x0][0x164], PT, P0 ;  /* 0x0000590011007a0c */ /* 0x000fe20003f06300 */
[----:B------:R-:W-:-:S03]  /*0d40*/  IMAD.MOV.U32 R45, RZ, RZ, 0x2f800000 ;  /* 0x2f800000ff2d7424 */ /* 0x000fc600078e00ff */
[----:B------:R-:W-:-:S04]  /*0d50*/  IADD3 R34, P2, R43, R18, RZ ;  /* 0x000000122b227210 */ /* 0x000fc80007f5e0ff */
[----:B------:R-:W-:Y:S01]  /*0d60*/  ISETP.GE.U32.AND P1, PT, R34, c[0x0][0x160], PT ;  /* 0x0000580022007a0c */ /* 0x000fe20003f26070 */
[----:B------:R-:W-:-:S05]  /*0d70*/  IMAD.X R24, RZ, RZ, R17, P2 ;  /* 0x000000ffff187224 */ /* 0x000fca00010e0611 */
[----:B------:R-:W-:Y:S01]  /*0d80*/  ISETP.GE.AND.EX P1, PT, R24, c[0x0][0x164], PT, P1 ;  /* 0x0000590018007a0c */ /* 0x000fe20003f26310 */
[----:B------:R-:W-:Y:S07]  /*0d90*/  @P0 BRA `(.L_x_267) ;  /* 0x000000b000000947 */ /* 0x000fee0003800000 */
[----:B0-----:R-:W0:Y:S01]  /*0da0*/  I2F.U32 R42, R42 ;  /* 0x0000002a002a7306 */ /* 0x001e220000201000 */
[----:B------:R-:W-:Y:S02]  /*0db0*/  IMAD R26, R18, c[0x0][0x190], RZ ;  /* 0x00006400121a7a24 */ /* 0x000fe400078e02ff */
[----:B0-----:R-:W-:-:S04]  /*0dc0*/  FFMA.FTZ R24, R42, R45, 1.1641532182693481445e-10 ;  /* 0x2f0000002a187423 */ /* 0x001fc8000001002d */
[----:B------:R-:W-:-:S04]  /*0dd0*/  FMUL.FTZ R38, R24, 1 ;  /* 0x3f80000018267820 */ /* 0x000fc80000410000 */
[----:B------:R-:W0:Y:S02]  /*0de0*/  F2F.F64.F32 R24, R38 ;  /* 0x0000002600187310 */ /* 0x000e240000201800 */
[----:B0-----:R0:W1:Y:S02]  /*0df0*/  DSETP.GEU.AND P0, PT, R24, c[0x0][0x198], PT ;  /* 0x000066001800762a */ /* 0x0010640003f0e000 */
[----:B0-----:R-:W-:-:S04]  /*0e00*/  IADD3 R24, P2, R26, c[0x0][0x188], RZ ;  /* 0x000062001a187a10 */ /* 0x001fc80007f5e0ff */
[----:B------:R-:W-:Y:S01]  /*0e10*/  LEA.HI.X.SX32 R25, R26, c[0x0][0x18c], 0x1, P2 ;  /* 0x000063001a197a11 */ /* 0x000fe200010f0eff */
[----:B------:R-:W-:Y:S01]  /*0e20*/  IMAD.MOV.U32 R26, RZ, RZ, RZ ;  /* 0x000000ffff1a7224 */ /* 0x000fe200078e00ff */
[----:B-1----:R-:W-:-:S05]  /*0e30*/  FSEL R27, RZ, 1.875, P0 ;  /* 0x3ff00000ff1b7808 */ /* 0x002fca0000000000 */
[----:B------:R0:W-:Y:S02]  /*0e40*/  STG.E.64 [R24.64], R26 ;  /* 0x0000001a18007986 */ /* 0x0001e4000c101b08 */
.L_x_267:
[----:B0-----:R-:W-:Y:S05]  /*0e50*/  BSYNC B0 ;  /* 0x0000000000007941 */ /* 0x001fea0003800000 */
.L_x_266:
[----:B------:R-:W-:Y:S01]  /*0e60*/  FFMA.FTZ R32, R32, R45, 1.1641532182693481445e-10 ;  /* 0x2f00000020207423 */ /* 0x000fe2000001002d */
[----:B------:R-:W-:Y:S05]  /*0e70*/  @P1 BRA `(.L_x_268) ;  /* 0x0000009000001947 */ /* 0x000fea0003800000 */
[----:B------:R-:W-:Y:S02]  /*0e80*/  FMUL.FTZ R32, R32, 1 ;  /* 0x3f80000020207820 */ /* 0x000fe40000410000 */
[----:B------:R-:W-:Y:S02]  /*0e90*/  IMAD R34, R34, c[0x0][0x190], RZ ;  /* 0x0000640022227a24 */ /* 0x000fe400078e02ff */
[----:B------:R-:W0:Y:S01]  /*0ea0*/  F2F.F64.F32 R24, R32 ;  /* 0x0000002000187310 */ /* 0x000e220000201800 */
[----:B------:R-:W-:Y:S01]  /*0eb0*/  IMAD.MOV.U32 R26, RZ, RZ, RZ ;  /* 0x000000ffff1a7224 */ /* 0x000fe200078e00ff */
[----:B0-----:R0:W1:Y:S02]  /*0ec0*/  DSETP.GEU.AND P0, PT, R24, c[0x0][0x198], PT ;  /* 0x000066001800762a */ /* 0x0010640003f0e000 */
[----:B0-----:R-:W-:-:S04]  /*0ed0*/  IADD3 R24, P1, R34, c[0x0][0x188], RZ ;  /* 0x0000620022187a10 */ /* 0x001fc80007f3e0ff */
[----:B------:R-:W-:Y:S02]  /*0ee0*/  LEA.HI.X.SX32 R25, R34, c[0x0][0x18c], 0x1, P1 ;  /* 0x0000630022197a11 */ /* 0x000fe400008f0eff */
[----:B-1----:R-:W-:-:S05]  /*0ef0*/  FSEL R27, RZ, 1.875, P0 ;  /* 0x3ff00000ff1b7808 */ /* 0x002fca0000000000 */
[----:B------:R0:W-:Y:S02]  /*0f00*/  STG.E.64 [R24.64], R26 ;  /* 0x0000001a18007986 */ /* 0x0001e4000c101b08 */
.L_x_268:
[----:B------:R-:W-:Y:S01]  /*0f10*/  LEA R18, P0, R43, R18, 0x1 ;  /* 0x000000122b127211 */ /* 0x000fe200078008ff */
[----:B------:R-:W-:Y:S01]  /*0f20*/  WARPSYNC 0xffffffff ;  /* 0xffffffff00007948 */ /* 0x000fe20003800000 */
[----:B------:R-:W-:Y:S01]  /*0f30*/  BAR.SYNC.DEFER_BLOCKING 0x0 ;  /* 0x0000000000007b1d */ /* 0x000fe20000010000 */
[----:B------:R-:W-:Y:S02]  /*0f40*/  IMAD.MOV.U32 R38, RZ, RZ, R22 ;  /* 0x000000ffff267224 */ /* 0x000fe400078e0016 */
[----:B------:R-:W-:Y:S01]  /*0f50*/  IMAD.X R17, RZ, RZ, R17, P0 ;  /* 0x000000ffff117224 */ /* 0x000fe200000e0611 */
[----:B------:R-:W-:Y:S01]  /*0f60*/  ISETP.GE.U32.AND P0, PT, R18, R35, PT ;  /* 0x000000231200720c */ /* 0x000fe20003f06070 */
[----:B------:R-:W-:Y:S02]  /*0f70*/  IMAD.MOV.U32 R34, RZ, RZ, R28 ;  /* 0x000000ffff227224 */ /* 0x000fe400078e001c */
[----:B------:R-:W-:Y:S01]  /*0f80*/  IMAD.MOV.U32 R32, RZ, RZ, R29 ;  /* 0x000000ffff207224 */ /* 0x000fe200078e001d */
[----:B------:R-:W-:-:S13]  /*0f90*/  ISETP.GE.AND.EX P0, PT, R17, R36, PT, P0 ;  /* 0x000000241100720c */ /* 0x000fda0003f06300 */
[----:B------:R-:W-:Y:S05]  /*0fa0*/  @!P0 BRA `(.L_x_269) ;  /* 0xfffff8e000008947 */ /* 0x000fea000383ffff */
[----:B------:R-:W-:Y:S05]  /*0fb0*/  EXIT ;  /* 0x000000000000794d */ /* 0x000fea0003800000 */
        .weak           $__internal_17_$__cuda_sm20_div_s64
        .type           $__internal_17_$__cuda_sm20_div_s64,@function
        .size           $__internal_17_$__cuda_sm20_div_s64,(.L_x_7202 - $__internal_17_$__cuda_sm20_div_s64)
$__internal_17_$__cuda_sm20_div_s64:
        /* <DEDUP_REMOVED lines=73> */
[----:B------:R-:W-:Y:S06]  /*1450*/  RET.REL.NODEC R26 `(_ZN2at6native57_GLOBAL__N__cd6b329d_24_DistributionBernoulli_cu_7537a20d43distribution_elementwise_grid_stride_kernelIdLi2EZNS0_9templates4cuda21uniform_and_transformIddPNS_17CUDAGeneratorImplEZZZNS4_16bernoulli_kernelIS7_EEvRNS_18TensorIteratorBaseEdT_ENKUlvE_clEvENKUlvE4_clEvEUldE_EEvSA_T1_T2_EUlP24curandStatePhilox4_32_10E0_ZNS1_27distribution_nullary_kernelIdd6float4S7_SJ_SE_EEvSA_SG_RKT3_T4_EUlidE_EEvlNS_15PhiloxCudaStateESF_SG_) ;  /* 0xffffeba01a007950 */ /* 0x000fec0003c3ffff */
.L_x_270:
        /* <DEDUP_REMOVED lines=10> */
.L_x_7202:


//--------------------- .text._ZN2at6native57_GLOBAL__N__cd6b329d_24_DistributionBernoulli_cu_7537a20d43distribution_elementwise_grid_stride_kernelIdLi2EZNS0_9templates4cuda21uniform_and_transformIddPNS_17CUDAGeneratorImplEZZZNS4_16bernoulli_kernelIS7_EEvRNS_18TensorIteratorBaseEdT_ENKUlvE_clEvENKUlvE4_clEvEUldE_EEvSA_T1_T2_EUlP24curandStatePhilox4_32_10E_ZNS1_27distribution_nullary_kernelIdd7double2S7_SJ_SE_EEvSA_SG_RKT3_T4_EUlidE0_EEvlNS_15PhiloxCudaStateESF_SG_ --------------------------
	.section	.text._ZN2at6native57_GLOBAL__N__cd6b329d_24_DistributionBernoulli_cu_7537a20d43distribution_elementwise_grid_stride_kernelIdLi2EZNS0_9templates4cuda21uniform_and_transformIddPNS_17CUDAGeneratorImplEZZZNS4_16bernoulli_kernelIS7_EEvRNS_18TensorIteratorBaseEdT_ENKUlvE_clEvENKUlvE4_clEvEUldE_EEvSA_T1_T2_EUlP24curandStatePhilox4_32_10E_ZNS1_27distribution_nullary_kernelIdd7double2S7_SJ_SE_EEvSA_SG_RKT3_T4_EUlidE0_EEvlNS_15PhiloxCudaStateESF_SG_,"ax",@progbits
	.sectioninfo	@"SHI_REGISTERS=38"
	.align	128
.text._ZN2at6native57_GLOBAL__N__cd6b329d_24_DistributionBernoulli_cu_7537a20d43distribution_elementwise_grid_stride_kernelIdLi2EZNS0_9templates4cuda21uniform_and_transformIddPNS_17CUDAGeneratorImplEZZZNS4_16bernoulli_kernelIS7_EEvRNS_18TensorIteratorBaseEdT_ENKUlvE_clEvENKUlvE4_clEvEUldE_EEvSA_T1_T2_EUlP24curandStatePhilox4_32_10E_ZNS1_27distribution_nullary_kernelIdd7double2S7_SJ_SE_EEvSA_SG_RKT3_T4_EUlidE0_EEvlNS_15PhiloxCudaStateESF_SG_:
        .type           _ZN2at6native57_GLOBAL__N__cd6b329d_24_DistributionBernoulli_cu_7537a20d43distribution_elementwise_grid_stride_kernelIdLi2EZNS0_9templates4cuda21uniform_and_transformIddPNS_17CUDAGeneratorImplEZZZNS4_16bernoulli_kernelIS7_EEvRNS_18TensorIteratorBaseEdT_ENKUlvE_clEvENKUlvE4_clEvEUldE_EEvSA_T1_T2_EUlP24curandStatePhilox4_32_10E_ZNS1_27distribution_nullary_kernelIdd7double2S7_SJ_SE_EEvSA_SG_RKT3_T4_EUlidE0_EEvlNS_15PhiloxCudaStateESF_SG_,@function
        .size           _ZN2at6native57_GLOBAL__N__cd6b329d_24_DistributionBernoulli_cu_7537a20d43distribution_elementwise_grid_stride_kernelIdLi2EZNS0_9templates4cuda21uniform_and_transformIddPNS_17CUDAGeneratorImplEZZZNS4_16bernoulli_kernelIS7_EEvRNS_18TensorIteratorBaseEdT_ENKUlvE_clEvENKUlvE4_clEvEUldE_EEvSA_T1_T2_EUlP24curandStatePhilox4_32_10E_ZNS1_27distribution_nullary_kernelIdd7double2S7_SJ_SE_EEvSA_SG_RKT3_T4_EUlidE0_EEvlNS_15PhiloxCudaStateESF_SG_,(.L_x_7204 - _ZN2at6native57_GLOBAL__N__cd6b329d_24_DistributionBernoulli_cu_7537a20d43distribution_elementwise_grid_stride_kernelIdLi2EZNS0_9templates4cuda21uniform_and_transformIddPNS_17CUDAGeneratorImplEZZZNS4_16bernoulli_kernelIS7_EEvRNS_18TensorIteratorBaseEdT_ENKUlvE_clEvENKUlvE4_clEvEUldE_EEvSA_T1_T2_EUlP24curandStatePhilox4_32_10E_ZNS1_27distribution_nullary_kernelIdd7double2S7_SJ_SE_EEvSA_SG_RKT3_T4_EUlidE0_EEvlNS_15PhiloxCudaStateESF_SG_)
        .other          _ZN2at6native57_GLOBAL__N__cd6b329d_24_DistributionBernoulli_cu_7537a20d43distribution_elementwise_grid_stride_kernelIdLi2EZNS0_9templates4cuda21uniform_and_transformIddPNS_17CUDAGeneratorImplEZZZNS4_16bernoulli_kernelIS7_EEvRNS_18TensorIteratorBaseEdT_ENKUlvE_clEvENKUlvE4_clEvEUldE_EEvSA_T1_T2_EUlP24curandStatePhilox4_32_10E_ZNS1_27distribution_nullary_kernelIdd7double2S7_SJ_SE_EEvSA_SG_RKT3_T4_EUlidE0_EEvlNS_15PhiloxCudaStateESF_SG_,@"STO_CUDA_ENTRY STV_DEFAULT"
_ZN2at6native57_GLOBAL__N__cd6b329d_24_DistributionBernoulli_cu_7537a20d43distribution_elementwise_grid_stride_kernelIdLi2EZNS0_9templates4cuda21uniform_and_transformIddPNS_17CUDAGeneratorImplEZZZNS4_16bernoulli_kernelIS7_EEvRNS_18TensorIteratorBaseEdT_ENKUlvE_clEvENKUlvE4_clEvEUldE_EEvSA_T1_T2_EUlP24curandStatePhilox4_32_10E_ZNS1_27distribution_nullary_kernelIdd7double2S7_SJ_SE_EEvSA_SG_RKT3_T4_EUlidE0_EEvlNS_15PhiloxCudaStateESF_SG_:
        /* <DEDUP_REMOVED lines=92> */
[----:B------:R-:W-:Y:S05]  /*05c0*/  CALL.REL.NOINC `($__internal_18_$__cuda_sm20_div_s64) ;  /* 0x0000259000007944 */ /* 0x000fea0003c00000 */
[----:B------:R-:W-:Y:S05]  /*05d0*/  BRA `(.L_x_272) ;  /* 0x0000016000007947 */ /* 0x000fea0003800000 */
.L_x_271:
        /* <DEDUP_REMOVED lines=22> */
.L_x_272:
        /* <DEDUP_REMOVED lines=16> */
.L_x_283:
[----:B------:R-:W-:Y:S01]  /*0840*/  IADD3 R0, R0, 0x1, RZ ;  /* 0x0000000100007810 */ /* 0x000fe20007ffe0ff */
[----:B------:R-:W-:Y:S03]  /*0850*/  BSSY B0, `(.L_x_273) ;  /* 0x000000c000007945 */ /* 0x000fe60003800000 */
[C---:B------:R-:W-:Y:S01]  /*0860*/  ISETP.NE.AND P0, PT, R0.reuse, RZ, PT ;  /* 0x000000ff0000720c */ /* 0x040fe20003f05270 */
[----:B------:R-:W-:-:S12]  /*0870*/  IMAD.HI.U32 R18, R0, -0x2daee0ad, RZ ;  /* 0xd2511f5300127827 */ /* 0x000fd800078e00ff */
[----:B-1----:R-:W-:Y:S05]  /*0880*/  @P0 BRA `(.L_x_274) ;  /* 0x0000008000000947 */ /* 0x002fea0003800000 */
        /* <DEDUP_REMOVED lines=8> */
.L_x_274:
[----:B------:R-:W-:Y:S05]  /*0910*/  BSYNC B0 ;  /* 0x0000000000007941 */ /* 0x000fea0003800000 */
.L_x_273:
        /* <DEDUP_REMOVED lines=44> */
[----:B------:R-:W-:Y:S02]  /*0be0*/  LOP3.LUT R19, R21, R22, R10, 0x96, !PT ;  /* 0x0000001615137212 */ /* 0x000fe400078e960a */
[----:B------:R-:W-:Y:S01]  /*0bf0*/  IADD3 R21, R16, -0x700cb87f, RZ ;  /* 0x8ff3478110157810 */ /* 0x000fe20007ffe0ff */
[----:B------:R-:W-:Y:S01]  /*0c00*/  IMAD R22, R11, -0x2daee0ad, RZ ;  /* 0xd2511f530b167824 */ /* 0x000fe200078e02ff */
        /* <DEDUP_REMOVED lines=19> */
[----:B------:R-:W-:Y:S02]  /*0d40*/  @P0 IMAD.MOV.U32 R20, RZ, RZ, R32 ;  /* 0x000000ffff140224 */ /* 0x000fe400078e0020 */
[----:B------:R-:W-:Y:S01]  /*0d50*/  @P0 IMAD.MOV.U32 R34, RZ, RZ, R22 ;  /* 0x000000ffff220224 */ /* 0x000fe200078e0016 */
[----:B------:R-:W-:Y:S05]  /*0d60*/  BRA `(.L_x_275) ;  /* 0x0000004000007947 */ /* 0x000fea0003800000 */
.L_x_276:
[----:B------:R-:W-:Y:S01]  /*0d70*/  IMAD.MOV.U32 R23, RZ, RZ, R30 ;  /* 0x000000ffff177224 */ /* 0x000fe200078e001e */
[----:B------:R-:W-:Y:S01]  /*0d80*/  MOV R20, R22 ;  /* 0x0000001600147202 */ /* 0x000fe20000000f00 */
[----:B------:R-:W-:Y:S02]  /*0d90*/  IMAD.MOV.U32 R21, RZ, RZ, R28 ;  /* 0x000000ffff157224 */ /* 0x000fe400078e001c */
[----:B------:R-:W-:Y:S02]  /*0da0*/  IMAD.MOV.U32 R34, RZ, RZ, R18 ;  /* 0x000000ffff227224 */ /* 0x000fe400078e0012 */
.L_x_275:
[----:B------:R-:W-:Y:S01]  /*0db0*/  IMAD.WIDE.U32 R32, R20, 0x200000, RZ ;  /* 0x0020000014207825 */ /* 0x000fe200078e00ff */
[----:B------:R-:W-:Y:S01]  /*0dc0*/  ISETP.GE.U32.AND P0, PT, R12, c[0x0][0x160], PT ;  /* 0x000058000c007a0c */ /* 0x000fe20003f06070 */
[----:B------:R-:W-:Y:S01]  /*0dd0*/  HFMA2.MMA R20, -RZ, RZ, 0, 0 ;  /* 0x00000000ff147435 */ /* 0x000fe200000001ff */
[----:B------:R-:W-:Y:S02]  /*0de0*/  BSSY B0, `(.L_x_277) ;  /* 0x00000e8000007945 */ /* 0x000fe40003800000 */
[----:B------:R-:W-:Y:S01]  /*0df0*/  LOP3.LUT R32, R32, R23, RZ, 0x3c, !PT ;  /* 0x0000001720207212 */ /* 0x000fe200078e3cff */
[----:B------:R-:W-:Y:S01]  /*0e00*/  IMAD.WIDE.U32 R22, R34, 0x200000, RZ ;  /* 0x0020000022167825 */ /* 0x000fe200078e00ff */
[----:B------:R-:W-:-:S02]  /*0e10*/  ISETP.GE.AND.EX P0, PT, R13, c[0x0][0x164], PT, P0 ;  /* 0x000059000d007a0c */ /* 0x000fc40003f06300 */
[----:B------:R-:W0:Y:S02]  /*0e20*/  I2F.F64.U64 R30, R32 ;  /* 0x00000020001e7312 */ /* 0x000e240000301800 */
[----:B------:R-:W-:Y:S01]  /*0e30*/  LOP3.LUT R22, R22, R21, RZ, 0x3c, !PT ;  /* 0x0000001516167212 */ /* 0x000fe200078e3cff */
[----:B------:R-:W-:-:S05]  /*0e40*/  IMAD.MOV.U32 R21, RZ, RZ, 0x3ca00000 ;  /* 0x3ca00000ff157424 */ /* 0x000fca00078e00ff */
[----:B------:R-:W1:Y:S01]  /*0e50*/  I2F.F64.U64 R22, R22 ;  /* 0x0000001600167312 */ /* 0x000e620000301800 */
[----:B0-----:R0:W2:-:S04]  /*0e60*/  DFMA R30, R30, R20, 5.5511151231257827021e-17 ;  /* 0x3c9000001e1e742b */ /* 0x0010880000000014 */
[----:B-1----:R0:W1:Y:S01]  /*0e70*/  DFMA R20, R22, R20, 5.5511151231257827021e-17 ;  /* 0x3c9000001614742b */ /* 0x0020620000000014 */
[----:B------:R-:W-:Y:S05]  /*0e80*/  @P0 BRA `(.L_x_278) ;  /* 0x00000dd000000947 */ /* 0x000fea0003800000 */
[----:B--2---:R-:W-:Y:S02]  /*0e90*/  ISETP.NE.AND P0, PT, RZ, c[0x0][0x188], PT ;  /* 0x00006200ff007a0c */ /* 0x004fe40003f05270 */
[----:B------:R-:W-:-:S11]  /*0ea0*/  MOV R33, RZ ;  /* 0x000000ff00217202 */ /* 0x000fd60000000f00 */
[----:B------:R-:W-:Y:S05]  /*0eb0*/  @!P0 BRA `(.L_x_279) ;  /* 0x00000d4000008947 */ /* 0x000fea0003800000 */
[----:B0-----:R-:W-:Y:S01]  /*0ec0*/  MOV R23, R12 ;  /* 0x0000000c00177202 */ /* 0x001fe20000000f00 */
        /* <DEDUP_REMOVED lines=210> */
[----:B------:R-:W-:-:S04]  /*1bf0*/  @P0 IMAD R33, R22, c[0x0][0x318], R33 ;  /* 0x0000c60016210a24 */ /* 0x000fc800078e0221 */
.L_x_279:
[----:B------:R2:W3:Y:S01]  /*1c00*/  DSETP.GEU.AND P0, PT, R30, c[0x0][0x328], PT ;  /* 0x0000ca001e00762a */ /* 0x0004e20003f0e000 */
[----:B0-----:R-:W-:Y:S01]  /*1c10*/  IADD3 R22, P1, R33, c[0x0][0x320], RZ ;  /* 0x0000c80021167a10 */ /* 0x001fe20007f3e0ff */
[----:B--2---:R-:W-:-:S03]  /*1c20*/  IMAD.MOV.U32 R30, RZ, RZ, RZ ;  /* 0x000000ffff1e7224 */ /* 0x004fc600078e00ff */
[----:B------:R-:W-:Y:S02]  /*1c30*/  IADD3.X R23, RZ, c[0x0][0x324], RZ, P1, !PT ;  /* 0x0000c900ff177a10 */ /* 0x000fe40000ffe4ff */
[----:B---3--:R-:W-:-:S05]  /*1c40*/  FSEL R31, RZ, 1.875, P0 ;  /* 0x3ff00000ff1f7808 */ /* 0x008fca0000000000 */
[----:B------:R0:W-:Y:S02]  /*1c50*/  STG.E.64 [R22.64], R30 ;  /* 0x0000001e16007986 */ /* 0x0001e4000c101b08 */
.L_x_278:
[----:B--2---:R-:W-:Y:S05]  /*1c60*/  BSYNC B0 ;  /* 0x0000000000007941 */ /* 0x004fea0003800000 */
.L_x_277:
[----:B0-----:R-:W-:-:S05]  /*1c70*/  MOV R31, c[0x0][0x0] ;  /* 0x00000000001f7a02 */ /* 0x001fca0000000f00 */
        /* <DEDUP_REMOVED lines=213> */
[----:B------:R-:W-:-:S04]  /*29d0*/  @P0 IMAD.HI.U32 R22, R23, c[0x0][0x2b0], R22 ;  /* 0x0000ac0017160a27 */ /* 0x000fc800078e0016 */
[----:B------:R-:W-:Y:S01]  /*29e0*/  IMAD R33, R30, c[0x0][0x2a0], R33 ;  /* 0x0000a8001e217a24 */ /* 0x000fe200078e0221 */
[----:B------:R-:W-:-:S03]  /*29f0*/  @P0 SHF.R.U32.HI R22, RZ, c[0x0][0x2b4], R22 ;  /* 0x0000ad00ff160a19 */ /* 0x000fc60000011616 */
[----:B------:R-:W-:Y:S01]  /*2a00*/  IMAD R32, R33, c[0x0][0x314], R32 ;  /* 0x0000c50021207a24 */ /* 0x000fe200078e0220 */
[----:B------:R-:W-:-:S05]  /*2a10*/  @P0 IADD3 R22, -R22, RZ, RZ ;  /* 0x000000ff16160210 */ /* 0x000fca0007ffe1ff */
[----:B------:R-:W-:-:S04]  /*2a20*/  @P0 IMAD R23, R22, c[0x0][0x2ac], R23 ;  /* 0x0000ab0016170a24 */ /* 0x000fc800078e0217 */
[----:B------:R-:W-:-:S04]  /*2a30*/  @P0 IMAD R32, R23, c[0x0][0x318], R32 ;  /* 0x0000c60017200a24 */ /* 0x000fc800078e0220 */
.L_x_281:
[----:B-1----:R0:W1:Y:S01]  /*2a40*/  DSETP.GEU.AND P0, PT, R20, c[0x0][0x328], PT ;  /* 0x0000ca001400762a */ /* 0x0020620003f0e000 */
[----:B------:R-:W-:Y:S02]  /*2a50*/  IADD3 R32, P1, R32, c[0x0][0x320], RZ ;  /* 0x0000c80020207a10 */ /* 0x000fe40007f3e0ff */
[----:B0-----:R-:W-:-:S03]  /*2a60*/  MOV R20, RZ ;  /* 0x000000ff00147202 */ /* 0x001fc60000000f00 */
[----:B------:R-:W-:Y:S01]  /*2a70*/  IMAD.X R33, RZ, RZ, c[0x0][0x324], P1 ;  /* 0x0000c900ff217624 */ /* 0x000fe200008e06ff */
[----:B-1----:R-:W-:-:S05]  /*2a80*/  FSEL R21, RZ, 1.875, P0 ;  /* 0x3ff00000ff157808 */ /* 0x002fca0000000000 */
[----:B------:R0:W-:Y:S02]  /*2a90*/  STG.E.64 [R32.64], R20 ;  /* 0x0000001420007986 */ /* 0x0001e4000c101b08 */
.L_x_280:
        /* <DEDUP_REMOVED lines=11> */
.L_x_282:
[----:B------:R-:W-:Y:S05]  /*2b50*/  EXIT ;  /* 0x000000000000794d */ /* 0x000fea0003800000 */
        .weak           $__internal_18_$__cuda_sm20_div_s64
        .type           $__internal_18_$__cuda_sm20_div_s64,@function
        .size           $__internal_18_$__cuda_sm20_div_s64,(.L_x_7204 - $__internal_18_$__cuda_sm20_div_s64)
$__internal_18_$__cuda_sm20_div_s64:
        /* <DEDUP_REMOVED lines=28> */
[----:B------:R-:W-:-:S04]  /*2d20*/  IMAD.HI.U32 R18, P2, R23, R25, R18 ;  /* 0x0000001917127227 */ /* 0x000fc80007840012 */
[----:B------:R-:W-:Y:S02]  /*2d30*/  IMAD R19, R23, R20, RZ ;  /* 0x0000001417137224 */ /* 0x000fe400078e02ff */
[----:B------:R-:W-:-:S03]  /*2d40*/  IMAD.X R25, RZ, RZ, ~UR7, P4 ;  /* 0x80000007ff197e24 */ /* 0x000fc6000a0e06ff */
[----:B------:R-:W-:Y:S02]  /*2d50*/  IADD3 R20, P3, R19, R18, RZ ;  /* 0x0000001213147210 */ /* 0x000fe40007f7e0ff */
[----:B------:R-:W-:Y:S02]  /*2d60*/  IADD3.X R19, R28, R23, RZ, P0, !PT ;  /* 0x000000171c137210 */ /* 0x000fe400007fe4ff */
[----:B------:R-:W-:Y:S01]  /*2d70*/  SEL R23, R25, UR7, !P1 ;  /* 0x0000000719177c07 */ /* 0x000fe2000c800000 */
[----:B------:R-:W-:Y:S01]  /*2d80*/  IMAD.HI.U32 R18, R20, R21, RZ ;  /* 0x0000001514127227 */ /* 0x000fe200078e00ff */
[----:B------:R-:W-:-:S03]  /*2d90*/  IADD3.X R28, RZ, RZ, R19, P3, P2 ;  /* 0x000000ffff1c7210 */ /* 0x000fc60001fe4413 */
[----:B------:R-:W-:Y:S02]  /*2da0*/  IMAD.MOV.U32 R19, RZ, RZ, RZ ;  /* 0x000000ffff137224 */ /* 0x000fe400078e00ff */
[-C--:B------:R-:W-:Y:S02]  /*2db0*/  IMAD R27, R28, R23.reuse, RZ ;  /* 0x000000171c1b7224 */ /* 0x080fe400078e02ff */
[----:B------:R-:W-:-:S04]  /*2dc0*/  IMAD.WIDE.U32 R18, R20, R23, R18 ;  /* 0x0000001714127225 */ /* 0x000fc800078e0012 */
[----:B------:R-:W-:-:S04]  /*2dd0*/  IMAD.HI.U32 R25, R28, R23, RZ ;  /* 0x000000171c197227 */ /* 0x000fc800078e00ff */
[----:B------:R-:W-:-:S05]  /*2de0*/  IMAD.HI.U32 R18, P0, R28, R21, R18 ;  /* 0x000000151c127227 */ /* 0x000fca0007800012 */
[----:B------:R-:W-:Y:S01]  /*2df0*/  IADD3 R20, P2, R27, R18, RZ ;  /* 0x000000121b147210 */ /* 0x000fe20007f5e0ff */
[----:B------:R-:W-:Y:S01]  /*2e00*/  HFMA2.MMA R27, -RZ, RZ, 0, 0 ;  /* 0x00000000ff1b7435 */ /* 0x000fe200000001ff */
        /* <DEDUP_REMOVED lines=16> */
[----:B------:R-:W-:Y:S02]  /*2f10*/  SEL R20, R18, R25, P0 ;  /* 0x0000001912147207 */ /* 0x000fe40000000000 */
        /* <DEDUP_REMOVED lines=13> */
[----:B------:R-:W-:Y:S06]  /*2ff0*/  RET.REL.NODEC R26 `(_ZN2at6native57_GLOBAL__N__cd6b329d_24_DistributionBernoulli_cu_7537a20d43distribution_elementwise_grid_stride_kernelIdLi2EZNS0_9templates4cuda21uniform_and_transformIddPNS_17CUDAGeneratorImplEZZZNS4_16bernoulli_kernelIS7_EEvRNS_18TensorIteratorBaseEdT_ENKUlvE_clEvENKUlvE4_clEvEUldE_EEvSA_T1_T2_EUlP24curandStatePhilox4_32_10E_ZNS1_27distribution_nullary_kernelIdd7double2S7_SJ_SE_EEvSA_SG_RKT3_T4_EUlidE0_EEvlNS_15PhiloxCudaStateESF_SG_) ;  /* 0xffffd0001a007950 */ /* 0x000fec0003c3ffff */
.L_x_284:
        /* <DEDUP_REMOVED lines=16> */
.L_x_7204:


//--------------------- .text._ZN2at6native57_GLOBAL__N__cd6b329d_24_DistributionBernoulli_cu_7537a20d43distribution_elementwise_grid_stride_kernelIdLi2EZNS0_9templates4cuda21uniform_and_transformIddPNS_17CUDAGeneratorImplEZZZNS4_16bernoulli_kernelIS7_EEvRNS_18TensorIteratorBaseEdT_ENKUlvE_clEvENKUlvE4_clEvEUldE_EEvSA_T1_T2_EUlP24curandStatePhilox4_32_10E_ZNS1_27distribution_nullary_kernelIdd7double2S7_SJ_SE_EEvSA_SG_RKT3_T4_EUlidE_EEvlNS_15PhiloxCudaStateESF_SG_ --------------------------
	.section	.text._ZN2at6native57_GLOBAL__N__cd6b329d_24_DistributionBernoulli_cu_7537a20d43distribution_elementwise_grid_stride_kernelIdLi2EZNS0_9templates4cuda21uniform_and_transformIddPNS_17CUDAGeneratorImplEZZZNS4_16bernoulli_kernelIS7_EEvRNS_18TensorIteratorBaseEdT_ENKUlvE_clEvENKUlvE4_clEvEUldE_EEvSA_T1_T2_EUlP24curandStatePhilox4_32_10E_ZNS1_27distribution_nullary_kernelIdd7double2S7_SJ_SE_EEvSA_SG_RKT3_T4_EUlidE_EEvlNS_15PhiloxCudaStateESF_SG_,"ax",@progbits
	.sectioninfo	@"SHI_REGISTERS=47"
	.align	128
.text._ZN2at6native57_GLOBAL__N__cd6b329d_24_DistributionBernoulli_cu_7537a20d43distribution_elementwise_grid_stride_kernelIdLi2EZNS0_9templates4cuda21uniform_and_transformIddPNS_17CUDAGeneratorImplEZZZNS4_16bernoulli_kernelIS7_EEvRNS_18TensorIteratorBaseEdT_ENKUlvE_clEvENKUlvE4_clEvEUldE_EEvSA_T1_T2_EUlP24curandStatePhilox4_32_10E_ZNS1_27distribution_nullary_kernelIdd7double2S7_SJ_SE_EEvSA_SG_RKT3_T4_EUlidE_EEvlNS_15PhiloxCudaStateESF_SG_:
        .type           _ZN2at6native57_GLOBAL__N__cd6b329d_24_DistributionBernoulli_cu_7537a20d43distribution_elementwise_grid_stride_kernelIdLi2EZNS0_9templates4cuda21uniform_and_transformIddPNS_17CUDAGeneratorImplEZZZNS4_16bernoulli_kernelIS7_EEvRNS_18TensorIteratorBaseEdT_ENKUlvE_clEvENKUlvE4_clEvEUldE_EEvSA_T1_T2_EUlP24curandStatePhilox4_32_10E_ZNS1_27distribution_nullary_kernelIdd7double2S7_SJ_SE_EEvSA_SG_RKT3_T4_EUlidE_EEvlNS_15PhiloxCudaStateESF_SG_,@function
        .size           _ZN2at6native57_GLOBAL__N__cd6b329d_24_DistributionBernoulli_cu_7537a20d43distribution_elementwise_grid_stride_kernelIdLi2EZNS0_9templates4cuda21uniform_and_transformIddPNS_17CUDAGeneratorImplEZZZNS4_16bernoulli_kernelIS7_EEvRNS_18TensorIteratorBaseEdT_ENKUlvE_clEvENKUlvE4_clEvEUldE_EEvSA_T1_T2_EUlP24curandStatePhilox4_32_10E_ZNS1_27distribution_nullary_kernelIdd7double2S7_SJ_SE_EEvSA_SG_RKT3_T4_EUlidE_EEvlNS_15PhiloxCudaStateESF_SG_,(.L_x_7206 - _ZN2at6native57_GLOBAL__N__cd6b329d_24_DistributionBernoulli_cu_7537a20d43distribution_elementwise_grid_stride_kernelIdLi2EZNS0_9templates4cuda21uniform_and_transformIddPNS_17CUDAGeneratorImplEZZZNS4_16bernoulli_kernelIS7_EEvRNS_18TensorIteratorBaseEdT_ENKUlvE_clEvENKUlvE4_clEvEUldE_EEvSA_T1_T2_EUlP24curandStatePhilox4_32_10E_ZNS1_27distribution_nullary_kernelIdd7double2S7_SJ_SE_EEvSA_SG_RKT3_T4_EUlidE_EEvlNS_15PhiloxCudaStateESF_SG_)
        .other          _ZN2at6native57_GLOBAL__N__cd6b329d_24_DistributionBernoulli_cu_7537a20d43distribution_elementwise_grid_stride_kernelIdLi2EZNS0_9templates4cuda21uniform_and_transformIddPNS_17CUDAGeneratorImplEZZZNS4_16bernoulli_kernelIS7_EEvRNS_18TensorIteratorBaseEdT_ENKUlvE_clEvENKUlvE4_clEvEUldE_EEvSA_T1_T2_EUlP24curandStatePhilox4_32_10E_ZNS1_27distribution_nullary_kernelIdd7double2S7_SJ_SE_EEvSA_SG_RKT3_T4_EUlidE_EEvlNS_15PhiloxCudaStateESF_SG_,@"STO_CUDA_ENTRY STV_DEFAULT"
_ZN2at6native57_GLOBAL__N__cd6b329d_24_DistributionBernoulli_cu_7537a20d43distribution_elementwise_grid_stride_kernelIdLi2EZNS0_9templates4cuda21uniform_and_transformIddPNS_17CUDAGeneratorImplEZZZNS4_16bernoulli_kernelIS7_EEvRNS_18TensorIteratorBaseEdT_ENKUlvE_clEvENKUlvE4_clEvEUldE_EEvSA_T1_T2_EUlP24curandStatePhilox4_32_10E_ZNS1_27distribution_nullary_kernelIdd7double2S7_SJ_SE_EEvSA_SG_RKT3_T4_EUlidE_EEvlNS_15PhiloxCudaStateESF_SG_:
        /* <DEDUP_REMOVED lines=21> */
[----:B------:R-:W-:Y:S02]  /*0150*/  MOV R30, R22 ;  /* 0x00000016001e7202 */ /* 0x000fe40000000f00 */
        /* <DEDUP_REMOVED lines=71> */
[----:B------:R-:W-:Y:S05]  /*05d0*/  CALL.REL.NOINC `($__internal_19_$__cuda_sm20_div_s64) ;  /* 0x00000a7000007944 */ /* 0x000fea0003c00000 */
[----:B------:R-:W-:Y:S02]  /*05e0*/  IMAD.MOV.U32 R22, RZ, RZ, R24 ;  /* 0x000000ffff167224 */ /* 0x000fe400078e0018 */
[----:B------:R-:W-:Y:S01]  /*05f0*/  IMAD.MOV.U32 R23, RZ, RZ, R25 ;  /* 0x000000ffff177224 */ /* 0x000fe200078e0019 */
[----:B------:R-:W-:Y:S05]  /*0600*/  BRA `(.L_x_286) ;  /* 0x0000016000007947 */ /* 0x000fea0003800000 */
.L_x_285:
        /* <DEDUP_REMOVED lines=22> */
.L_x_286:
        /* <DEDUP_REMOVED lines=18> */
.L_x_293:
        /* <DEDUP_REMOVED lines=13> */
.L_x_288:
[----:B------:R-:W-:Y:S05]  /*0960*/  BSYNC B0 ;  /* 0x0000000000007941 */ /* 0x000fea0003800000 */
.L_x_287:
        /* <DEDUP_REMOVED lines=60> */
.L_x_290:
[----:B------:R-:W-:Y:S01]  /*0d30*/  IMAD.MOV.U32 R43, RZ, RZ, R32 ;  /* 0x000000ffff2b7224 */ /* 0x000fe200078e0020 */
[----:B------:R-:W-:Y:S01]  /*0d40*/  MOV R28, R25 ;  /* 0x00000019001c7202 */ /* 0x000fe20000000f00 */
[----:B------:R-:W-:Y:S02]  /*0d50*/  IMAD.MOV.U32 R27, RZ, RZ, R42 ;  /* 0x000000ffff1b7224 */ /* 0x000fe400078e002a */
[----:B------:R-:W-:-:S04]  /*0d60*/  IMAD.MOV.U32 R24, RZ, RZ, R22 ;  /* 0x000000ffff187224 */ /* 0x000fc800078e0016 */
.L_x_289:
[----:B------:R-:W-:Y:S01]  /*0d70*/  IMAD.WIDE.U32 R24, R24, 0x200000, RZ ;  /* 0x0020000018187825 */ /* 0x000fe200078e00ff */
[----:B------:R-:W-:Y:S01]  /*0d80*/  ISETP.GE.U32.AND P0, PT, R18, c[0x0][0x160], PT ;  /* 0x0000580012007a0c */ /* 0x000fe20003f06070 */
[----:B------:R-:W-:Y:S02]  /*0d90*/  BSSY B0, `(.L_x_291) ;  /* 0x0000013000007945 */ /* 0x000fe40003800000 */
[----:B------:R-:W-:Y:S01]  /*0da0*/  IMAD.MOV.U32 R26, RZ, RZ, 0x0 ;  /* 0x00000000ff1a7424 */ /* 0x000fe200078e00ff */
[----:B------:R-:W-:Y:S01]  /*0db0*/  LOP3.LUT R24, R24, R27, RZ, 0x3c, !PT ;  /* 0x0000001b18187212 */ /* 0x000fe200078e3cff */
[----:B------:R-:W-:Y:S01]  /*0dc0*/  IMAD.MOV.U32 R27, RZ, RZ, 0x3ca00000 ;  /* 0x3ca00000ff1b7424 */ /* 0x000fe200078e00ff */
[----:B------:R-:W-:-:S04]  /*0dd0*/  ISETP.GE.AND.EX P0, PT, R17, c[0x0][0x164], PT, P0 ;  /* 0x0000590011007a0c */ /* 0x000fc80003f06300 */
[----:B------:R-:W0:Y:S02]  /*0de0*/  I2F.F64.U64 R24, R24 ;  /* 0x0000001800187312 */ /* 0x000e240000301800 */
[----:B0-----:R0:W1:-:S07]  /*0df0*/  DFMA R24, R24, R26, 5.5511151231257827021e-17 ;  /* 0x3c9000001818742b */ /* 0x00104e000000001a */
[----:B------:R-:W-:Y:S05]  /*0e00*/  @P0 BRA `(.L_x_292) ;  /* 0x000000b000000947 */ /* 0x000fea0003800000 */
[----:B------:R-:W-:-:S04]  /*0e10*/  IMAD.WIDE.U32 R28, R28, 0x200000, RZ ;  /* 0x002000001c1c7825 */ /* 0x000fc800078e00ff */
[----:B------:R-:W-:Y:S01]  /*0e20*/  IMAD R32, R18, c[0x0][0x190], RZ ;  /* 0x0000640012207a24 */ /* 0x000fe200078e02ff */
[----:B------:R-:W-:-:S06]  /*0e30*/  LOP3.LUT R28, R28, R43, RZ, 0x3c, !PT ;  /* 0x0000002b1c1c7212 */ /* 0x000fcc00078e3cff */
[----:B------:R-:W2:Y:S02]  /*0e40*/  I2F.F64.U64 R28, R28 ;  /* 0x0000001c001c7312 */ /* 0x000ea40000301800 */
[----:B0-2---:R0:W2:Y:S02]  /*0e50*/  DFMA R26, R28, R26, 5.5511151231257827021e-17 ;  /* 0x3c9000001c1a742b */ /* 0x0050a4000000001a */
[----:B0-----:R-:W-:-:S04]  /*0e60*/  IMAD.MOV.U32 R28, RZ, RZ, RZ ;  /* 0x000000ffff1c7224 */ /* 0x001fc800078e00ff */
[----:B--2---:R0:W2:Y:S02]  /*0e70*/  DSETP.GEU.AND P0, PT, R26, c[0x0][0x198], PT ;  /* 0x000066001a00762a */ /* 0x0040a40003f0e000 */
[----:B0-----:R-:W-:-:S04]  /*0e80*/  IADD3 R26, P1, R32, c[0x0][0x188], RZ ;  /* 0x00006200201a7a10 */ /* 0x001fc80007f3e0ff */
[----:B------:R-:W-:Y:S02]  /*0e90*/  LEA.HI.X.SX32 R27, R32, c[0x0][0x18c], 0x1, P1 ;  /* 0x00006300201b7a11 */ /* 0x000fe400008f0eff */
[----:B--2---:R-:W-:-:S05]  /*0ea0*/  FSEL R29, RZ, 1.875, P0 ;  /* 0x3ff00000ff1d7808 */ /* 0x004fca0000000000 */
[----:B------:R0:W-:Y:S02]  /*0eb0*/  STG.E.64 [R26.64], R28 ;  /* 0x0000001c1a007986 */ /* 0x0001e4000c101b08 */
.L_x_292:
[----:B------:R-:W-:Y:S05]  /*0ec0*/  BSYNC B0 ;  /* 0x0000000000007941 */ /* 0x000fea0003800000 */
.L_x_291:
[----:B------:R-:W-:Y:S01]  /*0ed0*/  IMAD.MOV.U32 R23, RZ, RZ, c[0x0][0x0] ;  /* 0x00000000ff177624 */ /* 0x000fe200078e00ff */
[----:B------:R-:W-:Y:S01]  /*0ee0*/  WARPSYNC 0xffffffff ;  /* 0xffffffff00007948 */ /* 0x000fe20003800000 */
[----:B------:R-:W-:Y:S01]  /*0ef0*/  MOV R38, R22 ;  /* 0x0000001600267202 */ /* 0x000fe20000000f00 */
[----:B------:R-:W-:Y:S02]  /*0f00*/  IMAD.MOV.U32 R34, RZ, RZ, R42 ;  /* 0x000000ffff227224 */ /* 0x000fe400078e002a */
[----:B0-----:R-:W-:Y:S02]  /*0f10*/  IMAD R29, R23, c[0x0][0xc], RZ ;  /* 0x00000300171d7a24 */ /* 0x001fe400078e02ff */
[----:B------:R-:W-:-:S03]  /*0f20*/  IMAD.MOV.U32 R32, RZ, RZ, R44 ;  /* 0x000000ffff207224 */ /* 0x000fc600078e002c */
[----:B------:R-:W-:-:S04]  /*0f30*/  IADD3 R23, P1, R29, R18, RZ ;  /* 0x000000121d177210 */ /* 0x000fc80007f3e0ff */
[----:B------:R-:W-:Y:S01]  /*0f40*/  ISETP.GE.U32.AND P0, PT, R23, c[0x0][0x160], PT ;  /* 0x0000580017007a0c */ /* 0x000fe20003f06070 */
[----:B------:R-:W-:-:S05]  /*0f50*/  IMAD.X R26, RZ, RZ, R17, P1 ;  /* 0x000000ffff1a7224 */ /* 0x000fca00008e0611 */
[----:B------:R-:W-:-:S13]  /*0f60*/  ISETP.GE.AND.EX P0, PT, R26, c[0x0][0x164], PT, P0 ;  /* 0x000059001a007a0c */ /* 0x000fda0003f06300 */
[----:B------:R-:W-:Y:S01]  /*0f70*/  @!P0 IMAD R23, R23, c[0x0][0x190], RZ ;  /* 0x0000640017178a24 */ /* 0x000fe200078e02ff */
[----:B-1----:R0:W1:Y:S01]  /*0f80*/  @!P0 DSETP.GEU.AND P1, PT, R24, c[0x0][0x198], PT ;  /* 0x000066001800862a */ /* 0x0020620003f2e000 */
[----:B------:R-:W-:-:S03]  /*0f90*/  @!P0 IMAD.MOV.U32 R26, RZ, RZ, RZ ;  /* 0x000000ffff1a8224 */ /* 0x000fc600078e00ff */
[C---:B0-----:R-:W-:Y:S02]  /*0fa0*/  @!P0 IADD3 R24, P2, R23.reuse, c[0x0][0x188], RZ ;  /* 0x0000620017188a10 */ /* 0x041fe40007f5e0ff */
[----:B-1----:R-:W-:Y:S02]  /*0fb0*/  @!P0 FSEL R27, RZ, 1.875, P1 ;  /* 0x3ff00000ff1b8808 */ /* 0x002fe40000800000 */
[----:B------:R-:W-:-:S05]  /*0fc0*/  @!P0 LEA.HI.X.SX32 R25, R23, c[0x0][0x18c], 0x1, P2 ;  /* 0x0000630017198a11 */ /* 0x000fca00010f0eff */
[----:B------:R0:W-:Y:S04]  /*0fd0*/  @!P0 STG.E.64 [R24.64], R26 ;  /* 0x0000001a18008986 */ /* 0x0001e8000c101b08 */
[----:B------:R-:W-:Y:S01]  /*0fe0*/  BAR.SYNC.DEFER_BLOCKING 0x0 ;  /* 0x0000000000007b1d */ /* 0x000fe20000010000 */
[----:B------:R-:W-:-:S05]  /*0ff0*/  LEA R18, P0, R29, R18, 0x1 ;  /* 0x000000121d127211 */ /* 0x000fca00078008ff */
[----:B------:R-:W-:Y:S01]  /*1000*/  IMAD.X R17, RZ, RZ, R17, P0 ;  /* 0x000000ffff117224 */ /* 0x000fe200000e0611 */
[----:B------:R-:W-:-:S04]  /*1010*/  ISETP.GE.U32.AND P0, PT, R18, R35, PT ;  /* 0x000000231200720c */ /* 0x000fc80003f06070 */
[----:B------:R-:W-:-:S13]  /*1020*/  ISETP.GE.AND.EX P0, PT, R17, R36, PT, P0 ;  /* 0x000000241100720c */ /* 0x000fda0003f06300 */
[----:B0-----:R-:W-:Y:S05]  /*1030*/  @!P0 BRA `(.L_x_293) ;  /* 0xfffff85000008947 */ /* 0x001fea000383ffff */
[----:B------:R-:W-:Y:S05]  /*1040*/  EXIT ;  /* 0x000000000000794d */ /* 0x000fea0003800000 */
        .weak           $__internal_19_$__cuda_sm20_div_s64
        .type           $__internal_19_$__cuda_sm20_div_s64,@function
        .size           $__internal_19_$__cuda_sm20_div_s64,(.L_x_7206 - $__internal_19_$__cuda_sm20_div_s64)
$__internal_19_$__cuda_sm20_div_s64:
        /* <DEDUP_REMOVED lines=73> */
[----:B------:R-:W-:Y:S06]  /*14e0*/  RET.REL.NODEC R26 `(_ZN2at6native57_GLOBAL__N__cd6b329d_24_DistributionBernoulli_cu_7537a20d43distribution_elementwise_grid_stride_kernelIdLi2EZNS0_9templates4cuda21uniform_and_transformIddPNS_17CUDAGeneratorImplEZZZNS4_16bernoulli_kernelIS7_EEvRNS_18TensorIteratorBaseEdT_ENKUlvE_clEvENKUlvE4_clEvEUldE_EEvSA_T1_T2_EUlP24curandStatePhilox4_32_10E_ZNS1_27distribution_nullary_kernelIdd7double2S7_SJ_SE_EEvSA_SG_RKT3_T4_EUlidE_EEvlNS_15PhiloxCudaStateESF_SG_) ;  /* 0xffffeb101a007950 */ /* 0x000fec0003c3ffff */
.L_x_294:
        /* <DEDUP_REMOVED lines=9> */
.L_x_7206:


//--------------------- .text._ZN2at6native57_GLOBAL__N__cd6b329d_24_DistributionBernoulli_cu_7537a20d43distribution_elementwise_grid_stride_kernelIfLi4EZNS0_9templates4cuda21uniform_and_transformIsfPNS_17CUDAGeneratorImplEZZZNS4_16bernoulli_kernelIS7_EEvRNS_18TensorIteratorBaseEdT_ENKUlvE_clEvENKUlvE3_clEvEUlfE_EEvSA_T1_T2_EUlP24curandStatePhilox4_32_10E0_ZNS1_27distribution_nullary_kernelIsf6float4S7_SJ_SE_EEvSA_SG_RKT3_T4_EUlifE0_EEvlNS_15PhiloxCudaStateESF_SG_ --------------------------
	.section	.text._ZN2at6native57_GLOBAL__N__cd6b329d_24_DistributionBernoulli_cu_7537a20d43distribution_elementwise_grid_stride_kernelIfLi4EZNS0_9templates4cuda21uniform_and_transformIsfPNS_17CUDAGeneratorImplEZZZNS4_16bernoulli_kernelIS7_EEvRNS_18TensorIteratorBaseEdT_ENKUlvE_clEvENKUlvE3_clEvEUlfE_EEvSA_T1_T2_EUlP24curandStatePhilox4_32_10E0_ZNS1_27distribution_nullary_kernelIsf6float4S7_SJ_SE_EEvSA_SG_RKT3_T4_EUlifE0_EEvlNS_15PhiloxCudaStateESF_SG_,"ax",@progbits
	.sectioninfo	@"SHI_REGISTERS=40"
	.align	128
.text._ZN2at6native57_GLOBAL__N__cd6b329d_24_DistributionBernoulli_cu_7537a20d43distribution_elementwise_grid_stride_kernelIfLi4EZNS0_9templates4cuda21uniform_and_transformIsfPNS_17CUDAGeneratorImplEZZZNS4_16bernoulli_kernelIS7_EEvRNS_18TensorIteratorBaseEdT_ENKUlvE_clEvENKUlvE3_clEvEUlfE_EEvSA_T1_T2_EUlP24curandStatePhilox4_32_10E0_ZNS1_27distribution_nullary_kernelIsf6float4S7_SJ_SE_EEvSA_SG_RKT3_T4_EUlifE0_EEvlNS_15PhiloxCudaStateESF_SG_:
        .type           _ZN2at6native57_GLOBAL__N__cd6b329d_24_DistributionBernoulli_cu_7537a20d43distribution_elementwise_grid_stride_kernelIfLi4EZNS0_9templates4cuda21uniform_and_transformIsfPNS_17CUDAGeneratorImplEZZZNS4_16bernoulli_kernelIS7_EEvRNS_18TensorIteratorBaseEdT_ENKUlvE_clEvENKUlvE3_clEvEUlfE_EEvSA_T1_T2_EUlP24curandStatePhilox4_32_10E0_ZNS1_27distribution_nullary_kernelIsf6float4S7_SJ_SE_EEvSA_SG_RKT3_T4_EUlifE0_EEvlNS_15PhiloxCudaStateESF_SG_,@function
        .size           _ZN2at6native57_GLOBAL__N__cd6b329d_24_DistributionBernoulli_cu_7537a20d43distribution_elementwise_grid_stride_kernelIfLi4EZNS0_9templates4cuda21uniform_and_transformIsfPNS_17CUDAGeneratorImplEZZZNS4_16bernoulli_kernelIS7_EEvRNS_18TensorIteratorBaseEdT_ENKUlvE_clEvENKUlvE3_clEvEUlfE_EEvSA_T1_T2_EUlP24curandStatePhilox4_32_10E0_ZNS1_27distribution_nullary_kernelIsf6float4S7_SJ_SE_EEvSA_SG_RKT3_T4_EUlifE0_EEvlNS_15PhiloxCudaStateESF_SG_,(.L_x_7208 - _ZN2at6native57_GLOBAL__N__cd6b329d_24_DistributionBernoulli_cu_7537a20d43distribution_elementwise_grid_stride_kernelIfLi4EZNS0_9templates4cuda21uniform_and_transformIsfPNS_17CUDAGeneratorImplEZZZNS4_16bernoulli_kernelIS7_EEvRNS_18TensorIteratorBaseEdT_ENKUlvE_clEvENKUlvE3_clEvEUlfE_EEvSA_T1_T2_EUlP24curandStatePhilox4_32_10E0_ZNS1_27distribution_nullary_kernelIsf6float4S7_SJ_SE_EEvSA_SG_RKT3_T4_EUlifE0_EEvlNS_15PhiloxCudaStateESF_SG_)
        .other          _ZN2at6native57_GLOBAL__N__cd6b329d_24_DistributionBernoulli_cu_7537a20d43distribution_elementwise_grid_stride_kernelIfLi4EZNS0_9templates4cuda21uniform_and_transformIsfPNS_17CUDAGeneratorImplEZZZNS4_16bernoulli_kernelIS7_EEvRNS_18TensorIteratorBaseEdT_ENKUlvE_clEvENKUlvE3_clEvEUlfE_EEvSA_T1_T2_EUlP24curandStatePhilox4_32_10E0_ZNS1_27distribution_nullary_kernelIsf6float4S7_SJ_SE_EEvSA_SG_RKT3_T4_EUlifE0_EEvlNS_15PhiloxCudaStateESF_SG_,@"STO_CUDA_ENTRY STV_DEFAULT"
_ZN2at6native57_GLOBAL__N__cd6b329d_24_DistributionBernoulli_cu_7537a20d43distribution_elementwise_grid_stride_kernelIfLi4EZNS0_9templates4cuda21uniform_and_transformIsfPNS_17CUDAGeneratorImplEZZZNS4_16bernoulli_kernelIS7_EEvRNS_18TensorIteratorBaseEdT_ENKUlvE_clEvENKUlvE3_clEvEUlfE_EEvSA_T1_T2_EUlP24curandStatePhilox4_32_10E0_ZNS1_27distribution_nullary_kernelIsf6float4S7_SJ_SE_EEvSA_SG_RKT3_T4_EUlifE0_EEvlNS_15PhiloxCudaStateESF_SG_:
        /* <DEDUP_REMOVED lines=92> */
[----:B------:R-:W-:Y:S05]  /*05c0*/  CALL.REL.NOINC `($__internal_20_$__cuda_sm20_div_s64) ;  /* 0x000041e000007944 */ /* 0x000fea0003c00000 */
[----:B------:R-:W-:Y:S05]  /*05d0*/  BRA `(.L_x_296) ;  /* 0x0000016000007947 */ /* 0x000fea0003800000 */
.L_x_295:
        /* <DEDUP_REMOVED lines=22> */
.L_x_296:
        /* <DEDUP_REMOVED lines=21> */
.L_x_313:
        /* <DEDUP_REMOVED lines=13> */
.L_x_298:
[----:B------:R-:W-:Y:S05]  /*0960*/  BSYNC B0 ;  /* 0x0000000000007941 */ /* 0x000fea0003800000 */
.L_x_297:
        /* <DEDUP_REMOVED lines=69> */
.L_x_300:
[----:B------:R-:W-:Y:S01]  /*0dc0*/  IMAD.MOV.U32 R22, RZ, RZ, R32 ;  /* 0x000000ffff167224 */ /* 0x000fe200078e0020 */
[----:B------:R-:W-:Y:S01]  /*0dd0*/  MOV R23, R29 ;  /* 0x0000001d00177202 */ /* 0x000fe20000000f00 */
[----:B------:R-:W-:Y:S01]  /*0de0*/  IMAD.MOV.U32 R31, RZ, RZ, R27 ;  /* 0x000000ffff1f7224 */ /* 0x000fe200078e001b */
[----:B------:R-:W-:Y:S02]  /*0df0*/  MOV R35, R20 ;  /* 0x0000001400237202 */ /* 0x000fe40000000f00 */
.L_x_299:
        /* <DEDUP_REMOVED lines=226> */
[----:B------:R-:W-:-:S03]  /*1c20*/  @P0 IMAD R31, R22, c[0x0][0x318], R31 ;  /* 0x0000c600161f0a24 */ /* 0x000fc600078e021f */
.L_x_303:
[----:B------:R-:W-:Y:S02]  /*1c30*/  FSET.BF.LT.FTZ.AND R36, R36, R25, PT ;  /* 0x000000192424720a */ /* 0x000fe40003811000 */
[----:B------:R-:W-:Y:S02]  /*1c40*/  IADD3 R22, P0, R31, c[0x0][0x320], RZ ;  /* 0x0000c8001f167a10 */ /* 0x000fe40007f1e0ff */
[----:B------:R-:W0:Y:S03]  /*1c50*/  F2I.FTZ.TRUNC.NTZ R29, R36 ;  /* 0x00000024001d7305 */ /* 0x000e26000021f100 */
[----:B------:R-:W-:-:S05]  /*1c60*/  IMAD.X R23, RZ, RZ, c[0x0][0x324], P0 ;  /* 0x0000c900ff177624 */ /* 0x000fca00000e06ff */
[----:B0-----:R0:W-:Y:S03]  /*1c70*/  STG.E.U16 [R22.64], R29 ;  /* 0x0000001d16007986 */ /* 0x0011e6000c101508 */
.L_x_302:
[----:B------:R-:W-:Y:S05]  /*1c80*/  BSYNC B0 ;  /* 0x0000000000007941 */ /* 0x000fea0003800000 */
.L_x_301:
        /* <DEDUP_REMOVED lines=222> */
.L_x_306:
[----:B------:R-:W-:Y:S02]  /*2a70*/  FSET.BF.LT.FTZ.AND R30, R30, R25, PT ;  /* 0x000000191e1e720a */ /* 0x000fe40003811000 */
[----:B------:R-:W-:Y:S02]  /*2a80*/  IADD3 R22, P0, R33, c[0x0][0x320], RZ ;  /* 0x0000c80021167a10 */ /* 0x000fe40007f1e0ff */
[----:B------:R-:W0:Y:S03]  /*2a90*/  F2I.FTZ.TRUNC.NTZ R31, R30 ;  /* 0x0000001e001f7305 */ /* 0x000e26000021f100 */
[----:B------:R-:W-:-:S05]  /*2aa0*/  IMAD.X R23, RZ, RZ, c[0x0][0x324], P0 ;  /* 0x0000c900ff177624 */ /* 0x000fca00000e06ff */
[----:B0-----:R0:W-:Y:S03]  /*2ab0*/  STG.E.U16 [R22.64], R31 ;  /* 0x0000001f16007986 */ /* 0x0011e6000c101508 */
.L_x_305:
[----:B------:R-:W-:Y:S05]  /*2ac0*/  BSYNC B0 ;  /* 0x0000000000007941 */ /* 0x000fea0003800000 */
.L_x_304:
        /* <DEDUP_REMOVED lines=220> */
.L_x_309:
[----:B------:R-:W-:Y:S02]  /*3890*/  FSET.BF.LT.FTZ.AND R32, R32, R25, PT ;  /* 0x000000192020720a */ /* 0x000fe40003811000 */
[----:B------:R-:W-:Y:S02]  /*38a0*/  IADD3 R22, P0, R31, c[0x0][0x320], RZ ;  /* 0x0000c8001f167a10 */ /* 0x000fe40007f1e0ff */
[----:B------:R-:W0:Y:S02]  /*38b0*/  F2I.FTZ.TRUNC.NTZ R33, R32 ;  /* 0x0000002000217305 */ /* 0x000e24000021f100 */
[----:B------:R-:W-:-:S05]  /*38c0*/  IADD3.X R23, RZ, c[0x0][0x324], RZ, P0, !PT ;  /* 0x0000c900ff177a10 */ /* 0x000fca00007fe4ff */
[----:B0-----:R0:W-:Y:S04]  /*38d0*/  STG.E.U16 [R22.64], R33 ;  /* 0x0000002116007986 */ /* 0x0011e8000c101508 */
.L_x_308:
[----:B------:R-:W-:Y:S05]  /*38e0*/  BSYNC B0 ;  /* 0x0000000000007941 */ /* 0x000fea0003800000 */
.L_x_307:
        /* <DEDUP_REMOVED lines=219> */
.L_x_311:
[----:B------:R-:W-:Y:S02]  /*46a0*/  FSET.BF.LT.FTZ.AND R34, R34, R25, PT ;  /* 0x000000192222720a */ /* 0x000fe40003811000 */
[----:B------:R-:W-:Y:S02]  /*46b0*/  IADD3 R22, P0, R31, c[0x0][0x320], RZ ;  /* 0x0000c8001f167a10 */ /* 0x000fe40007f1e0ff */
[----:B------:R-:W0:Y:S02]  /*46c0*/  F2I.FTZ.TRUNC.NTZ R33, R34 ;  /* 0x0000002200217305 */ /* 0x000e24000021f100 */
[----:B------:R-:W-:-:S05]  /*46d0*/  IADD3.X R23, RZ, c[0x0][0x324], RZ, P0, !PT ;  /* 0x0000c900ff177a10 */ /* 0x000fca00007fe4ff */
[----:B0-----:R0:W-:Y:S04]  /*46e0*/  STG.E.U16 [R22.64], R33 ;  /* 0x0000002116007986 */ /* 0x0011e8000c101508 */
.L_x_310:
[----:B------:R-:W-:Y:S01]  /*46f0*/  LEA R12, P0, R29, R12, 0x2 ;  /* 0x0000000c1d0c7211 */ /* 0x000fe200078010ff */
[----:B------:R-:W-:Y:S01]  /*4700*/  WARPSYNC 0xffffffff ;  /* 0xffffffff00007948 */ /* 0x000fe20003800000 */
[----:B------:R-:W-:Y:S01]  /*4710*/  BAR.SYNC.DEFER_BLOCKING 0x0 ;  /* 0x0000000000007b1d */ /* 0x000fe20000010000 */
[----:B------:R-:W-:Y:S01]  /*4720*/  MOV R34, R20 ;  /* 0x0000001400227202 */ /* 0x000fe20000000f00 */
[----:B------:R-:W-:Y:S01]  /*4730*/  IMAD.MOV.U32 R32, RZ, RZ, R28 ;  /* 0x000000ffff207224 */ /* 0x000fe200078e001c */
[----:B0-----:R-:W-:Y:S01]  /*4740*/  MOV R33, R27 ;  /* 0x0000001b00217202 */ /* 0x001fe20000000f00 */
[----:B------:R-:W-:Y:S01]  /*4750*/  IMAD.X R13, RZ, RZ, R13, P0 ;  /* 0x000000ffff0d7224 */ /* 0x000fe200000e060d */
[----:B------:R-:W-:-:S04]  /*4760*/  ISETP.GE.U32.AND P0, PT, R12, R17, PT ;  /* 0x000000110c00720c */ /* 0x000fc80003f06070 */
[----:B------:R-:W-:-:S13]  /*4770*/  ISETP.GE.AND.EX P0, PT, R13, R24, PT, P0 ;  /* 0x000000180d00720c */ /* 0x000fda0003f06300 */
[----:B------:R-:W-:Y:S01]  /*4780*/  @P0 CALL.REL.NOINC `(.L_x_312) ;  /* 0x0000001000000944 */ /* 0x000fe20003c00000 */
[----:B------:R-:W-:Y:S05]  /*4790*/  BRA `(.L_x_313) ;  /* 0xffffc0f000007947 */ /* 0x000fea000383ffff */
.L_x_312:
[----:B------:R-:W-:Y:S05]  /*47a0*/  EXIT ;  /* 0x000000000000794d */ /* 0x000fea0003800000 */
        .weak           $__internal_20_$__cuda_sm20_div_s64
        .type           $__internal_20_$__cuda_sm20_div_s64,@function
        .size           $__internal_20_$__cuda_sm20_div_s64,(.L_x_7208 - $__internal_20_$__cuda_sm20_div_s64)
$__internal_20_$__cuda_sm20_div_s64:
        /* <DEDUP_REMOVED lines=73> */
[----:B------:R-:W-:Y:S06]  /*4c40*/  RET.REL.NODEC R24 `(_ZN2at6native57_GLOBAL__N__cd6b329d_24_DistributionBernoulli_cu_7537a20d43distribution_elementwise_grid_stride_kernelIfLi4EZNS0_9templates4cuda21uniform_and_transformIsfPNS_17CUDAGeneratorImplEZZZNS4_16bernoulli_kernelIS7_EEvRNS_18TensorIteratorBaseEdT_ENKUlvE_clEvENKUlvE3_clEvEUlfE_EEvSA_T1_T2_EUlP24curandStatePhilox4_32_10E0_ZNS1_27distribution_nullary_kernelIsf6float4S7_SJ_SE_EEvSA_SG_RKT3_T4_EUlifE0_EEvlNS_15PhiloxCudaStateESF_SG_) ;  /* 0xffffb3b018007950 */ /* 0x000fec0003c3ffff */
.L_x_314:
        /* <DEDUP_REMOVED lines=11> */
.L_x_7208:


//--------------------- .text._ZN2at6native57_GLOBAL__N__cd6b329d_24_DistributionBernoulli_cu_7537a20d43distribution_elementwise_grid_stride_kernelIfLi4EZNS0_9templates4cuda21uniform_and_transformIsfPNS_17CUDAGeneratorImplEZZZNS4_16bernoulli_kernelIS7_EEvRNS_18TensorIteratorBaseEdT_ENKUlvE_clEvENKUlvE3_clEvEUlfE_EEvSA_T1_T2_EUlP24curandStatePhilox4_32_10E0_ZNS1_27distribution_nullary_kernelIsf6float4S7_SJ_SE_EEvSA_SG_RKT3_T4_EUlifE_EEvlNS_15PhiloxCudaStateESF_SG_ --------------------------
	.section	.text._ZN2at6native57_GLOBAL__N__cd6b329d_24_DistributionBernoulli_cu_7537a20d43distribution_elementwise_grid_stride_kernelIfLi4EZNS0_9templates4cuda21uniform_and_transformIsfPNS_17CUDAGeneratorImplEZZZNS4_16bernoulli_kernelIS7_EEvRNS_18TensorIteratorBaseEdT_ENKUlvE_clEvENKUlvE3_clEvEUlfE_EEvSA_T1_T2_EUlP24curandStatePhilox4_32_10E0_ZNS1_27distribution_nullary_kernelIsf6float4S7_SJ_SE_EEvSA_SG_RKT3_T4_EUlifE_EEvlNS_15PhiloxCudaStateESF_SG_,"ax",@progbits
	.sectioninfo	@"SHI_REGISTERS=48"
	.align	128
.text._ZN2at6native57_GLOBAL__N__cd6b329d_24_DistributionBernoulli_cu_7537a20d43distribution_elementwise_grid_stride_kernelIfLi4EZNS0_9templates4cuda21uniform_and_transformIsfPNS_17CUDAGeneratorImplEZZZNS4_16bernoulli_kernelIS7_EEvRNS_18TensorIteratorBaseEdT_ENKUlvE_clEvENKUlvE3_clEvEUlfE_EEvSA_T1_T2_EUlP24curandStatePhilox4_32_10E0_ZNS1_27distribution_nullary_kernelIsf6float4S7_SJ_SE_EEvSA_SG_RKT3_T4_EUlifE_EEvlNS_15PhiloxCudaStateESF_SG_:
        .type           _ZN2at6native57_GLOBAL__N__cd6b329d_24_DistributionBernoulli_cu_7537a20d43distribution_elementwise_grid_stride_kernelIfLi4EZNS0_9templates4cuda21uniform_and_transformIsfPNS_17CUDAGeneratorImplEZZZNS4_16bernoulli_kernelIS7_EEvRNS_18TensorIteratorBaseEdT_ENKUlvE_clEvENKUlvE3_clEvEUlfE_EEvSA_T1_T2_EUlP24curandStatePhilox4_32_10E0_ZNS1_27distribution_nullary_kernelIsf6float4S7_SJ_SE_EEvSA_SG_RKT3_T4_EUlifE_EEvlNS_15PhiloxCudaStateESF_SG_,@function
        .size           _ZN2at6native57_GLOBAL__N__cd6b329d_24_DistributionBernoulli_cu_7537a20d43distribution_elementwise_grid_stride_kernelIfLi4EZNS0_9templates4cuda21uniform_and_transformIsfPNS_17CUDAGeneratorImplEZZZNS4_16bernoulli_kernelIS7_EEvRNS_18TensorIteratorBaseEdT_ENKUlvE_clEvENKUlvE3_clEvEUlfE_EEvSA_T1_T2_EUlP24curandStatePhilox4_32_10E0_ZNS1_27distribution_nullary_kernelIsf6float4S7_SJ_SE_EEvSA_SG_RKT3_T4_EUlifE_EEvlNS_15PhiloxCudaStateESF_SG_,(.L_x_7210 - _ZN2at6native57_GLOBAL__N__cd6b329d_24_DistributionBernoulli_cu_7537a20d43distribution_elementwise_grid_stride_kernelIfLi4EZNS0_9templates4cuda21uniform_and_transformIsfPNS_17CUDAGeneratorImplEZZZNS4_16bernoulli_kernelIS7_EEvRNS_18TensorIteratorBaseEdT_ENKUlvE_clEvENKUlvE3_clEvEUlfE_EEvSA_T1_T2_EUlP24curandStatePhilox4_32_10E0_ZNS1_27distribution_nullary_kernelIsf6float4S7_SJ_SE_EEvSA_SG_RKT3_T4_EUlifE_EEvlNS_15PhiloxCudaStateESF_SG_)
        .other          _ZN2at6native57_GLOBAL__N__cd6b329d_24_DistributionBernoulli_cu_7537a20d43distribution_elementwise_grid_stride_kernelIfLi4EZNS0_9templates4cuda21uniform_and_transformIsfPNS_17CUDAGeneratorImplEZZZNS4_16bernoulli_kernelIS7_EEvRNS_18TensorIteratorBaseEdT_ENKUlvE_clEvENKUlvE3_clEvEUlfE_EEvSA_T1_T2_EUlP24curandStatePhilox4_32_10E0_ZNS1_27distribution_nullary_kernelIsf6float4S7_SJ_SE_EEvSA_SG_RKT3_T4_EUlifE_EEvlNS_15PhiloxCudaStateESF_SG_,@"STO_CUDA_ENTRY STV_DEFAULT"
_ZN2at6native57_GLOBAL__N__cd6b329d_24_DistributionBernoulli_cu_7537a20d43distribution_elementwise_grid_stride_kernelIfLi4EZNS0_9templates4cuda21uniform_and_transformIsfPNS_17CUDAGeneratorImplEZZZNS4_16bernoulli_kernelIS7_EEvRNS_18TensorIteratorBaseEdT_ENKUlvE_clEvENKUlvE3_clEvEUlfE_EEvSA_T1_T2_EUlP24curandStatePhilox4_32_10E0_ZNS1_27distribution_nullary_kernelIsf6float4S7_SJ_SE_EEvSA_SG_RKT3_T4_EUlifE_EEvlNS_15PhiloxCudaStateESF_SG_:
        /* <DEDUP_REMOVED lines=91> */
[----:B------:R-:W-:Y:S05]  /*05b0*/  CALL.REL.NOINC `($__internal_21_$__cuda_sm20_div_s64) ;  /* 0x00000be000007944 */ /* 0x000fea0003c00000 */
[----:B------:R-:W-:Y:S02]  /*05c0*/  IMAD.MOV.U32 R20, RZ, RZ, R22 ;  /* 0x000000ffff147224 */ /* 0x000fe400078e0016 */
[----:B------:R-:W-:Y:S01]  /*05d0*/  IMAD.MOV.U32 R21, RZ, RZ, R23 ;  /* 0x000000ffff157224 */ /* 0x000fe200078e0017 */
[----:B------:R-:W-:Y:S05]  /*05e0*/  BRA `(.L_x_316) ;  /* 0x0000016000007947 */ /* 0x000fea0003800000 */
.L_x_315:
        /* <DEDUP_REMOVED lines=22> */
.L_x_316:
        /* <DEDUP_REMOVED lines=23> */
.L_x_323:
        /* <DEDUP_REMOVED lines=13> */
.L_x_318:
[----:B------:R-:W-:Y:S05]  /*0990*/  BSYNC B0 ;  /* 0x0000000000007941 */ /* 0x000fea0003800000 */
.L_x_317:
        /* <DEDUP_REMOVED lines=39> */
[----:B------:R-:W-:Y:S01]  /*0c10*/  IMAD.MOV.U32 R23, RZ, RZ, R24 ;  /* 0x000000ffff177224 */ /* 0x000fe200078e0018 */
[----:B------:R-:W-:Y:S01]  /*0c20*/  LOP3.LUT R17, R37, R20, R15, 0x96, !PT ;  /* 0x0000001425117212 */ /* 0x000fe200078e960f */
[----:B------:R-:W-:-:S04]  /*0c30*/  IMAD.WIDE.U32 R20, R21, -0x326172a9, RZ ;  /* 0xcd9e8d5715147825 */ /* 0x000fc800078e00ff */
[----:B------:R-:W-:Y:S01]  /*0c40*/  IMAD.HI.U32 R37, R17, -0x2daee0ad, RZ ;  /* 0xd2511f5311257827 */ /* 0x000fe200078e00ff */
[----:B------:R-:W-:-:S04]  /*0c50*/  LOP3.LUT R36, R21, R36, R27, 0x96, !PT ;  /* 0x0000002415247212 */ /* 0x000fc800078e961b */
        /* <DEDUP_REMOVED lines=16> */
.L_x_320:
[----:B------:R-:W-:Y:S02]  /*0d60*/  IMAD.MOV.U32 R38, RZ, RZ, R39 ;  /* 0x000000ffff267224 */ /* 0x000fe400078e0027 */
[----:B------:R-:W-:Y:S02]  /*0d70*/  IMAD.MOV.U32 R22, RZ, RZ, R24 ;  /* 0x000000ffff167224 */ /* 0x000fe400078e0018 */
[----:B------:R-:W-:Y:S02]  /*0d80*/  IMAD.MOV.U32 R23, RZ, RZ, R36 ;  /* 0x000000ffff177224 */ /* 0x000fe400078e0024 */
[----:B------:R-:W-:-:S02]  /*0d90*/  IMAD.MOV.U32 R44, RZ, RZ, R20 ;  /* 0x000000ffff2c7224 */ /* 0x000fc400078e0014 */
.L_x_319:
        /* <DEDUP_REMOVED lines=12> */
[----:B0-----:R-:W-:-:S05]  /*0e60*/  FFMA.FTZ R23, R38, R24, 1.1641532182693481445e-10 ;  /* 0x2f00000026177423 */ /* 0x001fca0000010018 */
[----:B------:R-:W-:Y:S01]  /*0e70*/  FSET.BF.LT.FTZ.AND R24, R23, R32, PT ;  /* 0x000000201718720a */ /* 0x000fe20003811000 */
[----:B------:R-:W-:-:S03]  /*0e80*/  IMAD R23, R18, c[0x0][0x190], RZ ;  /* 0x0000640012177a24 */ /* 0x000fc600078e02ff */
[----:B------:R-:W0:Y:S02]  /*0e90*/  F2I.FTZ.TRUNC.NTZ R45, R24 ;  /* 0x00000018002d7305 */ /* 0x000e24000021f100 */
[----:B------:R-:W-:-:S04]  /*0ea0*/  IADD3 R22, P0, R23, c[0x0][0x188], RZ ;  /* 0x0000620017167a10 */ /* 0x000fc80007f1e0ff */
[----:B------:R-:W-:-:S05]  /*0eb0*/  LEA.HI.X.SX32 R23, R23, c[0x0][0x18c], 0x1, P0 ;  /* 0x0000630017177a11 */ /* 0x000fca00000f0eff */
[----:B0-----:R0:W-:Y:S04]  /*0ec0*/  STG.E.U16 [R22.64], R45 ;  /* 0x0000002d16007986 */ /* 0x0011e8000c101508 */
.L_x_322:
[----:B------:R-:W-:Y:S05]  /*0ed0*/  BSYNC B0 ;  /* 0x0000000000007941 */ /* 0x000fea0003800000 */
.L_x_321:
[----:B------:R-:W-:Y:S01]  /*0ee0*/  IMAD.MOV.U32 R21, RZ, RZ, c[0x0][0x0] ;  /* 0x00000000ff157624 */ /* 0x000fe200078e00ff */
[----:B------:R-:W-:Y:S03]  /*0ef0*/  WARPSYNC 0xffffffff ;  /* 0xffffffff00007948 */ /* 0x000fe60003800000 */
[----:B------:R-:W-:-:S04]  /*0f00*/  IMAD R21, R21, c[0x0][0xc], RZ ;  /* 0x0000030015157a24 */ /* 0x000fc800078e02ff */
[C---:B0-----:R-:W-:Y:S01]  /*0f10*/  IMAD R45, R21.reuse, 0x3, RZ ;  /* 0x00000003152d7824 */ /* 0x041fe200078e02ff */
[CC--:B------:R-:W-:Y:S02]  /*0f20*/  IADD3 R23, P1, R21.reuse, R18.reuse, RZ ;  /* 0x0000001215177210 */ /* 0x0c0fe40007f3e0ff */
[-C--:B------:R-:W-:Y:S02]  /*0f30*/  LEA R22, P2, R21, R18.reuse, 0x1 ;  /* 0x0000001215167211 */ /* 0x080fe400078408ff */
[----:B------:R-:W-:Y:S01]  /*0f40*/  ISETP.GE.U32.AND P0, PT, R23, c[0x0][0x160], PT ;  /* 0x0000580017007a0c */ /* 0x000fe20003f06070 */
[--C-:B------:R-:W-:Y:S01]  /*0f50*/  IMAD.X R24, RZ, RZ, R19.reuse, P1 ;  /* 0x000000ffff187224 */ /* 0x100fe200008e0613 */
[----:B------:R-:W-:Y:S02]  /*0f60*/  ISETP.GE.U32.AND P1, PT, R22, c[0x0][0x160], PT ;  /* 0x0000580016007a0c */ /* 0x000fe40003f26070 */
[----:B------:R-:W-:Y:S02]  /*0f70*/  IADD3 R40, P3, R45, R18, RZ ;  /* 0x000000122d287210 */ /* 0x000fe40007f7e0ff */
[----:B------:R-:W-:Y:S01]  /*0f80*/  ISETP.GE.AND.EX P0, PT, R24, c[0x0][0x164], PT, P0 ;  /* 0x0000590018007a0c */ /* 0x000fe20003f06300 */
[----:B------:R-:W-:Y:S01]  /*0f90*/  IMAD.X R24, RZ, RZ, R19, P2 ;  /* 0x000000ffff187224 */ /* 0x000fe200010e0613 */
[----:B------:R-:W-:-:S04]  /*0fa0*/  ISETP.GE.U32.AND P2, PT, R40, c[0x0][0x160], PT ;  /* 0x0000580028007a0c */ /* 0x000fc80003f46070 */
[----:B------:R-:W-:Y:S01]  /*0fb0*/  ISETP.GE.AND.EX P1, PT, R24, c[0x0][0x164], PT, P1 ;  /* 0x0000590018007a0c */ /* 0x000fe20003f26310 */
[----:B------:R-:W-:-:S05]  /*0fc0*/  IMAD.X R24, RZ, RZ, R19, P3 ;  /* 0x000000ffff187224 */ /* 0x000fca00018e0613 */
[----:B------:R-:W-:Y:S01]  /*0fd0*/  ISETP.GE.AND.EX P2, PT, R24, c[0x0][0x164], PT, P2 ;  /* 0x0000590018007a0c */ /* 0x000fe20003f46320 */
[----:B------:R-:W-:Y:S01]  /*0fe0*/  @!P0 IMAD R23, R23, c[0x0][0x190], RZ ;  /* 0x0000640017178a24 */ /* 0x000fe200078e02ff */
[----:B------:R-:W-:-:S05]  /*0ff0*/  @!P0 FSET.BF.LT.FTZ.AND R39, R39, R32, PT ;  /* 0x000000202727820a */ /* 0x000fca0003811000 */
[-C--:B------:R-:W-:Y:S01]  /*1000*/  @!P1 FSET.BF.LT.FTZ.AND R41, R41, R32.reuse, PT ;  /* 0x000000202929920a */ /* 0x080fe20003811000 */
[----:B------:R-:W0:Y:S05]  /*1010*/  @!P0 F2I.FTZ.TRUNC.NTZ R39, R39 ;  /* 0x0000002700278305 */ /* 0x000e2a000021f100 */
[----:B------:R-:W-:Y:S01]  /*1020*/  @!P2 FSET.BF.LT.FTZ.AND R38, R25, R32, PT ;  /* 0x000000201926a20a */ /* 0x000fe20003811000 */
[----:B------:R-:W-:Y:S01]  /*1030*/  @!P1 IMAD R25, R22, c[0x0][0x190], RZ ;  /* 0x0000640016199a24 */ /* 0x000fe200078e02ff */
[----:B------:R-:W-:Y:S01]  /*1040*/  @!P0 IADD3 R22, P4, R23, c[0x0][0x188], RZ ;  /* 0x0000620017168a10 */ /* 0x000fe20007f9e0ff */
[----:B------:R-:W1:Y:S01]  /*1050*/  @!P1 F2I.FTZ.TRUNC.NTZ R41, R41 ;  /* 0x0000002900299305 */ /* 0x000e62000021f100 */
[----:B------:R-:W-:-:S02]  /*1060*/  @!P2 IMAD R40, R40, c[0x0][0x190], RZ ;  /* 0x000064002828aa24 */ /* 0x000fc400078e02ff */
[----:B------:R-:W-:Y:S02]  /*1070*/  @!P0 LEA.HI.X.SX32 R23, R23, c[0x0][0x18c], 0x1, P4 ;  /* 0x0000630017178a11 */ /* 0x000fe400020f0eff */
[----:B------:R-:W-:Y:S02]  /*1080*/  @!P1 IADD3 R24, P3, R25, c[0x0][0x188], RZ ;  /* 0x0000620019189a10 */ /* 0x000fe40007f7e0ff */
[C---:B------:R-:W-:Y:S01]  /*1090*/  @!P2 IADD3 R44, P4, R40.reuse, c[0x0][0x188], RZ ;  /* 0x00006200282caa10 */ /* 0x040fe20007f9e0ff */
[----:B0-----:R0:W-:Y:S01]  /*10a0*/  @!P0 STG.E.U16 [R22.64], R39 ;  /* 0x0000002716008986 */ /* 0x0011e2000c101508 */
[----:B------:R-:W-:Y:S01]  /*10b0*/  LEA R18, P0, R21, R18, 0x2 ;  /* 0x0000001215127211 */ /* 0x000fe200078010ff */
[----:B------:R-:W2:Y:S01]  /*10c0*/  @!P2 F2I.FTZ.TRUNC.NTZ R38, R38 ;  /* 0x000000260026a305 */ /* 0x000ea2000021f100 */
[----:B------:R-:W-:Y:S02]  /*10d0*/  @!P1 LEA.HI.X.SX32 R25, R25, c[0x0][0x18c], 0x1, P3 ;  /* 0x0000630019199a11 */ /* 0x000fe400018f0eff */
[----:B------:R-:W-:Y:S01]  /*10e0*/  @!P2 LEA.HI.X.SX32 R45, R40, c[0x0][0x18c], 0x1, P4 ;  /* 0x00006300282daa11 */ /* 0x000fe200020f0eff */
[----:B------:R-:W-:Y:S01]  /*10f0*/  IMAD.X R19, RZ, RZ, R19, P0 ;  /* 0x000000ffff137224 */ /* 0x000fe200000e0613 */
[----:B------:R-:W-:Y:S01]  /*1100*/  ISETP.GE.U32.AND P0, PT, R18, R31, PT ;  /* 0x0000001f1200720c */ /* 0x000fe20003f06070 */
[----:B-1----:R1:W-:Y:S01]  /*1110*/  @!P1 STG.E.U16 [R24.64], R41 ;  /* 0x0000002918009986 */ /* 0x0023e2000c101508 */
[----:B------:R-:W-:-:S02]  /*1120*/  IMAD.MOV.U32 R40, RZ, RZ, R36 ;  /* 0x000000ffff287224 */ /* 0x000fc400078e0024 */
[----:B------:R-:W-:Y:S01]  /*1130*/  ISETP.GE.AND.EX P0, PT, R19, R30, PT, P0 ;  /* 0x0000001e1300720c */ /* 0x000fe20003f06300 */
[----:B0-----:R-:W-:Y:S01]  /*1140*/  IMAD.MOV.U32 R39, RZ, RZ, R37 ;  /* 0x000000ffff277224 */ /* 0x001fe200078e0025 */
[----:B--2---:R0:W-:Y:S01]  /*1150*/  @!P2 STG.E.U16 [R44.64], R38 ;  /* 0x000000262c00a986 */ /* 0x0041e2000c101508 */
[----:B-1----:R-:W-:-:S03]  /*1160*/  IMAD.MOV.U32 R25, RZ, RZ, R20 ;  /* 0x000000ffff197224 */ /* 0x002fc600078e0014 */
[----:B------:R-:W-:Y:S07]  /*1170*/  BAR.SYNC.DEFER_BLOCKING 0x0 ;  /* 0x0000000000007b1d */ /* 0x000fee0000010000 */
[----:B------:R-:W-:Y:S05]  /*1180*/  @!P0 BRA `(.L_x_323) ;  /* 0xfffff73000008947 */ /* 0x000fea000383ffff */
[----:B------:R-:W-:Y:S05]  /*1190*/  EXIT ;  /* 0x000000000000794d */ /* 0x000fea0003800000 */
        .weak           $__internal_21_$__cuda_sm20_div_s64
        .type           $__internal_21_$__cuda_sm20_div_s64,@function
        .size           $__internal_21_$__cuda_sm20_div_s64,(.L_x_7210 - $__internal_21_$__cuda_sm20_div_s64)
$__internal_21_$__cuda_sm20_div_s64:
        /* <DEDUP_REMOVED lines=73> */
[----:B------:R-:W-:Y:S06]  /*1630*/  RET.REL.NODEC R30 `(_ZN2at6native57_GLOBAL__N__cd6b329d_24_DistributionBernoulli_cu_7537a20d43distribution_elementwise_grid_stride_kernelIfLi4EZNS0_9templates4cuda21uniform_and_transformIsfPNS_17CUDAGeneratorImplEZZZNS4_16bernoulli_kernelIS7_EEvRNS_18TensorIteratorBaseEdT_ENKUlvE_clEvENKUlvE3_clEvEUlfE_EEvSA_T1_T2_EUlP24curandStatePhilox4_32_10E0_ZNS1_27distribution_nullary_kernelIsf6float4S7_SJ_SE_EEvSA_SG_RKT3_T4_EUlifE_EEvlNS_15PhiloxCudaStateESF_SG_) ;  /* 0xffffe9c01e007950 */ /* 0x000fec0003c3ffff */
.L_x_324:
        /* <DEDUP_REMOVED lines=12> */
.L_x_7210:


//--------------------- .text._ZN2at6native57_GLOBAL__N__cd6b329d_24_DistributionBernoulli_cu_7537a20d43distribution_elementwise_grid_stride_kernelIfLi4EZNS0_9templates4cuda21uniform_and_transformIsfPNS_17CUDAGeneratorImplEZZZNS4_16bernoulli_kernelIS7_EEvRNS_18TensorIteratorBaseEdT_ENKUlvE_clEvENKUlvE3_clEvEUlfE_EEvSA_T1_T2_EUlP24curandStatePhilox4_32_10E_ZNS1_27distribution_nullary_kernelIsf7double2S7_SJ_SE_EEvSA_SG_RKT3_T4_EUlifE0_EEvlNS_15PhiloxCudaStateESF_SG_ --------------------------
	.section	.text._ZN2at6native57_GLOBAL__N__cd6b329d_24_DistributionBernoulli_cu_7537a20d43distribution_elementwise_grid_stride_kernelIfLi4EZNS0_9templates4cuda21uniform_and_transformIsfPNS_17CUDAGeneratorImplEZZZNS4_16bernoulli_kernelIS7_EEvRNS_18TensorIteratorBaseEdT_ENKUlvE_clEvENKUlvE3_clEvEUlfE_EEvSA_T1_T2_EUlP24curandStatePhilox4_32_10E_ZNS1_27distribution_nullary_kernelIsf7double2S7_SJ_SE_EEvSA_SG_RKT3_T4_EUlifE0_EEvlNS_15PhiloxCudaStateESF_SG_,"ax",@progbits
	.sectioninfo	@"SHI_REGISTERS=40"
	.align	128
.text._ZN2at6native57_GLOBAL__N__cd6b329d_24_DistributionBernoulli_cu_7537a20d43distribution_elementwise_grid_stride_kernelIfLi4EZNS0_9templates4cuda21uniform_and_transformIsfPNS_17CUDAGeneratorImplEZZZNS4_16bernoulli_kernelIS7_EEvRNS_18TensorIteratorBaseEdT_ENKUlvE_clEvENKUlvE3_clEvEUlfE_EEvSA_T1_T2_EUlP24curandStatePhilox4_32_10E_ZNS1_27distribution_nullary_kernelIsf7double2S7_SJ_SE_EEvSA_SG_RKT3_T4_EUlifE0_EEvlNS_15PhiloxCudaStateESF_SG_:
        .type           _ZN2at6native57_GLOBAL__N__cd6b329d_24_DistributionBernoulli_cu_7537a20d43distribution_elementwise_grid_stride_kernelIfLi4EZNS0_9templates4cuda21uniform_and_transformIsfPNS_17CUDAGeneratorImplEZZZNS4_16bernoulli_kernelIS7_EEvRNS_18TensorIteratorBaseEdT_ENKUlvE_clEvENKUlvE3_clEvEUlfE_EEvSA_T1_T2_EUlP24curandStatePhilox4_32_10E_ZNS1_27distribution_nullary_kernelIsf7double2S7_SJ_SE_EEvSA_SG_RKT3_T4_EUlifE0_EEvlNS_15PhiloxCudaStateESF_SG_,@function
        .size           _ZN2at6native57_GLOBAL__N__cd6b329d_24_DistributionBernoulli_cu_7537a20d43distribution_elementwise_grid_stride_kernelIfLi4EZNS0_9templates4cuda21uniform_and_transformIsfPNS_17CUDAGeneratorImplEZZZNS4_16bernoulli_kernelIS7_EEvRNS_18TensorIteratorBaseEdT_ENKUlvE_clEvENKUlvE3_clEvEUlfE_EEvSA_T1_T2_EUlP24curandStatePhilox4_32_10E_ZNS1_27distribution_nullary_kernelIsf7double2S7_SJ_SE_EEvSA_SG_RKT3_T4_EUlifE0_EEvlNS_15PhiloxCudaStateESF_SG_,(.L_x_7212 - _ZN2at6native57_GLOBAL__N__cd6b329d_24_DistributionBernoulli_cu_7537a20d43distribution_elementwise_grid_stride_kernelIfLi4EZNS0_9templates4cuda21uniform_and_transformIsfPNS_17CUDAGeneratorImplEZZZNS4_16bernoulli_kernelIS7_EEvRNS_18TensorIteratorBaseEdT_ENKUlvE_clEvENKUlvE3_clEvEUlfE_EEvSA_T1_T2_EUlP24curandStatePhilox4_32_10E_ZNS1_27distribution_nullary_kernelIsf7double2S7_SJ_SE_EEvSA_SG_RKT3_T4_EUlifE0_EEvlNS_15PhiloxCudaStateESF_SG_)
        .other          _ZN2at6native57_GLOBAL__N__cd6b329d_24_DistributionBernoulli_cu_7537a20d43distribution_elementwise_grid_stride_kernelIfLi4EZNS0_9templates4cuda21uniform_and_transformIsfPNS_17CUDAGeneratorImplEZZZNS4_16bernoulli_kernelIS7_EEvRNS_18TensorIteratorBaseEdT_ENKUlvE_clEvENKUlvE3_clEvEUlfE_EEvSA_T1_T2_EUlP24curandStatePhilox4_32_10E_ZNS1_27distribution_nullary_kernelIsf7double2S7_SJ_SE_EEvSA_SG_RKT3_T4_EUlifE0_EEvlNS_15PhiloxCudaStateESF_SG_,@"STO_CUDA_ENTRY STV_DEFAULT"
_ZN2at6native57_GLOBAL__N__cd6b329d_24_DistributionBernoulli_cu_7537a20d43distribution_elementwise_grid_stride_kernelIfLi4EZNS0_9templates4cuda21uniform_and_transformIsfPNS_17CUDAGeneratorImplEZZZNS4_16bernoulli_kernelIS7_EEvRNS_18TensorIteratorBaseEdT_ENKUlvE_clEvENKUlvE3_clEvEUlfE_EEvSA_T1_T2_EUlP24curandStatePhilox4_32_10E_ZNS1_27distribution_nullary_kernelIsf7double2S7_SJ_SE_EEvSA_SG_RKT3_T4_EUlifE0_EEvlNS_15PhiloxCudaStateESF_SG_:
        /* <DEDUP_REMOVED lines=92> */
[----:B------:R-:W-:Y:S05]  /*05c0*/  CALL.REL.NOINC `($__internal_22_$__cuda_sm20_div_s64) ;  /* 0x0000420000007944 */ /* 0x000fea0003c00000 */
[----:B------:R-:W-:Y:S05]  /*05d0*/  BRA `(.L_x_326) ;  /* 0x0000016000007947 */ /* 0x000fea0003800000 */
.L_x_325:
        /* <DEDUP_REMOVED lines=22> */
.L_x_326:
        /* <DEDUP_REMOVED lines=21> */
.L_x_343:
        /* <DEDUP_REMOVED lines=13> */
.L_x_328:
[----:B------:R-:W-:Y:S05]  /*0960*/  BSYNC B0 ;  /* 0x0000000000007941 */ /* 0x000fea0003800000 */
.L_x_327:
        /* <DEDUP_REMOVED lines=69> */
.L_x_330:
[----:B------:R-:W-:Y:S01]  /*0dc0*/  IMAD.MOV.U32 R31, RZ, RZ, R32 ;  /* 0x000000ffff1f7224 */ /* 0x000fe200078e0020 */
[----:B------:R-:W-:Y:S01]  /*0dd0*/  MOV R23, R22 ;  /* 0x0000001600177202 */ /* 0x000fe20000000f00 */
[----:B------:R-:W-:Y:S01]  /*0de0*/  IMAD.MOV.U32 R21, RZ, RZ, R29 ;  /* 0x000000ffff157224 */ /* 0x000fe200078e001d */
[----:B------:R-:W-:-:S05]  /*0df0*/  MOV R20, R18 ;  /* 0x0000001200147202 */ /* 0x000fca0000000f00 */
.L_x_329:
        /* <DEDUP_REMOVED lines=228> */
.L_x_333:
[----:B0-2---:R-:W0:Y:S01]  /*1c40*/  F2F.F32.F64 R22, R32 ;  /* 0x0000002000167310 */ /* 0x005e220000301000 */
[----:B------:R-:W0:-:S14]  /*1c50*/  DSETP.GEU.AND P0, PT, |R32|, c[0x2][0x0], PT ;  /* 0x008000002000762a */ /* 0x000e1c0003f0e200 */
[----:B0-----:R-:W-:Y:S01]  /*1c60*/  @!P0 FMUL R22, R22, 1.175494350822287508e-38 ;  /* 0x0080000016168820 */ /* 0x001fe20000400000 */
[----:B------:R-:W-:-:S04]  /*1c70*/  IADD3 R34, P0, R34, c[0x0][0x320], RZ ;  /* 0x0000c80022227a10 */ /* 0x000fc80007f1e0ff */
[----:B------:R-:W-:Y:S02]  /*1c80*/  FSET.BF.LT.FTZ.AND R22, R22, R27, PT ;  /* 0x0000001b1616720a */ /* 0x000fe40003811000 */
[----:B------:R-:W-:Y:S02]  /*1c90*/  IADD3.X R35, RZ, c[0x0][0x324], RZ, P0, !PT ;  /* 0x0000c900ff237a10 */ /* 0x000fe400007fe4ff */
[----:B------:R-:W0:Y:S03]  /*1ca0*/  F2I.FTZ.TRUNC.NTZ R23, R22 ;  /* 0x0000001600177305 */ /* 0x000e26000021f100 */
[----:B0-----:R0:W-:Y:S02]  /*1cb0*/  STG.E.U16 [R34.64], R23 ;  /* 0x0000001722007986 */ /* 0x0011e4000c101508 */
.L_x_332:
[----:B------:R-:W-:Y:S05]  /*1cc0*/  BSYNC B0 ;  /* 0x0000000000007941 */ /* 0x000fea0003800000 */
.L_x_331:
        /* <DEDUP_REMOVED lines=222> */
.L_x_336:
[----:B-1----:R-:W0:Y:S01]  /*2ab0*/  F2F.F32.F64 R22, R20 ;  /* 0x0000001400167310 */ /* 0x002e220000301000 */
[----:B------:R-:W0:-:S14]  /*2ac0*/  DSETP.GEU.AND P0, PT, |R20|, c[0x2][0x0], PT ;  /* 0x008000001400762a */ /* 0x000e1c0003f0e200 */
[----:B0-----:R-:W-:-:S05]  /*2ad0*/  @!P0 FMUL R22, R22, 1.175494350822287508e-38 ;  /* 0x0080000016168820 */ /* 0x001fca0000400000 */
[----:B------:R-:W-:Y:S02]  /*2ae0*/  FSET.BF.LT.FTZ.AND R32, R22, R27, PT ;  /* 0x0000001b1620720a */ /* 0x000fe40003811000 */
[----:B------:R-:W-:Y:S02]  /*2af0*/  IADD3 R22, P0, R33, c[0x0][0x320], RZ ;  /* 0x0000c80021167a10 */ /* 0x000fe40007f1e0ff */
[----:B------:R-:W0:Y:S02]  /*2b00*/  F2I.FTZ.TRUNC.NTZ R35, R32 ;  /* 0x0000002000237305 */ /* 0x000e24000021f100 */
[----:B------:R-:W-:-:S05]  /*2b10*/  IADD3.X R23, RZ, c[0x0][0x324], RZ, P0, !PT ;  /* 0x0000c900ff177a10 */ /* 0x000fca00007fe4ff */
[----:B0-----:R0:W-:Y:S04]  /*2b20*/  STG.E.U16 [R22.64], R35 ;  /* 0x0000002316007986 */ /* 0x0011e8000c101508 */
.L_x_335:
[----:B------:R-:W-:Y:S05]  /*2b30*/  BSYNC B0 ;  /* 0x0000000000007941 */ /* 0x000fea0003800000 */
.L_x_334:
        /* <DEDUP_REMOVED lines=219> */
.L_x_339:
[----:B------:R-:W-:-:S04]  /*38f0*/  IADD3 R20, P0, R23, c[0x0][0x320], RZ ;  /* 0x0000c80017147a10 */ /* 0x000fc80007f1e0ff */
[----:B------:R-:W-:-:S05]  /*3900*/  IADD3.X R21, RZ, c[0x0][0x324], RZ, P0, !PT ;  /* 0x0000c900ff157a10 */ /* 0x000fca00007fe4ff */
[----:B------:R0:W-:Y:S04]  /*3910*/  STG.E.U16 [R20.64], RZ ;  /* 0x000000ff14007986 */ /* 0x0001e8000c101508 */
.L_x_338:
[----:B------:R-:W-:Y:S05]  /*3920*/  BSYNC B0 ;  /* 0x0000000000007941 */ /* 0x000fea0003800000 */
.L_x_337:
        /* <DEDUP_REMOVED lines=219> */
.L_x_341:
[----:B------:R-:W-:-:S04]  /*46e0*/  IADD3 R20, P0, R23, c[0x0][0x320], RZ ;  /* 0x0000c80017147a10 */ /* 0x000fc80007f1e0ff */
[----:B------:R-:W-:-:S05]  /*46f0*/  IADD3.X R21, RZ, c[0x0][0x324], RZ, P0, !PT ;  /* 0x0000c900ff157a10 */ /* 0x000fca00007fe4ff */
[----:B------:R0:W-:Y:S04]  /*4700*/  STG.E.U16 [R20.64], RZ ;  /* 0x000000ff14007986 */ /* 0x0001e8000c101508 */
.L_x_340:
        /* <DEDUP_REMOVED lines=11> */
.L_x_342:
[----:B------:R-:W-:Y:S05]  /*47c0*/  EXIT ;  /* 0x000000000000794d */ /* 0x000fea0003800000 */
        .weak           $__internal_22_$__cuda_sm20_div_s64
        .type           $__internal_22_$__cuda_sm20_div_s64,@function
        .size           $__internal_22_$__cuda_sm20_div_s64,(.L_x_7212 - $__internal_22_$__cuda_sm20_div_s64)
$__internal_22_$__cuda_sm20_div_s64:
        /* <DEDUP_REMOVED lines=73> */
[----:B------:R-:W-:Y:S06]  /*4c60*/  RET.REL.NODEC R22 `(_ZN2at6native57_GLOBAL__N__cd6b329d_24_DistributionBernoulli_cu_7537a20d43distribution_elementwise_grid_stride_kernelIfLi4EZNS0_9templates4cuda21uniform_and_transformIsfPNS_17CUDAGeneratorImplEZZZNS4_16bernoulli_kernelIS7_EEvRNS_18TensorIteratorBaseEdT_ENKUlvE_clEvENKUlvE3_clEvEUlfE_EEvSA_T1_T2_EUlP24curandStatePhilox4_32_10E_ZNS1_27distribution_nullary_kernelIsf7double2S7_SJ_SE_EEvSA_SG_RKT3_T4_EUlifE0_EEvlNS_15PhiloxCudaStateESF_SG_) ;  /* 0xffffb39016007950 */ /* 0x000fec0003c3ffff */
.L_x_344:
        /* <DEDUP_REMOVED lines=9> */
.L_x_7212:


//--------------------- .text._ZN2at6native57_GLOBAL__N__cd6b329d_24_DistributionBernoulli_cu_7537a20d43distribution_elementwise_grid_stride_kernelIfLi4EZNS0_9templates4cuda21uniform_and_transformIsfPNS_17CUDAGeneratorImplEZZZNS4_16bernoulli_kernelIS7_EEvRNS_18TensorIteratorBaseEdT_ENKUlvE_clEvENKUlvE3_clEvEUlfE_EEvSA_T1_T2_EUlP24curandStatePhilox4_32_10E_ZNS1_27distribution_nullary_kernelIsf7double2S7_SJ_SE_EEvSA_SG_RKT3_T4_EUlifE_EEvlNS_15PhiloxCudaStateESF_SG_ --------------------------
	.section	.text._ZN2at6native57_GLOBAL__N__cd6b329d_24_DistributionBernoulli_cu_7537a20d43distribution_elementwise_grid_stride_kernelIfLi4EZNS0_9templates4cuda21uniform_and_transformIsfPNS_17CUDAGeneratorImplEZZZNS4_16bernoulli_kernelIS7_EEvRNS_18TensorIteratorBaseEdT_ENKUlvE_clEvENKUlvE3_clEvEUlfE_EEvSA_T1_T2_EUlP24curandStatePhilox4_32_10E_ZNS1_27distribution_nullary_kernelIsf7double2S7_SJ_SE_EEvSA_SG_RKT3_T4_EUlifE_EEvlNS_15PhiloxCudaStateESF_SG_,"ax",@progbits
	.sectioninfo	@"SHI_REGISTERS=48"
	.align	128
.text._ZN2at6native57_GLOBAL__N__cd6b329d_24_DistributionBernoulli_cu_7537a20d43distribution_elementwise_grid_stride_kernelIfLi4EZNS0_9templates4cuda21uniform_and_transformIsfPNS_17CUDAGeneratorImplEZZZNS4_16bernoulli_kernelIS7_EEvRNS_18TensorIteratorBaseEdT_ENKUlvE_clEvENKUlvE3_clEvEUlfE_EEvSA_T1_T2_EUlP24curandStatePhilox4_32_10E_ZNS1_27distribution_nullary_kernelIsf7double2S7_SJ_SE_EEvSA_SG_RKT3_T4_EUlifE_EEvlNS_15PhiloxCudaStateESF_SG_:
        .type           _ZN2at6native57_GLOBAL__N__cd6b329d_24_DistributionBernoulli_cu_7537a20d43distribution_elementwise_grid_stride_kernelIfLi4EZNS0_9templates4cuda21uniform_and_transformIsfPNS_17CUDAGeneratorImplEZZZNS4_16bernoulli_kernelIS7_EEvRNS_18TensorIteratorBaseEdT_ENKUlvE_clEvENKUlvE3_clEvEUlfE_EEvSA_T1_T2_EUlP24curandStatePhilox4_32_10E_ZNS1_27distribution_nullary_kernelIsf7double2S7_SJ_SE_EEvSA_SG_RKT3_T4_EUlifE_EEvlNS_15PhiloxCudaStateESF_SG_,@function
        .size           _ZN2at6native57_GLOBAL__N__cd6b329d_24_DistributionBernoulli_cu_7537a20d43distribution_elementwise_grid_stride_kernelIfLi4EZNS0_9templates4cuda21uniform_and_transformIsfPNS_17CUDAGeneratorImplEZZZNS4_16bernoulli_kernelIS7_EEvRNS_18TensorIteratorBaseEdT_ENKUlvE_clEvENKUlvE3_clEvEUlfE_EEvSA_T1_T2_EUlP24curandStatePhilox4_32_10E_ZNS1_27distribution_nullary_kernelIsf7double2S7_SJ_SE_EEvSA_SG_RKT3_T4_EUlifE_EEvlNS_15PhiloxCudaStateESF_SG_,(.L_x_7214 - _ZN2at6native57_GLOBAL__N__cd6b329d_24_DistributionBernoulli_cu_7537a20d43distribution_elementwise_grid_stride_kernelIfLi4EZNS0_9templates4cuda21uniform_and_transformIsfPNS_17CUDAGeneratorImplEZZZNS4_16bernoulli_kernelIS7_EEvRNS_18TensorIteratorBaseEdT_ENKUlvE_clEvENKUlvE3_clEvEUlfE_EEvSA_T1_T2_EUlP24curandStatePhilox4_32_10E_ZNS1_27distribution_nullary_kernelIsf7double2S7_SJ_SE_EEvSA_SG_RKT3_T4_EUlifE_EEvlNS_15PhiloxCudaStateESF_SG_)
        .other          _ZN2at6native57_GLOBAL__N__cd6b329d_24_DistributionBernoulli_cu_7537a20d43distribution_elementwise_grid_stride_kernelIfLi4EZNS0_9templates4cuda21uniform_and_transformIsfPNS_17CUDAGeneratorImplEZZZNS4_16bernoulli_kernelIS7_EEvRNS_18TensorIteratorBaseEdT_ENKUlvE_clEvENKUlvE3_clEvEUlfE_EEvSA_T1_T2_EUlP24curandStatePhilox4_32_10E_ZNS1_27distribution_nullary_kernelIsf7double2S7_SJ_SE_EEvSA_SG_RKT3_T4_EUlifE_EEvlNS_15PhiloxCudaStateESF_SG_,@"STO_CUDA_ENTRY STV_DEFAULT"
_ZN2at6native57_GLOBAL__N__cd6b329d_24_DistributionBernoulli_cu_7537a20d43distribution_elementwise_grid_stride_kernelIfLi4EZNS0_9templates4cuda21uniform_and_transformIsfPNS_17CUDAGeneratorImplEZZZNS4_16bernoulli_kernelIS7_EEvRNS_18TensorIteratorBaseEdT_ENKUlvE_clEvENKUlvE3_clEvEUlfE_EEvSA_T1_T2_EUlP24curandStatePhilox4_32_10E_ZNS1_27distribution_nullary_kernelIsf7double2S7_SJ_SE_EEvSA_SG_RKT3_T4_EUlifE_EEvlNS_15PhiloxCudaStateESF_SG_:
        /* <DEDUP_REMOVED lines=92> */
[----:B------:R-:W-:Y:S05]  /*05c0*/  CALL.REL.NOINC `($__internal_23_$__cuda_sm20_div_s64) ;  /* 0x00000c4000007944 */ /* 0x000fea0003c00000 */
[----:B------:R-:W-:Y:S02]  /*05d0*/  IMAD.MOV.U32 R2, RZ, RZ, R4 ;  /* 0x000000ffff027224 */ /* 0x000fe400078e0004 */
[----:B------:R-:W-:Y:S01]  /*05e0*/  IMAD.MOV.U32 R3, RZ, RZ, R5 ;  /* 0x000000ffff037224 */ /* 0x000fe200078e0005 */
[----:B------:R-:W-:Y:S05]  /*05f0*/  BRA `(.L_x_346) ;  /* 0x0000016000007947 */ /* 0x000fea0003800000 */
.L_x_345:
        /* <DEDUP_REMOVED lines=22> */
.L_x_346:
        /* <DEDUP_REMOVED lines=23> */
.L_x_355:
        /* <DEDUP_REMOVED lines=13> */
.L_x_348:
[----:B------:R-:W-:Y:S05]  /*09a0*/  BSYNC B0 ;  /* 0x0000000000007941 */ /* 0x000fea0003800000 */
.L_x_347:
        /* <DEDUP_REMOVED lines=60> */
.L_x_350:
[----:B------:R-:W-:Y:S01]  /*0d70*/  IMAD.MOV.U32 R45, RZ, RZ, R42 ;  /* 0x000000ffff2d7224 */ /* 0x000fe200078e002a */
[----:B------:R-:W-:Y:S01]  /*0d80*/  MOV R22, R20 ;  /* 0x0000001400167202 */ /* 0x000fe20000000f00 */
[----:B------:R-:W-:Y:S02]  /*0d90*/  IMAD.MOV.U32 R26, RZ, RZ, R27 ;  /* 0x000000ffff1a7224 */ /* 0x000fe400078e001b */
[----:B------:R-:W-:-:S02]  /*0da0*/  IMAD.MOV.U32 R25, RZ, RZ, R2 ;  /* 0x000000ffff197224 */ /* 0x000fc400078e0002 */
.L_x_349:
        /* <DEDUP_REMOVED lines=19> */
[----:B--2---:R-:W2:-:S06]  /*0ee0*/  DFMA R44, R26, R24, 5.5511151231257827021e-17 ;  /* 0x3c9000001a2c742b */ /* 0x004e8c0000000018 */
[----:B0-2---:R-:W0:Y:S01]  /*0ef0*/  F2F.F32.F64 R25, R44 ;  /* 0x0000002c00197310 */ /* 0x005e220000301000 */
[----:B------:R-:W0:-:S14]  /*0f00*/  DSETP.GEU.AND P0, PT, |R44|, c[0x2][0x0], PT ;  /* 0x008000002c00762a */ /* 0x000e1c0003f0e200 */
[----:B0-----:R-:W-:-:S05]  /*0f10*/  @!P0 FMUL R25, R25, 1.175494350822287508e-38 ;  /* 0x0080000019198820 */ /* 0x001fca0000400000 */
[----:B------:R-:W-:Y:S01]  /*0f20*/  FSET.BF.LT.FTZ.AND R26, R25, R6, PT ;  /* 0x00000006191a720a */ /* 0x000fe20003811000 */
[----:B------:R-:W-:-:S03]  /*0f30*/  IMAD R25, R13, c[0x0][0x190], RZ ;  /* 0x000064000d197a24 */ /* 0x000fc600078e02ff */
[----:B------:R-:W0:Y:S02]  /*0f40*/  F2I.FTZ.TRUNC.NTZ R27, R26 ;  /* 0x0000001a001b7305 */ /* 0x000e24000021f100 */
[----:B------:R-:W-:-:S04]  /*0f50*/  IADD3 R24, P0, R25, c[0x0][0x188], RZ ;  /* 0x0000620019187a10 */ /* 0x000fc80007f1e0ff */
[----:B------:R-:W-:-:S05]  /*0f60*/  LEA.HI.X.SX32 R25, R25, c[0x0][0x18c], 0x1, P0 ;  /* 0x0000630019197a11 */ /* 0x000fca00000f0eff */
[----:B0-----:R0:W-:Y:S04]  /*0f70*/  STG.E.U16 [R24.64], R27 ;  /* 0x0000001b18007986 */ /* 0x0011e8000c101508 */
.L_x_352:
[----:B------:R-:W-:Y:S05]  /*0f80*/  BSYNC B0 ;  /* 0x0000000000007941 */ /* 0x000fea0003800000 */
.L_x_351:
[----:B------:R-:W-:Y:S01]  /*0f90*/  BSSY B0, `(.L_x_353) ;  /* 0x000000b000007945 */ /* 0x000fe20003800000 */
[----:B------:R-:W-:Y:S05]  /*0fa0*/  @P1 BRA `(.L_x_354) ;  /* 0x0000009000001947 */ /* 0x000fea0003800000 */
[----:B01----:R-:W0:Y:S01]  /*0fb0*/  F2F.F32.F64 R25, R22 ;  /* 0x0000001600197310 */ /* 0x003e220000301000 */
[----:B------:R-:W0:Y:S01]  /*0fc0*/  DSETP.GEU.AND P0, PT, |R22|, c[0x2][0x0], PT ;  /* 0x008000001600762a */ /* 0x000e220003f0e200 */
[----:B------:R-:W-:-:S13]  /*0fd0*/  IMAD R43, R43, c[0x0][0x190], RZ ;  /* 0x000064002b2b7a24 */ /* 0x000fda00078e02ff */
[----:B0-----:R-:W-:Y:S01]  /*0fe0*/  @!P0 FMUL R25, R25, 1.175494350822287508e-38 ;  /* 0x0080000019198820 */ /* 0x001fe20000400000 */
[----:B------:R-:W-:-:S04]  /*0ff0*/  IADD3 R24, P0, R43, c[0x0][0x188], RZ ;  /* 0x000062002b187a10 */ /* 0x000fc80007f1e0ff */
[----:B------:R-:W-:Y:S02]  /*1000*/  FSET.BF.LT.FTZ.AND R26, R25, R6, PT ;  /* 0x00000006191a720a */ /* 0x000fe40003811000 */
[----:B------:R-:W-:Y:S02]  /*1010*/  LEA.HI.X.SX32 R25, R43, c[0x0][0x18c], 0x1, P0 ;  /* 0x000063002b197a11 */ /* 0x000fe400000f0eff */
[----:B------:R-:W0:Y:S03]  /*1020*/  F2I.FTZ.TRUNC.NTZ R27, R26 ;  /* 0x0000001a001b7305 */ /* 0x000e26000021f100 */
[----:B0-----:R0:W-:Y:S02]  /*1030*/  STG.E.U16 [R24.64], R27 ;  /* 0x0000001b18007986 */ /* 0x0011e4000c101508 */
.L_x_354:
[----:B------:R-:W-:Y:S05]  /*1040*/  BSYNC B0 ;  /* 0x0000000000007941 */ /* 0x000fea0003800000 */
.L_x_353:
        /* <DEDUP_REMOVED lines=28> */
        .weak           $__internal_23_$__cuda_sm20_div_s64
        .type           $__internal_23_$__cuda_sm20_div_s64,@function
        .size           $__internal_23_$__cuda_sm20_div_s64,(.L_x_7214 - $__internal_23_$__cuda_sm20_div_s64)
$__internal_23_$__cuda_sm20_div_s64:
        /* <DEDUP_REMOVED lines=73> */
[----:B------:R-:W-:Y:S06]  /*16a0*/  RET.REL.NODEC R6 `(_ZN2at6native57_GLOBAL__N__cd6b329d_24_DistributionBernoulli_cu_7537a20d43distribution_elementwise_grid_stride_kernelIfLi4EZNS0_9templates4cuda21uniform_and_transformIsfPNS_17CUDAGeneratorImplEZZZNS4_16bernoulli_kernelIS7_EEvRNS_18TensorIteratorBaseEdT_ENKUlvE_clEvENKUlvE3_clEvEUlfE_EEvSA_T1_T2_EUlP24curandStatePhilox4_32_10E_ZNS1_27distribution_nullary_kernelIsf7double2S7_SJ_SE_EEvSA_SG_RKT3_T4_EUlifE_EEvlNS_15PhiloxCudaStateESF_SG_) ;  /* 0xffffe95006007950 */ /* 0x000fec0003c3ffff */
.L_x_356:
        /* <DEDUP_REMOVED lines=13> */
.L_x_7214:


//--------------------- .text._ZN2at6native57_GLOBAL__N__cd6b329d_24_DistributionBernoulli_cu_7537a20d43distribution_elementwise_grid_stride_kernelIfLi4EZNS0_9templates4cuda21uniform_and_transformIlfPNS_17CUDAGeneratorImplEZZZNS4_16bernoulli_kernelIS7_EEvRNS_18TensorIteratorBaseEdT_ENKUlvE_clEvENKUlvE2_clEvEUlfE_EEvSA_T1_T2_EUlP24curandStatePhilox4_32_10E0_ZNS1_27distribution_nullary_kernelIlf6float4S7_SJ_SE_EEvSA_SG_RKT3_T4_EUlifE0_EEvlNS_15PhiloxCudaStateESF_SG_ --------------------------
	.section	.text._ZN2at6native57_GLOBAL__N__cd6b329d_24_DistributionBernoulli_cu_7537a20d43distribution_elementwise_grid_stride_kernelIfLi4EZNS0_9templates4cuda21uniform_and_transformIlfPNS_17CUDAGeneratorImplEZZZNS4_16bernoulli_kernelIS7_EEvRNS_18TensorIteratorBaseEdT_ENKUlvE_clEvENKUlvE2_clEvEUlfE_EEvSA_T1_T2_EUlP24curandStatePhilox4_32_10E0_ZNS1_27distribution_nullary_kernelIlf6float4S7_SJ_SE_EEvSA_SG_RKT3_T4_EUlifE0_EEvlNS_15PhiloxCudaStateESF_SG_,"ax",@progbits
	.sectioninfo	@"SHI_REGISTERS=40"
	.align	128
.text._ZN2at6native57_GLOBAL__N__cd6b329d_24_DistributionBernoulli_cu_7537a20d43distribution_elementwise_grid_stride_kernelIfLi4EZNS0_9templates4cuda21uniform_and_transformIlfPNS_17CUDAGeneratorImplEZZZNS4_16bernoulli_kernelIS7_EEvRNS_18TensorIteratorBaseEdT_ENKUlvE_clEvENKUlvE2_clEvEUlfE_EEvSA_T1_T2_EUlP24curandStatePhilox4_32_10E0_ZNS1_27distribution_nullary_kernelIlf6float4S7_SJ_SE_EEvSA_SG_RKT3_T4_EUlifE0_EEvlNS_15PhiloxCudaStateESF_SG_:
        .type           _ZN2at6native57_GLOBAL__N__cd6b329d_24_DistributionBernoulli_cu_7537a20d43distribution_elementwise_grid_stride_kernelIfLi4EZNS0_9templates4cuda21uniform_and_transformIlfPNS_17CUDAGeneratorImplEZZZNS4_16bernoulli_kernelIS7_EEvRNS_18TensorIteratorBaseEdT_ENKUlvE_clEvENKUlvE2_clEvEUlfE_EEvSA_T1_T2_EUlP24curandStatePhilox4_32_10E0_ZNS1_27distribution_nullary_kernelIlf6float4S7_SJ_SE_EEvSA_SG_RKT3_T4_EUlifE0_EEvlNS_15PhiloxCudaStateESF_SG_,@function
        .size           _ZN2at6native57_GLOBAL__N__cd6b329d_24_DistributionBernoulli_cu_7537a20d43distribution_elementwise_grid_stride_kernelIfLi4EZNS0_9templates4cuda21uniform_and_transformIlfPNS_17CUDAGeneratorImplEZZZNS4_16bernoulli_kernelIS7_EEvRNS_18TensorIteratorBaseEdT_ENKUlvE_clEvENKUlvE2_clEvEUlfE_EEvSA_T1_T2_EUlP24curandStatePhilox4_32_10E0_ZNS1_27distribution_nullary_kernelIlf6float4S7_SJ_SE_EEvSA_SG_RKT3_T4_EUlifE0_EEvlNS_15PhiloxCudaStateESF_SG_,(.L_x_7216 - _ZN2at6native57_GLOBAL__N__cd6b329d_24_DistributionBernoulli_cu_7537a20d43distribution_elementwise_grid_stride_kernelIfLi4EZNS0_9templates4cuda21uniform_and_transformIlfPNS_17CUDAGeneratorImplEZZZNS4_16bernoulli_kernelIS7_EEvRNS_18TensorIteratorBaseEdT_ENKUlvE_clEvENKUlvE2_clEvEUlfE_EEvSA_T1_T2_EUlP24curandStatePhilox4_32_10E0_ZNS1_27distribution_nullary_kernelIlf6float4S7_SJ_SE_EEvSA_SG_RKT3_T4_EUlifE0_EEvlNS_15PhiloxCudaStateESF_SG_)
        .other          _ZN2at6native57_GLOBAL__N__cd6b329d_24_DistributionBernoulli_cu_7537a20d43distribution_elementwise_grid_stride_kernelIfLi4EZNS0_9templates4cuda21uniform_and_transformIlfPNS_17CUDAGeneratorImplEZZZNS4_16bernoulli_kernelIS7_EEvRNS_18TensorIteratorBaseEdT_ENKUlvE_clEvENKUlvE2_clEvEUlfE_EEvSA_T1_T2_EUlP24curandStatePhilox4_32_10E0_ZNS1_27distribution_nullary_kernelIlf6float4S7_SJ_SE_EEvSA_SG_RKT3_T4_EUlifE0_EEvlNS_15PhiloxCudaStateESF_SG_,@"STO_CUDA_ENTRY STV_DEFAULT"
_ZN2at6native57_GLOBAL__N__cd6b329d_24_DistributionBernoulli_cu_7537a20d43distribution_elementwise_grid_stride_kernelIfLi4EZNS0_9templates4cuda21uniform_and_transformIlfPNS_17CUDAGeneratorImplEZZZNS4_16bernoulli_kernelIS7_EEvRNS_18TensorIteratorBaseEdT_ENKUlvE_clEvENKUlvE2_clEvEUlfE_EEvSA_T1_T2_EUlP24curandStatePhilox4_32_10E0_ZNS1_27distribution_nullary_kernelIlf6float4S7_SJ_SE_EEvSA_SG_RKT3_T4_EUlifE0_EEvlNS_15PhiloxCudaStateESF_SG_:
        /* <DEDUP_REMOVED lines=92> */
[----:B------:R-:W-:Y:S05]  /*05c0*/  CALL.REL.NOINC `($__internal_24_$__cuda_sm20_div_s64) ;  /* 0x000041e000007944 */ /* 0x000fea0003c00000 */
[----:B------:R-:W-:Y:S05]  /*05d0*/  BRA `(.L_x_358) ;  /* 0x0000016000007947 */ /* 0x000fea0003800000 */
.L_x_357:
        /* <DEDUP_REMOVED lines=22> */
.L_x_358:
        /* <DEDUP_REMOVED lines=21> */
.L_x_375:
        /* <DEDUP_REMOVED lines=13> */
.L_x_360:
[----:B------:R-:W-:Y:S05]  /*0960*/  BSYNC B0 ;  /* 0x0000000000007941 */ /* 0x000fea0003800000 */
.L_x_359:
        /* <DEDUP_REMOVED lines=69> */
.L_x_362:
[----:B------:R-:W-:Y:S01]  /*0dc0*/  IMAD.MOV.U32 R22, RZ, RZ, R32 ;  /* 0x000000ffff167224 */ /* 0x000fe200078e0020 */
[----:B------:R-:W-:Y:S01]  /*0dd0*/  MOV R23, R29 ;  /* 0x0000001d00177202 */ /* 0x000fe20000000f00 */
[----:B------:R-:W-:Y:S01]  /*0de0*/  IMAD.MOV.U32 R31, RZ, RZ, R27 ;  /* 0x000000ffff1f7224 */ /* 0x000fe200078e001b */
[----:B------:R-:W-:Y:S02]  /*0df0*/  MOV R35, R20 ;  /* 0x0000001400237202 */ /* 0x000fe40000000f00 */
.L_x_361:
        /* <DEDUP_REMOVED lines=227> */
.L_x_365:
[----:B------:R-:W-:Y:S02]  /*1c30*/  FSET.BF.LT.FTZ.AND R22, R36, R25, PT ;  /* 0x000000192416720a */ /* 0x000fe40003811000 */
[----:B------:R-:W-:-:S04]  /*1c40*/  IADD3 R36, P0, R31, c[0x0][0x320], RZ ;  /* 0x0000c8001f247a10 */ /* 0x000fc80007f1e0ff */
[----:B------:R-:W0:Y:S01]  /*1c50*/  F2I.S64.TRUNC R22, R22 ;  /* 0x0000001600167311 */ /* 0x000e22000020d900 */
[----:B------:R-:W-:-:S05]  /*1c60*/  IMAD.X R37, RZ, RZ, c[0x0][0x324], P0 ;  /* 0x0000c900ff257624 */ /* 0x000fca00000e06ff */
[----:B0-----:R0:W-:Y:S03]  /*1c70*/  STG.E.64 [R36.64], R22 ;  /* 0x0000001624007986 */ /* 0x0011e6000c101b08 */
.L_x_364:
[----:B------:R-:W-:Y:S05]  /*1c80*/  BSYNC B0 ;  /* 0x0000000000007941 */ /* 0x000fea0003800000 */
.L_x_363:
[----:B------:R-:W-:Y:S01]  /*1c90*/  MOV R29, c[0x0][0x0] ;  /* 0x00000000001d7a02 */ /* 0x000fe20000000f00 */
[----:B------:R-:W-:Y:S04]  /*1ca0*/  BSSY B0, `(.L_x_366) ;  /* 0x00000e2000007945 */ /* 0x000fe80003800000 */
        /* <DEDUP_REMOVED lines=220> */
.L_x_368:
[----:B------:R-:W-:Y:S02]  /*2a70*/  FSET.BF.LT.FTZ.AND R22, R30, R25, PT ;  /* 0x000000191e16720a */ /* 0x000fe40003811000 */
[----:B------:R-:W-:-:S04]  /*2a80*/  IADD3 R30, P0, R33, c[0x0][0x320], RZ ;  /* 0x0000c800211e7a10 */ /* 0x000fc80007f1e0ff */
[----:B------:R-:W0:Y:S01]  /*2a90*/  F2I.S64.TRUNC R22, R22 ;  /* 0x0000001600167311 */ /* 0x000e22000020d900 */
[----:B------:R-:W-:-:S05]  /*2aa0*/  IMAD.X R31, RZ, RZ, c[0x0][0x324], P0 ;  /* 0x0000c900ff1f7624 */ /* 0x000fca00000e06ff */
[----:B0-----:R0:W-:Y:S03]  /*2ab0*/  STG.E.64 [R30.64], R22 ;  /* 0x000000161e007986 */ /* 0x0011e6000c101b08 */
.L_x_367:
[----:B------:R-:W-:Y:S05]  /*2ac0*/  BSYNC B0 ;  /* 0x0000000000007941 */ /* 0x000fea0003800000 */
.L_x_366:
        /* <DEDUP_REMOVED lines=220> */
.L_x_371:
[----:B------:R-:W-:Y:S02]  /*3890*/  FSET.BF.LT.FTZ.AND R22, R32, R25, PT ;  /* 0x000000192016720a */ /* 0x000fe40003811000 */
[----:B------:R-:W-:-:S04]  /*38a0*/  IADD3 R30, P0, R31, c[0x0][0x320], RZ ;  /* 0x0000c8001f1e7a10 */ /* 0x000fc80007f1e0ff */
[----:B------:R-:W0:Y:S01]  /*38b0*/  F2I.S64.TRUNC R22, R22 ;  /* 0x0000001600167311 */ /* 0x000e22000020d900 */
[----:B------:R-:W-:-:S05]  /*38c0*/  IADD3.X R31, RZ, c[0x0][0x324], RZ, P0, !PT ;  /* 0x0000c900ff1f7a10 */ /* 0x000fca00007fe4ff */
[----:B0-----:R0:W-:Y:S03]  /*38d0*/  STG.E.64 [R30.64], R22 ;  /* 0x000000161e007986 */ /* 0x0011e6000c101b08 */
.L_x_370:
[----:B------:R-:W-:Y:S05]  /*38e0*/  BSYNC B0 ;  /* 0x0000000000007941 */ /* 0x000fea0003800000 */
.L_x_369:
        /* <DEDUP_REMOVED lines=219> */
.L_x_373:
[----:B------:R-:W-:Y:S02]  /*46a0*/  FSET.BF.LT.FTZ.AND R22, R34, R25, PT ;  /* 0x000000192216720a */ /* 0x000fe40003811000 */
[----:B------:R-:W-:-:S04]  /*46b0*/  IADD3 R30, P0, R31, c[0x0][0x320], RZ ;  /* 0x0000c8001f1e7a10 */ /* 0x000fc80007f1e0ff */
[----:B------:R-:W0:Y:S01]  /*46c0*/  F2I.S64.TRUNC R22, R22 ;  /* 0x0000001600167311 */ /* 0x000e22000020d900 */
[----:B------:R-:W-:-:S05]  /*46d0*/  IADD3.X R31, RZ, c[0x0][0x324], RZ, P0, !PT ;  /* 0x0000c900ff1f7a10 */ /* 0x000fca00007fe4ff */
[----:B0-----:R0:W-:Y:S03]  /*46e0*/  STG.E.64 [R30.64], R22 ;  /* 0x000000161e007986 */ /* 0x0011e6000c101b08 */
.L_x_372:
        /* <DEDUP_REMOVED lines=11> */
.L_x_374:
[----:B------:R-:W-:Y:S05]  /*47a0*/  EXIT ;  /* 0x000000000000794d */ /* 0x000fea0003800000 */
        .weak           $__internal_24_$__cuda_sm20_div_s64
        .type           $__internal_24_$__cuda_sm20_div_s64,@function
        .size           $__internal_24_$__cuda_sm20_div_s64,(.L_x_7216 - $__internal_24_$__cuda_sm20_div_s64)
$__internal_24_$__cuda_sm20_div_s64:
        /* <DEDUP_REMOVED lines=73> */
[----:B------:R-:W-:Y:S06]  /*4c40*/  RET.REL.NODEC R24 `(_ZN2at6native57_GLOBAL__N__cd6b329d_24_DistributionBernoulli_cu_7537a20d43distribution_elementwise_grid_stride_kernelIfLi4EZNS0_9templates4cuda21uniform_and_transformIlfPNS_17CUDAGeneratorImplEZZZNS4_16bernoulli_kernelIS7_EEvRNS_18TensorIteratorBaseEdT_ENKUlvE_clEvENKUlvE2_clEvEUlfE_EEvSA_T1_T2_EUlP24curandStatePhilox4_32_10E0_ZNS1_27distribution_nullary_kernelIlf6float4S7_SJ_SE_EEvSA_SG_RKT3_T4_EUlifE0_EEvlNS_15PhiloxCudaStateESF_SG_) ;  /* 0xffffb3b018007950 */ /* 0x000fec0003c3ffff */
.L_x_376:
        /* <DEDUP_REMOVED lines=11> */
.L_x_7216:


//--------------------- .text._ZN2at6native57_GLOBAL__N__cd6b329d_24_DistributionBernoulli_cu_7537a20d43distribution_elementwise_grid_stride_kernelIfLi4EZNS0_9templates4cuda21uniform_and_transformIlfPNS_17CUDAGeneratorImplEZZZNS4_16bernoulli_kernelIS7_EEvRNS_18TensorIteratorBaseEdT_ENKUlvE_clEvENKUlvE2_clEvEUlfE_EEvSA_T1_T2_EUlP24curandStatePhilox4_32_10E0_ZNS1_27distribution_nullary_kernelIlf6float4S7_SJ_SE_EEvSA_SG_RKT3_T4_EUlifE_EEvlNS_15PhiloxCudaStateESF_SG_ --------------------------
	.section	.text._ZN2at6native57_GLOBAL__N__cd6b329d_24_DistributionBernoulli_cu_7537a20d43distribution_elementwise_grid_stride_kernelIfLi4EZNS0_9templates4cuda21uniform_and_transformIlfPNS_17CUDAGeneratorImplEZZZNS4_16bernoulli_kernelIS7_EEvRNS_18TensorIteratorBaseEdT_ENKUlvE_clEvENKUlvE2_clEvEUlfE_EEvSA_T1_T2_EUlP24curandStatePhilox4_32_10E0_ZNS1_27distribution_nullary_kernelIlf6float4S7_SJ_SE_EEvSA_SG_RKT3_T4_EUlifE_EEvlNS_15PhiloxCudaStateESF_SG_,"ax",@progbits
	.sectioninfo	@"SHI_REGISTERS=53"
	.align	128
.text._ZN2at6native57_GLOBAL__N__cd6b329d_24_DistributionBernoulli_cu_7537a20d43distribution_elementwise_grid_stride_kernelIfLi4EZNS0_9templates4cuda21uniform_and_transformIlfPNS_17CUDAGeneratorImplEZZZNS4_16bernoulli_kernelIS7_EEvRNS_18TensorIteratorBaseEdT_ENKUlvE_clEvENKUlvE2_clEvEUlfE_EEvSA_T1_T2_EUlP24curandStatePhilox4_32_10E0_ZNS1_27distribution_nullary_kernelIlf6float4S7_SJ_SE_EEvSA_SG_RKT3_T4_EUlifE_EEvlNS_15PhiloxCudaStateESF_SG_:
        .type           _ZN2at6native57_GLOBAL__N__cd6b329d_24_DistributionBernoulli_cu_7537a20d43distribution_elementwise_grid_stride_kernelIfLi4EZNS0_9templates4cuda21uniform_and_transformIlfPNS_17CUDAGeneratorImplEZZZNS4_16bernoulli_kernelIS7_EEvRNS_18TensorIteratorBaseEdT_ENKUlvE_clEvENKUlvE2_clEvEUlfE_EEvSA_T1_T2_EUlP24curandStatePhilox4_32_10E0_ZNS1_27distribution_nullary_kernelIlf6float4S7_SJ_SE_EEvSA_SG_RKT3_T4_EUlifE_EEvlNS_15PhiloxCudaStateESF_SG_,@function
        .size           _ZN2at6native57_GLOBAL__N__cd6b329d_24_DistributionBernoulli_cu_7537a20d43distribution_elementwise_grid_stride_kernelIfLi4EZNS0_9templates4cuda21uniform_and_transformIlfPNS_17CUDAGeneratorImplEZZZNS4_16bernoulli_kernelIS7_EEvRNS_18TensorIteratorBaseEdT_ENKUlvE_clEvENKUlvE2_clEvEUlfE_EEvSA_T1_T2_EUlP24curandStatePhilox4_32_10E0_ZNS1_27distribution_nullary_kernelIlf6float4S7_SJ_SE_EEvSA_SG_RKT3_T4_EUlifE_EEvlNS_15PhiloxCudaStateESF_SG_,(.L_x_7218 - _ZN2at6native57_GLOBAL__N__cd6b329d_24_DistributionBernoulli_cu_7537a20d43distribution_elementwise_grid_stride_kernelIfLi4EZNS0_9templates4cuda21uniform_and_transformIlfPNS_17CUDAGeneratorImplEZZZNS4_16bernoulli_kernelIS7_EEvRNS_18TensorIteratorBaseEdT_ENKUlvE_clEvENKUlvE2_clEvEUlfE_EEvSA_T1_T2_EUlP24curandStatePhilox4_32_10E0_ZNS1_27distribution_nullary_kernelIlf6float4S7_SJ_SE_EEvSA_SG_RKT3_T4_EUlifE_EEvlNS_15PhiloxCudaStateESF_SG_)
        .other          _ZN2at6native57_GLOBAL__N__cd6b329d_24_DistributionBernoulli_cu_7537a20d43distribution_elementwise_grid_stride_kernelIfLi4EZNS0_9templates4cuda21uniform_and_transformIlfPNS_17CUDAGeneratorImplEZZZNS4_16bernoulli_kernelIS7_EEvRNS_18TensorIteratorBaseEdT_ENKUlvE_clEvENKUlvE2_clEvEUlfE_EEvSA_T1_T2_EUlP24curandStatePhilox4_32_10E0_ZNS1_27distribution_nullary_kernelIlf6float4S7_SJ_SE_EEvSA_SG_RKT3_T4_EUlifE_EEvlNS_15PhiloxCudaStateESF_SG_,@"STO_CUDA_ENTRY STV_DEFAULT"
_ZN2at6native57_GLOBAL__N__cd6b329d_24_DistributionBernoulli_cu_7537a20d43distribution_elementwise_grid_stride_kernelIfLi4EZNS0_9templates4cuda21uniform_and_transformIlfPNS_17CUDAGeneratorImplEZZZNS4_16bernoulli_kernelIS7_EEvRNS_18TensorIteratorBaseEdT_ENKUlvE_clEvENKUlvE2_clEvEUlfE_EEvSA_T1_T2_EUlP24curandStatePhilox4_32_10E0_ZNS1_27distribution_nullary_kernelIlf6float4S7_SJ_SE_EEvSA_SG_RKT3_T4_EUlifE_EEvlNS_15PhiloxCudaStateESF_SG_:
        /* <DEDUP_REMOVED lines=80> */
[----:B------:R-:W-:-:S04]  /*0500*/  IMAD.HI.U32 R29, R38, -0x326172a9, RZ ;  /* 0xcd9e8d57261d7827 */ /* 0x000fc800078e00ff */
[--C-:B------:R-:W-:Y:S01]  /*0510*/  IMAD.MOV.U32 R17, RZ, RZ, R23.reuse ;  /* 0x000000ffff117224 */ /* 0x100fe200078e0017 */
        /* <DEDUP_REMOVED lines=10> */
[----:B------:R-:W-:Y:S05]  /*05c0*/  CALL.REL.NOINC `($__internal_25_$__cuda_sm20_div_s64) ;  /* 0x00000be000007944 */ /* 0x000fea0003c00000 */
[----:B------:R-:W-:Y:S02]  /*05d0*/  IMAD.MOV.U32 R26, RZ, RZ, R28 ;  /* 0x000000ffff1a7224 */ /* 0x000fe400078e001c */
[----:B------:R-:W-:Y:S01]  /*05e0*/  IMAD.MOV.U32 R27, RZ, RZ, R29 ;  /* 0x000000ffff1b7224 */ /* 0x000fe200078e001d */
[----:B------:R-:W-:Y:S05]  /*05f0*/  BRA `(.L_x_378) ;  /* 0x0000016000007947 */ /* 0x000fea0003800000 */
.L_x_377:
        /* <DEDUP_REMOVED lines=22> */
.L_x_378:
        /* <DEDUP_REMOVED lines=23> */
.L_x_385:
[----:B------:R-:W-:Y:S01]  /*08d0*/  IADD3 R40, R40, 0x1, RZ ;  /* 0x0000000128287810 */ /* 0x000fe20007ffe0ff */
[----:B------:R-:W-:Y:S03]  /*08e0*/  BSSY B0, `(.L_x_379) ;  /* 0x000000c000007945 */ /* 0x000fe60003800000 */
[C---:B------:R-:W-:Y:S01]  /*08f0*/  ISETP.NE.AND P0, PT, R40.reuse, RZ, PT ;  /* 0x000000ff2800720c */ /* 0x040fe20003f05270 */
[----:B-1----:R-:W-:-:S12]  /*0900*/  IMAD.HI.U32 R27, R40, -0x2daee0ad, RZ ;  /* 0xd2511f53281b7827 */ /* 0x002fd800078e00ff */
        /* <DEDUP_REMOVED lines=9> */
.L_x_380:
[----:B------:R-:W-:Y:S05]  /*09a0*/  BSYNC B0 ;  /* 0x0000000000007941 */ /* 0x000fea0003800000 */
.L_x_379:
        /* <DEDUP_REMOVED lines=37> */
[----:B------:R-:W-:Y:S02]  /*0c00*/  LOP3.LUT R31, R27, R32, R16, 0x96, !PT ;  /* 0x000000201b1f7212 */ /* 0x000fe400078e9610 */
[----:B------:R-:W-:Y:S01]  /*0c10*/  MOV R27, R44 ;  /* 0x0000002c001b7202 */ /* 0x000fe20000000f00 */
        /* <DEDUP_REMOVED lines=21> */
.L_x_382:
[----:B------:R-:W-:Y:S01]  /*0d70*/  IMAD.MOV.U32 R33, RZ, RZ, R23 ;  /* 0x000000ffff217224 */ /* 0x000fe200078e0017 */
[----:B------:R-:W-:Y:S01]  /*0d80*/  MOV R28, R30 ;  /* 0x0000001e001c7202 */ /* 0x000fe20000000f00 */
[----:B------:R-:W-:Y:S02]  /*0d90*/  IMAD.MOV.U32 R26, RZ, RZ, R44 ;  /* 0x000000ffff1a7224 */ /* 0x000fe400078e002c */
[----:B------:R-:W-:-:S02]  /*0da0*/  IMAD.MOV.U32 R27, RZ, RZ, R43 ;  /* 0x000000ffff1b7224 */ /* 0x000fc400078e002b */
.L_x_381:
        /* <DEDUP_REMOVED lines=15> */
[----:B------:R-:W-:-:S04]  /*0ea0*/  IADD3 R26, P0, R23, c[0x0][0x188], RZ ;  /* 0x00006200171a7a10 */ /* 0x000fc80007f1e0ff */
[----:B------:R-:W0:Y:S01]  /*0eb0*/  F2I.S64.TRUNC R28, R28 ;  /* 0x0000001c001c7311 */ /* 0x000e22000020d900 */
[----:B------:R-:W-:-:S05]  /*0ec0*/  LEA.HI.X.SX32 R27, R23, c[0x0][0x18c], 0x1, P0 ;  /* 0x00006300171b7a11 */ /* 0x000fca00000f0eff */
[----:B0-----:R0:W-:Y:S03]  /*0ed0*/  STG.E.64 [R26.64], R28 ;  /* 0x0000001c1a007986 */ /* 0x0011e6000c101b08 */
.L_x_384:
[----:B------:R-:W-:Y:S05]  /*0ee0*/  BSYNC B0 ;  /* 0x0000000000007941 */ /* 0x000fea0003800000 */
.L_x_383:
[----:B------:R-:W-:Y:S01]  /*0ef0*/  IMAD.MOV.U32 R23, RZ, RZ, c[0x0][0x0] ;  /* 0x00000000ff177624 */ /* 0x000fe200078e00ff */
[----:B------:R-:W-:Y:S03]  /*0f00*/  WARPSYNC 0xffffffff ;  /* 0xffffffff00007948 */ /* 0x000fe60003800000 */
[----:B------:R-:W-:-:S04]  /*0f10*/  IMAD R23, R23, c[0x0][0xc], RZ ;  /* 0x0000030017177a24 */ /* 0x000fc800078e02ff */
[C---:B------:R-:W-:Y:S01]  /*0f20*/  IMAD R31, R23.reuse, 0x3, RZ ;  /* 0x00000003171f7824 */ /* 0x040fe200078e02ff */
[CC--:B0-----:R-:W-:Y:S02]  /*0f30*/  IADD3 R29, P1, R23.reuse, R18.reuse, RZ ;  /* 0x00000012171d7210 */ /* 0x0c1fe40007f3e0ff */
[----:B------:R-:W-:Y:S02]  /*0f40*/  LEA R27, P2, R23, R18, 0x1 ;  /* 0x00000012171b7211 */ /* 0x000fe400078408ff */
[----:B------:R-:W-:Y:S01]  /*0f50*/  ISETP.GE.U32.AND P0, PT, R29, c[0x0][0x160], PT ;  /* 0x000058001d007a0c */ /* 0x000fe20003f06070 */
[--C-:B------:R-:W-:Y:S01]  /*0f60*/  IMAD.X R26, RZ, RZ, R17.reuse, P1 ;  /* 0x000000ffff1a7224 */ /* 0x100fe200008e0611 */
[----:B------:R-:W-:Y:S01]  /*0f70*/  ISETP.GE.U32.AND P1, PT, R27, c[0x0][0x160], PT ;  /* 0x000058001b007a0c */ /* 0x000fe20003f26070 */
[----:B------:R-:W-:-:S03]  /*0f80*/  IMAD.X R28, RZ, RZ, R17, P2 ;  /* 0x000000ffff1c7224 */ /* 0x000fc600010e0611 */
[----:B------:R-:W-:Y:S02]  /*0f90*/  ISETP.GE.AND.EX P0, PT, R26, c[0x0][0x164], PT, P0 ;  /* 0x000059001a007a0c */ /* 0x000fe40003f06300 */
[----:B------:R-:W-:Y:S02]  /*0fa0*/  IADD3 R26, P3, R31, R18, RZ ;  /* 0x000000121f1a7210 */ /* 0x000fe40007f7e0ff */
[----:B------:R-:W-:Y:S02]  /*0fb0*/  ISETP.GE.AND.EX P1, PT, R28, c[0x0][0x164], PT, P1 ;  /* 0x000059001c007a0c */ /* 0x000fe40003f26310 */
[----:B------:R-:W-:Y:S01]  /*0fc0*/  ISETP.GE.U32.AND P2, PT, R26, c[0x0][0x160], PT ;  /* 0x000058001a007a0c */ /* 0x000fe20003f46070 */
[----:B------:R-:W-:-:S05]  /*0fd0*/  IMAD.X R28, RZ, RZ, R17, P3 ;  /* 0x000000ffff1c7224 */ /* 0x000fca00018e0611 */
[----:B------:R-:W-:Y:S01]  /*0fe0*/  ISETP.GE.AND.EX P2, PT, R28, c[0x0][0x164], PT, P2 ;  /* 0x000059001c007a0c */ /* 0x000fe20003f46320 */
[----:B------:R-:W-:Y:S01]  /*0ff0*/  @!P0 IMAD R29, R29, c[0x0][0x190], RZ ;  /* 0x000064001d1d8a24 */ /* 0x000fe200078e02ff */
[----:B------:R-:W-:-:S03]  /*1000*/  @!P0 FSET.BF.LT.FTZ.AND R38, R38, R37, PT ;  /* 0x000000252626820a */ /* 0x000fc60003811000 */
[----:B------:R-:W-:Y:S01]  /*1010*/  @!P1 FSET.BF.LT.FTZ.AND R34, R34, R37, PT ;  /* 0x000000252222920a */ /* 0x000fe20003811000 */
[----:B------:R0:W1:Y:S01]  /*1020*/  @!P0 F2I.S64.TRUNC R48, R38 ;  /* 0x0000002600308311 */ /* 0x000062000020d900 */
[----:B------:R-:W-:-:S05]  /*1030*/  @!P1 IMAD R27, R27, c[0x0][0x190], RZ ;  /* 0x000064001b1b9a24 */ /* 0x000fca00078e02ff */
[----:B------:R-:W-:Y:S01]  /*1040*/  @!P1 IADD3 R28, P3, R27, c[0x0][0x188], RZ ;  /* 0x000062001b1c9a10 */ /* 0x000fe20007f7e0ff */
[----:B------:R-:W-:Y:S01]  /*1050*/  @!P2 IMAD R31, R26, c[0x0][0x190], RZ ;  /* 0x000064001a1faa24 */ /* 0x000fe200078e02ff */
[----:B------:R-:W-:Y:S01]  /*1060*/  @!P2 FSET.BF.LT.FTZ.AND R44, R32, R37, PT ;  /* 0x00000025202ca20a */ /* 0x000fe20003811000 */
[----:B------:R2:W3:Y:S01]  /*1070*/  @!P1 F2I.S64.TRUNC R46, R34 ;  /* 0x00000022002e9311 */ /* 0x0004e2000020d900 */
[----:B------:R-:W-:Y:S01]  /*1080*/  @!P0 IADD3 R32, P4, R29, c[0x0][0x188], RZ ;  /* 0x000062001d208a10 */ /* 0x000fe20007f9e0ff */
[----:B0-----:R-:W-:-:S03]  /*1090*/  IMAD.MOV.U32 R38, RZ, RZ, R30 ;  /* 0x000000ffff267224 */ /* 0x001fc600078e001e */
[----:B------:R-:W-:Y:S02]  /*10a0*/  @!P0 LEA.HI.X.SX32 R33, R29, c[0x0][0x18c], 0x1, P4 ;  /* 0x000063001d218a11 */ /* 0x000fe400020f0eff */
[----:B------:R-:W-:Y:S01]  /*10b0*/  @!P2 IADD3 R26, P4, R31, c[0x0][0x188], RZ ;  /* 0x000062001f1aaa10 */ /* 0x000fe20007f9e0ff */
[----:B------:R-:W0:Y:S01]  /*10c0*/  @!P2 F2I.S64.TRUNC R44, R44 ;  /* 0x0000002c002ca311 */ /* 0x000e22000020d900 */
[----:B------:R-:W-:Y:S01]  /*10d0*/  @!P1 LEA.HI.X.SX32 R29, R27, c[0x0][0x18c], 0x1, P3 ;  /* 0x000063001b1d9a11 */ /* 0x000fe200018f0eff */
[----:B-1----:R1:W-:Y:S01]  /*10e0*/  @!P0 STG.E.64 [R32.64], R48 ;  /* 0x0000003020008986 */ /* 0x0023e2000c101b08 */
[----:B------:R-:W-:Y:S01]  /*10f0*/  LEA R18, P0, R23, R18, 0x2 ;  /* 0x0000001217127211 */ /* 0x000fe200078010ff */
[----:B--2---:R-:W-:Y:S01]  /*1100*/  IMAD.MOV.U32 R34, RZ, RZ, R43 ;  /* 0x000000ffff227224 */ /* 0x004fe200078e002b */
[----:B------:R-:W-:Y:S01]  /*1110*/  @!P2 LEA.HI.X.SX32 R27, R31, c[0x0][0x18c], 0x1, P4 ;  /* 0x000063001f1baa11 */ /* 0x000fe200020f0eff */
[----:B------:R-:W-:Y:S02]  /*1120*/  IMAD.MOV.U32 R23, RZ, RZ, R50 ;  /* 0x000000ffff177224 */ /* 0x000fe400078e0032 */
[----:B------:R-:W-:Y:S01]  /*1130*/  IMAD.X R17, RZ, RZ, R17, P0 ;  /* 0x000000ffff117224 */ /* 0x000fe200000e0611 */
[----:B------:R-:W-:Y:S01]  /*1140*/  ISETP.GE.U32.AND P0, PT, R18, R35, PT ;  /* 0x000000231200720c */ /* 0x000fe20003f06070 */
[----:B---3--:R1:W-:Y:S03]  /*1150*/  @!P1 STG.E.64 [R28.64], R46 ;  /* 0x0000002e1c009986 */ /* 0x0083e6000c101b08 */
[----:B------:R-:W-:Y:S01]  /*1160*/  ISETP.GE.AND.EX P0, PT, R17, R36, PT, P0 ;  /* 0x000000241100720c */ /* 0x000fe20003f06300 */
[----:B0-----:R1:W-:Y:S04]  /*1170*/  @!P2 STG.E.64 [R26.64], R44 ;  /* 0x0000002c1a00a986 */ /* 0x0013e8000c101b08 */
[----:B------:R-:W-:Y:S08]  /*1180*/  BAR.SYNC.DEFER_BLOCKING 0x0 ;  /* 0x0000000000007b1d */ /* 0x000ff00000010000 */
[----:B------:R-:W-:Y:S05]  /*1190*/  @!P0 BRA `(.L_x_385) ;  /* 0xfffff73000008947 */ /* 0x000fea000383ffff */
[----:B------:R-:W-:Y:S05]  /*11a0*/  EXIT ;  /* 0x000000000000794d */ /* 0x000fea0003800000 */
        .weak           $__internal_25_$__cuda_sm20_div_s64
        .type           $__internal_25_$__cuda_sm20_div_s64,@function
        .size           $__internal_25_$__cuda_sm20_div_s64,(.L_x_7218 - $__internal_25_$__cuda_sm20_div_s64)
$__internal_25_$__cuda_sm20_div_s64:
        /* <DEDUP_REMOVED lines=14> */
[----:B------:R-:W-:-:S05]  /*1290*/  IMAD.HI.U32 R26, P1, R29, R35, R26 ;  /* 0x000000231d1a7227 */ /* 0x000fca000782001a */
[----:B------:R-:W-:Y:S01]  /*12a0*/  IADD3 R27, P2, R39, R26, RZ ;  /* 0x0000001a271b7210 */ /* 0x000fe20007f5e0ff */
[----:B------:R-:W-:-:S04]  /*12b0*/  IMAD.X R26, R37, 0x1, R29, P0 ;  /* 0x00000001251a7824 */ /* 0x000fc800000e061d */
[----:B------:R-:W-:Y:S01]  /*12c0*/  IMAD.WIDE.U32 R28, R27, UR4, RZ ;  /* 0x000000041b1c7c25 */ /* 0x000fe2000f8e00ff */
[----:B------:R-:W-:Y:S02]  /*12d0*/  IADD3.X R33, RZ, RZ, R26, P2, P1 ;  /* 0x000000ffff217210 */ /* 0x000fe400017e241a */
[----:B------:R-:W-:Y:S02]  /*12e0*/  ISETP.LE.AND P1, PT, RZ, UR7, PT ;  /* 0x00000007ff007c0c */ /* 0x000fe4000bf23270 */
[----:B------:R-:W-:Y:S01]  /*12f0*/  IADD3 R35, P0, RZ, -R28, RZ ;  /* 0x8000001cff237210 */ /* 0x000fe20007f1e0ff */
[----:B------:R-:W-:Y:S01]  /*1300*/  IMAD R28, R33, UR4, R29 ;  /* 0x00000004211c7c24 */ /* 0x000fe2000f8e021d */
[----:B------:R-:W-:-:S03]  /*1310*/  IADD3 R29, P4, RZ, -UR6, RZ ;  /* 0x80000006ff1d7c10 */ /* 0x000fc6000ff9e0ff */
[----:B------:R-:W-:Y:S01]  /*1320*/  IMAD.HI.U32 R26, R27, R35, RZ ;  /* 0x000000231b1a7227 */ /* 0x000fe200078e00ff */
[----:B------:R-:W-:Y:S02]  /*1330*/  IADD3.X R28, RZ, ~R28, RZ, P0, !PT ;  /* 0x8000001cff1c7210 */ /* 0x000fe400007fe4ff */
[----:B------:R-:W-:Y:S01]  /*1340*/  SEL R29, R29, UR6, !P1 ;  /* 0x000000061d1d7c07 */ /* 0x000fe2000c800000 */
[----:B------:R-:W-:Y:S02]  /*1350*/  IMAD.X R36, RZ, RZ, ~UR7, P4 ;  /* 0x80000007ff247e24 */ /* 0x000fe4000a0e06ff */
[----:B------:R-:W-:-:S03]  /*1360*/  IMAD.WIDE.U32 R26, P0, R27, R28, R26 ;  /* 0x0000001c1b1a7225 */ /* 0x000fc6000780001a */
[----:B------:R-:W-:Y:S01]  /*1370*/  SEL R36, R36, UR7, !P1 ;  /* 0x0000000724247c07 */ /* 0x000fe2000c800000 */
[----:B------:R-:W-:-:S04]  /*1380*/  IMAD.HI.U32 R40, R33, R28, RZ ;  /* 0x0000001c21287227 */ /* 0x000fc800078e00ff */
[----:B------:R-:W-:-:S04]  /*1390*/  IMAD.HI.U32 R26, P2, R33, R35, R26 ;  /* 0x00000023211a7227 */ /* 0x000fc8000784001a */
[----:B------:R-:W-:Y:S02]  /*13a0*/  IMAD R27, R33, R28, RZ ;  /* 0x0000001c211b7224 */ /* 0x000fe400078e02ff */
[----:B------:R-:W-:-:S03]  /*13b0*/  IMAD.X R33, R40, 0x1, R33, P0 ;  /* 0x0000000128217824 */ /* 0x000fc600000e0621 */
[----:B------:R-:W-:Y:S01]  /*13c0*/  IADD3 R28, P3, R27, R26, RZ ;  /* 0x0000001a1b1c7210 */ /* 0x000fe20007f7e0ff */
[----:B------:R-:W-:-:S03]  /*13d0*/  IMAD.MOV.U32 R27, RZ, RZ, RZ ;  /* 0x000000ffff1b7224 */ /* 0x000fc600078e00ff */
[----:B------:R-:W-:Y:S01]  /*13e0*/  IADD3.X R33, RZ, RZ, R33, P3, P2 ;  /* 0x000000ffff217210 */ /* 0x000fe20001fe4421 */
[----:B------:R-:W-:-:S04]  /*13f0*/  IMAD.HI.U32 R26, R28, R29, RZ ;  /* 0x0000001d1c1a7227 */ /* 0x000fc800078e00ff */
[-C--:B------:R-:W-:Y:S02]  /*1400*/  IMAD R35, R33, R36.reuse, RZ ;  /* 0x0000002421237224 */ /* 0x080fe400078e02ff */
[----:B------:R-:W-:-:S06]  /*1410*/  IMAD.WIDE.U32 R26, R28, R36, R26 ;  /* 0x000000241c1a7225 */ /* 0x000fcc00078e001a */
[----:B------:R-:W-:-:S04]  /*1420*/  IMAD.HI.U32 R26, P0, R33, R29, R26 ;  /* 0x0000001d211a7227 */ /* 0x000fc8000780001a */
[----:B------:R-:W-:Y:S01]  /*1430*/  IMAD.HI.U32 R33, R33, R36, RZ ;  /* 0x0000002421217227 */ /* 0x000fe200078e00ff */
[----:B------:R-:W-:-:S03]  /*1440*/  IADD3 R28, P2, R35, R26, RZ ;  /* 0x0000001a231c7210 */ /* 0x000fc60007f5e0ff */
[----:B------:R-:W-:-:S04]  /*1450*/  IMAD.X R26, RZ, RZ, R33, P0 ;  /* 0x000000ffff1a7224 */ /* 0x000fc800000e0621 */
[----:B------:R-:W-:Y:S02]  /*1460*/  IMAD.X R33, RZ, RZ, R26, P2 ;  /* 0x000000ffff217224 */ /* 0x000fe400010e061a */
[----:B------:R-:W-:-:S04]  /*1470*/  IMAD.WIDE.U32 R26, R28, UR4, RZ ;  /* 0x000000041c1a7c25 */ /* 0x000fc8000f8e00ff */
[----:B------:R-:W-:Y:S01]  /*1480*/  IMAD R27, R33, UR4, R27 ;  /* 0x00000004211b7c24 */ /* 0x000fe2000f8e021b */
[----:B------:R-:W-:-:S04]  /*1490*/  IADD3 R26, P0, -R26, R29, RZ ;  /* 0x0000001d1a1a7210 */ /* 0x000fc80007f1e1ff */
[----:B------:R-:W-:Y:S01]  /*14a0*/  IADD3 R29, P2, R26, -UR4, RZ ;  /* 0x800000041a1d7c10 */ /* 0x000fe2000ff5e0ff */
[----:B------:R-:W-:Y:S01]  /*14b0*/  IMAD.X R36, R36, 0x1, ~R27, P0 ;  /* 0x0000000124247824 */ /* 0x000fe200000e0e1b */
[----:B------:R-:W-:Y:S02]  /*14c0*/  ISETP.GE.U32.AND P0, PT, R26, UR4, PT ;  /* 0x000000041a007c0c */ /* 0x000fe4000bf06070 */
[----:B------:R-:W-:Y:S02]  /*14d0*/  IADD3 R27, P3, R28, 0x1, RZ ;  /* 0x000000011c1b7810 */ /* 0x000fe40007f7e0ff */
[C---:B------:R-:W-:Y:S02]  /*14e0*/  ISETP.GE.U32.AND.EX P0, PT, R36.reuse, RZ, PT, P0 ;  /* 0x000000ff2400720c */ /* 0x040fe40003f06100 */
[----:B------:R-:W-:Y:S02]  /*14f0*/  IADD3.X R35, R36, -0x1, RZ, P2, !PT ;  /* 0xffffffff24237810 */ /* 0x000fe400017fe4ff */
[----:B------:R-:W-:Y:S01]  /*1500*/  SEL R29, R29, R26, P0 ;  /* 0x0000001a1d1d7207 */ /* 0x000fe20000000000 */
[----:B------:R-:W-:Y:S01]  /*1510*/  IMAD.X R26, RZ, RZ, R33, P3 ;  /* 0x000000ffff1a7224 */ /* 0x000fe200018e0621 */
[----:B------:R-:W-:-:S02]  /*1520*/  SEL R27, R27, R28, P0 ;  /* 0x0000001c1b1b7207 */ /* 0x000fc40000000000 */
[----:B------:R-:W-:Y:S02]  /*1530*/  SEL R35, R35, R36, P0 ;  /* 0x0000002423237207 */ /* 0x000fe40000000000 */
[----:B------:R-:W-:Y:S02]  /*1540*/  ISETP.GE.U32.AND P2, PT, R29, UR4, PT ;  /* 0x000000041d007c0c */ /* 0x000fe4000bf46070 */
[----:B------:R-:W-:Y:S02]  /*1550*/  SEL R26, R26, R33, P0 ;  /* 0x000000211a1a7207 */ /* 0x000fe40000000000 */
        /* <DEDUP_REMOVED lines=9> */
[----:B------:R-:W-:Y:S01]  /*15f0*/  ISETP.NE.AND.EX P0, PT, RZ, RZ, PT, P0 ;  /* 0x000000ffff00720c */ /* 0x000fe20003f05300 */
[----:B------:R-:W-:-:S03]  /*1600*/  IMAD.MOV.U32 R27, RZ, RZ, 0x0 ;  /* 0x00000000ff1b7424 */ /* 0x000fc600078e00ff */
[----:B------:R-:W-:Y:S01]  /*1610*/  SEL R29, R26, R29, !P1 ;  /* 0x0000001d1a1d7207 */ /* 0x000fe20004800000 */
[----:B------:R-:W-:Y:S01]  /*1620*/  IMAD.MOV.U32 R26, RZ, RZ, R32 ;  /* 0x000000ffff1a7224 */ /* 0x000fe200078e0020 */
[----:B------:R-:W-:Y:S02]  /*1630*/  SEL R28, R28, 0xffffffff, P0 ;  /* 0xffffffff1c1c7807 */ /* 0x000fe40000000000 */
[----:B------:R-:W-:Y:S01]  /*1640*/  SEL R29, R29, 0xffffffff, P0 ;  /* 0xffffffff1d1d7807 */ /* 0x000fe20000000000 */
[----:B------:R-:W-:Y:S06]  /*1650*/  RET.REL.NODEC R26 `(_ZN2at6native57_GLOBAL__N__cd6b329d_24_DistributionBernoulli_cu_7537a20d43distribution_elementwise_grid_stride_kernelIfLi4EZNS0_9templates4cuda21uniform_and_transformIlfPNS_17CUDAGeneratorImplEZZZNS4_16bernoulli_kernelIS7_EEvRNS_18TensorIteratorBaseEdT_ENKUlvE_clEvENKUlvE2_clEvEUlfE_EEvSA_T1_T2_EUlP24curandStatePhilox4_32_10E0_ZNS1_27distribution_nullary_kernelIlf6float4S7_SJ_SE_EEvSA_SG_RKT3_T4_EUlifE_EEvlNS_15PhiloxCudaStateESF_SG_) ;  /* 0xffffe9a01a007950 */ /* 0x000fec0003c3ffff */
.L_x_386:
        /* <DEDUP_REMOVED lines=10> */
.L_x_7218:


//--------------------- .text._ZN2at6native57_GLOBAL__N__cd6b329d_24_DistributionBernoulli_cu_7537a20d43distribution_elementwise_grid_stride_kernelIfLi4EZNS0_9templates4cuda21uniform_and_transformIlfPNS_17CUDAGeneratorImplEZZZNS4_16bernoulli_kernelIS7_EEvRNS_18TensorIteratorBaseEdT_ENKUlvE_clEvENKUlvE2_clEvEUlfE_EEvSA_T1_T2_EUlP24curandStatePhilox4_32_10E_ZNS1_27distribution_nullary_kernelIlf7double2S7_SJ_SE_EEvSA_SG_RKT3_T4_EUlifE0_EEvlNS_15PhiloxCudaStateESF_SG_ --------------------------
	.section	.text._ZN2at6native57_GLOBAL__N__cd6b329d_24_DistributionBernoulli_cu_7537a20d43distribution_elementwise_grid_stride_kernelIfLi4EZNS0_9templates4cuda21uniform_and_transformIlfPNS_17CUDAGeneratorImplEZZZNS4_16bernoulli_kernelIS7_EEvRNS_18TensorIteratorBaseEdT_ENKUlvE_clEvENKUlvE2_clEvEUlfE_EEvSA_T1_T2_EUlP24curandStatePhilox4_32_10E_ZNS1_27distribution_nullary_kernelIlf7double2S7_SJ_SE_EEvSA_SG_RKT3_T4_EUlifE0_EEvlNS_15PhiloxCudaStateESF_SG_,"ax",@progbits
	.sectioninfo	@"SHI_REGISTERS=40"
	.align	128
.text._ZN2at6native57_GLOBAL__N__cd6b329d_24_DistributionBernoulli_cu_7537a20d43distribution_elementwise_grid_stride_kernelIfLi4EZNS0_9templates4cuda21uniform_and_transformIlfPNS_17CUDAGeneratorImplEZZZNS4_16bernoulli_kernelIS7_EEvRNS_18TensorIteratorBaseEdT_ENKUlvE_clEvENKUlvE2_clEvEUlfE_EEvSA_T1_T2_EUlP24curandStatePhilox4_32_10E_ZNS1_27distribution_nullary_kernelIlf7double2S7_SJ_SE_EEvSA_SG_RKT3_T4_EUlifE0_EEvlNS_15PhiloxCudaStateESF_SG_:
        .type           _ZN2at6native57_GLOBAL__N__cd6b329d_24_DistributionBernoulli_cu_7537a20d43distribution_elementwise_grid_stride_kernelIfLi4EZNS0_9templates4cuda21uniform_and_transformIlfPNS_17CUDAGeneratorImplEZZZNS4_16bernoulli_kernelIS7_EEvRNS_18TensorIteratorBaseEdT_ENKUlvE_clEvENKUlvE2_clEvEUlfE_EEvSA_T1_T2_EUlP24curandStatePhilox4_32_10E_ZNS1_27distribution_nullary_kernelIlf7double2S7_SJ_SE_EEvSA_SG_RKT3_T4_EUlifE0_EEvlNS_15PhiloxCudaStateESF_SG_,@function
        .size           _ZN2at6native57_GLOBAL__N__cd6b329d_24_DistributionBernoulli_cu_7537a20d43distribution_elementwise_grid_stride_kernelIfLi4EZNS0_9templates4cuda21uniform_and_transformIlfPNS_17CUDAGeneratorImplEZZZNS4_16bernoulli_kernelIS7_EEvRNS_18TensorIteratorBaseEdT_ENKUlvE_clEvENKUlvE2_clEvEUlfE_EEvSA_T1_T2_EUlP24curandStatePhilox4_32_10E_ZNS1_27distribution_nullary_kernelIlf7double2S7_SJ_SE_EEvSA_SG_RKT3_T4_EUlifE0_EEvlNS_15PhiloxCudaStateESF_SG_,(.L_x_7220 - _ZN2at6native57_GLOBAL__N__cd6b329d_24_DistributionBernoulli_cu_7537a20d43distribution_elementwise_grid_stride_kernelIfLi4EZNS0_9templates4cuda21uniform_and_transformIlfPNS_17CUDAGeneratorImplEZZZNS4_16bernoulli_kernelIS7_EEvRNS_18TensorIteratorBaseEdT_ENKUlvE_clEvENKUlvE2_clEvEUlfE_EEvSA_T1_T2_EUlP24curandStatePhilox4_32_10E_ZNS1_27distribution_nullary_kernelIlf7double2S7_SJ_SE_EEvSA_SG_RKT3_T4_EUlifE0_EEvlNS_15PhiloxCudaStateESF_SG_)
        .other          _ZN2at6native57_GLOBAL__N__cd6b329d_24_DistributionBernoulli_cu_7537a20d43distribution_elementwise_grid_stride_kernelIfLi4EZNS0_9templates4cuda21uniform_and_transformIlfPNS_17CUDAGeneratorImplEZZZNS4_16bernoulli_kernelIS7_EEvRNS_18TensorIteratorBaseEdT_ENKUlvE_clEvENKUlvE2_clEvEUlfE_EEvSA_T1_T2_EUlP24curandStatePhilox4_32_10E_ZNS1_27distribution_nullary_kernelIlf7double2S7_SJ_SE_EEvSA_SG_RKT3_T4_EUlifE0_EEvlNS_15PhiloxCudaStateESF_SG_,@"STO_CUDA_ENTRY STV_DEFAULT"
_ZN2at6native57_GLOBAL__N__cd6b329d_24_DistributionBernoulli_cu_7537a20d43distribution_elementwise_grid_stride_kernelIfLi4EZNS0_9templates4cuda21uniform_and_transformIlfPNS_17CUDAGeneratorImplEZZZNS4_16bernoulli_kernelIS7_EEvRNS_18TensorIteratorBaseEdT_ENKUlvE_clEvENKUlvE2_clEvEUlfE_EEvSA_T1_T2_EUlP24curandStatePhilox4_32_10E_ZNS1_27distribution_nullary_kernelIlf7double2S7_SJ_SE_EEvSA_SG_RKT3_T4_EUlifE0_EEvlNS_15PhiloxCudaStateESF_SG_:
        /* <DEDUP_REMOVED lines=92> */
[----:B------:R-:W-:Y:S05]  /*05c0*/  CALL.REL.NOINC `($__internal_26_$__cuda_sm20_div_s64) ;  /* 0x0000420000007944 */ /* 0x000fea0003c00000 */
[----:B------:R-:W-:Y:S05]  /*05d0*/  BRA `(.L_x_388) ;  /* 0x0000016000007947 */ /* 0x000fea0003800000 */
.L_x_387:
        /* <DEDUP_REMOVED lines=22> */
.L_x_388:
        /* <DEDUP_REMOVED lines=21> */
.L_x_405:
        /* <DEDUP_REMOVED lines=13> */
.L_x_390:
[----:B------:R-:W-:Y:S05]  /*0960*/  BSYNC B0 ;  /* 0x0000000000007941 */ /* 0x000fea0003800000 */
.L_x_389:
        /* <DEDUP_REMOVED lines=69> */
.L_x_392:
[----:B------:R-:W-:Y:S01]  /*0dc0*/  IMAD.MOV.U32 R31, RZ, RZ, R32 ;  /* 0x000000ffff1f7224 */ /* 0x000fe200078e0020 */
[----:B------:R-:W-:Y:S01]  /*0dd0*/  MOV R23, R22 ;  /* 0x0000001600177202 */ /* 0x000fe20000000f00 */
[----:B------:R-:W-:Y:S01]  /*0de0*/  IMAD.MOV.U32 R21, RZ, RZ, R29 ;  /* 0x000000ffff157224 */ /* 0x000fe200078e001d */
[----:B------:R-:W-:-:S05]  /*0df0*/  MOV R20, R18 ;  /* 0x0000001200147202 */ /* 0x000fca0000000f00 */
.L_x_391:
        /* <DEDUP_REMOVED lines=228> */
.L_x_395:
[----:B0-2---:R-:W0:Y:S01]  /*1c40*/  F2F.F32.F64 R22, R32 ;  /* 0x0000002000167310 */ /* 0x005e220000301000 */
[----:B------:R-:W0:-:S14]  /*1c50*/  DSETP.GEU.AND P0, PT, |R32|, c[0x2][0x0], PT ;  /* 0x008000002000762a */ /* 0x000e1c0003f0e200 */
[----:B0-----:R-:W-:Y:S01]  /*1c60*/  @!P0 FMUL R22, R22, 1.175494350822287508e-38 ;  /* 0x0080000016168820 */ /* 0x001fe20000400000 */
[----:B------:R-:W-:-:S04]  /*1c70*/  IADD3 R34, P0, R34, c[0x0][0x320], RZ ;  /* 0x0000c80022227a10 */ /* 0x000fc80007f1e0ff */
[----:B------:R-:W-:Y:S02]  /*1c80*/  FSET.BF.LT.FTZ.AND R22, R22, R27, PT ;  /* 0x0000001b1616720a */ /* 0x000fe40003811000 */
[----:B------:R-:W-:-:S04]  /*1c90*/  IADD3.X R35, RZ, c[0x0][0x324], RZ, P0, !PT ;  /* 0x0000c900ff237a10 */ /* 0x000fc800007fe4ff */
[----:B------:R-:W0:Y:S02]  /*1ca0*/  F2I.S64.TRUNC R22, R22 ;  /* 0x0000001600167311 */ /* 0x000e24000020d900 */
[----:B0-----:R0:W-:Y:S02]  /*1cb0*/  STG.E.64 [R34.64], R22 ;  /* 0x0000001622007986 */ /* 0x0011e4000c101b08 */
.L_x_394:
[----:B------:R-:W-:Y:S05]  /*1cc0*/  BSYNC B0 ;  /* 0x0000000000007941 */ /* 0x000fea0003800000 */
.L_x_393:
        /* <DEDUP_REMOVED lines=222> */
.L_x_398:
[----:B-1----:R-:W0:Y:S01]  /*2ab0*/  F2F.F32.F64 R22, R20 ;  /* 0x0000001400167310 */ /* 0x002e220000301000 */
[----:B------:R-:W0:-:S14]  /*2ac0*/  DSETP.GEU.AND P0, PT, |R20|, c[0x2][0x0], PT ;  /* 0x008000001400762a */ /* 0x000e1c0003f0e200 */
[----:B0-----:R-:W-:Y:S01]  /*2ad0*/  @!P0 FMUL R22, R22, 1.175494350822287508e-38 ;  /* 0x0080000016168820 */ /* 0x001fe20000400000 */
[----:B------:R-:W-:-:S04]  /*2ae0*/  IADD3 R32, P0, R33, c[0x0][0x320], RZ ;  /* 0x0000c80021207a10 */ /* 0x000fc80007f1e0ff */
[----:B------:R-:W-:Y:S02]  /*2af0*/  FSET.BF.LT.FTZ.AND R22, R22, R27, PT ;  /* 0x0000001b1616720a */ /* 0x000fe40003811000 */
[----:B------:R-:W-:-:S04]  /*2b00*/  IADD3.X R33, RZ, c[0x0][0x324], RZ, P0, !PT ;  /* 0x0000c900ff217a10 */ /* 0x000fc800007fe4ff */
[----:B------:R-:W0:Y:S02]  /*2b10*/  F2I.S64.TRUNC R22, R22 ;  /* 0x0000001600167311 */ /* 0x000e24000020d900 */
[----:B0-----:R0:W-:Y:S02]  /*2b20*/  STG.E.64 [R32.64], R22 ;  /* 0x0000001620007986 */ /* 0x0011e4000c101b08 */
.L_x_397:
[----:B------:R-:W-:Y:S05]  /*2b30*/  BSYNC B0 ;  /* 0x0000000000007941 */ /* 0x000fea0003800000 */
.L_x_396:
        /* <DEDUP_REMOVED lines=219> */
.L_x_401:
[----:B------:R-:W-:-:S04]  /*38f0*/  IADD3 R20, P0, R23, c[0x0][0x320], RZ ;  /* 0x0000c80017147a10 */ /* 0x000fc80007f1e0ff */
[----:B------:R-:W-:-:S05]  /*3900*/  IADD3.X R21, RZ, c[0x0][0x324], RZ, P0, !PT ;  /* 0x0000c900ff157a10 */ /* 0x000fca00007fe4ff */
[----:B------:R0:W-:Y:S04]  /*3910*/  STG.E.64 [R20.64], RZ ;  /* 0x000000ff14007986 */ /* 0x0001e8000c101b08 */
.L_x_400:
[----:B------:R-:W-:Y:S05]  /*3920*/  BSYNC B0 ;  /* 0x0000000000007941 */ /* 0x000fea0003800000 */
.L_x_399:
        /* <DEDUP_REMOVED lines=219> */
.L_x_403:
[----:B------:R-:W-:-:S04]  /*46e0*/  IADD3 R20, P0, R23, c[0x0][0x320], RZ ;  /* 0x0000c80017147a10 */ /* 0x000fc80007f1e0ff */
[----:B------:R-:W-:-:S05]  /*46f0*/  IADD3.X R21, RZ, c[0x0][0x324], RZ, P0, !PT ;  /* 0x0000c900ff157a10 */ /* 0x000fca00007fe4ff */
[----:B------:R0:W-:Y:S04]  /*4700*/  STG.E.64 [R20.64], RZ ;  /* 0x000000ff14007986 */ /* 0x0001e8000c101b08 */
.L_x_402:
        /* <DEDUP_REMOVED lines=11> */
.L_x_404:
[----:B------:R-:W-:Y:S05]  /*47c0*/  EXIT ;  /* 0x000000000000794d */ /* 0x000fea0003800000 */
        .weak           $__internal_26_$__cuda_sm20_div_s64
        .type           $__internal_26_$__cuda_sm20_div_s64,@function
        .size           $__internal_26_$__cuda_sm20_div_s64,(.L_x_7220 - $__internal_26_$__cuda_sm20_div_s64)
$__internal_26_$__cuda_sm20_div_s64:
        /* <DEDUP_REMOVED lines=73> */
[----:B------:R-:W-:Y:S06]  /*4c60*/  RET.REL.NODEC R22 `(_ZN2at6native57_GLOBAL__N__cd6b329d_24_DistributionBernoulli_cu_7537a20d43distribution_elementwise_grid_stride_kernelIfLi4EZNS0_9templates4cuda21uniform_and_transformIlfPNS_17CUDAGeneratorImplEZZZNS4_16bernoulli_kernelIS7_EEvRNS_18TensorIteratorBaseEdT_ENKUlvE_clEvENKUlvE2_clEvEUlfE_EEvSA_T1_T2_EUlP24curandStatePhilox4_32_10E_ZNS1_27distribution_nullary_kernelIlf7double2S7_SJ_SE_EEvSA_SG_RKT3_T4_EUlifE0_EEvlNS_15PhiloxCudaStateESF_SG_) ;  /* 0xffffb39016007950 */ /* 0x000fec0003c3ffff */
.L_x_406:
        /* <DEDUP_REMOVED lines=9> */
.L_x_7220:


//--------------------- .text._ZN2at6native57_GLOBAL__N__cd6b329d_24_DistributionBernoulli_cu_7537a20d43distribution_elementwise_grid_stride_kernelIfLi4EZNS0_9templates4cuda21uniform_and_transformIlfPNS_17CUDAGeneratorImplEZZZNS4_16bernoulli_kernelIS7_EEvRNS_18TensorIteratorBaseEdT_ENKUlvE_clEvENKUlvE2_clEvEUlfE_EEvSA_T1_T2_EUlP24curandStatePhilox4_32_10E_ZNS1_27distribution_nullary_kernelIlf7double2S7_SJ_SE_EEvSA_SG_RKT3_T4_EUlifE_EEvlNS_15PhiloxCudaStateESF_SG_ --------------------------
	.section	.text._ZN2at6native57_GLOBAL__N__cd6b329d_24_DistributionBernoulli_cu_7537a20d43distribution_elementwise_grid_stride_kernelIfLi4EZNS0_9templates4cuda21uniform_and_transformIlfPNS_17CUDAGeneratorImplEZZZNS4_16bernoulli_kernelIS7_EEvRNS_18TensorIteratorBaseEdT_ENKUlvE_clEvENKUlvE2_clEvEUlfE_EEvSA_T1_T2_EUlP24curandStatePhilox4_32_10E_ZNS1_27distribution_nullary_kernelIlf7double2S7_SJ_SE_EEvSA_SG_RKT3_T4_EUlifE_EEvlNS_15PhiloxCudaStateESF_SG_,"ax",@progbits
	.sectioninfo	@"SHI_REGISTERS=48"
	.align	128
.text._ZN2at6native57_GLOBAL__N__cd6b329d_24_DistributionBernoulli_cu_7537a20d43distribution_elementwise_grid_stride_kernelIfLi4EZNS0_9templates4cuda21uniform_and_transformIlfPNS_17CUDAGeneratorImplEZZZNS4_16bernoulli_kernelIS7_EEvRNS_18TensorIteratorBaseEdT_ENKUlvE_clEvENKUlvE2_clEvEUlfE_EEvSA_T1_T2_EUlP24curandStatePhilox4_32_10E_ZNS1_27distribution_nullary_kernelIlf7double2S7_SJ_SE_EEvSA_SG_RKT3_T4_EUlifE_EEvlNS_15PhiloxCudaStateESF_SG_:
        .type           _ZN2at6native57_GLOBAL__N__cd6b329d_24_DistributionBernoulli_cu_7537a20d43distribution_elementwise_grid_stride_kernelIfLi4EZNS0_9templates4cuda21uniform_and_transformIlfPNS_17CUDAGeneratorImplEZZZNS4_16bernoulli_kernelIS7_EEvRNS_18TensorIteratorBaseEdT_ENKUlvE_clEvENKUlvE2_clEvEUlfE_EEvSA_T1_T2_EUlP24curandStatePhilox4_32_10E_ZNS1_27distribution_nullary_kernelIlf7double2S7_SJ_SE_EEvSA_SG_RKT3_T4_EUlifE_EEvlNS_15PhiloxCudaStateESF_SG_,@function
        .size           _ZN2at6native57_GLOBAL__N__cd6b329d_24_DistributionBernoulli_cu_7537a20d43distribution_elementwise_grid_stride_kernelIfLi4EZNS0_9templates4cuda21uniform_and_transformIlfPNS_17CUDAGeneratorImplEZZZNS4_16bernoulli_kernelIS7_EEvRNS_18TensorIteratorBaseEdT_ENKUlvE_clEvENKUlvE2_clEvEUlfE_EEvSA_T1_T2_EUlP24curandStatePhilox4_32_10E_ZNS1_27distribution_nullary_kernelIlf7double2S7_SJ_SE_EEvSA_SG_RKT3_T4_EUlifE_EEvlNS_15PhiloxCudaStateESF_SG_,(.L_x_7222 - _ZN2at6native57_GLOBAL__N__cd6b329d_24_DistributionBernoulli_cu_7537a20d43distribution_elementwise_grid_stride_kernelIfLi4EZNS0_9templates4cuda21uniform_and_transformIlfPNS_17CUDAGeneratorImplEZZZNS4_16bernoulli_kernelIS7_EEvRNS_18TensorIteratorBaseEdT_ENKUlvE_clEvENKUlvE2_clEvEUlfE_EEvSA_T1_T2_EUlP24curandStatePhilox4_32_10E_ZNS1_27distribution_nullary_kernelIlf7double2S7_SJ_SE_EEvSA_SG_RKT3_T4_EUlifE_EEvlNS_15PhiloxCudaStateESF_SG_)
        .other          _ZN2at6native57_GLOBAL__N__cd6b329d_24_DistributionBernoulli_cu_7537a20d43distribution_elementwise_grid_stride_kernelIfLi4EZNS0_9templates4cuda21uniform_and_transformIlfPNS_17CUDAGeneratorImplEZZZNS4_16bernoulli_kernelIS7_EEvRNS_18TensorIteratorBaseEdT_ENKUlvE_clEvENKUlvE2_clEvEUlfE_EEvSA_T1_T2_EUlP24curandStatePhilox4_32_10E_ZNS1_27distribution_nullary_kernelIlf7double2S7_SJ_SE_EEvSA_SG_RKT3_T4_EUlifE_EEvlNS_15PhiloxCudaStateESF_SG_,@"STO_CUDA_ENTRY STV_DEFAULT"
_ZN2at6native57_GLOBAL__N__cd6b329d_24_DistributionBernoulli_cu_7537a20d43distribution_elementwise_grid_stride_kernelIfLi4EZNS0_9templates4cuda21uniform_and_transformIlfPNS_17CUDAGeneratorImplEZZZNS4_16bernoulli_kernelIS7_EEvRNS_18TensorIteratorBaseEdT_ENKUlvE_clEvENKUlvE2_clEvEUlfE_EEvSA_T1_T2_EUlP24curandStatePhilox4_32_10E_ZNS1_27distribution_nullary_kernelIlf7double2S7_SJ_SE_EEvSA_SG_RKT3_T4_EUlifE_EEvlNS_15PhiloxCudaStateESF_SG_:
        /* <DEDUP_REMOVED lines=92> */
[----:B------:R-:W-:Y:S05]  /*05c0*/  CALL.REL.NOINC `($__internal_27_$__cuda_sm20_div_s64) ;  /* 0x00000c4000007944 */ /* 0x000fea0003c00000 */
[----:B------:R-:W-:Y:S02]  /*05d0*/  IMAD.MOV.U32 R2, RZ, RZ, R4 ;  /* 0x000000ffff027224 */ /* 0x000fe400078e0004 */
[----:B------:R-:W-:Y:S01]  /*05e0*/  IMAD.MOV.U32 R3, RZ, RZ, R5 ;  /* 0x000000ffff037224 */ /* 0x000fe200078e0005 */
[----:B------:R-:W-:Y:S05]  /*05f0*/  BRA `(.L_x_408) ;  /* 0x0000016000007947 */ /* 0x000fea0003800000 */
.L_x_407:
        /* <DEDUP_REMOVED lines=22> */
.L_x_408:
        /* <DEDUP_REMOVED lines=23> */
.L_x_417:
        /* <DEDUP_REMOVED lines=13> */
.L_x_410:
[----:B------:R-:W-:Y:S05]  /*09a0*/  BSYNC B0 ;  /* 0x0000000000007941 */ /* 0x000fea0003800000 */
.L_x_409:
        /* <DEDUP_REMOVED lines=60> */
.L_x_412:
[----:B------:R-:W-:Y:S01]  /*0d70*/  IMAD.MOV.U32 R45, RZ, RZ, R42 ;  /* 0x000000ffff2d7224 */ /* 0x000fe200078e002a */
[----:B------:R-:W-:Y:S01]  /*0d80*/  MOV R22, R20 ;  /* 0x0000001400167202 */ /* 0x000fe20000000f00 */
[----:B------:R-:W-:Y:S02]  /*0d90*/  IMAD.MOV.U32 R26, RZ, RZ, R27 ;  /* 0x000000ffff1a7224 */ /* 0x000fe400078e001b */
[----:B------:R-:W-:-:S02]  /*0da0*/  IMAD.MOV.U32 R25, RZ, RZ, R2 ;  /* 0x000000ffff197224 */ /* 0x000fc400078e0002 */
.L_x_411:
        /* <DEDUP_REMOVED lines=24> */
[----:B------:R-:W-:-:S05]  /*0f30*/  IMAD R25, R13, c[0x0][0x190], RZ ;  /* 0x000064000d197a24 */ /* 0x000fca00078e02ff */
[----:B------:R-:W0:Y:S01]  /*0f40*/  F2I.S64.TRUNC R44, R44 ;  /* 0x0000002c002c7311 */ /* 0x000e22000020d900 */
[----:B------:R-:W-:-:S04]  /*0f50*/  IADD3 R24, P0, R25, c[0x0][0x188], RZ ;  /* 0x0000620019187a10 */ /* 0x000fc80007f1e0ff */
[----:B------:R-:W-:-:S05]  /*0f60*/  LEA.HI.X.SX32 R25, R25, c[0x0][0x18c], 0x1, P0 ;  /* 0x0000630019197a11 */ /* 0x000fca00000f0eff */
[----:B0-----:R0:W-:Y:S04]  /*0f70*/  STG.E.64 [R24.64], R44 ;  /* 0x0000002c18007986 */ /* 0x0011e8000c101b08 */
.L_x_414:
[----:B------:R-:W-:Y:S05]  /*0f80*/  BSYNC B0 ;  /* 0x0000000000007941 */ /* 0x000fea0003800000 */
.L_x_413:
        /* <DEDUP_REMOVED lines=8> */
[----:B------:R-:W-:-:S04]  /*1010*/  LEA.HI.X.SX32 R27, R43, c[0x0][0x18c], 0x1, P0 ;  /* 0x000063002b1b7a11 */ /* 0x000fc800000f0eff */
[----:B------:R-:W0:Y:S02]  /*1020*/  F2I.S64.TRUNC R24, R25 ;  /* 0x0000001900187311 */ /* 0x000e24000020d900 */
[----:B0-----:R0:W-:Y:S02]  /*1030*/  STG.E.64 [R26.64], R24 ;  /* 0x000000181a007986 */ /* 0x0011e4000c101b08 */
.L_x_416:
[----:B------:R-:W-:Y:S05]  /*1040*/  BSYNC B0 ;  /* 0x0000000000007941 */ /* 0x000fea0003800000 */
.L_x_415:
[CC--:B------:R-:W-:Y:S01]  /*1050*/  LEA R21, P1, R42.reuse, R13.reuse, 0x1 ;  /* 0x0000000d2a157211 */ /* 0x0c0fe200078208ff */
[----:B-1----:R-:W-:Y:S01]  /*1060*/  IMAD R22, R42, 0x3, RZ ;  /* 0x000000032a167824 */ /* 0x002fe200078e02ff */
[----:B------:R-:W-:Y:S01]  /*1070*/  WARPSYNC 0xffffffff ;  /* 0xffffffff00007948 */ /* 0x000fe20003800000 */
[----:B0-----:R-:W-:Y:S01]  /*1080*/  IMAD.MOV.U32 R44, RZ, RZ, R20 ;  /* 0x000000ffff2c7224 */ /* 0x001fe200078e0014 */
[----:B------:R-:W-:Y:S01]  /*1090*/  ISETP.GE.U32.AND P0, PT, R21, c[0x0][0x160], PT ;  /* 0x0000580015007a0c */ /* 0x000fe20003f06070 */
[----:B------:R-:W-:Y:S01]  /*10a0*/  IMAD.X R24, RZ, RZ, R14, P1 ;  /* 0x000000ffff187224 */ /* 0x000fe200008e060e */
        /* <DEDUP_REMOVED lines=11> */
[----:B------:R0:W-:Y:S01]  /*1160*/  @!P0 STG.E.64 [R24.64], RZ ;  /* 0x000000ff18008986 */ /* 0x0001e2000c101b08 */
[----:B------:R-:W-:Y:S01]  /*1170*/  LEA R13, P0, R42, R13, 0x2 ;  /* 0x0000000d2a0d7211 */ /* 0x000fe200078010ff */
[----:B------:R-:W-:Y:S01]  /*1180*/  IMAD.MOV.U32 R42, RZ, RZ, R0 ;  /* 0x000000ffff2a7224 */ /* 0x000fe200078e0000 */
[----:B------:R-:W-:-:S03]  /*1190*/  @!P1 LEA.HI.X.SX32 R23, R23, c[0x0][0x18c], 0x1, P3 ;  /* 0x0000630017179a11 */ /* 0x000fc600018f0eff */
[----:B------:R-:W-:Y:S01]  /*11a0*/  IMAD.X R14, RZ, RZ, R14, P0 ;  /* 0x000000ffff0e7224 */ /* 0x000fe200000e060e */
[----:B------:R-:W-:Y:S01]  /*11b0*/  ISETP.GE.U32.AND P0, PT, R13, R8, PT ;  /* 0x000000080d00720c */ /* 0x000fe20003f06070 */
[----:B------:R0:W-:Y:S04]  /*11c0*/  @!P1 STG.E.64 [R22.64], RZ ;  /* 0x000000ff16009986 */ /* 0x0001e8000c101b08 */
[----:B------:R-:W-:Y:S01]  /*11d0*/  BAR.SYNC.DEFER_BLOCKING 0x0 ;  /* 0x0000000000007b1d */ /* 0x000fe20000010000 */
[----:B------:R-:W-:-:S13]  /*11e0*/  ISETP.GE.AND.EX P0, PT, R14, R7, PT, P0 ;  /* 0x000000070e00720c */ /* 0x000fda0003f06300 */
[----:B0-----:R-:W-:Y:S05]  /*11f0*/  @!P0 BRA `(.L_x_417) ;  /* 0xfffff6d000008947 */ /* 0x001fea000383ffff */
[----:B------:R-:W-:Y:S05]  /*1200*/  EXIT ;  /* 0x000000000000794d */ /* 0x000fea0003800000 */
        .weak           $__internal_27_$__cuda_sm20_div_s64
        .type           $__internal_27_$__cuda_sm20_div_s64,@function
        .size           $__internal_27_$__cuda_sm20_div_s64,(.L_x_7222 - $__internal_27_$__cuda_sm20_div_s64)
$__internal_27_$__cuda_sm20_div_s64:
        /* <DEDUP_REMOVED lines=73> */
[----:B------:R-:W-:Y:S06]  /*16a0*/  RET.REL.NODEC R6 `(_ZN2at6native57_GLOBAL__N__cd6b329d_24_DistributionBernoulli_cu_7537a20d43distribution_elementwise_grid_stride_kernelIfLi4EZNS0_9templates4cuda21uniform_and_transformIlfPNS_17CUDAGeneratorImplEZZZNS4_16bernoulli_kernelIS7_EEvRNS_18TensorIteratorBaseEdT_ENKUlvE_clEvENKUlvE2_clEvEUlfE_EEvSA_T1_T2_EUlP24curandStatePhilox4_32_10E_ZNS1_27distribution_nullary_kernelIlf7double2S7_SJ_SE_EEvSA_SG_RKT3_T4_EUlifE_EEvlNS_15PhiloxCudaStateESF_SG_) ;  /* 0xffffe95006007950 */ /* 0x000fec0003c3ffff */
.L_x_418:
        /* <DEDUP_REMOVED lines=13> */
.L_x_7222:


//--------------------- .text._ZN2at6native57_GLOBAL__N__cd6b329d_24_DistributionBernoulli_cu_7537a20d43distribution_elementwise_grid_stride_kernelIfLi4EZNS0_9templates4cuda21uniform_and_transformIifPNS_17CUDAGeneratorImplEZZZNS4_16bernoulli_kernelIS7_EEvRNS_18TensorIteratorBaseEdT_ENKUlvE_clEvENKUlvE1_clEvEUlfE_EEvSA_T1_T2_EUlP24curandStatePhilox4_32_10E0_ZNS1_27distribution_nullary_kernelIif6float4S7_SJ_SE_EEvSA_SG_RKT3_T4_EUlifE0_EEvlNS_15PhiloxCudaStateESF_SG_ --------------------------
	.section	.text._ZN2at6native57_GLOBAL__N__cd6b329d_24_DistributionBernoulli_cu_7537a20d43distribution_elementwise_grid_stride_kernelIfLi4EZNS0_9templates4cuda21uniform_and_transformIifPNS_17CUDAGeneratorImplEZZZNS4_16bernoulli_kernelIS7_EEvRNS_18TensorIteratorBaseEdT_ENKUlvE_clEvENKUlvE1_clEvEUlfE_EEvSA_T1_T2_EUlP24curandStatePhilox4_32_10E0_ZNS1_27distribution_nullary_kernelIif6float4S7_SJ_SE_EEvSA_SG_RKT3_T4_EUlifE0_EEvlNS_15PhiloxCudaStateESF_SG_,"ax",@progbits
	.sectioninfo	@"SHI_REGISTERS=40"
	.align	128
.text._ZN2at6native57_GLOBAL__N__cd6b329d_24_DistributionBernoulli_cu_7537a20d43distribution_elementwise_grid_stride_kernelIfLi4EZNS0_9templates4cuda21uniform_and_transformIifPNS_17CUDAGeneratorImplEZZZNS4_16bernoulli_kernelIS7_EEvRNS_18TensorIteratorBaseEdT_ENKUlvE_clEvENKUlvE1_clEvEUlfE_EEvSA_T1_T2_EUlP24curandStatePhilox4_32_10E0_ZNS1_27distribution_nullary_kernelIif6float4S7_SJ_SE_EEvSA_SG_RKT3_T4_EUlifE0_EEvlNS_15PhiloxCudaStateESF_SG_:
        .type           _ZN2at6native57_GLOBAL__N__cd6b329d_24_DistributionBernoulli_cu_7537a20d43distribution_elementwise_grid_stride_kernelIfLi4EZNS0_9templates4cuda21uniform_and_transformIifPNS_17CUDAGeneratorImplEZZZNS4_16bernoulli_kernelIS7_EEvRNS_18TensorIteratorBaseEdT_ENKUlvE_clEvENKUlvE1_clEvEUlfE_EEvSA_T1_T2_EUlP24curandStatePhilox4_32_10E0_ZNS1_27distribution_nullary_kernelIif6float4S7_SJ_SE_EEvSA_SG_RKT3_T4_EUlifE0_EEvlNS_15PhiloxCudaStateESF_SG_,@function
        .size           _ZN2at6native57_GLOBAL__N__cd6b329d_24_DistributionBernoulli_cu_7537a20d43distribution_elementwise_grid_stride_kernelIfLi4EZNS0_9templates4cuda21uniform_and_transformIifPNS_17CUDAGeneratorImplEZZZNS4_16bernoulli_kernelIS7_EEvRNS_18TensorIteratorBaseEdT_ENKUlvE_clEvENKUlvE1_clEvEUlfE_EEvSA_T1_T2_EUlP24curandStatePhilox4_32_10E0_ZNS1_27distribution_nullary_kernelIif6float4S7_SJ_SE_EEvSA_SG_RKT3_T4_EUlifE0_EEvlNS_15PhiloxCudaStateESF_SG_,(.L_x_7224 - _ZN2at6native57_GLOBAL__N__cd6b329d_24_DistributionBernoulli_cu_7537a20d43distribution_elementwise_grid_stride_kernelIfLi4EZNS0_9templates4cuda21uniform_and_transformIifPNS_17CUDAGeneratorImplEZZZNS4_16bernoulli_kernelIS7_EEvRNS_18TensorIteratorBaseEdT_ENKUlvE_clEvENKUlvE1_clEvEUlfE_EEvSA_T1_T2_EUlP24curandStatePhilox4_32_10E0_ZNS1_27distribution_nullary_kernelIif6float4S7_SJ_SE_EEvSA_SG_RKT3_T4_EUlifE0_EEvlNS_15PhiloxCudaStateESF_SG_)
        .other          _ZN2at6native57_GLOBAL__N__cd6b329d_24_DistributionBernoulli_cu_7537a20d43distribution_elementwise_grid_stride_kernelIfLi4EZNS0_9templates4cuda21uniform_and_transformIifPNS_17CUDAGeneratorImplEZZZNS4_16bernoulli_kernelIS7_EEvRNS_18TensorIteratorBaseEdT_ENKUlvE_clEvENKUlvE1_clEvEUlfE_EEvSA_T1_T2_EUlP24curandStatePhilox4_32_10E0_ZNS1_27distribution_nullary_kernelIif6float4S7_SJ_SE_EEvSA_SG_RKT3_T4_EUlifE0_EEvlNS_15PhiloxCudaStateESF_SG_,@"STO_CUDA_ENTRY STV_DEFAULT"
_ZN2at6native57_GLOBAL__N__cd6b329d_24_DistributionBernoulli_cu_7537a20d43distribution_elementwise_grid_stride_kernelIfLi4EZNS0_9templates4cuda21uniform_and_transformIifPNS_17CUDAGeneratorImplEZZZNS4_16bernoulli_kernelIS7_EEvRNS_18TensorIteratorBaseEdT_ENKUlvE_clEvENKUlvE1_clEvEUlfE_EEvSA_T1_T2_EUlP24curandStatePhilox4_32_10E0_ZNS1_27distribution_nullary_kernelIif6float4S7_SJ_SE_EEvSA_SG_RKT3_T4_EUlifE0_EEvlNS_15PhiloxCudaStateESF_SG_:
        /* <DEDUP_REMOVED lines=92> */
[----:B------:R-:W-:Y:S05]  /*05c0*/  CALL.REL.NOINC `($__internal_28_$__cuda_sm20_div_s64) ;  /* 0x000041e000007944 */ /* 0x000fea0003c00000 */
[----:B------:R-:W-:Y:S05]  /*05d0*/  BRA `(.L_x_420) ;  /* 0x0000016000007947 */ /* 0x000fea0003800000 */
.L_x_419:
        /* <DEDUP_REMOVED lines=22> */
.L_x_420:
        /* <DEDUP_REMOVED lines=21> */
.L_x_437:
        /* <DEDUP_REMOVED lines=13> */
.L_x_422:
[----:B------:R-:W-:Y:S05]  /*0960*/  BSYNC B0 ;  /* 0x0000000000007941 */ /* 0x000fea0003800000 */
.L_x_421:
        /* <DEDUP_REMOVED lines=69> */
.L_x_424:
[----:B------:R-:W-:Y:S01]  /*0dc0*/  IMAD.MOV.U32 R22, RZ, RZ, R32 ;  /* 0x000000ffff167224 */ /* 0x000fe200078e0020 */
[----:B------:R-:W-:Y:S01]  /*0dd0*/  MOV R23, R29 ;  /* 0x0000001d00177202 */ /* 0x000fe20000000f00 */
[----:B------:R-:W-:Y:S01]  /*0de0*/  IMAD.MOV.U32 R31, RZ, RZ, R27 ;  /* 0x000000ffff1f7224 */ /* 0x000fe200078e001b */
[----:B------:R-:W-:Y:S02]  /*0df0*/  MOV R35, R20 ;  /* 0x0000001400237202 */ /* 0x000fe40000000f00 */
.L_x_423:
        /* <DEDUP_REMOVED lines=227> */
.L_x_427:
[----:B------:R-:W-:Y:S02]  /*1c30*/  FSET.BF.LT.FTZ.AND R36, R36, R25, PT ;  /* 0x000000192424720a */ /* 0x000fe40003811000 */
[----:B------:R-:W-:Y:S02]  /*1c40*/  IADD3 R22, P0, R31, c[0x0][0x320], RZ ;  /* 0x0000c8001f167a10 */ /* 0x000fe40007f1e0ff */
[----:B------:R-:W0:Y:S03]  /*1c50*/  F2I.FTZ.TRUNC.NTZ R29, R36 ;  /* 0x00000024001d7305 */ /* 0x000e26000021f100 */
[----:B------:R-:W-:-:S05]  /*1c60*/  IMAD.X R23, RZ, RZ, c[0x0][0x324], P0 ;  /* 0x0000c900ff177624 */ /* 0x000fca00000e06ff */
[----:B0-----:R0:W-:Y:S03]  /*1c70*/  STG.E [R22.64], R29 ;  /* 0x0000001d16007986 */ /* 0x0011e6000c101908 */
.L_x_426:
[----:B------:R-:W-:Y:S05]  /*1c80*/  BSYNC B0 ;  /* 0x0000000000007941 */ /* 0x000fea0003800000 */
.L_x_425:
        /* <DEDUP_REMOVED lines=222> */
.L_x_430:
[----:B------:R-:W-:Y:S02]  /*2a70*/  FSET.BF.LT.FTZ.AND R30, R30, R25, PT ;  /* 0x000000191e1e720a */ /* 0x000fe40003811000 */
[----:B------:R-:W-:Y:S02]  /*2a80*/  IADD3 R22, P0, R33, c[0x0][0x320], RZ ;  /* 0x0000c80021167a10 */ /* 0x000fe40007f1e0ff */
[----:B------:R-:W0:Y:S03]  /*2a90*/  F2I.FTZ.TRUNC.NTZ R31, R30 ;  /* 0x0000001e001f7305 */ /* 0x000e26000021f100 */
[----:B------:R-:W-:-:S05]  /*2aa0*/  IMAD.X R23, RZ, RZ, c[0x0][0x324], P0 ;  /* 0x0000c900ff177624 */ /* 0x000fca00000e06ff */
[----:B0-----:R0:W-:Y:S03]  /*2ab0*/  STG.E [R22.64], R31 ;  /* 0x0000001f16007986 */ /* 0x0011e6000c101908 */
.L_x_429:
[----:B------:R-:W-:Y:S05]  /*2ac0*/  BSYNC B0 ;  /* 0x0000000000007941 */ /* 0x000fea0003800000 */
.L_x_428:
        /* <DEDUP_REMOVED lines=220> */
.L_x_433:
[----:B------:R-:W-:Y:S02]  /*3890*/  FSET.BF.LT.FTZ.AND R32, R32, R25, PT ;  /* 0x000000192020720a */ /* 0x000fe40003811000 */
[----:B------:R-:W-:Y:S02]  /*38a0*/  IADD3 R22, P0, R31, c[0x0][0x320], RZ ;  /* 0x0000c8001f167a10 */ /* 0x000fe40007f1e0ff */
[----:B------:R-:W0:Y:S02]  /*38b0*/  F2I.FTZ.TRUNC.NTZ R33, R32 ;  /* 0x0000002000217305 */ /* 0x000e24000021f100 */
[----:B------:R-:W-:-:S05]  /*38c0*/  IADD3.X R23, RZ, c[0x0][0x324], RZ, P0, !PT ;  /* 0x0000c900ff177a10 */ /* 0x000fca00007fe4ff */
[----:B0-----:R0:W-:Y:S04]  /*38d0*/  STG.E [R22.64], R33 ;  /* 0x0000002116007986 */ /* 0x0011e8000c101908 */
.L_x_432:
[----:B------:R-:W-:Y:S05]  /*38e0*/  BSYNC B0 ;  /* 0x0000000000007941 */ /* 0x000fea0003800000 */
.L_x_431:
        /* <DEDUP_REMOVED lines=219> */
.L_x_435:
[----:B------:R-:W-:Y:S02]  /*46a0*/  FSET.BF.LT.FTZ.AND R34, R34, R25, PT ;  /* 0x000000192222720a */ /* 0x000fe40003811000 */
[----:B------:R-:W-:Y:S02]  /*46b0*/  IADD3 R22, P0, R31, c[0x0][0x320], RZ ;  /* 0x0000c8001f167a10 */ /* 0x000fe40007f1e0ff */
[----:B------:R-:W0:Y:S02]  /*46c0*/  F2I.FTZ.TRUNC.NTZ R33, R34 ;  /* 0x0000002200217305 */ /* 0x000e24000021f100 */
[----:B------:R-:W-:-:S05]  /*46d0*/  IADD3.X R23, RZ, c[0x0][0x324], RZ, P0, !PT ;  /* 0x0000c900ff177a10 */ /* 0x000fca00007fe4ff */
[----:B0-----:R0:W-:Y:S04]  /*46e0*/  STG.E [R22.64], R33 ;  /* 0x0000002116007986 */ /* 0x0011e8000c101908 */
.L_x_434:
        /* <DEDUP_REMOVED lines=11> */
.L_x_436:
[----:B------:R-:W-:Y:S05]  /*47a0*/  EXIT ;  /* 0x000000000000794d */ /* 0x000fea0003800000 */
        .weak           $__internal_28_$__cuda_sm20_div_s64
        .type           $__internal_28_$__cuda_sm20_div_s64,@function
        .size           $__internal_28_$__cuda_sm20_div_s64,(.L_x_7224 - $__internal_28_$__cuda_sm20_div_s64)
$__internal_28_$__cuda_sm20_div_s64:
        /* <DEDUP_REMOVED lines=73> */
[----:B------:R-:W-:Y:S06]  /*4c40*/  RET.REL.NODEC R24 `(_ZN2at6native57_GLOBAL__N__cd6b329d_24_DistributionBernoulli_cu_7537a20d43distribution_elementwise_grid_stride_kernelIfLi4EZNS0_9templates4cuda21uniform_and_transformIifPNS_17CUDAGeneratorImplEZZZNS4_16bernoulli_kernelIS7_EEvRNS_18TensorIteratorBaseEdT_ENKUlvE_clEvENKUlvE1_clEvEUlfE_EEvSA_T1_T2_EUlP24curandStatePhilox4_32_10E0_ZNS1_27distribution_nullary_kernelIif6float4S7_SJ_SE_EEvSA_SG_RKT3_T4_EUlifE0_EEvlNS_15PhiloxCudaStateESF_SG_) ;  /* 0xffffb3b018007950 */ /* 0x000fec0003c3ffff */
.L_x_438:
        /* <DEDUP_REMOVED lines=11> */
.L_x_7224:


//--------------------- .text._ZN2at6native57_GLOBAL__N__cd6b329d_24_DistributionBernoulli_cu_7537a20d43distribution_elementwise_grid_stride_kernelIfLi4EZNS0_9templates4cuda21uniform_and_transformIifPNS_17CUDAGeneratorImplEZZZNS4_16bernoulli_kernelIS7_EEvRNS_18TensorIteratorBaseEdT_ENKUlvE_clEvENKUlvE1_clEvEUlfE_EEvSA_T1_T2_EUlP24curandStatePhilox4_32_10E0_ZNS1_27distribution_nullary_kernelIif6float4S7_SJ_SE_EEvSA_SG_RKT3_T4_EUlifE_EEvlNS_15PhiloxCudaStateESF_SG_ --------------------------
	.section	.text._ZN2at6native57_GLOBAL__N__cd6b329d_24_DistributionBernoulli_cu_7537a20d43distribution_elementwise_grid_stride_kernelIfLi4EZNS0_9templates4cuda21uniform_and_transformIifPNS_17CUDAGeneratorImplEZZZNS4_16bernoulli_kernelIS7_EEvRNS_18TensorIteratorBaseEdT_ENKUlvE_clEvENKUlvE1_clEvEUlfE_EEvSA_T1_T2_EUlP24curandStatePhilox4_32_10E0_ZNS1_27distribution_nullary_kernelIif6float4S7_SJ_SE_EEvSA_SG_RKT3_T4_EUlifE_EEvlNS_15PhiloxCudaStateESF_SG_,"ax",@progbits
	.sectioninfo	@"SHI_REGISTERS=48"
	.align	128
.text._ZN2at6native57_GLOBAL__N__cd6b329d_24_DistributionBernoulli_cu_7537a20d43distribution_elementwise_grid_stride_kernelIfLi4EZNS0_9templates4cuda21uniform_and_transformIifPNS_17CUDAGeneratorImplEZZZNS4_16bernoulli_kernelIS7_EEvRNS_18TensorIteratorBaseEdT_ENKUlvE_clEvENKUlvE1_clEvEUlfE_EEvSA_T1_T2_EUlP24curandStatePhilox4_32_10E0_ZNS1_27distribution_nullary_kernelIif6float4S7_SJ_SE_EEvSA_SG_RKT3_T4_EUlifE_EEvlNS_15PhiloxCudaStateESF_SG_:
        .type           _ZN2at6native57_GLOBAL__N__cd6b329d_24_DistributionBernoulli_cu_7537a20d43distribution_elementwise_grid_stride_kernelIfLi4EZNS0_9templates4cuda21uniform_and_transformIifPNS_17CUDAGeneratorImplEZZZNS4_16bernoulli_kernelIS7_EEvRNS_18TensorIteratorBaseEdT_ENKUlvE_clEvENKUlvE1_clEvEUlfE_EEvSA_T1_T2_EUlP24curandStatePhilox4_32_10E0_ZNS1_27distribution_nullary_kernelIif6float4S7_SJ_SE_EEvSA_SG_RKT3_T4_EUlifE_EEvlNS_15PhiloxCudaStateESF_SG_,@function
        .size           _ZN2at6native57_GLOBAL__N__cd6b329d_24_DistributionBernoulli_cu_7537a20d43distribution_elementwise_grid_stride_kernelIfLi4EZNS0_9templates4cuda21uniform_and_transformIifPNS_17CUDAGeneratorImplEZZZNS4_16bernoulli_kernelIS7_EEvRNS_18TensorIteratorBaseEdT_ENKUlvE_clEvENKUlvE1_clEvEUlfE_EEvSA_T1_T2_EUlP24curandStatePhilox4_32_10E0_ZNS1_27distribution_nullary_kernelIif6float4S7_SJ_SE_EEvSA_SG_RKT3_T4_EUlifE_EEvlNS_15PhiloxCudaStateESF_SG_,(.L_x_7226 - _ZN2at6native57_GLOBAL__N__cd6b329d_24_DistributionBernoulli_cu_7537a20d43distribution_elementwise_grid_stride_kernelIfLi4EZNS0_9templates4cuda21uniform_and_transformIifPNS_17CUDAGeneratorImplEZZZNS4_16bernoulli_kernelIS7_EEvRNS_18TensorIteratorBaseEdT_ENKUlvE_clEvENKUlvE1_clEvEUlfE_EEvSA_T1_T2_EUlP24curandStatePhilox4_32_10E0_ZNS1_27distribution_nullary_kernelIif6float4S7_SJ_SE_EEvSA_SG_RKT3_T4_EUlifE_EEvlNS_15PhiloxCudaStateESF_SG_)
        .other          _ZN2at6native57_GLOBAL__N__cd6b329d_24_DistributionBernoulli_cu_7537a20d43distribution_elementwise_grid_stride_kernelIfLi4EZNS0_9templates4cuda21uniform_and_transformIifPNS_17CUDAGeneratorImplEZZZNS4_16bernoulli_kernelIS7_EEvRNS_18TensorIteratorBaseEdT_ENKUlvE_clEvENKUlvE1_clEvEUlfE_EEvSA_T1_T2_EUlP24curandStatePhilox4_32_10E0_ZNS1_27distribution_nullary_kernelIif6float4S7_SJ_SE_EEvSA_SG_RKT3_T4_EUlifE_EEvlNS_15PhiloxCudaStateESF_SG_,@"STO_CUDA_ENTRY STV_DEFAULT"
_ZN2at6native57_GLOBAL__N__cd6b329d_24_DistributionBernoulli_cu_7537a20d43distribution_elementwise_grid_stride_kernelIfLi4EZNS0_9templates4cuda21uniform_and_transformIifPNS_17CUDAGeneratorImplEZZZNS4_16bernoulli_kernelIS7_EEvRNS_18TensorIteratorBaseEdT_ENKUlvE_clEvENKUlvE1_clEvEUlfE_EEvSA_T1_T2_EUlP24curandStatePhilox4_32_10E0_ZNS1_27distribution_nullary_kernelIif6float4S7_SJ_SE_EEvSA_SG_RKT3_T4_EUlifE_EEvlNS_15PhiloxCudaStateESF_SG_:
        /* <DEDUP_REMOVED lines=91> */
[----:B------:R-:W-:Y:S05]  /*05b0*/  CALL.REL.NOINC `($__internal_29_$__cuda_sm20_div_s64) ;  /* 0x00000be000007944 */ /* 0x000fea0003c00000 */
[----:B------:R-:W-:Y:S02]  /*05c0*/  IMAD.MOV.U32 R20, RZ, RZ, R22 ;  /* 0x000000ffff147224 */ /* 0x000fe400078e0016 */
[----:B------:R-:W-:Y:S01]  /*05d0*/  IMAD.MOV.U32 R21, RZ, RZ, R23 ;  /* 0x000000ffff157224 */ /* 0x000fe200078e0017 */
[----:B------:R-:W-:Y:S05]  /*05e0*/  BRA `(.L_x_440) ;  /* 0x0000016000007947 */ /* 0x000fea0003800000 */
.L_x_439:
        /* <DEDUP_REMOVED lines=22> */
.L_x_440:
        /* <DEDUP_REMOVED lines=23> */
.L_x_447:
        /* <DEDUP_REMOVED lines=13> */
.L_x_442:
[----:B------:R-:W-:Y:S05]  /*0990*/  BSYNC B0 ;  /* 0x0000000000007941 */ /* 0x000fea0003800000 */
.L_x_441:
        /* <DEDUP_REMOVED lines=60> */
.L_x_444:
[----:B------:R-:W-:Y:S02]  /*0d60*/  IMAD.MOV.U32 R38, RZ, RZ, R39 ;  /* 0x000000ffff267224 */ /* 0x000fe400078e0027 */
[----:B------:R-:W-:Y:S02]  /*0d70*/  IMAD.MOV.U32 R22, RZ, RZ, R24 ;  /* 0x000000ffff167224 */ /* 0x000fe400078e0018 */
[----:B------:R-:W-:Y:S02]  /*0d80*/  IMAD.MOV.U32 R23, RZ, RZ, R36 ;  /* 0x000000ffff177224 */ /* 0x000fe400078e0024 */
[----:B------:R-:W-:-:S02]  /*0d90*/  IMAD.MOV.U32 R44, RZ, RZ, R20 ;  /* 0x000000ffff2c7224 */ /* 0x000fc400078e0014 */
.L_x_443:
        /* <DEDUP_REMOVED lines=18> */
[----:B0-----:R0:W-:Y:S04]  /*0ec0*/  STG.E [R22.64], R45 ;  /* 0x0000002d16007986 */ /* 0x0011e8000c101908 */
.L_x_446:
[----:B------:R-:W-:Y:S05]  /*0ed0*/  BSYNC B0 ;  /* 0x0000000000007941 */ /* 0x000fea0003800000 */
.L_x_445:
        /* <DEDUP_REMOVED lines=28> */
[----:B0-----:R0:W-:Y:S01]  /*10a0*/  @!P0 STG.E [R22.64], R39 ;  /* 0x0000002716008986 */ /* 0x0011e2000c101908 */
[----:B------:R-:W-:Y:S01]  /*10b0*/  LEA R18, P0, R21, R18, 0x2 ;  /* 0x0000001215127211 */ /* 0x000fe200078010ff */
[----:B------:R-:W2:Y:S01]  /*10c0*/  @!P2 F2I.FTZ.TRUNC.NTZ R38, R38 ;  /* 0x000000260026a305 */ /* 0x000ea2000021f100 */
[----:B------:R-:W-:Y:S02]  /*10d0*/  @!P1 LEA.HI.X.SX32 R25, R25, c[0x0][0x18c], 0x1, P3 ;  /* 0x0000630019199a11 */ /* 0x000fe400018f0eff */
[----:B------:R-:W-:Y:S01]  /*10e0*/  @!P2 LEA.HI.X.SX32 R45, R40, c[0x0][0x18c], 0x1, P4 ;  /* 0x00006300282daa11 */ /* 0x000fe200020f0eff */
[----:B------:R-:W-:Y:S01]  /*10f0*/  IMAD.X R19, RZ, RZ, R19, P0 ;  /* 0x000000ffff137224 */ /* 0x000fe200000e0613 */
[----:B------:R-:W-:Y:S01]  /*1100*/  ISETP.GE.U32.AND P0, PT, R18, R31, PT ;  /* 0x0000001f1200720c */ /* 0x000fe20003f06070 */
[----:B-1----:R1:W-:Y:S01]  /*1110*/  @!P1 STG.E [R24.64], R41 ;  /* 0x0000002918009986 */ /* 0x0023e2000c101908 */
[----:B------:R-:W-:-:S02]  /*1120*/  IMAD.MOV.U32 R40, RZ, RZ, R36 ;  /* 0x000000ffff287224 */ /* 0x000fc400078e0024 */
[----:B------:R-:W-:Y:S01]  /*1130*/  ISETP.GE.AND.EX P0, PT, R19, R30, PT, P0 ;  /* 0x0000001e1300720c */ /* 0x000fe20003f06300 */
[----:B0-----:R-:W-:Y:S01]  /*1140*/  IMAD.MOV.U32 R39, RZ, RZ, R37 ;  /* 0x000000ffff277224 */ /* 0x001fe200078e0025 */
[----:B--2---:R0:W-:Y:S01]  /*1150*/  @!P2 STG.E [R44.64], R38 ;  /* 0x000000262c00a986 */ /* 0x0041e2000c101908 */
[----:B-1----:R-:W-:-:S03]  /*1160*/  IMAD.MOV.U32 R25, RZ, RZ, R20 ;  /* 0x000000ffff197224 */ /* 0x002fc600078e0014 */
[----:B------:R-:W-:Y:S07]  /*1170*/  BAR.SYNC.DEFER_BLOCKING 0x0 ;  /* 0x0000000000007b1d */ /* 0x000fee0000010000 */
[----:B------:R-:W-:Y:S05]  /*1180*/  @!P0 BRA `(.L_x_447) ;  /* 0xfffff73000008947 */ /* 0x000fea000383ffff */
[----:B------:R-:W-:Y:S05]  /*1190*/  EXIT ;  /* 0x000000000000794d */ /* 0x000fea0003800000 */
        .weak           $__internal_29_$__cuda_sm20_div_s64
        .type           $__internal_29_$__cuda_sm20_div_s64,@function
        .size           $__internal_29_$__cuda_sm20_div_s64,(.L_x_7226 - $__internal_29_$__cuda_sm20_div_s64)
$__internal_29_$__cuda_sm20_div_s64:
        /* <DEDUP_REMOVED lines=73> */
[----:B------:R-:W-:Y:S06]  /*1630*/  RET.REL.NODEC R30 `(_ZN2at6native57_GLOBAL__N__cd6b329d_24_DistributionBernoulli_cu_7537a20d43distribution_elementwise_grid_stride_kernelIfLi4EZNS0_9templates4cuda21uniform_and_transformIifPNS_17CUDAGeneratorImplEZZZNS4_16bernoulli_kernelIS7_EEvRNS_18TensorIteratorBaseEdT_ENKUlvE_clEvENKUlvE1_clEvEUlfE_EEvSA_T1_T2_EUlP24curandStatePhilox4_32_10E0_ZNS1_27distribution_nullary_kernelIif6float4S7_SJ_SE_EEvSA_SG_RKT3_T4_EUlifE_EEvlNS_15PhiloxCudaStateESF_SG_) ;  /* 0xffffe9c01e007950 */ /* 0x000fec0003c3ffff */
.L_x_448:
        /* <DEDUP_REMOVED lines=12> */
.L_x_7226:


//--------------------- .text._ZN2at6native57_GLOBAL__N__cd6b329d_24_DistributionBernoulli_cu_7537a20d43distribution_elementwise_grid_stride_kernelIfLi4EZNS0_9templates4cuda21uniform_and_transformIifPNS_17CUDAGeneratorImplEZZZNS4_16bernoulli_kernelIS7_EEvRNS_18TensorIteratorBaseEdT_ENKUlvE_clEvENKUlvE1_clEvEUlfE_EEvSA_T1_T2_EUlP24curandStatePhilox4_32_10E_ZNS1_27distribution_nullary_kernelIif7double2S7_SJ_SE_EEvSA_SG_RKT3_T4_EUlifE0_EEvlNS_15PhiloxCudaStateESF_SG_ --------------------------
	.section	.text._ZN2at6native57_GLOBAL__N__cd6b329d_24_DistributionBernoulli_cu_7537a20d43distribution_elementwise_grid_stride_kernelIfLi4EZNS0_9templates4cuda21uniform_and_transformIifPNS_17CUDAGeneratorImplEZZZNS4_16bernoulli_kernelIS7_EEvRNS_18TensorIteratorBaseEdT_ENKUlvE_clEvENKUlvE1_clEvEUlfE_EEvSA_T1_T2_EUlP24curandStatePhilox4_32_10E_ZNS1_27distribution_nullary_kernelIif7double2S7_SJ_SE_EEvSA_SG_RKT3_T4_EUlifE0_EEvlNS_15PhiloxCudaStateESF_SG_,"ax",@progbits
	.sectioninfo	@"SHI_REGISTERS=40"
	.align	128
.text._ZN2at6native57_GLOBAL__N__cd6b329d_24_DistributionBernoulli_cu_7537a20d43distribution_elementwise_grid_stride_kernelIfLi4EZNS0_9templates4cuda21uniform_and_transformIifPNS_17CUDAGeneratorImplEZZZNS4_16bernoulli_kernelIS7_EEvRNS_18TensorIteratorBaseEdT_ENKUlvE_clEvENKUlvE1_clEvEUlfE_EEvSA_T1_T2_EUlP24curandStatePhilox4_32_10E_ZNS1_27distribution_nullary_kernelIif7double2S7_SJ_SE_EEvSA_SG_RKT3_T4_EUlifE0_EEvlNS_15PhiloxCudaStateESF_SG_:
        .type           _ZN2at6native57_GLOBAL__N__cd6b329d_24_DistributionBernoulli_cu_7537a20d43distribution_elementwise_grid_stride_kernelIfLi4EZNS0_9templates4cuda21uniform_and_transformIifPNS_17CUDAGeneratorImplEZZZNS4_16bernoulli_kernelIS7_EEvRNS_18TensorIteratorBaseEdT_ENKUlvE_clEvENKUlvE1_clEvEUlfE_EEvSA_T1_T2_EUlP24curandStatePhilox4_32_10E_ZNS1_27distribution_nullary_kernelIif7double2S7_SJ_SE_EEvSA_SG_RKT3_T4_EUlifE0_EEvlNS_15PhiloxCudaStateESF_SG_,@function
        .size           _ZN2at6native57_GLOBAL__N__cd6b329d_24_DistributionBernoulli_cu_7537a20d43distribution_elementwise_grid_stride_kernelIfLi4EZNS0_9templates4cuda21uniform_and_transformIifPNS_17CUDAGeneratorImplEZZZNS4_16bernoulli_kernelIS7_EEvRNS_18TensorIteratorBaseEdT_ENKUlvE_clEvENKUlvE1_clEvEUlfE_EEvSA_T1_T2_EUlP24curandStatePhilox4_32_10E_ZNS1_27distribution_nullary_kernelIif7double2S7_SJ_SE_EEvSA_SG_RKT3_T4_EUlifE0_EEvlNS_15PhiloxCudaStateESF_SG_,(.L_x_7228 - _ZN2at6native57_GLOBAL__N__cd6b329d_24_DistributionBernoulli_cu_7537a20d43distribution_elementwise_grid_stride_kernelIfLi4EZNS0_9templates4cuda21uniform_and_transformIifPNS_17CUDAGeneratorImplEZZZNS4_16bernoulli_kernelIS7_EEvRNS_18TensorIteratorBaseEdT_ENKUlvE_clEvENKUlvE1_clEvEUlfE_EEvSA_T1_T2_EUlP24curandStatePhilox4_32_10E_ZNS1_27distribution_nullary_kernelIif7double2S7_SJ_SE_EEvSA_SG_RKT3_T4_EUlifE0_EEvlNS_15PhiloxCudaStateESF_SG_)
        .other          _ZN2at6native57_GLOBAL__N__cd6b329d_24_DistributionBernoulli_cu_7537a20d43distribution_elementwise_grid_stride_kernelIfLi4EZNS0_9templates4cuda21uniform_and_transformIifPNS_17CUDAGeneratorImplEZZZNS4_16bernoulli_kernelIS7_EEvRNS_18TensorIteratorBaseEdT_ENKUlvE_clEvENKUlvE1_clEvEUlfE_EEvSA_T1_T2_EUlP24curandStatePhilox4_32_10E_ZNS1_27distribution_nullary_kernelIif7double2S7_SJ_SE_EEvSA_SG_RKT3_T4_EUlifE0_EEvlNS_15PhiloxCudaStateESF_SG_,@"STO_CUDA_ENTRY STV_DEFAULT"
_ZN2at6native57_GLOBAL__N__cd6b329d_24_DistributionBernoulli_cu_7537a20d43distribution_elementwise_grid_stride_kernelIfLi4EZNS0_9templates4cuda21uniform_and_transformIifPNS_17CUDAGeneratorImplEZZZNS4_16bernoulli_kernelIS7_EEvRNS_18TensorIteratorBaseEdT_ENKUlvE_clEvENKUlvE1_clEvEUlfE_EEvSA_T1_T2_EUlP24curandStatePhilox4_32_10E_ZNS1_27distribution_nullary_kernelIif7double2S7_SJ_SE_EEvSA_SG_RKT3_T4_EUlifE0_EEvlNS_15PhiloxCudaStateESF_SG_:
        /* <DEDUP_REMOVED lines=92> */
[----:B------:R-:W-:Y:S05]  /*05c0*/  CALL.REL.NOINC `($__internal_30_$__cuda_sm20_div_s64) ;  /* 0x0000420000007944 */ /* 0x000fea0003c00000 */
[----:B------:R-:W-:Y:S05]  /*05d0*/  BRA `(.L_x_450) ;  /* 0x0000016000007947 */ /* 0x000fea0003800000 */
.L_x_449:
        /* <DEDUP_REMOVED lines=22> */
.L_x_450:
        /* <DEDUP_REMOVED lines=21> */
.L_x_467:
        /* <DEDUP_REMOVED lines=13> */
.L_x_452:
[----:B------:R-:W-:Y:S05]  /*0960*/  BSYNC B0 ;  /* 0x0000000000007941 */ /* 0x000fea0003800000 */
.L_x_451:
        /* <DEDUP_REMOVED lines=69> */
.L_x_454:
[----:B------:R-:W-:Y:S01]  /*0dc0*/  IMAD.MOV.U32 R31, RZ, RZ, R32 ;  /* 0x000000ffff1f7224 */ /* 0x000fe200078e0020 */
[----:B------:R-:W-:Y:S01]  /*0dd0*/  MOV R23, R22 ;  /* 0x0000001600177202 */ /* 0x000fe20000000f00 */
[----:B------:R-:W-:Y:S01]  /*0de0*/  IMAD.MOV.U32 R21, RZ, RZ, R29 ;  /* 0x000000ffff157224 */ /* 0x000fe200078e001d */
[----:B------:R-:W-:-:S05]  /*0df0*/  MOV R20, R18 ;  /* 0x0000001200147202 */ /* 0x000fca0000000f00 */
.L_x_453:
        /* <DEDUP_REMOVED lines=228> */
.L_x_457:
[----:B0-2---:R-:W0:Y:S01]  /*1c40*/  F2F.F32.F64 R22, R32 ;  /* 0x0000002000167310 */ /* 0x005e220000301000 */
[----:B------:R-:W0:-:S14]  /*1c50*/  DSETP.GEU.AND P0, PT, |R32|, c[0x2][0x0], PT ;  /* 0x008000002000762a */ /* 0x000e1c0003f0e200 */
[----:B0-----:R-:W-:Y:S01]  /*1c60*/  @!P0 FMUL R22, R22, 1.175494350822287508e-38 ;  /* 0x0080000016168820 */ /* 0x001fe20000400000 */
[----:B------:R-:W-:-:S04]  /*1c70*/  IADD3 R34, P0, R34, c[0x0][0x320], RZ ;  /* 0x0000c80022227a10 */ /* 0x000fc80007f1e0ff */
[----:B------:R-:W-:Y:S02]  /*1c80*/  FSET.BF.LT.FTZ.AND R22, R22, R27, PT ;  /* 0x0000001b1616720a */ /* 0x000fe40003811000 */
[----:B------:R-:W-:Y:S02]  /*1c90*/  IADD3.X R35, RZ, c[0x0][0x324], RZ, P0, !PT ;  /* 0x0000c900ff237a10 */ /* 0x000fe400007fe4ff */
[----:B------:R-:W0:Y:S03]  /*1ca0*/  F2I.FTZ.TRUNC.NTZ R23, R22 ;  /* 0x0000001600177305 */ /* 0x000e26000021f100 */
[----:B0-----:R0:W-:Y:S02]  /*1cb0*/  STG.E [R34.64], R23 ;  /* 0x0000001722007986 */ /* 0x0011e4000c101908 */
.L_x_456:
[----:B------:R-:W-:Y:S05]  /*1cc0*/  BSYNC B0 ;  /* 0x0000000000007941 */ /* 0x000fea0003800000 */
.L_x_455:
        /* <DEDUP_REMOVED lines=222> */
.L_x_460:
[----:B-1----:R-:W0:Y:S01]  /*2ab0*/  F2F.F32.F64 R22, R20 ;  /* 0x0000001400167310 */ /* 0x002e220000301000 */
[----:B------:R-:W0:-:S14]  /*2ac0*/  DSETP.GEU.AND P0, PT, |R20|, c[0x2][0x0], PT ;  /* 0x008000001400762a */ /* 0x000e1c0003f0e200 */
[----:B0-----:R-:W-:-:S05]  /*2ad0*/  @!P0 FMUL R22, R22, 1.175494350822287508e-38 ;  /* 0x0080000016168820 */ /* 0x001fca0000400000 */
[----:B------:R-:W-:Y:S02]  /*2ae0*/  FSET.BF.LT.FTZ.AND R32, R22, R27, PT ;  /* 0x0000001b1620720a */ /* 0x000fe40003811000 */
[----:B------:R-:W-:Y:S02]  /*2af0*/  IADD3 R22, P0, R33, c[0x0][0x320], RZ ;  /* 0x0000c80021167a10 */ /* 0x000fe40007f1e0ff */
[----:B------:R-:W0:Y:S02]  /*2b00*/  F2I.FTZ.TRUNC.NTZ R35, R32 ;  /* 0x0000002000237305 */ /* 0x000e24000021f100 */
[----:B------:R-:W-:-:S05]  /*2b10*/  IADD3.X R23, RZ, c[0x0][0x324], RZ, P0, !PT ;  /* 0x0000c900ff177a10 */ /* 0x000fca00007fe4ff */
[----:B0-----:R0:W-:Y:S04]  /*2b20*/  STG.E [R22.64], R35 ;  /* 0x0000002316007986 */ /* 0x0011e8000c101908 */
.L_x_459:
[----:B------:R-:W-:Y:S05]  /*2b30*/  BSYNC B0 ;  /* 0x0000000000007941 */ /* 0x000fea0003800000 */
.L_x_458:
        /* <DEDUP_REMOVED lines=219> */
.L_x_463:
[----:B------:R-:W-:-:S04]  /*38f0*/  IADD3 R20, P0, R23, c[0x0][0x320], RZ ;  /* 0x0000c80017147a10 */ /* 0x000fc80007f1e0ff */
[----:B------:R-:W-:-:S05]  /*3900*/  IADD3.X R21, RZ, c[0x0][0x324], RZ, P0, !PT ;  /* 0x0000c900ff157a10 */ /* 0x000fca00007fe4ff */
[----:B------:R0:W-:Y:S04]  /*3910*/  STG.E [R20.64], RZ ;  /* 0x000000ff14007986 */ /* 0x0001e8000c101908 */
.L_x_462:
[----:B------:R-:W-:Y:S05]  /*3920*/  BSYNC B0 ;  /* 0x0000000000007941 */ /* 0x000fea0003800000 */
.L_x_461:
        /* <DEDUP_REMOVED lines=219> */
.L_x_465:
[----:B------:R-:W-:-:S04]  /*46e0*/  IADD3 R20, P0, R23, c[0x0][0x320], RZ ;  /* 0x0000c80017147a10 */ /* 0x000fc80007f1e0ff */
[----:B------:R-:W-:-:S05]  /*46f0*/  IADD3.X R21, RZ, c[0x0][0x324], RZ, P0, !PT ;  /* 0x0000c900ff157a10 */ /* 0x000fca00007fe4ff */
[----:B------:R0:W-:Y:S04]  /*4700*/  STG.E [R20.64], RZ ;  /* 0x000000ff14007986 */ /* 0x0001e8000c101908 */
.L_x_464:
        /* <DEDUP_REMOVED lines=11> */
.L_x_466:
[----:B------:R-:W-:Y:S05]  /*47c0*/  EXIT ;  /* 0x000000000000794d */ /* 0x000fea0003800000 */
        .weak           $__internal_30_$__cuda_sm20_div_s64
        .type           $__internal_30_$__cuda_sm20_div_s64,@function
        .size           $__internal_30_$__cuda_sm20_div_s64,(.L_x_7228 - $__internal_30_$__cuda_sm20_div_s64)
$__internal_30_$__cuda_sm20_div_s64:
        /* <DEDUP_REMOVED lines=73> */
[----:B------:R-:W-:Y:S06]  /*4c60*/  RET.REL.NODEC R22 `(_ZN2at6native57_GLOBAL__N__cd6b329d_24_DistributionBernoulli_cu_7537a20d43distribution_elementwise_grid_stride_kernelIfLi4EZNS0_9templates4cuda21uniform_and_transformIifPNS_17CUDAGeneratorImplEZZZNS4_16bernoulli_kernelIS7_EEvRNS_18TensorIteratorBaseEdT_ENKUlvE_clEvENKUlvE1_clEvEUlfE_EEvSA_T1_T2_EUlP24curandStatePhilox4_32_10E_ZNS1_27distribution_nullary_kernelIif7double2S7_SJ_SE_EEvSA_SG_RKT3_T4_EUlifE0_EEvlNS_15PhiloxCudaStateESF_SG_) ;  /* 0xffffb39016007950 */ /* 0x000fec0003c3ffff */
.L_x_468:
        /* <DEDUP_REMOVED lines=9> */
.L_x_7228:


//--------------------- .text._ZN2at6native57_GLOBAL__N__cd6b329d_24_DistributionBernoulli_cu_7537a20d43distribution_elementwise_grid_stride_kernelIfLi4EZNS0_9templates4cuda21uniform_and_transformIifPNS_17CUDAGeneratorImplEZZZNS4_16bernoulli_kernelIS7_EEvRNS_18TensorIteratorBaseEdT_ENKUlvE_clEvENKUlvE1_clEvEUlfE_EEvSA_T1_T2_EUlP24curandStatePhilox4_32_10E_ZNS1_27distribution_nullary_kernelIif7double2S7_SJ_SE_EEvSA_SG_RKT3_T4_EUlifE_EEvlNS_15PhiloxCudaStateESF_SG_ --------------------------
	.section	.text._ZN2at6native57_GLOBAL__N__cd6b329d_24_DistributionBernoulli_cu_7537a20d43distribution_elementwise_grid_stride_kernelIfLi4EZNS0_9templates4cuda21uniform_and_transformIifPNS_17CUDAGeneratorImplEZZZNS4_16bernoulli_kernelIS7_EEvRNS_18TensorIteratorBaseEdT_ENKUlvE_clEvENKUlvE1_clEvEUlfE_EEvSA_T1_T2_EUlP24curandStatePhilox4_32_10E_ZNS1_27distribution_nullary_kernelIif7double2S7_SJ_SE_EEvSA_SG_RKT3_T4_EUlifE_EEvlNS_15PhiloxCudaStateESF_SG_,"ax",@progbits
	.sectioninfo	@"SHI_REGISTERS=48"
	.align	128
.text._ZN2at6native57_GLOBAL__N__cd6b329d_24_DistributionBernoulli_cu_7537a20d43distribution_elementwise_grid_stride_kernelIfLi4EZNS0_9templates4cuda21uniform_and_transformIifPNS_17CUDAGeneratorImplEZZZNS4_16bernoulli_kernelIS7_EEvRNS_18TensorIteratorBaseEdT_ENKUlvE_clEvENKUlvE1_clEvEUlfE_EEvSA_T1_T2_EUlP24curandStatePhilox4_32_10E_ZNS1_27distribution_nullary_kernelIif7double2S7_SJ_SE_EEvSA_SG_RKT3_T4_EUlifE_EEvlNS_15PhiloxCudaStateESF_SG_:
        .type           _ZN2at6native57_GLOBAL__N__cd6b329d_24_DistributionBernoulli_cu_7537a20d43distribution_elementwise_grid_stride_kernelIfLi4EZNS0_9templates4cuda21uniform_and_transformIifPNS_17CUDAGeneratorImplEZZZNS4_16bernoulli_kernelIS7_EEvRNS_18TensorIteratorBaseEdT_ENKUlvE_clEvENKUlvE1_clEvEUlfE_EEvSA_T1_T2_EUlP24curandStatePhilox4_32_10E_ZNS1_27distribution_nullary_kernelIif7double2S7_SJ_SE_EEvSA_SG_RKT3_T4_EUlifE_EEvlNS_15PhiloxCudaStateESF_SG_,@function
        .size           _ZN2at6native57_GLOBAL__N__cd6b329d_24_DistributionBernoulli_cu_7537a20d43distribution_elementwise_grid_stride_kernelIfLi4EZNS0_9templates4cuda21uniform_and_transformIifPNS_17CUDAGeneratorImplEZZZNS4_16bernoulli_kernelIS7_EEvRNS_18TensorIteratorBaseEdT_ENKUlvE_clEvENKUlvE1_clEvEUlfE_EEvSA_T1_T2_EUlP24curandStatePhilox4_32_10E_ZNS1_27distribution_nullary_kernelIif7double2S7_SJ_SE_EEvSA_SG_RKT3_T4_EUlifE_EEvlNS_15PhiloxCudaStateESF_SG_,(.L_x_7230 - _ZN2at6native57_GLOBAL__N__cd6b329d_24_DistributionBernoulli_cu_7537a20d43distribution_elementwise_grid_stride_kernelIfLi4EZNS0_9templates4cuda21uniform_and_transformIifPNS_17CUDAGeneratorImplEZZZNS4_16bernoulli_kernelIS7_EEvRNS_18TensorIteratorBaseEdT_ENKUlvE_clEvENKUlvE1_clEvEUlfE_EEvSA_T1_T2_EUlP24curandStatePhilox4_32_10E_ZNS1_27distribution_nullary_kernelIif7double2S7_SJ_SE_EEvSA_SG_RKT3_T4_EUlifE_EEvlNS_15PhiloxCudaStateESF_SG_)
        .other          _ZN2at6native57_GLOBAL__N__cd6b329d_24_DistributionBernoulli_cu_7537a20d43distribution_elementwise_grid_stride_kernelIfLi4EZNS0_9templates4cuda21uniform_and_transformIifPNS_17CUDAGeneratorImplEZZZNS4_16bernoulli_kernelIS7_EEvRNS_18TensorIteratorBaseEdT_ENKUlvE_clEvENKUlvE1_clEvEUlfE_EEvSA_T1_T2_EUlP24curandStatePhilox4_32_10E_ZNS1_27distribution_nullary_kernelIif7double2S7_SJ_SE_EEvSA_SG_RKT3_T4_EUlifE_EEvlNS_15PhiloxCudaStateESF_SG_,@"STO_CUDA_ENTRY STV_DEFAULT"
_ZN2at6native57_GLOBAL__N__cd6b329d_24_DistributionBernoulli_cu_7537a20d43distribution_elementwise_grid_stride_kernelIfLi4EZNS0_9templates4cuda21uniform_and_transformIifPNS_17CUDAGeneratorImplEZZZNS4_16bernoulli_kernelIS7_EEvRNS_18TensorIteratorBaseEdT_ENKUlvE_clEvENKUlvE1_clEvEUlfE_EEvSA_T1_T2_EUlP24curandStatePhilox4_32_10E_ZNS1_27distribution_nullary_kernelIif7double2S7_SJ_SE_EEvSA_SG_RKT3_T4_EUlifE_EEvlNS_15PhiloxCudaStateESF_SG_:
        /* <DEDUP_REMOVED lines=92> */
[----:B------:R-:W-:Y:S05]  /*05c0*/  CALL.REL.NOINC `($__internal_31_$__cuda_sm20_div_s64) ;  /* 0x00000c4000007944 */ /* 0x000fea0003c00000 */
[----:B------:R-:W-:Y:S02]  /*05d0*/  IMAD.MOV.U32 R2, RZ, RZ, R4 ;  /* 0x000000ffff027224 */ /* 0x000fe400078e0004 */
[----:B------:R-:W-:Y:S01]  /*05e0*/  IMAD.MOV.U32 R3, RZ, RZ, R5 ;  /* 0x000000ffff037224 */ /* 0x000fe200078e0005 */
[----:B------:R-:W-:Y:S05]  /*05f0*/  BRA `(.L_x_470) ;  /* 0x0000016000007947 */ /* 0x000fea0003800000 */
.L_x_469:
        /* <DEDUP_REMOVED lines=22> */
.L_x_470:
        /* <DEDUP_REMOVED lines=23> */
.L_x_479:
        /* <DEDUP_REMOVED lines=13> */
.L_x_472:
[----:B------:R-:W-:Y:S05]  /*09a0*/  BSYNC B0 ;  /* 0x0000000000007941 */ /* 0x000fea0003800000 */
.L_x_471:
        /* <DEDUP_REMOVED lines=60> */
.L_x_474:
[----:B------:R-:W-:Y:S01]  /*0d70*/  IMAD.MOV.U32 R45, RZ, RZ, R42 ;  /* 0x000000ffff2d7224 */ /* 0x000fe200078e002a */
[----:B------:R-:W-:Y:S01]  /*0d80*/  MOV R22, R20 ;  /* 0x0000001400167202 */ /* 0x000fe20000000f00 */
[----:B------:R-:W-:Y:S02]  /*0d90*/  IMAD.MOV.U32 R26, RZ, RZ, R27 ;  /* 0x000000ffff1a7224 */ /* 0x000fe400078e001b */
[----:B------:R-:W-:-:S02]  /*0da0*/  IMAD.MOV.U32 R25, RZ, RZ, R2 ;  /* 0x000000ffff197224 */ /* 0x000fc400078e0002 */
.L_x_473:
        /* <DEDUP_REMOVED lines=28> */
[----:B0-----:R0:W-:Y:S04]  /*0f70*/  STG.E [R24.64], R27 ;  /* 0x0000001b18007986 */ /* 0x0011e8000c101908 */
.L_x_476:
[----:B------:R-:W-:Y:S05]  /*0f80*/  BSYNC B0 ;  /* 0x0000000000007941 */ /* 0x000fea0003800000 */
.L_x_475:
        /* <DEDUP_REMOVED lines=10> */
[----:B0-----:R0:W-:Y:S02]  /*1030*/  STG.E [R24.64], R27 ;  /* 0x0000001b18007986 */ /* 0x0011e4000c101908 */
.L_x_478:
[----:B------:R-:W-:Y:S05]  /*1040*/  BSYNC B0 ;  /* 0x0000000000007941 */ /* 0x000fea0003800000 */
.L_x_477:
        /* <DEDUP_REMOVED lines=28> */
        .weak           $__internal_31_$__cuda_sm20_div_s64
        .type           $__internal_31_$__cuda_sm20_div_s64,@function
        .size           $__internal_31_$__cuda_sm20_div_s64,(.L_x_7230 - $__internal_31_$__cuda_sm20_div_s64)
$__internal_31_$__cuda_sm20_div_s64:
        /* <DEDUP_REMOVED lines=73> */
[----:B------:R-:W-:Y:S06]  /*16a0*/  RET.REL.NODEC R6 `(_ZN2at6native57_GLOBAL__N__cd6b329d_24_DistributionBernoulli_cu_7537a20d43distribution_elementwise_grid_stride_kernelIfLi4EZNS0_9templates4cuda21uniform_and_transformIifPNS_17CUDAGeneratorImplEZZZNS4_16bernoulli_kernelIS7_EEvRNS_18TensorIteratorBaseEdT_ENKUlvE_clEvENKUlvE1_clEvEUlfE_EEvSA_T1_T2_EUlP24curandStatePhilox4_32_10E_ZNS1_27distribution_nullary_kernelIif7double2S7_SJ_SE_EEvSA_SG_RKT3_T4_EUlifE_EEvlNS_15PhiloxCudaStateESF_SG_) ;  /* 0xffffe95006007950 */ /* 0x000fec0003c3ffff */
.L_x_480:
        /* <DEDUP_REMOVED lines=13> */
.L_x_7230:


//--------------------- .text._ZN2at6native57_GLOBAL__N__cd6b329d_24_DistributionBernoulli_cu_7537a20d43distribution_elementwise_grid_stride_kernelIfLi4EZNS0_9templates4cuda21uniform_and_transformIafPNS_17CUDAGeneratorImplEZZZNS4_16bernoulli_kernelIS7_EEvRNS_18TensorIteratorBaseEdT_ENKUlvE_clEvENKUlvE0_clEvEUlfE_EEvSA_T1_T2_EUlP24curandStatePhilox4_32_10E0_ZNS1_27distribution_nullary_kernelIaf6float4S7_SJ_SE_EEvSA_SG_RKT3_T4_EUlifE0_EEvlNS_15PhiloxCudaStateESF_SG_ --------------------------
	.section	.text._ZN2at6native57_GLOBAL__N__cd6b329d_24_DistributionBernoulli_cu_7537a20d43distribution_elementwise_grid_stride_kernelIfLi4EZNS0_9templates4cuda21uniform_and_transformIafPNS_17CUDAGeneratorImplEZZZNS4_16bernoulli_kernelIS7_EEvRNS_18TensorIteratorBaseEdT_ENKUlvE_clEvENKUlvE0_clEvEUlfE_EEvSA_T1_T2_EUlP24curandStatePhilox4_32_10E0_ZNS1_27distribution_nullary_kernelIaf6float4S7_SJ_SE_EEvSA_SG_RKT3_T4_EUlifE0_EEvlNS_15PhiloxCudaStateESF_SG_,"ax",@progbits
	.sectioninfo	@"SHI_REGISTERS=40"
	.align	128
.text._ZN2at6native57_GLOBAL__N__cd6b329d_24_DistributionBernoulli_cu_7537a20d43distribution_elementwise_grid_stride_kernelIfLi4EZNS0_9templates4cuda21uniform_and_transformIafPNS_17CUDAGeneratorImplEZZZNS4_16bernoulli_kernelIS7_EEvRNS_18TensorIteratorBaseEdT_ENKUlvE_clEvENKUlvE0_clEvEUlfE_EEvSA_T1_T2_EUlP24curandStatePhilox4_32_10E0_ZNS1_27distribution_nullary_kernelIaf6float4S7_SJ_SE_EEvSA_SG_RKT3_T4_EUlifE0_EEvlNS_15PhiloxCudaStateESF_SG_:
        .type           _ZN2at6native57_GLOBAL__N__cd6b329d_24_DistributionBernoulli_cu_7537a20d43distribution_elementwise_grid_stride_kernelIfLi4EZNS0_9templates4cuda21uniform_and_transformIafPNS_17CUDAGeneratorImplEZZZNS4_16bernoulli_kernelIS7_EEvRNS_18TensorIteratorBaseEdT_ENKUlvE_clEvENKUlvE0_clEvEUlfE_EEvSA_T1_T2_EUlP24curandStatePhilox4_32_10E0_ZNS1_27distribution_nullary_kernelIaf6float4S7_SJ_SE_EEvSA_SG_RKT3_T4_EUlifE0_EEvlNS_15PhiloxCudaStateESF_SG_,@function
        .size           _ZN2at6native57_GLOBAL__N__cd6b329d_24_DistributionBernoulli_cu_7537a20d43distribution_elementwise_grid_stride_kernelIfLi4EZNS0_9templates4cuda21uniform_and_transformIafPNS_17CUDAGeneratorImplEZZZNS4_16bernoulli_kernelIS7_EEvRNS_18TensorIteratorBaseEdT_ENKUlvE_clEvENKUlvE0_clEvEUlfE_EEvSA_T1_T2_EUlP24curandStatePhilox4_32_10E0_ZNS1_27distribution_nullary_kernelIaf6float4S7_SJ_SE_EEvSA_SG_RKT3_T4_EUlifE0_EEvlNS_15PhiloxCudaStateESF_SG_,(.L_x_7232 - _ZN2at6native57_GLOBAL__N__cd6b329d_24_DistributionBernoulli_cu_7537a20d43distribution_elementwise_grid_stride_kernelIfLi4EZNS0_9templates4cuda21uniform_and_transformIafPNS_17CUDAGeneratorImplEZZZNS4_16bernoulli_kernelIS7_EEvRNS_18TensorIteratorBaseEdT_ENKUlvE_clEvENKUlvE0_clEvEUlfE_EEvSA_T1_T2_EUlP24curandStatePhilox4_32_10E0_ZNS1_27distribution_nullary_kernelIaf6float4S7_SJ_SE_EEvSA_SG_RKT3_T4_EUlifE0_EEvlNS_15PhiloxCudaStateESF_SG_)
        .other          _ZN2at6native57_GLOBAL__N__cd6b329d_24_DistributionBernoulli_cu_7537a20d43distribution_elementwise_grid_stride_kernelIfLi4EZNS0_9templates4cuda21uniform_and_transformIafPNS_17CUDAGeneratorImplEZZZNS4_16bernoulli_kernelIS7_EEvRNS_18TensorIteratorBaseEdT_ENKUlvE_clEvENKUlvE0_clEvEUlfE_EEvSA_T1_T2_EUlP24curandStatePhilox4_32_10E0_ZNS1_27distribution_nullary_kernelIaf6float4S7_SJ_SE_EEvSA_SG_RKT3_T4_EUlifE0_EEvlNS_15PhiloxCudaStateESF_SG_,@"STO_CUDA_ENTRY STV_DEFAULT"
_ZN2at6native57_GLOBAL__N__cd6b329d_24_DistributionBernoulli_cu_7537a20d43distribution_elementwise_grid_stride_kernelIfLi4EZNS0_9templates4cuda21uniform_and_transformIafPNS_17CUDAGeneratorImplEZZZNS4_16bernoulli_kernelIS7_EEvRNS_18TensorIteratorBaseEdT_ENKUlvE_clEvENKUlvE0_clEvEUlfE_EEvSA_T1_T2_EUlP24curandStatePhilox4_32_10E0_ZNS1_27distribution_nullary_kernelIaf6float4S7_SJ_SE_EEvSA_SG_RKT3_T4_EUlifE0_EEvlNS_15PhiloxCudaStateESF_SG_:
        /* <DEDUP_REMOVED lines=92> */
[----:B------:R-:W-:Y:S05]  /*05c0*/  CALL.REL.NOINC `($__internal_32_$__cuda_sm20_div_s64) ;  /* 0x000041e000007944 */ /* 0x000fea0003c00000 */
[----:B------:R-:W-:Y:S05]  /*05d0*/  BRA `(.L_x_482) ;  /* 0x0000016000007947 */ /* 0x000fea0003800000 */
.L_x_481:
        /* <DEDUP_REMOVED lines=22> */
.L_x_482:
        /* <DEDUP_REMOVED lines=21> */
.L_x_499:
        /* <DEDUP_REMOVED lines=13> */
.L_x_484:
[----:B------:R-:W-:Y:S05]  /*0960*/  BSYNC B0 ;  /* 0x0000000000007941 */ /* 0x000fea0003800000 */
.L_x_483:
        /* <DEDUP_REMOVED lines=69> */
.L_x_486:
[----:B------:R-:W-:Y:S01]  /*0dc0*/  IMAD.MOV.U32 R22, RZ, RZ, R32 ;  /* 0x000000ffff167224 */ /* 0x000fe200078e0020 */
[----:B------:R-:W-:Y:S01]  /*0dd0*/  MOV R23, R29 ;  /* 0x0000001d00177202 */ /* 0x000fe20000000f00 */
[----:B------:R-:W-:Y:S01]  /*0de0*/  IMAD.MOV.U32 R31, RZ, RZ, R27 ;  /* 0x000000ffff1f7224 */ /* 0x000fe200078e001b */
[----:B------:R-:W-:Y:S02]  /*0df0*/  MOV R35, R20 ;  /* 0x0000001400237202 */ /* 0x000fe40000000f00 */
.L_x_485:
        /* <DEDUP_REMOVED lines=227> */
.L_x_489:
[----:B------:R-:W-:Y:S02]  /*1c30*/  FSET.BF.LT.FTZ.AND R36, R36, R25, PT ;  /* 0x000000192424720a */ /* 0x000fe40003811000 */
[----:B------:R-:W-:Y:S02]  /*1c40*/  IADD3 R22, P0, R31, c[0x0][0x320], RZ ;  /* 0x0000c8001f167a10 */ /* 0x000fe40007f1e0ff */
[----:B------:R-:W0:Y:S03]  /*1c50*/  F2I.FTZ.TRUNC.NTZ R29, R36 ;  /* 0x00000024001d7305 */ /* 0x000e26000021f100 */
[----:B------:R-:W-:-:S05]  /*1c60*/  IMAD.X R23, RZ, RZ, c[0x0][0x324], P0 ;  /* 0x0000c900ff177624 */ /* 0x000fca00000e06ff */
[----:B0-----:R0:W-:Y:S03]  /*1c70*/  STG.E.U8 [R22.64], R29 ;  /* 0x0000001d16007986 */ /* 0x0011e6000c101108 */
.L_x_488:
[----:B------:R-:W-:Y:S05]  /*1c80*/  BSYNC B0 ;  /* 0x0000000000007941 */ /* 0x000fea0003800000 */
.L_x_487:
        /* <DEDUP_REMOVED lines=222> */
.L_x_492:
[----:B------:R-:W-:Y:S02]  /*2a70*/  FSET.BF.LT.FTZ.AND R30, R30, R25, PT ;  /* 0x000000191e1e720a */ /* 0x000fe40003811000 */
[----:B------:R-:W-:Y:S02]  /*2a80*/  IADD3 R22, P0, R33, c[0x0][0x320], RZ ;  /* 0x0000c80021167a10 */ /* 0x000fe40007f1e0ff */
[----:B------:R-:W0:Y:S03]  /*2a90*/  F2I.FTZ.TRUNC.NTZ R31, R30 ;  /* 0x0000001e001f7305 */ /* 0x000e26000021f100 */
[----:B------:R-:W-:-:S05]  /*2aa0*/  IMAD.X R23, RZ, RZ, c[0x0][0x324], P0 ;  /* 0x0000c900ff177624 */ /* 0x000fca00000e06ff */
[----:B0-----:R0:W-:Y:S03]  /*2ab0*/  STG.E.U8 [R22.64], R31 ;  /* 0x0000001f16007986 */ /* 0x0011e6000c101108 */
.L_x_491:
[----:B------:R-:W-:Y:S05]  /*2ac0*/  BSYNC B0 ;  /* 0x0000000000007941 */ /* 0x000fea0003800000 */
.L_x_490:
        /* <DEDUP_REMOVED lines=220> */
.L_x_495:
[----:B------:R-:W-:Y:S02]  /*3890*/  FSET.BF.LT.FTZ.AND R32, R32, R25, PT ;  /* 0x000000192020720a */ /* 0x000fe40003811000 */
[----:B------:R-:W-:Y:S02]  /*38a0*/  IADD3 R22, P0, R31, c[0x0][0x320], RZ ;  /* 0x0000c8001f167a10 */ /* 0x000fe40007f1e0ff */
[----:B------:R-:W0:Y:S02]  /*38b0*/  F2I.FTZ.TRUNC.NTZ R33, R32 ;  /* 0x0000002000217305 */ /* 0x000e24000021f100 */
[----:B------:R-:W-:-:S05]  /*38c0*/  IADD3.X R23, RZ, c[0x0][0x324], RZ, P0, !PT ;  /* 0x0000c900ff177a10 */ /* 0x000fca00007fe4ff */
[----:B0-----:R0:W-:Y:S04]  /*38d0*/  STG.E.U8 [R22.64], R33 ;  /* 0x0000002116007986 */ /* 0x0011e8000c101108 */
.L_x_494:
[----:B------:R-:W-:Y:S05]  /*38e0*/  BSYNC B0 ;  /* 0x0000000000007941 */ /* 0x000fea0003800000 */
.L_x_493:
        /* <DEDUP_REMOVED lines=219> */
.L_x_497:
[----:B------:R-:W-:Y:S02]  /*46a0*/  FSET.BF.LT.FTZ.AND R34, R34, R25, PT ;  /* 0x000000192222720a */ /* 0x000fe40003811000 */
[----:B------:R-:W-:Y:S02]  /*46b0*/  IADD3 R22, P0, R31, c[0x0][0x320], RZ ;  /* 0x0000c8001f167a10 */ /* 0x000fe40007f1e0ff */
[----:B------:R-:W0:Y:S02]  /*46c0*/  F2I.FTZ.TRUNC.NTZ R33, R34 ;  /* 0x0000002200217305 */ /* 0x000e24000021f100 */
[----:B------:R-:W-:-:S05]  /*46d0*/  IADD3.X R23, RZ, c[0x0][0x324], RZ, P0, !PT ;  /* 0x0000c900ff177a10 */ /* 0x000fca00007fe4ff */
[----:B0-----:R0:W-:Y:S04]  /*46e0*/  STG.E.U8 [R22.64], R33 ;  /* 0x0000002116007986 */ /* 0x0011e8000c101108 */
.L_x_496:
        /* <DEDUP_REMOVED lines=11> */
.L_x_498:
[----:B------:R-:W-:Y:S05]  /*47a0*/  EXIT ;  /* 0x000000000000794d */ /* 0x000fea0003800000 */
        .weak           $__internal_32_$__cuda_sm20_div_s64
        .type           $__internal_32_$__cuda_sm20_div_s64,@function
        .size           $__internal_32_$__cuda_sm20_div_s64,(.L_x_7232 - $__internal_32_$__cuda_sm20_div_s64)
$__internal_32_$__cuda_sm20_div_s64:
        /* <DEDUP_REMOVED lines=73> */
[----:B------:R-:W-:Y:S06]  /*4c40*/  RET.REL.NODEC R24 `(_ZN2at6native57_GLOBAL__N__cd6b329d_24_DistributionBernoulli_cu_7537a20d43distribution_elementwise_grid_stride_kernelIfLi4EZNS0_9templates4cuda21uniform_and_transformIafPNS_17CUDAGeneratorImplEZZZNS4_16bernoulli_kernelIS7_EEvRNS_18TensorIteratorBaseEdT_ENKUlvE_clEvENKUlvE0_clEvEUlfE_EEvSA_T1_T2_EUlP24curandStatePhilox4_32_10E0_ZNS1_27distribution_nullary_kernelIaf6float4S7_SJ_SE_EEvSA_SG_RKT3_T4_EUlifE0_EEvlNS_15PhiloxCudaStateESF_SG_) ;  /* 0xffffb3b018007950 */ /* 0x000fec0003c3ffff */
.L_x_500:
        /* <DEDUP_REMOVED lines=11> */
.L_x_7232:


//--------------------- .text._ZN2at6native57_GLOBAL__N__cd6b329d_24_DistributionBernoulli_cu_7537a20d43distribution_elementwise_grid_stride_kernelIfLi4EZNS0_9templates4cuda21uniform_and_transformIafPNS_17CUDAGeneratorImplEZZZNS4_16bernoulli_kernelIS7_EEvRNS_18TensorIteratorBaseEdT_ENKUlvE_clEvENKUlvE0_clEvEUlfE_EEvSA_T1_T2_EUlP24curandStatePhilox4_32_10E0_ZNS1_27distribution_nullary_kernelIaf6float4S7_SJ_SE_EEvSA_SG_RKT3_T4_EUlifE_EEvlNS_15PhiloxCudaStateESF_SG_ --------------------------
	.section	.text._ZN2at6native57_GLOBAL__N__cd6b329d_24_DistributionBernoulli_cu_7537a20d43distribution_elementwise_grid_stride_kernelIfLi4EZNS0_9templates4cuda21uniform_and_transformIafPNS_17CUDAGeneratorImplEZZZNS4_16bernoulli_kernelIS7_EEvRNS_18TensorIteratorBaseEdT_ENKUlvE_clEvENKUlvE0_clEvEUlfE_EEvSA_T1_T2_EUlP24curandStatePhilox4_32_10E0_ZNS1_27distribution_nullary_kernelIaf6float4S7_SJ_SE_EEvSA_SG_RKT3_T4_EUlifE_EEvlNS_15PhiloxCudaStateESF_SG_,"ax",@progbits
	.sectioninfo	@"SHI_REGISTERS=48"
	.align	128
.text._ZN2at6native57_GLOBAL__N__cd6b329d_24_DistributionBernoulli_cu_7537a20d43distribution_elementwise_grid_stride_kernelIfLi4EZNS0_9templates4cuda21uniform_and_transformIafPNS_17CUDAGeneratorImplEZZZNS4_16bernoulli_kernelIS7_EEvRNS_18TensorIteratorBaseEdT_ENKUlvE_clEvENKUlvE0_clEvEUlfE_EEvSA_T1_T2_EUlP24curandStatePhilox4_32_10E0_ZNS1_27distribution_nullary_kernelIaf6float4S7_SJ_SE_EEvSA_SG_RKT3_T4_EUlifE_EEvlNS_15PhiloxCudaStateESF_SG_:
        .type           _ZN2at6native57_GLOBAL__N__cd6b329d_24_DistributionBernoulli_cu_7537a20d43distribution_elementwise_grid_stride_kernelIfLi4EZNS0_9templates4cuda21uniform_and_transformIafPNS_17CUDAGeneratorImplEZZZNS4_16bernoulli_kernelIS7_EEvRNS_18TensorIteratorBaseEdT_ENKUlvE_clEvENKUlvE0_clEvEUlfE_EEvSA_T1_T2_EUlP24curandStatePhilox4_32_10E0_ZNS1_27distribution_nullary_kernelIaf6float4S7_SJ_SE_EEvSA_SG_RKT3_T4_EUlifE_EEvlNS_15PhiloxCudaStateESF_SG_,@function
        .size           _ZN2at6native57_GLOBAL__N__cd6b329d_24_DistributionBernoulli_cu_7537a20d43distribution_elementwise_grid_stride_kernelIfLi4EZNS0_9templates4cuda21uniform_and_transformIafPNS_17CUDAGeneratorImplEZZZNS4_16bernoulli_kernelIS7_EEvRNS_18TensorIteratorBaseEdT_ENKUlvE_clEvENKUlvE0_clEvEUlfE_EEvSA_T1_T2_EUlP24curandStatePhilox4_32_10E0_ZNS1_27distribution_nullary_kernelIaf6float4S7_SJ_SE_EEvSA_SG_RKT3_T4_EUlifE_EEvlNS_15PhiloxCudaStateESF_SG_,(.L_x_7234 - _ZN2at6native57_GLOBAL__N__cd6b329d_24_DistributionBernoulli_cu_7537a20d43distribution_elementwise_grid_stride_kernelIfLi4EZNS0_9templates4cuda21uniform_and_transformIafPNS_17CUDAGeneratorImplEZZZNS4_16bernoulli_kernelIS7_EEvRNS_18TensorIteratorBaseEdT_ENKUlvE_clEvENKUlvE0_clEvEUlfE_EEvSA_T1_T2_EUlP24curandStatePhilox4_32_10E0_ZNS1_27distribution_nullary_kernelIaf6float4S7_SJ_SE_EEvSA_SG_RKT3_T4_EUlifE_EEvlNS_15PhiloxCudaStateESF_SG_)
        .other          _ZN2at6native57_GLOBAL__N__cd6b329d_24_DistributionBernoulli_cu_7537a20d43distribution_elementwise_grid_stride_kernelIfLi4EZNS0_9templates4cuda21uniform_and_transformIafPNS_17CUDAGeneratorImplEZZZNS4_16bernoulli_kernelIS7_EEvRNS_18TensorIteratorBaseEdT_ENKUlvE_clEvENKUlvE0_clEvEUlfE_EEvSA_T1_T2_EUlP24curandStatePhilox4_32_10E0_ZNS1_27distribution_nullary_kernelIaf6float4S7_SJ_SE_EEvSA_SG_RKT3_T4_EUlifE_EEvlNS_15PhiloxCudaStateESF_SG_,@"STO_CUDA_ENTRY STV_DEFAULT"
_ZN2at6native57_GLOBAL__N__cd6b329d_24_DistributionBernoulli_cu_7537a20d43distribution_elementwise_grid_stride_kernelIfLi4EZNS0_9templates4cuda21uniform_and_transformIafPNS_17CUDAGeneratorImplEZZZNS4_16bernoulli_kernelIS7_EEvRNS_18TensorIteratorBaseEdT_ENKUlvE_clEvENKUlvE0_clEvEUlfE_EEvSA_T1_T2_EUlP24curandStatePhilox4_32_10E0_ZNS1_27distribution_nullary_kernelIaf6float4S7_SJ_SE_EEvSA_SG_RKT3_T4_EUlifE_EEvlNS_15PhiloxCudaStateESF_SG_:
        /* <DEDUP_REMOVED lines=91> */
[----:B------:R-:W-:Y:S05]  /*05b0*/  CALL.REL.NOINC `($__internal_33_$__cuda_sm20_div_s64) ;  /* 0x00000be000007944 */ /* 0x000fea0003c00000 */
[----:B------:R-:W-:Y:S02]  /*05c0*/  IMAD.MOV.U32 R20, RZ, RZ, R22 ;  /* 0x000000ffff147224 */ /* 0x000fe400078e0016 */
[----:B------:R-:W-:Y:S01]  /*05d0*/  IMAD.MOV.U32 R21, RZ, RZ, R23 ;  /* 0x000000ffff157224 */ /* 0x000fe200078e0017 */
[----:B------:R-:W-:Y:S05]  /*05e0*/  BRA `(.L_x_502) ;  /* 0x0000016000007947 */ /* 0x000fea0003800000 */
.L_x_501:
        /* <DEDUP_REMOVED lines=22> */
.L_x_502:
        /* <DEDUP_REMOVED lines=23> */
.L_x_509:
        /* <DEDUP_REMOVED lines=13> */
.L_x_504:
[----:B------:R-:W-:Y:S05]  /*0990*/  BSYNC B0 ;  /* 0x0000000000007941 */ /* 0x000fea0003800000 */
.L_x_503:
        /* <DEDUP_REMOVED lines=60> */
.L_x_506:
[----:B------:R-:W-:Y:S02]  /*0d60*/  IMAD.MOV.U32 R38, RZ, RZ, R39 ;  /* 0x000000ffff267224 */ /* 0x000fe400078e0027 */
[----:B------:R-:W-:Y:S02]  /*0d70*/  IMAD.MOV.U32 R22, RZ, RZ, R24 ;  /* 0x000000ffff167224 */ /* 0x000fe400078e0018 */
[----:B------:R-:W-:Y:S02]  /*0d80*/  IMAD.MOV.U32 R23, RZ, RZ, R36 ;  /* 0x000000ffff177224 */ /* 0x000fe400078e0024 */
[----:B------:R-:W-:-:S02]  /*0d90*/  IMAD.MOV.U32 R44, RZ, RZ, R20 ;  /* 0x000000ffff2c7224 */ /* 0x000fc400078e0014 */
.L_x_505:
        /* <DEDUP_REMOVED lines=18> */
[----:B0-----:R0:W-:Y:S04]  /*0ec0*/  STG.E.U8 [R22.64], R45 ;  /* 0x0000002d16007986 */ /* 0x0011e8000c101108 */
.L_x_508:
[----:B------:R-:W-:Y:S05]  /*0ed0*/  BSYNC B0 ;  /* 0x0000000000007941 */ /* 0x000fea0003800000 */
.L_x_507:
        /* <DEDUP_REMOVED lines=28> */
[----:B0-----:R0:W-:Y:S01]  /*10a0*/  @!P0 STG.E.U8 [R22.64], R39 ;  /* 0x0000002716008986 */ /* 0x0011e2000c101108 */
[----:B------:R-:W-:Y:S01]  /*10b0*/  LEA R18, P0, R21, R18, 0x2 ;  /* 0x0000001215127211 */ /* 0x000fe200078010ff */
[----:B------:R-:W2:Y:S01]  /*10c0*/  @!P2 F2I.FTZ.TRUNC.NTZ R38, R38 ;  /* 0x000000260026a305 */ /* 0x000ea2000021f100 */
[----:B------:R-:W-:Y:S02]  /*10d0*/  @!P1 LEA.HI.X.SX32 R25, R25, c[0x0][0x18c], 0x1, P3 ;  /* 0x0000630019199a11 */ /* 0x000fe400018f0eff */
[----:B------:R-:W-:Y:S01]  /*10e0*/  @!P2 LEA.HI.X.SX32 R45, R40, c[0x0][0x18c], 0x1, P4 ;  /* 0x00006300282daa11 */ /* 0x000fe200020f0eff */
[----:B------:R-:W-:Y:S01]  /*10f0*/  IMAD.X R19, RZ, RZ, R19, P0 ;  /* 0x000000ffff137224 */ /* 0x000fe200000e0613 */
[----:B------:R-:W-:Y:S01]  /*1100*/  ISETP.GE.U32.AND P0, PT, R18, R31, PT ;  /* 0x0000001f1200720c */ /* 0x000fe20003f06070 */
[----:B-1----:R1:W-:Y:S01]  /*1110*/  @!P1 STG.E.U8 [R24.64], R41 ;  /* 0x0000002918009986 */ /* 0x0023e2000c101108 */
[----:B------:R-:W-:-:S02]  /*1120*/  IMAD.MOV.U32 R40, RZ, RZ, R36 ;  /* 0x000000ffff287224 */ /* 0x000fc400078e0024 */
[----:B------:R-:W-:Y:S01]  /*1130*/  ISETP.GE.AND.EX P0, PT, R19, R30, PT, P0 ;  /* 0x0000001e1300720c */ /* 0x000fe20003f06300 */
[----:B0-----:R-:W-:Y:S01]  /*1140*/  IMAD.MOV.U32 R39, RZ, RZ, R37 ;  /* 0x000000ffff277224 */ /* 0x001fe200078e0025 */
[----:B--2---:R0:W-:Y:S01]  /*1150*/  @!P2 STG.E.U8 [R44.64], R38 ;  /* 0x000000262c00a986 */ /* 0x0041e2000c101108 */
[----:B-1----:R-:W-:-:S03]  /*1160*/  IMAD.MOV.U32 R25, RZ, RZ, R20 ;  /* 0x000000ffff197224 */ /* 0x002fc600078e0014 */
[----:B------:R-:W-:Y:S07]  /*1170*/  BAR.SYNC.DEFER_BLOCKING 0x0 ;  /* 0x0000000000007b1d */ /* 0x000fee0000010000 */
[----:B------:R-:W-:Y:S05]  /*1180*/  @!P0 BRA `(.L_x_509) ;  /* 0xfffff73000008947 */ /* 0x000fea000383ffff */
[----:B------:R-:W-:Y:S05]  /*1190*/  EXIT ;  /* 0x000000000000794d */ /* 0x000fea0003800000 */
        .weak           $__internal_33_$__cuda_sm20_div_s64
        .type           $__internal_33_$__cuda_sm20_div_s64,@function
        .size           $__internal_33_$__cuda_sm20_div_s64,(.L_x_7234 - $__internal_33_$__cuda_sm20_div_s64)
$__internal_33_$__cuda_sm20_div_s64:
        /* <DEDUP_REMOVED lines=73> */
[----:B------:R-:W-:Y:S06]  /*1630*/  RET.REL.NODEC R30 `(_ZN2at6native57_GLOBAL__N__cd6b329d_24_DistributionBernoulli_cu_7537a20d43distribution_elementwise_grid_stride_kernelIfLi4EZNS0_9templates4cuda21uniform_and_transformIafPNS_17CUDAGeneratorImplEZZZNS4_16bernoulli_kernelIS7_EEvRNS_18TensorIteratorBaseEdT_ENKUlvE_clEvENKUlvE0_clEvEUlfE_EEvSA_T1_T2_EUlP24curandStatePhilox4_32_10E0_ZNS1_27distribution_nullary_kernelIaf6float4S7_SJ_SE_EEvSA_SG_RKT3_T4_EUlifE_EEvlNS_15PhiloxCudaStateESF_SG_) ;  /* 0xffffe9c01e007950 */ /* 0x000fec0003c3ffff */
.L_x_510:
        /* <DEDUP_REMOVED lines=12> */
.L_x_7234:


//--------------------- .text._ZN2at6native57_GLOBAL__N__cd6b329d_24_DistributionBernoulli_cu_7537a20d43distribution_elementwise_grid_stride_kernelIfLi4EZNS0_9templates4cuda21uniform_and_transformIafPNS_17CUDAGeneratorImplEZZZNS4_16bernoulli_kernelIS7_EEvRNS_18TensorIteratorBaseEdT_ENKUlvE_clEvENKUlvE0_clEvEUlfE_EEvSA_T1_T2_EUlP24curandStatePhilox4_32_10E_ZNS1_27distribution_nullary_kernelIaf7double2S7_SJ_SE_EEvSA_SG_RKT3_T4_EUlifE0_EEvlNS_15PhiloxCudaStateESF_SG_ --------------------------
	.section	.text._ZN2at6native57_GLOBAL__N__cd6b329d_24_DistributionBernoulli_cu_7537a20d43distribution_elementwise_grid_stride_kernelIfLi4EZNS0_9templates4cuda21uniform_and_transformIafPNS_17CUDAGeneratorImplEZZZNS4_16bernoulli_kernelIS7_EEvRNS_18TensorIteratorBaseEdT_ENKUlvE_clEvENKUlvE0_clEvEUlfE_EEvSA_T1_T2_EUlP24curandStatePhilox4_32_10E_ZNS1_27distribution_nullary_kernelIaf7double2S7_SJ_SE_EEvSA_SG_RKT3_T4_EUlifE0_EEvlNS_15PhiloxCudaStateESF_SG_,"ax",@progbits
	.sectioninfo	@"SHI_REGISTERS=40"
	.align	128
.text._ZN2at6native57_GLOBAL__N__cd6b329d_24_DistributionBernoulli_cu_7537a20d43distribution_elementwise_grid_stride_kernelIfLi4EZNS0_9templates4cuda21uniform_and_transformIafPNS_17CUDAGeneratorImplEZZZNS4_16bernoulli_kernelIS7_EEvRNS_18TensorIteratorBaseEdT_ENKUlvE_clEvENKUlvE0_clEvEUlfE_EEvSA_T1_T2_EUlP24curandStatePhilox4_32_10E_ZNS1_27distribution_nullary_kernelIaf7double2S7_SJ_SE_EEvSA_SG_RKT3_T4_EUlifE0_EEvlNS_15PhiloxCudaStateESF_SG_:
        .type           _ZN2at6native57_GLOBAL__N__cd6b329d_24_DistributionBernoulli_cu_7537a20d43distribution_elementwise_grid_stride_kernelIfLi4EZNS0_9templates4cuda21uniform_and_transformIafPNS_17CUDAGeneratorImplEZZZNS4_16bernoulli_kernelIS7_EEvRNS_18TensorIteratorBaseEdT_ENKUlvE_clEvENKUlvE0_clEvEUlfE_EEvSA_T1_T2_EUlP24curandStatePhilox4_32_10E_ZNS1_27distribution_nullary_kernelIaf7double2S7_SJ_SE_EEvSA_SG_RKT3_T4_EUlifE0_EEvlNS_15PhiloxCudaStateESF_SG_,@function
        .size           _ZN2at6native57_GLOBAL__N__cd6b329d_24_DistributionBernoulli_cu_7537a20d43distribution_elementwise_grid_stride_kernelIfLi4EZNS0_9templates4cuda21uniform_and_transformIafPNS_17CUDAGeneratorImplEZZZNS4_16bernoulli_kernelIS7_EEvRNS_18TensorIteratorBaseEdT_ENKUlvE_clEvENKUlvE0_clEvEUlfE_EEvSA_T1_T2_EUlP24curandStatePhilox4_32_10E_ZNS1_27distribution_nullary_kernelIaf7double2S7_SJ_SE_EEvSA_SG_RKT3_T4_EUlifE0_EEvlNS_15PhiloxCudaStateESF_SG_,(.L_x_7236 - _ZN2at6native57_GLOBAL__N__cd6b329d_24_DistributionBernoulli_cu_7537a20d43distribution_elementwise_grid_stride_kernelIfLi4EZNS0_9templates4cuda21uniform_and_transformIafPNS_17CUDAGeneratorImplEZZZNS4_16bernoulli_kernelIS7_EEvRNS_18TensorIteratorBaseEdT_ENKUlvE_clEvENKUlvE0_clEvEUlfE_EEvSA_T1_T2_EUlP24curandStatePhilox4_32_10E_ZNS1_27distribution_nullary_kernelIaf7double2S7_SJ_SE_EEvSA_SG_RKT3_T4_EUlifE0_EEvlNS_15PhiloxCudaStateESF_SG_)
        .other          _ZN2at6native57_GLOBAL__N__cd6b329d_24_DistributionBernoulli_cu_7537a20d43distribution_elementwise_grid_stride_kernelIfLi4EZNS0_9templates4cuda21uniform_and_transformIafPNS_17CUDAGeneratorImplEZZZNS4_16bernoulli_kernelIS7_EEvRNS_18TensorIteratorBaseEdT_ENKUlvE_clEvENKUlvE0_clEvEUlfE_EEvSA_T1_T2_EUlP24curandStatePhilox4_32_10E_ZNS1_27distribution_nullary_kernelIaf7double2S7_SJ_SE_EEvSA_SG_RKT3_T4_EUlifE0_EEvlNS_15PhiloxCudaStateESF_SG_,@"STO_CUDA_ENTRY STV_DEFAULT"
_ZN2at6native57_GLOBAL__N__cd6b329d_24_DistributionBernoulli_cu_7537a20d43distribution_elementwise_grid_stride_kernelIfLi4EZNS0_9templates4cuda21uniform_and_transformIafPNS_17CUDAGeneratorImplEZZZNS4_16bernoulli_kernelIS7_EEvRNS_18TensorIteratorBaseEdT_ENKUlvE_clEvENKUlvE0_clEvEUlfE_EEvSA_T1_T2_EUlP24curandStatePhilox4_32_10E_ZNS1_27distribution_nullary_kernelIaf7double2S7_SJ_SE_EEvSA_SG_RKT3_T4_EUlifE0_EEvlNS_15PhiloxCudaStateESF_SG_:
        /* <DEDUP_REMOVED lines=92> */
[----:B------:R-:W-:Y:S05]  /*05c0*/  CALL.REL.NOINC `($__internal_34_$__cuda_sm20_div_s64) ;  /* 0x0000420000007944 */ /* 0x000fea0003c00000 */
[----:B------:R-:W-:Y:S05]  /*05d0*/  BRA `(.L_x_512) ;  /* 0x0000016000007947 */ /* 0x000fea0003800000 */
.L_x_511:
        /* <DEDUP_REMOVED lines=22> */
.L_x_512:
        /* <DEDUP_REMOVED lines=21> */
.L_x_529:
        /* <DEDUP_REMOVED lines=13> */
.L_x_514:
[----:B------:R-:W-:Y:S05]  /*0960*/  BSYNC B0 ;  /* 0x0000000000007941 */ /* 0x000fea0003800000 */
.L_x_513:
        /* <DEDUP_REMOVED lines=69> */
.L_x_516:
[----:B------:R-:W-:Y:S01]  /*0dc0*/  IMAD.MOV.U32 R31, RZ, RZ, R32 ;  /* 0x000000ffff1f7224 */ /* 0x000fe200078e0020 */
[----:B------:R-:W-:Y:S01]  /*0dd0*/  MOV R23, R22 ;  /* 0x0000001600177202 */ /* 0x000fe20000000f00 */
[----:B------:R-:W-:Y:S01]  /*0de0*/  IMAD.MOV.U32 R21, RZ, RZ, R29 ;  /* 0x000000ffff157224 */ /* 0x000fe200078e001d */
[----:B------:R-:W-:-:S05]  /*0df0*/  MOV R20, R18 ;  /* 0x0000001200147202 */ /* 0x000fca0000000f00 */
.L_x_515:
        /* <DEDUP_REMOVED lines=228> */
.L_x_519:
[----:B0-2---:R-:W0:Y:S01]  /*1c40*/  F2F.F32.F64 R22, R32 ;  /* 0x0000002000167310 */ /* 0x005e220000301000 */
[----:B------:R-:W0:-:S14]  /*1c50*/  DSETP.GEU.AND P0, PT, |R32|, c[0x2][0x0], PT ;  /* 0x008000002000762a */ /* 0x000e1c0003f0e200 */
[----:B0-----:R-:W-:Y:S01]  /*1c60*/  @!P0 FMUL R22, R22, 1.175494350822287508e-38 ;  /* 0x0080000016168820 */ /* 0x001fe20000400000 */
[----:B------:R-:W-:-:S04]  /*1c70*/  IADD3 R34, P0, R34, c[0x0][0x320], RZ ;  /* 0x0000c80022227a10 */ /* 0x000fc80007f1e0ff */
[----:B------:R-:W-:Y:S02]  /*1c80*/  FSET.BF.LT.FTZ.AND R22, R22, R27, PT ;  /* 0x0000001b1616720a */ /* 0x000fe40003811000 */
[----:B------:R-:W-:Y:S02]  /*1c90*/  IADD3.X R35, RZ, c[0x0][0x324], RZ, P0, !PT ;  /* 0x0000c900ff237a10 */ /* 0x000fe400007fe4ff */
[----:B------:R-:W0:Y:S03]  /*1ca0*/  F2I.FTZ.TRUNC.NTZ R23, R22 ;  /* 0x0000001600177305 */ /* 0x000e26000021f100 */
[----:B0-----:R0:W-:Y:S02]  /*1cb0*/  STG.E.U8 [R34.64], R23 ;  /* 0x0000001722007986 */ /* 0x0011e4000c101108 */
.L_x_518:
[----:B------:R-:W-:Y:S05]  /*1cc0*/  BSYNC B0 ;  /* 0x0000000000007941 */ /* 0x000fea0003800000 */
.L_x_517:
        /* <DEDUP_REMOVED lines=222> */
.L_x_522:
[----:B-1----:R-:W0:Y:S01]  /*2ab0*/  F2F.F32.F64 R22, R20 ;  /* 0x0000001400167310 */ /* 0x002e220000301000 */
[----:B------:R-:W0:-:S14]  /*2ac0*/  DSETP.GEU.AND P0, PT, |R20|, c[0x2][0x0], PT ;  /* 0x008000001400762a */ /* 0x000e1c0003f0e200 */
[----:B0-----:R-:W-:-:S05]  /*2ad0*/  @!P0 FMUL R22, R22, 1.175494350822287508e-38 ;  /* 0x0080000016168820 */ /* 0x001fca0000400000 */
[----:B------:R-:W-:Y:S02]  /*2ae0*/  FSET.BF.LT.FTZ.AND R32, R22, R27, PT ;  /* 0x0000001b1620720a */ /* 0x000fe40003811000 */
[----:B------:R-:W-:Y:S02]  /*2af0*/  IADD3 R22, P0, R33, c[0x0][0x320], RZ ;  /* 0x0000c80021167a10 */ /* 0x000fe40007f1e0ff */
[----:B------:R-:W0:Y:S02]  /*2b00*/  F2I.FTZ.TRUNC.NTZ R35, R32 ;  /* 0x0000002000237305 */ /* 0x000e24000021f100 */
[----:B------:R-:W-:-:S05]  /*2b10*/  IADD3.X R23, RZ, c[0x0][0x324], RZ, P0, !PT ;  /* 0x0000c900ff177a10 */ /* 0x000fca00007fe4ff */
[----:B0-----:R0:W-:Y:S04]  /*2b20*/  STG.E.U8 [R22.64], R35 ;  /* 0x0000002316007986 */ /* 0x0011e8000c101108 */
.L_x_521:
[----:B------:R-:W-:Y:S05]  /*2b30*/  BSYNC B0 ;  /* 0x0000000000007941 */ /* 0x000fea0003800000 */
.L_x_520:
        /* <DEDUP_REMOVED lines=219> */
.L_x_525:
[----:B------:R-:W-:-:S04]  /*38f0*/  IADD3 R20, P0, R23, c[0x0][0x320], RZ ;  /* 0x0000c80017147a10 */ /* 0x000fc80007f1e0ff */
[----:B------:R-:W-:-:S05]  /*3900*/  IADD3.X R21, RZ, c[0x0][0x324], RZ, P0, !PT ;  /* 0x0000c900ff157a10 */ /* 0x000fca00007fe4ff */
[----:B------:R0:W-:Y:S04]  /*3910*/  STG.E.U8 [R20.64], RZ ;  /* 0x000000ff14007986 */ /* 0x0001e8000c101108 */
.L_x_524:
[----:B------:R-:W-:Y:S05]  /*3920*/  BSYNC B0 ;  /* 0x0000000000007941 */ /* 0x000fea0003800000 */
.L_x_523:
        /* <DEDUP_REMOVED lines=219> */
.L_x_527:
[----:B------:R-:W-:-:S04]  /*46e0*/  IADD3 R20, P0, R23, c[0x0][0x320], RZ ;  /* 0x0000c80017147a10 */ /* 0x000fc80007f1e0ff */
[----:B------:R-:W-:-:S05]  /*46f0*/  IADD3.X R21, RZ, c[0x0][0x324], RZ, P0, !PT ;  /* 0x0000c900ff157a10 */ /* 0x000fca00007fe4ff */
[----:B------:R0:W-:Y:S04]  /*4700*/  STG.E.U8 [R20.64], RZ ;  /* 0x000000ff14007986 */ /* 0x0001e8000c101108 */
.L_x_526:
        /* <DEDUP_REMOVED lines=11> */
.L_x_528:
[----:B------:R-:W-:Y:S05]  /*47c0*/  EXIT ;  /* 0x000000000000794d */ /* 0x000fea0003800000 */
        .weak           $__internal_34_$__cuda_sm20_div_s64
        .type           $__internal_34_$__cuda_sm20_div_s64,@function
        .size           $__internal_34_$__cuda_sm20_div_s64,(.L_x_7236 - $__internal_34_$__cuda_sm20_div_s64)
$__internal_34_$__cuda_sm20_div_s64:
        /* <DEDUP_REMOVED lines=73> */
[----:B------:R-:W-:Y:S06]  /*4c60*/  RET.REL.NODEC R22 `(_ZN2at6native57_GLOBAL__N__cd6b329d_24_DistributionBernoulli_cu_7537a20d43distribution_elementwise_grid_stride_kernelIfLi4EZNS0_9templates4cuda21uniform_and_transformIafPNS_17CUDAGeneratorImplEZZZNS4_16bernoulli_kernelIS7_EEvRNS_18TensorIteratorBaseEdT_ENKUlvE_clEvENKUlvE0_clEvEUlfE_EEvSA_T1_T2_EUlP24curandStatePhilox4_32_10E_ZNS1_27distribution_nullary_kernelIaf7double2S7_SJ_SE_EEvSA_SG_RKT3_T4_EUlifE0_EEvlNS_15PhiloxCudaStateESF_SG_) ;  /* 0xffffb39016007950 */ /* 0x000fec0003c3ffff */
.L_x_530:
        /* <DEDUP_REMOVED lines=9> */
.L_x_7236:


//--------------------- .text._ZN2at6native57_GLOBAL__N__cd6b329d_24_DistributionBernoulli_cu_7537a20d43distribution_elementwise_grid_stride_kernelIfLi4EZNS0_9templates4cuda21uniform_and_transformIafPNS_17CUDAGeneratorImplEZZZNS4_16bernoulli_kernelIS7_EEvRNS_18TensorIteratorBaseEdT_ENKUlvE_clEvENKUlvE0_clEvEUlfE_EEvSA_T1_T2_EUlP24curandStatePhilox4_32_10E_ZNS1_27distribution_nullary_kernelIaf7double2S7_SJ_SE_EEvSA_SG_RKT3_T4_EUlifE_EEvlNS_15PhiloxCudaStateESF_SG_ --------------------------
	.section	.text._ZN2at6native57_GLOBAL__N__cd6b329d_24_DistributionBernoulli_cu_7537a20d43distribution_elementwise_grid_stride_kernelIfLi4EZNS0_9templates4cuda21uniform_and_transformIafPNS_17CUDAGeneratorImplEZZZNS4_16bernoulli_kernelIS7_EEvRNS_18TensorIteratorBaseEdT_ENKUlvE_clEvENKUlvE0_clEvEUlfE_EEvSA_T1_T2_EUlP24curandStatePhilox4_32_10E_ZNS1_27distribution_nullary_kernelIaf7double2S7_SJ_SE_EEvSA_SG_RKT3_T4_EUlifE_EEvlNS_15PhiloxCudaStateESF_SG_,"ax",@progbits
	.sectioninfo	@"SHI_REGISTERS=48"
	.align	128
.text._ZN2at6native57_GLOBAL__N__cd6b329d_24_DistributionBernoulli_cu_7537a20d43distribution_elementwise_grid_stride_kernelIfLi4EZNS0_9templates4cuda21uniform_and_transformIafPNS_17CUDAGeneratorImplEZZZNS4_16bernoulli_kernelIS7_EEvRNS_18TensorIteratorBaseEdT_ENKUlvE_clEvENKUlvE0_clEvEUlfE_EEvSA_T1_T2_EUlP24curandStatePhilox4_32_10E_ZNS1_27distribution_nullary_kernelIaf7double2S7_SJ_SE_EEvSA_SG_RKT3_T4_EUlifE_EEvlNS_15PhiloxCudaStateESF_SG_:
        .type           _ZN2at6native57_GLOBAL__N__cd6b329d_24_DistributionBernoulli_cu_7537a20d43distribution_elementwise_grid_stride_kernelIfLi4EZNS0_9templates4cuda21uniform_and_transformIafPNS_17CUDAGeneratorImplEZZZNS4_16bernoulli_kernelIS7_EEvRNS_18TensorIteratorBaseEdT_ENKUlvE_clEvENKUlvE0_clEvEUlfE_EEvSA_T1_T2_EUlP24curandStatePhilox4_32_10E_ZNS1_27distribution_nullary_kernelIaf7double2S7_SJ_SE_EEvSA_SG_RKT3_T4_EUlifE_EEvlNS_15PhiloxCudaStateESF_SG_,@function
        .size           _ZN2at6native57_GLOBAL__N__cd6b329d_24_DistributionBernoulli_cu_7537a20d43distribution_elementwise_grid_stride_kernelIfLi4EZNS0_9templates4cuda21uniform_and_transformIafPNS_17CUDAGeneratorImplEZZZNS4_16bernoulli_kernelIS7_EEvRNS_18TensorIteratorBaseEdT_ENKUlvE_clEvENKUlvE0_clEvEUlfE_EEvSA_T1_T2_EUlP24curandStatePhilox4_32_10E_ZNS1_27distribution_nullary_kernelIaf7double2S7_SJ_SE_EEvSA_SG_RKT3_T4_EUlifE_EEvlNS_15PhiloxCudaStateESF_SG_,(.L_x_7238 - _ZN2at6native57_GLOBAL__N__cd6b329d_24_DistributionBernoulli_cu_7537a20d43distribution_elementwise_grid_stride_kernelIfLi4EZNS0_9templates4cuda21uniform_and_transformIafPNS_17CUDAGeneratorImplEZZZNS4_16bernoulli_kernelIS7_EEvRNS_18TensorIteratorBaseEdT_ENKUlvE_clEvENKUlvE0_clEvEUlfE_EEvSA_T1_T2_EUlP24curandStatePhilox4_32_10E_ZNS1_27distribution_nullary_kernelIaf7double2S7_SJ_SE_EEvSA_SG_RKT3_T4_EUlifE_EEvlNS_15PhiloxCudaStateESF_SG_)
        .other          _ZN2at6native57_GLOBAL__N__cd6b329d_24_DistributionBernoulli_cu_7537a20d43distribution_elementwise_grid_stride_kernelIfLi4EZNS0_9templates4cuda21uniform_and_transformIafPNS_17CUDAGeneratorImplEZZZNS4_16bernoulli_kernelIS7_EEvRNS_18TensorIteratorBaseEdT_ENKUlvE_clEvENKUlvE0_clEvEUlfE_EEvSA_T1_T2_EUlP24curandStatePhilox4_32_10E_ZNS1_27distribution_nullary_kernelIaf7double2S7_SJ_SE_EEvSA_SG_RKT3_T4_EUlifE_EEvlNS_15PhiloxCudaStateESF_SG_,@"STO_CUDA_ENTRY STV_DEFAULT"
_ZN2at6native57_GLOBAL__N__cd6b329d_24_DistributionBernoulli_cu_7537a20d43distribution_elementwise_grid_stride_kernelIfLi4EZNS0_9templates4cuda21uniform_and_transformIafPNS_17CUDAGeneratorImplEZZZNS4_16bernoulli_kernelIS7_EEvRNS_18TensorIteratorBaseEdT_ENKUlvE_clEvENKUlvE0_clEvEUlfE_EEvSA_T1_T2_EUlP24curandStatePhilox4_32_10E_ZNS1_27distribution_nullary_kernelIaf7double2S7_SJ_SE_EEvSA_SG_RKT3_T4_EUlifE_EEvlNS_15PhiloxCudaStateESF_SG_:
        /* <DEDUP_REMOVED lines=92> */
[----:B------:R-:W-:Y:S05]  /*05c0*/  CALL.REL.NOINC `($__internal_35_$__cuda_sm20_div_s64) ;  /* 0x00000c4000007944 */ /* 0x000fea0003c00000 */
[----:B------:R-:W-:Y:S02]  /*05d0*/  IMAD.MOV.U32 R2, RZ, RZ, R4 ;  /* 0x000000ffff027224 */ /* 0x000fe400078e0004 */
[----:B------:R-:W-:Y:S01]  /*05e0*/  IMAD.MOV.U32 R3, RZ, RZ, R5 ;  /* 0x000000ffff037224 */ /* 0x000fe200078e0005 */
[----:B------:R-:W-:Y:S05]  /*05f0*/  BRA `(.L_x_532) ;  /* 0x0000016000007947 */ /* 0x000fea0003800000 */
.L_x_531:
        /* <DEDUP_REMOVED lines=22> */
.L_x_532:
        /* <DEDUP_REMOVED lines=23> */
.L_x_541:
        /* <DEDUP_REMOVED lines=13> */
.L_x_534:
[----:B------:R-:W-:Y:S05]  /*09a0*/  BSYNC B0 ;  /* 0x0000000000007941 */ /* 0x000fea0003800000 */
.L_x_533:
        /* <DEDUP_REMOVED lines=60> */
.L_x_536:
[----:B------:R-:W-:Y:S01]  /*0d70*/  IMAD.MOV.U32 R45, RZ, RZ, R42 ;  /* 0x000000ffff2d7224 */ /* 0x000fe200078e002a */
[----:B------:R-:W-:Y:S01]  /*0d80*/  MOV R22, R20 ;  /* 0x0000001400167202 */ /* 0x000fe20000000f00 */
[----:B------:R-:W-:Y:S02]  /*0d90*/  IMAD.MOV.U32 R26, RZ, RZ, R27 ;  /* 0x000000ffff1a7224 */ /* 0x000fe400078e001b */
[----:B------:R-:W-:-:S02]  /*0da0*/  IMAD.MOV.U32 R25, RZ, RZ, R2 ;  /* 0x000000ffff197224 */ /* 0x000fc400078e0002 */
.L_x_535:
        /* <DEDUP_REMOVED lines=28> */
[----:B0-----:R0:W-:Y:S04]  /*0f70*/  STG.E.U8 [R24.64], R27 ;  /* 0x0000001b18007986 */ /* 0x0011e8000c101108 */
.L_x_538:
[----:B------:R-:W-:Y:S05]  /*0f80*/  BSYNC B0 ;  /* 0x0000000000007941 */ /* 0x000fea0003800000 */
.L_x_537:
        /* <DEDUP_REMOVED lines=10> */
[----:B0-----:R0:W-:Y:S02]  /*1030*/  STG.E.U8 [R24.64], R27 ;  /* 0x0000001b18007986 */ /* 0x0011e4000c101108 */
.L_x_540:
[----:B------:R-:W-:Y:S05]  /*1040*/  BSYNC B0 ;  /* 0x0000000000007941 */ /* 0x000fea0003800000 */
.L_x_539:
        /* <DEDUP_REMOVED lines=28> */
        .weak           $__internal_35_$__cuda_sm20_div_s64
        .type           $__internal_35_$__cuda_sm20_div_s64,@function
        .size           $__internal_35_$__cuda_sm20_div_s64,(.L_x_7238 - $__internal_35_$__cuda_sm20_div_s64)
$__internal_35_$__cuda_sm20_div_s64:
        /* <DEDUP_REMOVED lines=73> */
[----:B------:R-:W-:Y:S06]  /*16a0*/  RET.REL.NODEC R6 `(_ZN2at6native57_GLOBAL__N__cd6b329d_24_DistributionBernoulli_cu_7537a20d43distribution_elementwise_grid_stride_kernelIfLi4EZNS0_9templates4cuda21uniform_and_transformIafPNS_17CUDAGeneratorImplEZZZNS4_16bernoulli_kernelIS7_EEvRNS_18TensorIteratorBaseEdT_ENKUlvE_clEvENKUlvE0_clEvEUlfE_EEvSA_T1_T2_EUlP24curandStatePhilox4_32_10E_ZNS1_27distribution_nullary_kernelIaf7double2S7_SJ_SE_EEvSA_SG_RKT3_T4_EUlifE_EEvlNS_15PhiloxCudaStateESF_SG_) ;  /* 0xffffe95006007950 */ /* 0x000fec0003c3ffff */
.L_x_542:
        /* <DEDUP_REMOVED lines=13> */
.L_x_7238:


//--------------------- .text._ZN2at6native57_GLOBAL__N__cd6b329d_24_DistributionBernoulli_cu_7537a20d43distribution_elementwise_grid_stride_kernelIfLi4EZNS0_9templates4cuda21uniform_and_transformIhfPNS_17CUDAGeneratorImplEZZZNS4_16bernoulli_kernelIS7_EEvRNS_18TensorIteratorBaseEdT_ENKUlvE_clEvENKUlvE_clEvEUlfE_EEvSA_T1_T2_EUlP24curandStatePhilox4_32_10E0_ZNS1_27distribution_nullary_kernelIhf6float4S7_SJ_SE_EEvSA_SG_RKT3_T4_EUlifE0_EEvlNS_15PhiloxCudaStateESF_SG_ --------------------------
	.section	.text._ZN2at6native57_GLOBAL__N__cd6b329d_24_DistributionBernoulli_cu_7537a20d43distribution_elementwise_grid_stride_kernelIfLi4EZNS0_9templates4cuda21uniform_and_transformIhfPNS_17CUDAGeneratorImplEZZZNS4_16bernoulli_kernelIS7_EEvRNS_18TensorIteratorBaseEdT_ENKUlvE_clEvENKUlvE_clEvEUlfE_EEvSA_T1_T2_EUlP24curandStatePhilox4_32_10E0_ZNS1_27distribution_nullary_kernelIhf6float4S7_SJ_SE_EEvSA_SG_RKT3_T4_EUlifE0_EEvlNS_15PhiloxCudaStateESF_SG_,"ax",@progbits
	.sectioninfo	@"SHI_REGISTERS=40"
	.align	128
.text._ZN2at6native57_GLOBAL__N__cd6b329d_24_DistributionBernoulli_cu_7537a20d43distribution_elementwise_grid_stride_kernelIfLi4EZNS0_9templates4cuda21uniform_and_transformIhfPNS_17CUDAGeneratorImplEZZZNS4_16bernoulli_kernelIS7_EEvRNS_18TensorIteratorBaseEdT_ENKUlvE_clEvENKUlvE_clEvEUlfE_EEvSA_T1_T2_EUlP24curandStatePhilox4_32_10E0_ZNS1_27distribution_nullary_kernelIhf6float4S7_SJ_SE_EEvSA_SG_RKT3_T4_EUlifE0_EEvlNS_15PhiloxCudaStateESF_SG_:
        .type           _ZN2at6native57_GLOBAL__N__cd6b329d_24_DistributionBernoulli_cu_7537a20d43distribution_elementwise_grid_stride_kernelIfLi4EZNS0_9templates4cuda21uniform_and_transformIhfPNS_17CUDAGeneratorImplEZZZNS4_16bernoulli_kernelIS7_EEvRNS_18TensorIteratorBaseEdT_ENKUlvE_clEvENKUlvE_clEvEUlfE_EEvSA_T1_T2_EUlP24curandStatePhilox4_32_10E0_ZNS1_27distribution_nullary_kernelIhf6float4S7_SJ_SE_EEvSA_SG_RKT3_T4_EUlifE0_EEvlNS_15PhiloxCudaStateESF_SG_,@function
        .size           _ZN2at6native57_GLOBAL__N__cd6b329d_24_DistributionBernoulli_cu_7537a20d43distribution_elementwise_grid_stride_kernelIfLi4EZNS0_9templates4cuda21uniform_and_transformIhfPNS_17CUDAGeneratorImplEZZZNS4_16bernoulli_kernelIS7_EEvRNS_18TensorIteratorBaseEdT_ENKUlvE_clEvENKUlvE_clEvEUlfE_EEvSA_T1_T2_EUlP24curandStatePhilox4_32_10E0_ZNS1_27distribution_nullary_kernelIhf6float4S7_SJ_SE_EEvSA_SG_RKT3_T4_EUlifE0_EEvlNS_15PhiloxCudaStateESF_SG_,(.L_x_7240 - _ZN2at6native57_GLOBAL__N__cd6b329d_24_DistributionBernoulli_cu_7537a20d43distribution_elementwise_grid_stride_kernelIfLi4EZNS0_9templates4cuda21uniform_and_transformIhfPNS_17CUDAGeneratorImplEZZZNS4_16bernoulli_kernelIS7_EEvRNS_18TensorIteratorBaseEdT_ENKUlvE_clEvENKUlvE_clEvEUlfE_EEvSA_T1_T2_EUlP24curandStatePhilox4_32_10E0_ZNS1_27distribution_nullary_kernelIhf6float4S7_SJ_SE_EEvSA_SG_RKT3_T4_EUlifE0_EEvlNS_15PhiloxCudaStateESF_SG_)
        .other          _ZN2at6native57_GLOBAL__N__cd6b329d_24_DistributionBernoulli_cu_7537a20d43distribution_elementwise_grid_stride_kernelIfLi4EZNS0_9templates4cuda21uniform_and_transformIhfPNS_17CUDAGeneratorImplEZZZNS4_16bernoulli_kernelIS7_EEvRNS_18TensorIteratorBaseEdT_ENKUlvE_clEvENKUlvE_clEvEUlfE_EEvSA_T1_T2_EUlP24curandStatePhilox4_32_10E0_ZNS1_27distribution_nullary_kernelIhf6float4S7_SJ_SE_EEvSA_SG_RKT3_T4_EUlifE0_EEvlNS_15PhiloxCudaStateESF_SG_,@"STO_CUDA_ENTRY STV_DEFAULT"
_ZN2at6native57_GLOBAL__N__cd6b329d_24_DistributionBernoulli_cu_7537a20d43distribution_elementwise_grid_stride_kernelIfLi4EZNS0_9templates4cuda21uniform_and_transformIhfPNS_17CUDAGeneratorImplEZZZNS4_16bernoulli_kernelIS7_EEvRNS_18TensorIteratorBaseEdT_ENKUlvE_clEvENKUlvE_clEvEUlfE_EEvSA_T1_T2_EUlP24curandStatePhilox4_32_10E0_ZNS1_27distribution_nullary_kernelIhf6float4S7_SJ_SE_EEvSA_SG_RKT3_T4_EUlifE0_EEvlNS_15PhiloxCudaStateESF_SG_:
        /* <DEDUP_REMOVED lines=92> */
[----:B------:R-:W-:Y:S05]  /*05c0*/  CALL.REL.NOINC `($__internal_36_$__cuda_sm20_div_s64) ;  /* 0x000041e000007944 */ /* 0x000fea0003c00000 */
[----:B------:R-:W-:Y:S05]  /*05d0*/  BRA `(.L_x_544) ;  /* 0x0000016000007947 */ /* 0x000fea0003800000 */
.L_x_543:
        /* <DEDUP_REMOVED lines=22> */
.L_x_544:
        /* <DEDUP_REMOVED lines=21> */
.L_x_561:
        /* <DEDUP_REMOVED lines=13> */
.L_x_546:
[----:B------:R-:W-:Y:S05]  /*0960*/  BSYNC B0 ;  /* 0x0000000000007941 */ /* 0x000fea0003800000 */
.L_x_545:
        /* <DEDUP_REMOVED lines=69> */
.L_x_548:
[----:B------:R-:W-:Y:S01]  /*0dc0*/  IMAD.MOV.U32 R22, RZ, RZ, R32 ;  /* 0x000000ffff167224 */ /* 0x000fe200078e0020 */
[----:B------:R-:W-:Y:S01]  /*0dd0*/  MOV R23, R29 ;  /* 0x0000001d00177202 */ /* 0x000fe20000000f00 */
[----:B------:R-:W-:Y:S01]  /*0de0*/  IMAD.MOV.U32 R31, RZ, RZ, R27 ;  /* 0x000000ffff1f7224 */ /* 0x000fe200078e001b */
[----:B------:R-:W-:Y:S02]  /*0df0*/  MOV R35, R20 ;  /* 0x0000001400237202 */ /* 0x000fe40000000f00 */
.L_x_547:
        /* <DEDUP_REMOVED lines=227> */
.L_x_551:
[----:B------:R-:W-:Y:S02]  /*1c30*/  FSET.BF.LT.FTZ.AND R36, R36, R25, PT ;  /* 0x000000192424720a */ /* 0x000fe40003811000 */
[----:B------:R-:W-:Y:S02]  /*1c40*/  IADD3 R22, P0, R31, c[0x0][0x320], RZ ;  /* 0x0000c8001f167a10 */ /* 0x000fe40007f1e0ff */
[----:B------:R-:W0:Y:S03]  /*1c50*/  F2I.FTZ.U32.TRUNC.NTZ R29, R36 ;  /* 0x00000024001d7305 */ /* 0x000e26000021f000 */
[----:B------:R-:W-:-:S05]  /*1c60*/  IMAD.X R23, RZ, RZ, c[0x0][0x324], P0 ;  /* 0x0000c900ff177624 */ /* 0x000fca00000e06ff */
[----:B0-----:R0:W-:Y:S03]  /*1c70*/  STG.E.U8 [R22.64], R29 ;  /* 0x0000001d16007986 */ /* 0x0011e6000c101108 */
.L_x_550:
[----:B------:R-:W-:Y:S05]  /*1c80*/  BSYNC B0 ;  /* 0x0000000000007941 */ /* 0x000fea0003800000 */
.L_x_549:
        /* <DEDUP_REMOVED lines=222> */
.L_x_554:
[----:B------:R-:W-:Y:S02]  /*2a70*/  FSET.BF.LT.FTZ.AND R30, R30, R25, PT ;  /* 0x000000191e1e720a */ /* 0x000fe40003811000 */
[----:B------:R-:W-:Y:S02]  /*2a80*/  IADD3 R22, P0, R33, c[0x0][0x320], RZ ;  /* 0x0000c80021167a10 */ /* 0x000fe40007f1e0ff */
[----:B------:R-:W0:Y:S03]  /*2a90*/  F2I.FTZ.U32.TRUNC.NTZ R31, R30 ;  /* 0x0000001e001f7305 */ /* 0x000e26000021f000 */
[----:B------:R-:W-:-:S05]  /*2aa0*/  IMAD.X R23, RZ, RZ, c[0x0][0x324], P0 ;  /* 0x0000c900ff177624 */ /* 0x000fca00000e06ff */
[----:B0-----:R0:W-:Y:S03]  /*2ab0*/  STG.E.U8 [R22.64], R31 ;  /* 0x0000001f16007986 */ /* 0x0011e6000c101108 */
.L_x_553:
[----:B------:R-:W-:Y:S05]  /*2ac0*/  BSYNC B0 ;  /* 0x0000000000007941 */ /* 0x000fea0003800000 */
.L_x_552:
        /* <DEDUP_REMOVED lines=220> */
.L_x_557:
[----:B------:R-:W-:Y:S02]  /*3890*/  FSET.BF.LT.FTZ.AND R32, R32, R25, PT ;  /* 0x000000192020720a */ /* 0x000fe40003811000 */
[----:B------:R-:W-:Y:S02]  /*38a0*/  IADD3 R22, P0, R31, c[0x0][0x320], RZ ;  /* 0x0000c8001f167a10 */ /* 0x000fe40007f1e0ff */
[----:B------:R-:W0:Y:S02]  /*38b0*/  F2I.FTZ.U32.TRUNC.NTZ R33, R32 ;  /* 0x0000002000217305 */ /* 0x000e24000021f000 */
[----:B------:R-:W-:-:S05]  /*38c0*/  IADD3.X R23, RZ, c[0x0][0x324], RZ, P0, !PT ;  /* 0x0000c900ff177a10 */ /* 0x000fca00007fe4ff */
[----:B0-----:R0:W-:Y:S04]  /*38d0*/  STG.E.U8 [R22.64], R33 ;  /* 0x0000002116007986 */ /* 0x0011e8000c101108 */
.L_x_556:
[----:B------:R-:W-:Y:S05]  /*38e0*/  BSYNC B0 ;  /* 0x0000000000007941 */ /* 0x000fea0003800000 */
.L_x_555:
        /* <DEDUP_REMOVED lines=219> */
.L_x_559:
[----:B------:R-:W-:Y:S02]  /*46a0*/  FSET.BF.LT.FTZ.AND R34, R34, R25, PT ;  /* 0x000000192222720a */ /* 0x000fe40003811000 */
[----:B------:R-:W-:Y:S02]  /*46b0*/  IADD3 R22, P0, R31, c[0x0][0x320], RZ ;  /* 0x0000c8001f167a10 */ /* 0x000fe40007f1e0ff */
[----:B------:R-:W0:Y:S02]  /*46c0*/  F2I.FTZ.U32.TRUNC.NTZ R33, R34 ;  /* 0x0000002200217305 */ /* 0x000e24000021f000 */
[----:B------:R-:W-:-:S05]  /*46d0*/  IADD3.X R23, RZ, c[0x0][0x324], RZ, P0, !PT ;  /* 0x0000c900ff177a10 */ /* 0x000fca00007fe4ff */
[----:B0-----:R0:W-:Y:S04]  /*46e0*/  STG.E.U8 [R22.64], R33 ;  /* 0x0000002116007986 */ /* 0x0011e8000c101108 */
.L_x_558:
        /* <DEDUP_REMOVED lines=11> */
.L_x_560:
[----:B------:R-:W-:Y:S05]  /*47a0*/  EXIT ;  /* 0x000000000000794d */ /* 0x000fea0003800000 */
        .weak           $__internal_36_$__cuda_sm20_div_s64
        .type           $__internal_36_$__cuda_sm20_div_s64,@function
        .size           $__internal_36_$__cuda_sm20_div_s64,(.L_x_7240 - $__internal_36_$__cuda_sm20_div_s64)
$__internal_36_$__cuda_sm20_div_s64:
        /* <DEDUP_REMOVED lines=73> */
[----:B------:R-:W-:Y:S06]  /*4c40*/  RET.REL.NODEC R24 `(_ZN2at6native57_GLOBAL__N__cd6b329d_24_DistributionBernoulli_cu_7537a20d43distribution_elementwise_grid_stride_kernelIfLi4EZNS0_9templates4cuda21uniform_and_transformIhfPNS_17CUDAGeneratorImplEZZZNS4_16bernoulli_kernelIS7_EEvRNS_18TensorIteratorBaseEdT_ENKUlvE_clEvENKUlvE_clEvEUlfE_EEvSA_T1_T2_EUlP24curandStatePhilox4_32_10E0_ZNS1_27distribution_nullary_kernelIhf6float4S7_SJ_SE_EEvSA_SG_RKT3_T4_EUlifE0_EEvlNS_15PhiloxCudaStateESF_SG_) ;  /* 0xffffb3b018007950 */ /* 0x000fec0003c3ffff */
.L_x_562:
        /* <DEDUP_REMOVED lines=11> */
.L_x_7240:


//--------------------- .text._ZN2at6native57_GLOBAL__N__cd6b329d_24_DistributionBernoulli_cu_7537a20d43distribution_elementwise_grid_stride_kernelIfLi4EZNS0_9templates4cuda21uniform_and_transformIhfPNS_17CUDAGeneratorImplEZZZNS4_16bernoulli_kernelIS7_EEvRNS_18TensorIteratorBaseEdT_ENKUlvE_clEvENKUlvE_clEvEUlfE_EEvSA_T1_T2_EUlP24curandStatePhilox4_32_10E0_ZNS1_27distribution_nullary_kernelIhf6float4S7_SJ_SE_EEvSA_SG_RKT3_T4_EUlifE_EEvlNS_15PhiloxCudaStateESF_SG_ --------------------------
	.section	.text._ZN2at6native57_GLOBAL__N__cd6b329d_24_DistributionBernoulli_cu_7537a20d43distribution_elementwise_grid_stride_kernelIfLi4EZNS0_9templates4cuda21uniform_and_transformIhfPNS_17CUDAGeneratorImplEZZZNS4_16bernoulli_kernelIS7_EEvRNS_18TensorIteratorBaseEdT_ENKUlvE_clEvENKUlvE_clEvEUlfE_EEvSA_T1_T2_EUlP24curandStatePhilox4_32_10E0_ZNS1_27distribution_nullary_kernelIhf6float4S7_SJ_SE_EEvSA_SG_RKT3_T4_EUlifE_EEvlNS_15PhiloxCudaStateESF_SG_,"ax",@progbits
	.sectioninfo	@"SHI_REGISTERS=48"
	.align	128
.text._ZN2at6native57_GLOBAL__N__cd6b329d_24_DistributionBernoulli_cu_7537a20d43distribution_elementwise_grid_stride_kernelIfLi4EZNS0_9templates4cuda21uniform_and_transformIhfPNS_17CUDAGeneratorImplEZZZNS4_16bernoulli_kernelIS7_EEvRNS_18TensorIteratorBaseEdT_ENKUlvE_clEvENKUlvE_clEvEUlfE_EEvSA_T1_T2_EUlP24curandStatePhilox4_32_10E0_ZNS1_27distribution_nullary_kernelIhf6float4S7_SJ_SE_EEvSA_SG_RKT3_T4_EUlifE_EEvlNS_15PhiloxCudaStateESF_SG_:
        .type           _ZN2at6native57_GLOBAL__N__cd6b329d_24_DistributionBernoulli_cu_7537a20d43distribution_elementwise_grid_stride_kernelIfLi4EZNS0_9templates4cuda21uniform_and_transformIhfPNS_17CUDAGeneratorImplEZZZNS4_16bernoulli_kernelIS7_EEvRNS_18TensorIteratorBaseEdT_ENKUlvE_clEvENKUlvE_clEvEUlfE_EEvSA_T1_T2_EUlP24curandStatePhilox4_32_10E0_ZNS1_27distribution_nullary_kernelIhf6float4S7_SJ_SE_EEvSA_SG_RKT3_T4_EUlifE_EEvlNS_15PhiloxCudaStateESF_SG_,@function
        .size           _ZN2at6native57_GLOBAL__N__cd6b329d_24_DistributionBernoulli_cu_7537a20d43distribution_elementwise_grid_stride_kernelIfLi4EZNS0_9templates4cuda21uniform_and_transformIhfPNS_17CUDAGeneratorImplEZZZNS4_16bernoulli_kernelIS7_EEvRNS_18TensorIteratorBaseEdT_ENKUlvE_clEvENKUlvE_clEvEUlfE_EEvSA_T1_T2_EUlP24curandStatePhilox4_32_10E0_ZNS1_27distribution_nullary_kernelIhf6float4S7_SJ_SE_EEvSA_SG_RKT3_T4_EUlifE_EEvlNS_15PhiloxCudaStateESF_SG_,(.L_x_7242 - _ZN2at6native57_GLOBAL__N__cd6b329d_24_DistributionBernoulli_cu_7537a20d43distribution_elementwise_grid_stride_kernelIfLi4EZNS0_9templates4cuda21uniform_and_transformIhfPNS_17CUDAGeneratorImplEZZZNS4_16bernoulli_kernelIS7_EEvRNS_18TensorIteratorBaseEdT_ENKUlvE_clEvENKUlvE_clEvEUlfE_EEvSA_T1_T2_EUlP24curandStatePhilox4_32_10E0_ZNS1_27distribution_nullary_kernelIhf6float4S7_SJ_SE_EEvSA_SG_RKT3_T4_EUlifE_EEvlNS_15PhiloxCudaStateESF_SG_)
        .other          _ZN2at6native57_GLOBAL__N__cd6b329d_24_DistributionBernoulli_cu_7537a20d43distribution_elementwise_grid_stride_kernelIfLi4EZNS0_9templates4cuda21uniform_and_transformIhfPNS_17CUDAGeneratorImplEZZZNS4_16bernoulli_kernelIS7_EEvRNS_18TensorIteratorBaseEdT_ENKUlvE_clEvENKUlvE_clEvEUlfE_EEvSA_T1_T2_EUlP24curandStatePhilox4_32_10E0_ZNS1_27distribution_nullary_kernelIhf6float4S7_SJ_SE_EEvSA_SG_RKT3_T4_EUlifE_EEvlNS_15PhiloxCudaStateESF_SG_,@"STO_CUDA_ENTRY STV_DEFAULT"
_ZN2at6native57_GLOBAL__N__cd6b329d_24_DistributionBernoulli_cu_7537a20d43distribution_elementwise_grid_stride_kernelIfLi4EZNS0_9templates4cuda21uniform_and_transformIhfPNS_17CUDAGeneratorImplEZZZNS4_16bernoulli_kernelIS7_EEvRNS_18TensorIteratorBaseEdT_ENKUlvE_clEvENKUlvE_clEvEUlfE_EEvSA_T1_T2_EUlP24curandStatePhilox4_32_10E0_ZNS1_27distribution_nullary_kernelIhf6float4S7_SJ_SE_EEvSA_SG_RKT3_T4_EUlifE_EEvlNS_15PhiloxCudaStateESF_SG_:
        /* <DEDUP_REMOVED lines=91> */
[----:B------:R-:W-:Y:S05]  /*05b0*/  CALL.REL.NOINC `($__internal_37_$__cuda_sm20_div_s64) ;  /* 0x00000be000007944 */ /* 0x000fea0003c00000 */
[----:B------:R-:W-:Y:S02]  /*05c0*/  IMAD.MOV.U32 R20, RZ, RZ, R22 ;  /* 0x000000ffff147224 */ /* 0x000fe400078e0016 */
[----:B------:R-:W-:Y:S01]  /*05d0*/  IMAD.MOV.U32 R21, RZ, RZ, R23 ;  /* 0x000000ffff157224 */ /* 0x000fe200078e0017 */
[----:B------:R-:W-:Y:S05]  /*05e0*/  BRA `(.L_x_564) ;  /* 0x0000016000007947 */ /* 0x000fea0003800000 */
.L_x_563:
        /* <DEDUP_REMOVED lines=22> */
.L_x_564:
        /* <DEDUP_REMOVED lines=23> */
.L_x_571:
        /* <DEDUP_REMOVED lines=13> */
.L_x_566:
[----:B------:R-:W-:Y:S05]  /*0990*/  BSYNC B0 ;  /* 0x0000000000007941 */ /* 0x000fea0003800000 */
.L_x_565:
        /* <DEDUP_REMOVED lines=60> */
.L_x_568:
[----:B------:R-:W-:Y:S02]  /*0d60*/  IMAD.MOV.U32 R38, RZ, RZ, R39 ;  /* 0x000000ffff267224 */ /* 0x000fe400078e0027 */
[----:B------:R-:W-:Y:S02]  /*0d70*/  IMAD.MOV.U32 R22, RZ, RZ, R24 ;  /* 0x000000ffff167224 */ /* 0x000fe400078e0018 */
[----:B------:R-:W-:Y:S02]  /*0d80*/  IMAD.MOV.U32 R23, RZ, RZ, R36 ;  /* 0x000000ffff177224 */ /* 0x000fe400078e0024 */
[----:B------:R-:W-:-:S02]  /*0d90*/  IMAD.MOV.U32 R44, RZ, RZ, R20 ;  /* 0x000000ffff2c7224 */ /* 0x000fc400078e0014 */
.L_x_567:
        /* <DEDUP_REMOVED lines=15> */
[----:B------:R-:W0:Y:S02]  /*0e90*/  F2I.FTZ.U32.TRUNC.NTZ R45, R24 ;  /* 0x00000018002d7305 */ /* 0x000e24000021f000 */
[----:B------:R-:W-:-:S04]  /*0ea0*/  IADD3 R22, P0, R23, c[0x0][0x188], RZ ;  /* 0x0000620017167a10 */ /* 0x000fc80007f1e0ff */
[----:B------:R-:W-:-:S05]  /*0eb0*/  LEA.HI.X.SX32 R23, R23, c[0x0][0x18c], 0x1, P0 ;  /* 0x0000630017177a11 */ /* 0x000fca00000f0eff */
[----:B0-----:R0:W-:Y:S04]  /*0ec0*/  STG.E.U8 [R22.64], R45 ;  /* 0x0000002d16007986 */ /* 0x0011e8000c101108 */
.L_x_570:
[----:B------:R-:W-:Y:S05]  /*0ed0*/  BSYNC B0 ;  /* 0x0000000000007941 */ /* 0x000fea0003800000 */
.L_x_569:
        /* <DEDUP_REMOVED lines=19> */
[----:B------:R-:W0:Y:S05]  /*1010*/  @!P0 F2I.FTZ.U32.TRUNC.NTZ R39, R39 ;  /* 0x0000002700278305 */ /* 0x000e2a000021f000 */
[----:B------:R-:W-:Y:S01]  /*1020*/  @!P2 FSET.BF.LT.FTZ.AND R38, R25, R32, PT ;  /* 0x000000201926a20a */ /* 0x000fe20003811000 */
[----:B------:R-:W-:Y:S01]  /*1030*/  @!P1 IMAD R25, R22, c[0x0][0x190], RZ ;  /* 0x0000640016199a24 */ /* 0x000fe200078e02ff */
[----:B------:R-:W-:Y:S01]  /*1040*/  @!P0 IADD3 R22, P4, R23, c[0x0][0x188], RZ ;  /* 0x0000620017168a10 */ /* 0x000fe20007f9e0ff */
[----:B------:R-:W1:Y:S01]  /*1050*/  @!P1 F2I.FTZ.U32.TRUNC.NTZ R41, R41 ;  /* 0x0000002900299305 */ /* 0x000e62000021f000 */
[----:B------:R-:W-:-:S02]  /*1060*/  @!P2 IMAD R40, R40, c[0x0][0x190], RZ ;  /* 0x000064002828aa24 */ /* 0x000fc400078e02ff */
[----:B------:R-:W-:Y:S02]  /*1070*/  @!P0 LEA.HI.X.SX32 R23, R23, c[0x0][0x18c], 0x1, P4 ;  /* 0x0000630017178a11 */ /* 0x000fe400020f0eff */
[----:B------:R-:W-:Y:S02]  /*1080*/  @!P1 IADD3 R24, P3, R25, c[0x0][0x188], RZ ;  /* 0x0000620019189a10 */ /* 0x000fe40007f7e0ff */
[C---:B------:R-:W-:Y:S01]  /*1090*/  @!P2 IADD3 R44, P4, R40.reuse, c[0x0][0x188], RZ ;  /* 0x00006200282caa10 */ /* 0x040fe20007f9e0ff */
[----:B0-----:R0:W-:Y:S01]  /*10a0*/  @!P0 STG.E.U8 [R22.64], R39 ;  /* 0x0000002716008986 */ /* 0x0011e2000c101108 */
[----:B------:R-:W-:Y:S01]  /*10b0*/  LEA R18, P0, R21, R18, 0x2 ;  /* 0x0000001215127211 */ /* 0x000fe200078010ff */
[----:B------:R-:W2:Y:S01]  /*10c0*/  @!P2 F2I.FTZ.U32.TRUNC.NTZ R38, R38 ;  /* 0x000000260026a305 */ /* 0x000ea2000021f000 */
        /* <DEDUP_REMOVED lines=13> */
        .weak           $__internal_37_$__cuda_sm20_div_s64
        .type           $__internal_37_$__cuda_sm20_div_s64,@function
        .size           $__internal_37_$__cuda_sm20_div_s64,(.L_x_7242 - $__internal_37_$__cuda_sm20_div_s64)
$__internal_37_$__cuda_sm20_div_s64:
        /* <DEDUP_REMOVED lines=73> */
[----:B------:R-:W-:Y:S06]  /*1630*/  RET.REL.NODEC R30 `(_ZN2at6native57_GLOBAL__N__cd6b329d_24_DistributionBernoulli_cu_7537a20d43distribution_elementwise_grid_stride_kernelIfLi4EZNS0_9templates4cuda21uniform_and_transformIhfPNS_17CUDAGeneratorImplEZZZNS4_16bernoulli_kernelIS7_EEvRNS_18TensorIteratorBaseEdT_ENKUlvE_clEvENKUlvE_clEvEUlfE_EEvSA_T1_T2_EUlP24curandStatePhilox4_32_10E0_ZNS1_27distribution_nullary_kernelIhf6float4S7_SJ_SE_EEvSA_SG_RKT3_T4_EUlifE_EEvlNS_15PhiloxCudaStateESF_SG_) ;  /* 0xffffe9c01e007950 */ /* 0x000fec0003c3ffff */
.L_x_572:
        /* <DEDUP_REMOVED lines=12> */
.L_x_7242:


//--------------------- .text._ZN2at6native57_GLOBAL__N__cd6b329d_24_DistributionBernoulli_cu_7537a20d43distribution_elementwise_grid_stride_kernelIfLi4EZNS0_9templates4cuda21uniform_and_transformIhfPNS_17CUDAGeneratorImplEZZZNS4_16bernoulli_kernelIS7_EEvRNS_18TensorIteratorBaseEdT_ENKUlvE_clEvENKUlvE_clEvEUlfE_EEvSA_T1_T2_EUlP24curandStatePhilox4_32_10E_ZNS1_27distribution_nullary_kernelIhf7double2S7_SJ_SE_EEvSA_SG_RKT3_T4_EUlifE0_EEvlNS_15PhiloxCudaStateESF_SG_ --------------------------
	.section	.text._ZN2at6native57_GLOBAL__N__cd6b329d_24_DistributionBernoulli_cu_7537a20d43distribution_elementwise_grid_stride_kernelIfLi4EZNS0_9templates4cuda21uniform_and_transformIhfPNS_17CUDAGeneratorImplEZZZNS4_16bernoulli_kernelIS7_EEvRNS_18TensorIteratorBaseEdT_ENKUlvE_clEvENKUlvE_clEvEUlfE_EEvSA_T1_T2_EUlP24curandStatePhilox4_32_10E_ZNS1_27distribution_nullary_kernelIhf7double2S7_SJ_SE_EEvSA_SG_RKT3_T4_EUlifE0_EEvlNS_15PhiloxCudaStateESF_SG_,"ax",@progbits
	.sectioninfo	@"SHI_REGISTERS=40"
	.align	128
.text._ZN2at6native57_GLOBAL__N__cd6b329d_24_DistributionBernoulli_cu_7537a20d43distribution_elementwise_grid_stride_kernelIfLi4EZNS0_9templates4cuda21uniform_and_transformIhfPNS_17CUDAGeneratorImplEZZZNS4_16bernoulli_kernelIS7_EEvRNS_18TensorIteratorBaseEdT_ENKUlvE_clEvENKUlvE_clEvEUlfE_EEvSA_T1_T2_EUlP24curandStatePhilox4_32_10E_ZNS1_27distribution_nullary_kernelIhf7double2S7_SJ_SE_EEvSA_SG_RKT3_T4_EUlifE0_EEvlNS_15PhiloxCudaStateESF_SG_:
        .type           _ZN2at6native57_GLOBAL__N__cd6b329d_24_DistributionBernoulli_cu_7537a20d43distribution_elementwise_grid_stride_kernelIfLi4EZNS0_9templates4cuda21uniform_and_transformIhfPNS_17CUDAGeneratorImplEZZZNS4_16bernoulli_kernelIS7_EEvRNS_18TensorIteratorBaseEdT_ENKUlvE_clEvENKUlvE_clEvEUlfE_EEvSA_T1_T2_EUlP24curandStatePhilox4_32_10E_ZNS1_27distribution_nullary_kernelIhf7double2S7_SJ_SE_EEvSA_SG_RKT3_T4_EUlifE0_EEvlNS_15PhiloxCudaStateESF_SG_,@function
        .size           _ZN2at6native57_GLOBAL__N__cd6b329d_24_DistributionBernoulli_cu_7537a20d43distribution_elementwise_grid_stride_kernelIfLi4EZNS0_9templates4cuda21uniform_and_transformIhfPNS_17CUDAGeneratorImplEZZZNS4_16bernoulli_kernelIS7_EEvRNS_18TensorIteratorBaseEdT_ENKUlvE_clEvENKUlvE_clEvEUlfE_EEvSA_T1_T2_EUlP24curandStatePhilox4_32_10E_ZNS1_27distribution_nullary_kernelIhf7double2S7_SJ_SE_EEvSA_SG_RKT3_T4_EUlifE0_EEvlNS_15PhiloxCudaStateESF_SG_,(.L_x_7244 - _ZN2at6native57_GLOBAL__N__cd6b329d_24_DistributionBernoulli_cu_7537a20d43distribution_elementwise_grid_stride_kernelIfLi4EZNS0_9templates4cuda21uniform_and_transformIhfPNS_17CUDAGeneratorImplEZZZNS4_16bernoulli_kernelIS7_EEvRNS_18TensorIteratorBaseEdT_ENKUlvE_clEvENKUlvE_clEvEUlfE_EEvSA_T1_T2_EUlP24curandStatePhilox4_32_10E_ZNS1_27distribution_nullary_kernelIhf7double2S7_SJ_SE_EEvSA_SG_RKT3_T4_EUlifE0_EEvlNS_15PhiloxCudaStateESF_SG_)
        .other          _ZN2at6native57_GLOBAL__N__cd6b329d_24_DistributionBernoulli_cu_7537a20d43distribution_elementwise_grid_stride_kernelIfLi4EZNS0_9templates4cuda21uniform_and_transformIhfPNS_17CUDAGeneratorImplEZZZNS4_16bernoulli_kernelIS7_EEvRNS_18TensorIteratorBaseEdT_ENKUlvE_clEvENKUlvE_clEvEUlfE_EEvSA_T1_T2_EUlP24curandStatePhilox4_32_10E_ZNS1_27distribution_nullary_kernelIhf7double2S7_SJ_SE_EEvSA_SG_RKT3_T4_EUlifE0_EEvlNS_15PhiloxCudaStateESF_SG_,@"STO_CUDA_ENTRY STV_DEFAULT"
_ZN2at6native57_GLOBAL__N__cd6b329d_24_DistributionBernoulli_cu_7537a20d43distribution_elementwise_grid_stride_kernelIfLi4EZNS0_9templates4cuda21uniform_and_transformIhfPNS_17CUDAGeneratorImplEZZZNS4_16bernoulli_kernelIS7_EEvRNS_18TensorIteratorBaseEdT_ENKUlvE_clEvENKUlvE_clEvEUlfE_EEvSA_T1_T2_EUlP24curandStatePhilox4_32_10E_ZNS1_27distribution_nullary_kernelIhf7double2S7_SJ_SE_EEvSA_SG_RKT3_T4_EUlifE0_EEvlNS_15PhiloxCudaStateESF_SG_:
        /* <DEDUP_REMOVED lines=92> */
[----:B------:R-:W-:Y:S05]  /*05c0*/  CALL.REL.NOINC `($__internal_38_$__cuda_sm20_div_s64) ;  /* 0x0000420000007944 */ /* 0x000fea0003c00000 */
[----:B------:R-:W-:Y:S05]  /*05d0*/  BRA `(.L_x_574) ;  /* 0x0000016000007947 */ /* 0x000fea0003800000 */
.L_x_573:
        /* <DEDUP_REMOVED lines=22> */
.L_x_574:
        /* <DEDUP_REMOVED lines=21> */
.L_x_591:
        /* <DEDUP_REMOVED lines=13> */
.L_x_576:
[----:B------:R-:W-:Y:S05]  /*0960*/  BSYNC B0 ;  /* 0x0000000000007941 */ /* 0x000fea0003800000 */
.L_x_575:
        /* <DEDUP_REMOVED lines=69> */
.L_x_578:
[----:B------:R-:W-:Y:S01]  /*0dc0*/  IMAD.MOV.U32 R31, RZ, RZ, R32 ;  /* 0x000000ffff1f7224 */ /* 0x000fe200078e0020 */
[----:B------:R-:W-:Y:S01]  /*0dd0*/  MOV R23, R22 ;  /* 0x0000001600177202 */ /* 0x000fe20000000f00 */
[----:B------:R-:W-:Y:S01]  /*0de0*/  IMAD.MOV.U32 R21, RZ, RZ, R29 ;  /* 0x000000ffff157224 */ /* 0x000fe200078e001d */
[----:B------:R-:W-:-:S05]  /*0df0*/  MOV R20, R18 ;  /* 0x0000001200147202 */ /* 0x000fca0000000f00 */
.L_x_577:
        /* <DEDUP_REMOVED lines=228> */
.L_x_581:
[----:B0-2---:R-:W0:Y:S01]  /*1c40*/  F2F.F32.F64 R22, R32 ;  /* 0x0000002000167310 */ /* 0x005e220000301000 */
[----:B------:R-:W0:-:S14]  /*1c50*/  DSETP.GEU.AND P0, PT, |R32|, c[0x2][0x0], PT ;  /* 0x008000002000762a */ /* 0x000e1c0003f0e200 */
[----:B0-----:R-:W-:Y:S01]  /*1c60*/  @!P0 FMUL R22, R22, 1.175494350822287508e-38 ;  /* 0x0080000016168820 */ /* 0x001fe20000400000 */
[----:B------:R-:W-:-:S04]  /*1c70*/  IADD3 R34, P0, R34, c[0x0][0x320], RZ ;  /* 0x0000c80022227a10 */ /* 0x000fc80007f1e0ff */
[----:B------:R-:W-:Y:S02]  /*1c80*/  FSET.BF.LT.FTZ.AND R22, R22, R27, PT ;  /* 0x0000001b1616720a */ /* 0x000fe40003811000 */
[----:B------:R-:W-:Y:S02]  /*1c90*/  IADD3.X R35, RZ, c[0x0][0x324], RZ, P0, !PT ;  /* 0x0000c900ff237a10 */ /* 0x000fe400007fe4ff */
[----:B------:R-:W0:Y:S03]  /*1ca0*/  F2I.FTZ.U32.TRUNC.NTZ R23, R22 ;  /* 0x0000001600177305 */ /* 0x000e26000021f000 */
[----:B0-----:R0:W-:Y:S02]  /*1cb0*/  STG.E.U8 [R34.64], R23 ;  /* 0x0000001722007986 */ /* 0x0011e4000c101108 */
.L_x_580:
[----:B------:R-:W-:Y:S05]  /*1cc0*/  BSYNC B0 ;  /* 0x0000000000007941 */ /* 0x000fea0003800000 */
.L_x_579:
        /* <DEDUP_REMOVED lines=222> */
.L_x_584:
[----:B-1----:R-:W0:Y:S01]  /*2ab0*/  F2F.F32.F64 R22, R20 ;  /* 0x0000001400167310 */ /* 0x002e220000301000 */
[----:B------:R-:W0:-:S14]  /*2ac0*/  DSETP.GEU.AND P0, PT, |R20|, c[0x2][0x0], PT ;  /* 0x008000001400762a */ /* 0x000e1c0003f0e200 */
[----:B0-----:R-:W-:-:S05]  /*2ad0*/  @!P0 FMUL R22, R22, 1.175494350822287508e-38 ;  /* 0x0080000016168820 */ /* 0x001fca0000400000 */
[----:B------:R-:W-:Y:S02]  /*2ae0*/  FSET.BF.LT.FTZ.AND R32, R22, R27, PT ;  /* 0x0000001b1620720a */ /* 0x000fe40003811000 */
[----:B------:R-:W-:Y:S02]  /*2af0*/  IADD3 R22, P0, R33, c[0x0][0x320], RZ ;  /* 0x0000c80021167a10 */ /* 0x000fe40007f1e0ff */
[----:B------:R-:W0:Y:S02]  /*2b00*/  F2I.FTZ.U32.TRUNC.NTZ R35, R32 ;  /* 0x0000002000237305 */ /* 0x000e24000021f000 */
[----:B------:R-:W-:-:S05]  /*2b10*/  IADD3.X R23, RZ, c[0x0][0x324], RZ, P0, !PT ;  /* 0x0000c900ff177a10 */ /* 0x000fca00007fe4ff */
[----:B0-----:R0:W-:Y:S04]  /*2b20*/  STG.E.U8 [R22.64], R35 ;  /* 0x0000002316007986 */ /* 0x0011e8000c101108 */
.L_x_583:
[----:B------:R-:W-:Y:S05]  /*2b30*/  BSYNC B0 ;  /* 0x0000000000007941 */ /* 0x000fea0003800000 */
.L_x_582:
        /* <DEDUP_REMOVED lines=219> */
.L_x_587:
[----:B------:R-:W-:-:S04]  /*38f0*/  IADD3 R20, P0, R23, c[0x0][0x320], RZ ;  /* 0x0000c80017147a10 */ /* 0x000fc80007f1e0ff */
[----:B------:R-:W-:-:S05]  /*3900*/  IADD3.X R21, RZ, c[0x0][0x324], RZ, P0, !PT ;  /* 0x0000c900ff157a10 */ /* 0x000fca00007fe4ff */
[----:B------:R0:W-:Y:S04]  /*3910*/  STG.E.U8 [R20.64], RZ ;  /* 0x000000ff14007986 */ /* 0x0001e8000c101108 */
.L_x_586:
[----:B------:R-:W-:Y:S05]  /*3920*/  BSYNC B0 ;  /* 0x0000000000007941 */ /* 0x000fea0003800000 */
.L_x_585:
        /* <DEDUP_REMOVED lines=219> */
.L_x_589:
[----:B------:R-:W-:-:S04]  /*46e0*/  IADD3 R20, P0, R23, c[0x0][0x320], RZ ;  /* 0x0000c80017147a10 */ /* 0x000fc80007f1e0ff */
[----:B------:R-:W-:-:S05]  /*46f0*/  IADD3.X R21, RZ, c[0x0][0x324], RZ, P0, !PT ;  /* 0x0000c900ff157a10 */ /* 0x000fca00007fe4ff */
[----:B------:R0:W-:Y:S04]  /*4700*/  STG.E.U8 [R20.64], RZ ;  /* 0x000000ff14007986 */ /* 0x0001e8000c101108 */
.L_x_588:
        /* <DEDUP_REMOVED lines=11> */
.L_x_590:
[----:B------:R-:W-:Y:S05]  /*47c0*/  EXIT ;  /* 0x000000000000794d */ /* 0x000fea0003800000 */
        .weak           $__internal_38_$__cuda_sm20_div_s64
        .type           $__internal_38_$__cuda_sm20_div_s64,@function
        .size           $__internal_38_$__cuda_sm20_div_s64,(.L_x_7244 - $__internal_38_$__cuda_sm20_div_s64)
$__internal_38_$__cuda_sm20_div_s64:
        /* <DEDUP_REMOVED lines=73> */
[----:B------:R-:W-:Y:S06]  /*4c60*/  RET.REL.NODEC R22 `(_ZN2at6native57_GLOBAL__N__cd6b329d_24_DistributionBernoulli_cu_7537a20d43distribution_elementwise_grid_stride_kernelIfLi4EZNS0_9templates4cuda21uniform_and_transformIhfPNS_17CUDAGeneratorImplEZZZNS4_16bernoulli_kernelIS7_EEvRNS_18TensorIteratorBaseEdT_ENKUlvE_clEvENKUlvE_clEvEUlfE_EEvSA_T1_T2_EUlP24curandStatePhilox4_32_10E_ZNS1_27distribution_nullary_kernelIhf7double2S7_SJ_SE_EEvSA_SG_RKT3_T4_EUlifE0_EEvlNS_15PhiloxCudaStateESF_SG_) ;  /* 0xffffb39016007950 */ /* 0x000fec0003c3ffff */
.L_x_592:
        /* <DEDUP_REMOVED lines=9> */
.L_x_7244:


//--------------------- .text._ZN2at6native57_GLOBAL__N__cd6b329d_24_DistributionBernoulli_cu_7537a20d43distribution_elementwise_grid_stride_kernelIfLi4EZNS0_9templates4cuda21uniform_and_transformIhfPNS_17CUDAGeneratorImplEZZZNS4_16bernoulli_kernelIS7_EEvRNS_18TensorIteratorBaseEdT_ENKUlvE_clEvENKUlvE_clEvEUlfE_EEvSA_T1_T2_EUlP24curandStatePhilox4_32_10E_ZNS1_27distribution_nullary_kernelIhf7double2S7_SJ_SE_EEvSA_SG_RKT3_T4_EUlifE_EEvlNS_15PhiloxCudaStateESF_SG_ --------------------------
	.section	.text._ZN2at6native57_GLOBAL__N__cd6b329d_24_DistributionBernoulli_cu_7537a20d43distribution_elementwise_grid_stride_kernelIfLi4EZNS0_9templates4cuda21uniform_and_transformIhfPNS_17CUDAGeneratorImplEZZZNS4_16bernoulli_kernelIS7_EEvRNS_18TensorIteratorBaseEdT_ENKUlvE_clEvENKUlvE_clEvEUlfE_EEvSA_T1_T2_EUlP24curandStatePhilox4_32_10E_ZNS1_27distribution_nullary_kernelIhf7double2S7_SJ_SE_EEvSA_SG_RKT3_T4_EUlifE_EEvlNS_15PhiloxCudaStateESF_SG_,"ax",@progbits
	.sectioninfo	@"SHI_REGISTERS=48"
	.align	128
.text._ZN2at6native57_GLOBAL__N__cd6b329d_24_DistributionBernoulli_cu_7537a20d43distribution_elementwise_grid_stride_kernelIfLi4EZNS0_9templates4cuda21uniform_and_transformIhfPNS_17CUDAGeneratorImplEZZZNS4_16bernoulli_kernelIS7_EEvRNS_18TensorIteratorBaseEdT_ENKUlvE_clEvENKUlvE_clEvEUlfE_EEvSA_T1_T2_EUlP24curandStatePhilox4_32_10E_ZNS1_27distribution_nullary_kernelIhf7double2S7_SJ_SE_EEvSA_SG_RKT3_T4_EUlifE_EEvlNS_15PhiloxCudaStateESF_SG_:
        .type           _ZN2at6native57_GLOBAL__N__cd6b329d_24_DistributionBernoulli_cu_7537a20d43distribution_elementwise_grid_stride_kernelIfLi4EZNS0_9templates4cuda21uniform_and_transformIhfPNS_17CUDAGeneratorImplEZZZNS4_16bernoulli_kernelIS7_EEvRNS_18TensorIteratorBaseEdT_ENKUlvE_clEvENKUlvE_clEvEUlfE_EEvSA_T1_T2_EUlP24curandStatePhilox4_32_10E_ZNS1_27distribution_nullary_kernelIhf7double2S7_SJ_SE_EEvSA_SG_RKT3_T4_EUlifE_EEvlNS_15PhiloxCudaStateESF_SG_,@function
        .size           _ZN2at6native57_GLOBAL__N__cd6b329d_24_DistributionBernoulli_cu_7537a20d43distribution_elementwise_grid_stride_kernelIfLi4EZNS0_9templates4cuda21uniform_and_transformIhfPNS_17CUDAGeneratorImplEZZZNS4_16bernoulli_kernelIS7_EEvRNS_18TensorIteratorBaseEdT_ENKUlvE_clEvENKUlvE_clEvEUlfE_EEvSA_T1_T2_EUlP24curandStatePhilox4_32_10E_ZNS1_27distribution_nullary_kernelIhf7double2S7_SJ_SE_EEvSA_SG_RKT3_T4_EUlifE_EEvlNS_15PhiloxCudaStateESF_SG_,(.L_x_7246 - _ZN2at6native57_GLOBAL__N__cd6b329d_24_DistributionBernoulli_cu_7537a20d43distribution_elementwise_grid_stride_kernelIfLi4EZNS0_9templates4cuda21uniform_and_transformIhfPNS_17CUDAGeneratorImplEZZZNS4_16bernoulli_kernelIS7_EEvRNS_18TensorIteratorBaseEdT_ENKUlvE_clEvENKUlvE_clEvEUlfE_EEvSA_T1_T2_EUlP24curandStatePhilox4_32_10E_ZNS1_27distribution_nullary_kernelIhf7double2S7_SJ_SE_EEvSA_SG_RKT3_T4_EUlifE_EEvlNS_15PhiloxCudaStateESF_SG_)
        .other          _ZN2at6native57_GLOBAL__N__cd6b329d_24_DistributionBernoulli_cu_7537a20d43distribution_elementwise_grid_stride_kernelIfLi4EZNS0_9templates4cuda21uniform_and_transformIhfPNS_17CUDAGeneratorImplEZZZNS4_16bernoulli_kernelIS7_EEvRNS_18TensorIteratorBaseEdT_ENKUlvE_clEvENKUlvE_clEvEUlfE_EEvSA_T1_T2_EUlP24curandStatePhilox4_32_10E_ZNS1_27distribution_nullary_kernelIhf7double2S7_SJ_SE_EEvSA_SG_RKT3_T4_EUlifE_EEvlNS_15PhiloxCudaStateESF_SG_,@"STO_CUDA_ENTRY STV_DEFAULT"
_ZN2at6native57_GLOBAL__N__cd6b329d_24_DistributionBernoulli_cu_7537a20d43distribution_elementwise_grid_stride_kernelIfLi4EZNS0_9templates4cuda21uniform_and_transformIhfPNS_17CUDAGeneratorImplEZZZNS4_16bernoulli_kernelIS7_EEvRNS_18TensorIteratorBaseEdT_ENKUlvE_clEvENKUlvE_clEvEUlfE_EEvSA_T1_T2_EUlP24curandStatePhilox4_32_10E_ZNS1_27distribution_nullary_kernelIhf7double2S7_SJ_SE_EEvSA_SG_RKT3_T4_EUlifE_EEvlNS_15PhiloxCudaStateESF_SG_:
        /* <DEDUP_REMOVED lines=92> */
[----:B------:R-:W-:Y:S05]  /*05c0*/  CALL.REL.NOINC `($__internal_39_$__cuda_sm20_div_s64) ;  /* 0x00000c4000007944 */ /* 0x000fea0003c00000 */
[----:B------:R-:W-:Y:S02]  /*05d0*/  IMAD.MOV.U32 R2, RZ, RZ, R4 ;  /* 0x000000ffff027224 */ /* 0x000fe400078e0004 */
[----:B------:R-:W-:Y:S01]  /*05e0*/  IMAD.MOV.U32 R3, RZ, RZ, R5 ;  /* 0x000000ffff037224 */ /* 0x000fe200078e0005 */
[----:B------:R-:W-:Y:S05]  /*05f0*/  BRA `(.L_x_594) ;  /* 0x0000016000007947 */ /* 0x000fea0003800000 */
.L_x_593:
        /* <DEDUP_REMOVED lines=22> */
.L_x_594:
        /* <DEDUP_REMOVED lines=23> */
.L_x_603:
        /* <DEDUP_REMOVED lines=13> */
.L_x_596:
[----:B------:R-:W-:Y:S05]  /*09a0*/  BSYNC B0 ;  /* 0x0000000000007941 */ /* 0x000fea0003800000 */
.L_x_595:
        /* <DEDUP_REMOVED lines=60> */
.L_x_598:
[----:B------:R-:W-:Y:S01]  /*0d70*/  IMAD.MOV.U32 R45, RZ, RZ, R42 ;  /* 0x000000ffff2d7224 */ /* 0x000fe200078e002a */
[----:B------:R-:W-:Y:S01]  /*0d80*/  MOV R22, R20 ;  /* 0x0000001400167202 */ /* 0x000fe20000000f00 */
[----:B------:R-:W-:Y:S02]  /*0d90*/  IMAD.MOV.U32 R26, RZ, RZ, R27 ;  /* 0x000000ffff1a7224 */ /* 0x000fe400078e001b */
[----:B------:R-:W-:-:S02]  /*0da0*/  IMAD.MOV.U32 R25, RZ, RZ, R2 ;  /* 0x000000ffff197224 */ /* 0x000fc400078e0002 */
.L_x_597:
        /* <DEDUP_REMOVED lines=25> */
[----:B------:R-:W0:Y:S02]  /*0f40*/  F2I.FTZ.U32.TRUNC.NTZ R27, R26 ;  /* 0x0000001a001b7305 */ /* 0x000e24000021f000 */
[----:B------:R-:W-:-:S04]  /*0f50*/  IADD3 R24, P0, R25, c[0x0][0x188], RZ ;  /* 0x0000620019187a10 */ /* 0x000fc80007f1e0ff */
[----:B------:R-:W-:-:S05]  /*0f60*/  LEA.HI.X.SX32 R25, R25, c[0x0][0x18c], 0x1, P0 ;  /* 0x0000630019197a11 */ /* 0x000fca00000f0eff */
[----:B0-----:R0:W-:Y:S04]  /*0f70*/  STG.E.U8 [R24.64], R27 ;  /* 0x0000001b18007986 */ /* 0x0011e8000c101108 */
.L_x_600:
[----:B------:R-:W-:Y:S05]  /*0f80*/  BSYNC B0 ;  /* 0x0000000000007941 */ /* 0x000fea0003800000 */
.L_x_599:
        /* <DEDUP_REMOVED lines=9> */
[----:B------:R-:W0:Y:S03]  /*1020*/  F2I.FTZ.U32.TRUNC.NTZ R27, R26 ;  /* 0x0000001a001b7305 */ /* 0x000e26000021f000 */
[----:B0-----:R0:W-:Y:S02]  /*1030*/  STG.E.U8 [R24.64], R27 ;  /* 0x0000001b18007986 */ /* 0x0011e4000c101108 */
.L_x_602:
[----:B------:R-:W-:Y:S05]  /*1040*/  BSYNC B0 ;  /* 0x0000000000007941 */ /* 0x000fea0003800000 */
.L_x_601:
        /* <DEDUP_REMOVED lines=28> */
        .weak           $__internal_39_$__cuda_sm20_div_s64
        .type           $__internal_39_$__cuda_sm20_div_s64,@function
        .size           $__internal_39_$__cuda_sm20_div_s64,(.L_x_7246 - $__internal_39_$__cuda_sm20_div_s64)
$__internal_39_$__cuda_sm20_div_s64:
        /* <DEDUP_REMOVED lines=73> */
[----:B------:R-:W-:Y:S06]  /*16a0*/  RET.REL.NODEC R6 `(_ZN2at6native57_GLOBAL__N__cd6b329d_24_DistributionBernoulli_cu_7537a20d43distribution_elementwise_grid_stride_kernelIfLi4EZNS0_9templates4cuda21uniform_and_transformIhfPNS_17CUDAGeneratorImplEZZZNS4_16bernoulli_kernelIS7_EEvRNS_18TensorIteratorBaseEdT_ENKUlvE_clEvENKUlvE_clEvEUlfE_EEvSA_T1_T2_EUlP24curandStatePhilox4_32_10E_ZNS1_27distribution_nullary_kernelIhf7double2S7_SJ_SE_EEvSA_SG_RKT3_T4_EUlifE_EEvlNS_15PhiloxCudaStateESF_SG_) ;  /* 0xffffe95006007950 */ /* 0x000fec0003c3ffff */
.L_x_604:
        /* <DEDUP_REMOVED lines=13> */
.L_x_7246:


//--------------------- .text._ZN2at4cuda57_GLOBAL__N__cd6b329d_24_DistributionBernoulli_cu_7537a20d21kernelPointwiseApply2IZNS_6native9templates4cuda28bernoulli_tensor_cuda_kernelIbfEEvRKNS_10TensorBaseES9_NS_15PhiloxCudaStateEEUliRbSB_SB_SB_RKfSD_SD_SD_E_bSC_mLin1ELin1ELi4ELi512ELi2EEEvNS0_6detail10TensorInfoIT0_T2_EENSG_IT1_SI_EESI_T_ --------------------------
	.section	.text._ZN2at4cuda57_GLOBAL__N__cd6b329d_24_DistributionBernoulli_cu_7537a20d21kernelPointwiseApply2IZNS_6native9templates4cuda28bernoulli_tensor_cuda_kernelIbfEEvRKNS_10TensorBaseES9_NS_15PhiloxCudaStateEEUliRbSB_SB_SB_RKfSD_SD_SD_E_bSC_mLin1ELin1ELi4ELi512ELi2EEEvNS0_6detail10TensorInfoIT0_T2_EENSG_IT1_SI_EESI_T_,"ax",@progbits
	.sectioninfo	@"SHI_REGISTERS=48"
	.align	128
.text._ZN2at4cuda57_GLOBAL__N__cd6b329d_24_DistributionBernoulli_cu_7537a20d21kernelPointwiseApply2IZNS_6native9templates4cuda28bernoulli_tensor_cuda_kernelIbfEEvRKNS_10TensorBaseES9_NS_15PhiloxCudaStateEEUliRbSB_SB_SB_RKfSD_SD_SD_E_bSC_mLin1ELin1ELi4ELi512ELi2EEEvNS0_6detail10TensorInfoIT0_T2_EENSG_IT1_SI_EESI_T_:
        .type           _ZN2at4cuda57_GLOBAL__N__cd6b329d_24_DistributionBernoulli_cu_7537a20d21kernelPointwiseApply2IZNS_6native9templates4cuda28bernoulli_tensor_cuda_kernelIbfEEvRKNS_10TensorBaseES9_NS_15PhiloxCudaStateEEUliRbSB_SB_SB_RKfSD_SD_SD_E_bSC_mLin1ELin1ELi4ELi512ELi2EEEvNS0_6detail10TensorInfoIT0_T2_EENSG_IT1_SI_EESI_T_,@function
        .size           _ZN2at4cuda57_GLOBAL__N__cd6b329d_24_DistributionBernoulli_cu_7537a20d21kernelPointwiseApply2IZNS_6native9templates4cuda28bernoulli_tensor_cuda_kernelIbfEEvRKNS_10TensorBaseES9_NS_15PhiloxCudaStateEEUliRbSB_SB_SB_RKfSD_SD_SD_E_bSC_mLin1ELin1ELi4ELi512ELi2EEEvNS0_6detail10TensorInfoIT0_T2_EENSG_IT1_SI_EESI_T_,(.L_x_7248 - _ZN2at4cuda57_GLOBAL__N__cd6b329d_24_DistributionBernoulli_cu_7537a20d21kernelPointwiseApply2IZNS_6native9templates4cuda28bernoulli_tensor_cuda_kernelIbfEEvRKNS_10TensorBaseES9_NS_15PhiloxCudaStateEEUliRbSB_SB_SB_RKfSD_SD_SD_E_bSC_mLin1ELin1ELi4ELi512ELi2EEEvNS0_6detail10TensorInfoIT0_T2_EENSG_IT1_SI_EESI_T_)
        .other          _ZN2at4cuda57_GLOBAL__N__cd6b329d_24_DistributionBernoulli_cu_7537a20d21kernelPointwiseApply2IZNS_6native9templates4cuda28bernoulli_tensor_cuda_kernelIbfEEvRKNS_10TensorBaseES9_NS_15PhiloxCudaStateEEUliRbSB_SB_SB_RKfSD_SD_SD_E_bSC_mLin1ELin1ELi4ELi512ELi2EEEvNS0_6detail10TensorInfoIT0_T2_EENSG_IT1_SI_EESI_T_,@"STO_CUDA_ENTRY STV_DEFAULT"
_ZN2at4cuda57_GLOBAL__N__cd6b329d_24_DistributionBernoulli_cu_7537a20d21kernelPointwiseApply2IZNS_6native9templates4cuda28bernoulli_tensor_cuda_kernelIbfEEvRKNS_10TensorBaseES9_NS_15PhiloxCudaStateEEUliRbSB_SB_SB_RKfSD_SD_SD_E_bSC_mLin1ELin1ELi4ELi512ELi2EEEvNS0_6detail10TensorInfoIT0_T2_EENSG_IT1_SI_EESI_T_:
[----:B------:R-:W-:Y:S02]  /*0000*/  IMAD.MOV.U32 R1, RZ, RZ, c[0x0][0x28] ;  /* 0x00000a00ff017624 */ /* 0x000fe400078e00ff */
[----:B------:R-:W0:Y:S04]  /*0010*/  S2R R42, SR_CTAID.X ;  /* 0x00000000002a7919 */ /* 0x000e280000002500 */
[----:B------:R-:W0:Y:S02]  /*0020*/  S2R R3, SR_TID.X ;  /* 0x0000000000037919 */ /* 0x000e240000002100 */
[----:B0-----:R-:W-:-:S04]  /*0030*/  IMAD R42, R42, c[0x0][0x0], R3 ;  /* 0x000000002a2a7a24 */ /* 0x001fc800078e0203 */
[----:B------:R-:W-:-:S05]  /*0040*/  IMAD.SHL.U32 R28, R42, 0x4, RZ ;  /* 0x000000042a1c7824 */ /* 0x000fca00078e00ff */
[----:B------:R-:W-:-:S04]  /*0050*/  ISETP.GE.U32.AND P0, PT, R28, c[0x0][0x4a0], PT ;  /* 0x000128001c007a0c */ /* 0x000fc80003f06070 */
[----:B------:R-:W-:-:S13]  /*0060*/  ISETP.GE.U32.AND.EX P0, PT, RZ, c[0x0][0x4a4], PT, P0 ;  /* 0x00012900ff007a0c */ /* 0x000fda0003f06100 */
[----:B------:R-:W-:Y:S05]  /*0070*/  @P0 EXIT ;  /* 0x000000000000094d */ /* 0x000fea0003800000 */
[----:B------:R-:W-:Y:S01]  /*0080*/  HFMA2.MMA R29, -RZ, RZ, 0, 0 ;  /* 0x00000000ff1d7435 */ /* 0x000fe200000001ff */
[----:B------:R-:W-:Y:S02]  /*0090*/  ULDC.64 UR36, c[0x0][0x118] ;  /* 0x0000460000247ab9 */ /* 0x000fe40000000a00 */
[----:B------:R-:W-:Y:S02]  /*00a0*/  ULDC.U8 UR38, c[0x0][0x4bc] ;  /* 0x00012f0000267ab9 */ /* 0x000fe40000000000 */
.L_x_830:
[----:B------:R-:W-:Y:S01]  /*00b0*/  IADD3 R30, -R28, c[0x0][0x4a0], RZ ;  /* 0x000128001c1e7a10 */ /* 0x000fe20007ffe1ff */
[----:B------:R-:W-:Y:S01]  /*00c0*/  BSSY B0, `(.L_x_605) ;  /* 0x0000330000007945 */ /* 0x000fe20003800000 */
[----:B------:R-:W-:Y:S01]  /*00d0*/  CS2R R38, SRZ ;  /* 0x0000000000267805 */ /* 0x000fe2000001ff00 */
[----:B------:R-:W-:Y:S01]  /*00e0*/  CS2R R40, SRZ ;  /* 0x0000000000287805 */ /* 0x000fe2000001ff00 */
[----:B------:R-:W-:Y:S01]  /*00f0*/  ISETP.GE.AND P0, PT, R30, 0x1, PT ;  /* 0x000000011e00780c */ /* 0x000fe20003f06270 */
[----:B------:R-:W-:Y:S02]  /*0100*/  IMAD.MOV.U32 R35, RZ, RZ, RZ ;  /* 0x000000ffff237224 */ /* 0x000fe400078e00ff */
[----:B------:R-:W-:-:S10]  /*0110*/  IMAD.MOV.U32 R37, RZ, RZ, RZ ;  /* 0x000000ffff257224 */ /* 0x000fd400078e00ff */
[----:B0-----:R-:W-:Y:S05]  /*0120*/  @!P0 BRA `(.L_x_606) ;  /* 0x0000329000008947 */ /* 0x001fea0003800000 */
[----:B------:R-:W-:Y:S01]  /*0130*/  MOV R0, c[0x0][0x2f8] ;  /* 0x0000be0000007a02 */ /* 0x000fe20000000f00 */
[----:B------:R-:W-:Y:S01]  /*0140*/  IMAD.MOV.U32 R2, RZ, RZ, RZ ;  /* 0x000000ffff027224 */ /* 0x000fe200078e00ff */
[----:B------:R-:W-:Y:S01]  /*0150*/  CS2R R16, SRZ ;  /* 0x0000000000107805 */ /* 0x000fe2000001ff00 */
[----:B------:R-:W-:Y:S01]  /*0160*/  MOV R10, R28 ;  /* 0x0000001c000a7202 */ /* 0x000fe20000000f00 */
[----:B------:R-:W-:Y:S01]  /*0170*/  IMAD.MOV.U32 R11, RZ, RZ, R29 ;  /* 0x000000ffff0b7224 */ /* 0x000fe200078e001d */
[----:B------:R-:W-:Y:S01]  /*0180*/  ISETP.GE.AND P0, PT, R0, 0x2, PT ;  /* 0x000000020000780c */ /* 0x000fe20003f06270 */
[----:B------:R-:W-:-:S12]  /*0190*/  IMAD.MOV.U32 R0, RZ, RZ, RZ ;  /* 0x000000ffff007224 */ /* 0x000fd800078e00ff */
[----:B------:R-:W-:Y:S05]  /*01a0*/  @!P0 BRA `(.L_x_607) ;  /* 0x0000185000008947 */ /* 0x000fea0003800000 */
[----:B------:R-:W-:Y:S01]  /*01b0*/  LOP3.LUT R3, RZ, c[0x0][0x2f8], RZ, 0x33, !PT ;  /* 0x0000be00ff037a12 */ /* 0x000fe200078e33ff */
[----:B------:R-:W-:Y:S01]  /*01c0*/  IMAD.MOV.U32 R12, RZ, RZ, c[0x0][0x2f8] ;  /* 0x0000be00ff0c7624 */ /* 0x000fe200078e00ff */
[----:B------:R-:W-:Y:S01]  /*01d0*/  CS2R R16, SRZ ;  /* 0x0000000000107805 */ /* 0x000fe2000001ff00 */
[----:B------:R-:W-:Y:S01]  /*01e0*/  MOV R10, R28 ;  /* 0x0000001c000a7202 */ /* 0x000fe20000000f00 */
[----:B------:R-:W-:Y:S01]  /*01f0*/  IMAD.MOV.U32 R11, RZ, RZ, R29 ;  /* 0x000000ffff0b7224 */ /* 0x000fe200078e001d */
[----:B------:R-:W-:-:S04]  /*0200*/  IMNMX R3, R3, -0x3, !PT ;  /* 0xfffffffd03037817 */ /* 0x000fc80007800200 */
[----:B------:R-:W-:-:S04]  /*0210*/  IADD3 R3, R3, c[0x0][0x2f8], RZ ;  /* 0x0000be0003037a10 */ /* 0x000fc80007ffe0ff */
[C---:B------:R-:W-:Y:S02]  /*0220*/  IADD3 R4, R3.reuse, 0x1, RZ ;  /* 0x0000000103047810 */ /* 0x040fe40007ffe0ff */
[----:B------:R-:W-:Y:S02]  /*0230*/  IADD3 R18, R3, 0x2, RZ ;  /* 0x0000000203127810 */ /* 0x000fe40007ffe0ff */
[----:B------:R-:W-:Y:S02]  /*0240*/  ISETP.GE.U32.AND P0, PT, R4, 0x3, PT ;  /* 0x000000030400780c */ /* 0x000fe40003f06070 */
[----:B------:R-:W-:-:S11]  /*0250*/  LOP3.LUT R21, R18, 0x3, RZ, 0xc0, !PT ;  /* 0x0000000312157812 */ /* 0x000fd600078ec0ff */
[----:B------:R-:W-:Y:S05]  /*0260*/  @!P0 BRA `(.L_x_608) ;  /* 0x00000dd000008947 */ /* 0x000fea0003800000 */
[----:B------:R-:W-:Y:S01]  /*0270*/  BSSY B1, `(.L_x_608) ;  /* 0x00000dc000017945 */ /* 0x000fe20003800000 */
[----:B------:R-:W-:Y:S01]  /*0280*/  IMAD.IADD R18, R18, 0x1, -R21 ;  /* 0x0000000112127824 */ /* 0x000fe200078e0a15 */
[----:B------:R-:W-:Y:S01]  /*0290*/  CS2R R16, SRZ ;  /* 0x0000000000107805 */ /* 0x000fe2000001ff00 */
[----:B------:R-:W-:Y:S01]  /*02a0*/  MOV R10, R28 ;  /* 0x0000001c000a7202 */ /* 0x000fe20000000f00 */
[----:B------:R-:W-:Y:S02]  /*02b0*/  IMAD.MOV.U32 R11, RZ, RZ, R29 ;  /* 0x000000ffff0b7224 */ /* 0x000fe400078e001d */
.L_x_622:
[----:B------:R-:W-:Y:S01]  /*02c0*/  IMAD.SHL.U32 R19, R12, 0x8, RZ ;  /* 0x000000080c137824 */ /* 0x000fe200078e00ff */
[----:B------:R-:W-:Y:S01]  /*02d0*/  IADD3 R18, R18, -0x4, RZ ;  /* 0xfffffffc12127810 */ /* 0x000fe20007ffe0ff */
[----:B------:R-:W-:Y:S02]  /*02e0*/  BSSY B2, `(.L_x_609) ;  /* 0x000002d000027945 */ /* 0x000fe40003800000 */
[----:B------:R-:W0:Y:S01]  /*02f0*/  LDC.64 R8, c[0x0][R19+0x160] ;  /* 0x0000580013087b82 */ /* 0x000e220000000a00 */
[----:B------:R-:W-:Y:S02]  /*0300*/  ISETP.NE.AND P0, PT, R18, RZ, PT ;  /* 0x000000ff1200720c */ /* 0x000fe40003f05270 */
[----:B0-----:R-:W-:-:S04]  /*0310*/  LOP3.LUT R3, R11, R9, RZ, 0xfc, !PT ;  /* 0x000000090b037212 */ /* 0x001fc800078efcff */
[----:B------:R-:W-:-:S13]  /*0320*/  ISETP.NE.U32.AND P1, PT, R3, RZ, PT ;  /* 0x000000ff0300720c */ /* 0x000fda0003f25070 */
[----:B------:R-:W-:Y:S05]  /*0330*/  @!P1 BRA `(.L_x_610) ;  /* 0x0000010000009947 */ /* 0x000fea0003800000 */
[----:B------:R-:W-:Y:S01]  /*0340*/  MOV R7, R10 ;  /* 0x0000000a00077202 */ /* 0x000fe20000000f00 */
[----:B------:R-:W-:Y:S01]  /*0350*/  IMAD.MOV.U32 R5, RZ, RZ, R11 ;  /* 0x000000ffff057224 */ /* 0x000fe200078e000b */
[----:B------:R-:W-:Y:S01]  /*0360*/  MOV R3, R9 ;  /* 0x0000000900037202 */ /* 0x000fe20000000f00 */
[----:B------:R-:W-:Y:S01]  /*0370*/  IMAD.MOV.U32 R4, RZ, RZ, R8 ;  /* 0x000000ffff047224 */ /* 0x000fe200078e0008 */
[----:B------:R-:W-:Y:S02]  /*0380*/  MOV R6, 0x3a0 ;  /* 0x000003a000067802 */ /* 0x000fe40000000f00 */
[----:B------:R-:W-:Y:S05]  /*0390*/  CALL.REL.NOINC `($__internal_40_$__cuda_sm20_div_u64) ;  /* 0x0000dc2000007944 */ /* 0x000fea0003c00000 */
[----:B------:R-:W-:-:S05]  /*03a0*/  IADD3 R13, P1, RZ, -R14, RZ ;  /* 0x8000000eff0d7210 */ /* 0x000fca0007f3e0ff */
[----:B------:R-:W-:Y:S02]  /*03b0*/  IMAD.X R7, RZ, RZ, ~R3, P1 ;  /* 0x000000ffff077224 */ /* 0x000fe400008e0e03 */
[----:B------:R-:W-:-:S04]  /*03c0*/  IMAD.WIDE.U32 R4, R8, R13, R10 ;  /* 0x0000000d08047225 */ /* 0x000fc800078e000a */
[----:B------:R-:W-:Y:S02]  /*03d0*/  IMAD R7, R7, R8, RZ ;  /* 0x0000000807077224 */ /* 0x000fe400078e02ff */
[----:B------:R-:W-:Y:S02]  /*03e0*/  IMAD.MOV.U32 R8, RZ, RZ, R14 ;  /* 0x000000ffff087224 */ /* 0x000fe400078e000e */
[----:B------:R-:W-:Y:S02]  /*03f0*/  IMAD R9, R9, R13, R7 ;  /* 0x0000000d09097224 */ /* 0x000fe400078e0207 */
[----:B------:R-:W-:-:S03]  /*0400*/  IMAD.MOV.U32 R7, RZ, RZ, R4 ;  /* 0x000000ffff077224 */ /* 0x000fc600078e0004 */
[----:B------:R-:W-:Y:S01]  /*0410*/  IADD3 R13, R5, R9, RZ ;  /* 0x00000009050d7210 */ /* 0x000fe20007ffe0ff */
[----:B------:R-:W-:Y:S01]  /*0420*/  IMAD.MOV.U32 R9, RZ, RZ, R3 ;  /* 0x000000ffff097224 */ /* 0x000fe200078e0003 */
[----:B------:R-:W-:Y:S05]  /*0430*/  BRA `(.L_x_611) ;  /* 0x0000017000007947 */ /* 0x000fea0003800000 */
.L_x_610:
[----:B------:R-:W0:Y:S01]  /*0440*/  I2F.U32.RP R3, R8 ;  /* 0x0000000800037306 */ /* 0x000e220000209000 */
[----:B------:R-:W-:Y:S01]  /*0450*/  IADD3 R7, RZ, -R8, RZ ;  /* 0x80000008ff077210 */ /* 0x000fe20007ffe0ff */
[----:B------:R-:W-:Y:S01]  /*0460*/  IMAD.MOV.U32 R13, RZ, RZ, RZ ;  /* 0x000000ffff0d7224 */ /* 0x000fe200078e00ff */
[----:B------:R-:W-:Y:S01]  /*0470*/  ISETP.NE.U32.AND P3, PT, R8, RZ, PT ;  /* 0x000000ff0800720c */ /* 0x000fe20003f65070 */
[----:B------:R-:W-:-:S04]  /*0480*/  IMAD.MOV.U32 R9, RZ, RZ, RZ ;  /* 0x000000ffff097224 */ /* 0x000fc800078e00ff */
[----:B0-----:R-:W0:Y:S02]  /*0490*/  MUFU.RCP R3, R3 ;  /* 0x0000000300037308 */ /* 0x001e240000001000 */
[----:B0-----:R-:W-:-:S06]  /*04a0*/  IADD3 R4, R3, 0xffffffe, RZ ;  /* 0x0ffffffe03047810 */ /* 0x001fcc0007ffe0ff */
[----:B------:R0:W1:Y:S02]  /*04b0*/  F2I.FTZ.U32.TRUNC.NTZ R5, R4 ;  /* 0x0000000400057305 */ /* 0x000064000021f000 */
[----:B0-----:R-:W-:Y:S02]  /*04c0*/  IMAD.MOV.U32 R4, RZ, RZ, RZ ;  /* 0x000000ffff047224 */ /* 0x001fe400078e00ff */
[----:B-1----:R-:W-:-:S04]  /*04d0*/  IMAD R7, R7, R5, RZ ;  /* 0x0000000507077224 */ /* 0x002fc800078e02ff */
[----:B------:R-:W-:-:S06]  /*04e0*/  IMAD.HI.U32 R5, R5, R7, R4 ;  /* 0x0000000705057227 */ /* 0x000fcc00078e0004 */
[----:B------:R-:W-:-:S04]  /*04f0*/  IMAD.HI.U32 R5, R5, R10, RZ ;  /* 0x0000000a05057227 */ /* 0x000fc800078e00ff */
[----:B------:R-:W-:-:S04]  /*0500*/  IMAD.MOV R7, RZ, RZ, -R5 ;  /* 0x000000ffff077224 */ /* 0x000fc800078e0a05 */
[----:B------:R-:W-:-:S05]  /*0510*/  IMAD R7, R8, R7, R10 ;  /* 0x0000000708077224 */ /* 0x000fca00078e020a */
[----:B------:R-:W-:-:S13]  /*0520*/  ISETP.GE.U32.AND P1, PT, R7, R8, PT ;  /* 0x000000080700720c */ /* 0x000fda0003f26070 */
[----:B------:R-:W-:Y:S02]  /*0530*/  @P1 IADD3 R7, -R8, R7, RZ ;  /* 0x0000000708071210 */ /* 0x000fe40007ffe1ff */
[----:B------:R-:W-:Y:S02]  /*0540*/  @P1 IADD3 R5, R5, 0x1, RZ ;  /* 0x0000000105051810 */ /* 0x000fe40007ffe0ff */
[----:B------:R-:W-:-:S13]  /*0550*/  ISETP.GE.U32.AND P2, PT, R7, R8, PT ;  /* 0x000000080700720c */ /* 0x000fda0003f46070 */
[----:B------:R-:W-:Y:S02]  /*0560*/  @P2 IADD3 R5, R5, 0x1, RZ ;  /* 0x0000000105052810 */ /* 0x000fe40007ffe0ff */
[----:B------:R-:W-:-:S05]  /*0570*/  @!P3 LOP3.LUT R5, RZ, R8, RZ, 0x33, !PT ;  /* 0x00000008ff05b212 */ /* 0x000fca00078e33ff */
[----:B------:R-:W-:-:S04]  /*0580*/  IMAD.MOV R7, RZ, RZ, -R5 ;  /* 0x000000ffff077224 */ /* 0x000fc800078e0a05 */
[----:B------:R-:W-:Y:S01]  /*0590*/  IMAD R7, R8, R7, R10 ;  /* 0x0000000708077224 */ /* 0x000fe200078e020a */
[----:B------:R-:W-:Y:S02]  /*05a0*/  MOV R8, R5 ;  /* 0x0000000500087202 */ /* 0x000fe40000000f00 */
.L_x_611:
[----:B------:R-:W-:Y:S05]  /*05b0*/  BSYNC B2 ;  /* 0x0000000000027941 */ /* 0x000fea0003800000 */
.L_x_609:
[----:B------:R-:W0:Y:S01]  /*05c0*/  LDC.64 R10, c[0x0][R19+0x158] ;  /* 0x00005600130a7b82 */ /* 0x000e220000000a00 */
[----:B------:R-:W-:Y:S07]  /*05d0*/  BSSY B2, `(.L_x_612) ;  /* 0x0000032000027945 */ /* 0x000fee0003800000 */
[----:B------:R-:W1:Y:S01]  /*05e0*/  LDC.64 R4, c[0x0][R19+0x228] ;  /* 0x00008a0013047b82 */ /* 0x000e620000000a00 */
[----:B0-----:R-:W-:-:S04]  /*05f0*/  LOP3.LUT R3, R9, R11, RZ, 0xfc, !PT ;  /* 0x0000000b09037212 */ /* 0x001fc800078efcff */
[----:B------:R-:W-:Y:S01]  /*0600*/  ISETP.NE.U32.AND P1, PT, R3, RZ, PT ;  /* 0x000000ff0300720c */ /* 0x000fe20003f25070 */
[-C--:B-1----:R-:W-:Y:S02]  /*0610*/  IMAD R5, R5, R7.reuse, RZ ;  /* 0x0000000705057224 */ /* 0x082fe400078e02ff */
[----:B------:R-:W-:-:S04]  /*0620*/  IMAD.WIDE.U32 R16, R4, R7, R16 ;  /* 0x0000000704107225 */ /* 0x000fc800078e0010 */
[----:B------:R-:W-:-:S04]  /*0630*/  IMAD R5, R4, R13, R5 ;  /* 0x0000000d04057224 */ /* 0x000fc800078e0205 */
[----:B------:R-:W-:Y:S02]  /*0640*/  IMAD.IADD R20, R17, 0x1, R5 ;  /* 0x0000000111147824 */ /* 0x000fe400078e0205 */
[----:B------:R-:W-:Y:S05]  /*0650*/  @!P1 BRA `(.L_x_613) ;  /* 0x0000012000009947 */ /* 0x000fea0003800000 */
[----:B------:R-:W-:Y:S01]  /*0660*/  MOV R7, R8 ;  /* 0x0000000800077202 */ /* 0x000fe20000000f00 */
[----:B------:R-:W-:Y:S01]  /*0670*/  IMAD.MOV.U32 R5, RZ, RZ, R9 ;  /* 0x000000ffff057224 */ /* 0x000fe200078e0009 */
[----:B------:R-:W-:Y:S01]  /*0680*/  MOV R3, R11 ;  /* 0x0000000b00037202 */ /* 0x000fe20000000f00 */
[----:B------:R-:W-:Y:S01]  /*0690*/  IMAD.MOV.U32 R4, RZ, RZ, R10 ;  /* 0x000000ffff047224 */ /* 0x000fe200078e000a */
[----:B------:R-:W-:Y:S02]  /*06a0*/  MOV R6, 0x6c0 ;  /* 0x000006c000067802 */ /* 0x000fe40000000f00 */
[----:B------:R-:W-:Y:S05]  /*06b0*/  CALL.REL.NOINC `($__internal_40_$__cuda_sm20_div_u64) ;  /* 0x0000d90000007944 */ /* 0x000fea0003c00000 */
[-C--:B------:R-:W-:Y:S01]  /*06c0*/  IADD3 R13, P1, RZ, -R14.reuse, RZ ;  /* 0x8000000eff0d7210 */ /* 0x080fe20007f3e0ff */
[----:B------:R-:W-:Y:S01]  /*06d0*/  IMAD.MOV.U32 R4, RZ, RZ, R8 ;  /* 0x000000ffff047224 */ /* 0x000fe200078e0008 */
[----:B------:R-:W-:Y:S01]  /*06e0*/  MOV R5, R9 ;  /* 0x0000000900057202 */ /* 0x000fe20000000f00 */
[--C-:B------:R-:W-:Y:S01]  /*06f0*/  IMAD.MOV.U32 R9, RZ, RZ, R3.reuse ;  /* 0x000000ffff097224 */ /* 0x100fe200078e0003 */
[----:B------:R-:W-:Y:S01]  /*0700*/  MOV R8, R14 ;  /* 0x0000000e00087202 */ /* 0x000fe20000000f00 */
[----:B------:R-:W-:-:S02]  /*0710*/  IMAD.X R7, RZ, RZ, ~R3, P1 ;  /* 0x000000ffff077224 */ /* 0x000fc400008e0e03 */
[----:B------:R-:W-:-:S04]  /*0720*/  IMAD.WIDE.U32 R4, R10, R13, R4 ;  /* 0x0000000d0a047225 */ /* 0x000fc800078e0004 */
[----:B------:R-:W-:-:S04]  /*0730*/  IMAD R7, R7, R10, RZ ;  /* 0x0000000a07077224 */ /* 0x000fc800078e02ff */
[----:B------:R-:W-:Y:S02]  /*0740*/  IMAD R11, R11, R13, R7 ;  /* 0x0000000d0b0b7224 */ /* 0x000fe400078e0207 */
[----:B------:R-:W-:Y:S02]  /*0750*/  IMAD.MOV.U32 R7, RZ, RZ, R4 ;  /* 0x000000ffff077224 */ /* 0x000fe400078e0004 */
[----:B------:R-:W-:Y:S01]  /*0760*/  IMAD.IADD R13, R5, 0x1, R11 ;  /* 0x00000001050d7824 */ /* 0x000fe200078e020b */
[----:B------:R-:W-:Y:S05]  /*0770*/  BRA `(.L_x_614) ;  /* 0x0000017000007947 */ /* 0x000fea0003800000 */
.L_x_613:
[----:B------:R-:W0:Y:S01]  /*0780*/  I2F.U32.RP R3, R10 ;  /* 0x0000000a00037306 */ /* 0x000e220000209000 */
[----:B------:R-:W-:Y:S01]  /*0790*/  IMAD.MOV R7, RZ, RZ, -R10 ;  /* 0x000000ffff077224 */ /* 0x000fe200078e0a0a */
[----:B------:R-:W-:Y:S01]  /*07a0*/  ISETP.NE.U32.AND P3, PT, R10, RZ, PT ;  /* 0x000000ff0a00720c */ /* 0x000fe20003f65070 */
[----:B------:R-:W-:Y:S01]  /*07b0*/  IMAD.MOV.U32 R13, RZ, RZ, RZ ;  /* 0x000000ffff0d7224 */ /* 0x000fe200078e00ff */
[----:B------:R-:W-:-:S04]  /*07c0*/  MOV R9, RZ ;  /* 0x000000ff00097202 */ /* 0x000fc80000000f00 */
[----:B0-----:R-:W0:Y:S02]  /*07d0*/  MUFU.RCP R3, R3 ;  /* 0x0000000300037308 */ /* 0x001e240000001000 */
[----:B0-----:R-:W-:-:S06]  /*07e0*/  IADD3 R4, R3, 0xffffffe, RZ ;  /* 0x0ffffffe03047810 */ /* 0x001fcc0007ffe0ff */
[----:B------:R0:W1:Y:S02]  /*07f0*/  F2I.FTZ.U32.TRUNC.NTZ R5, R4 ;  /* 0x0000000400057305 */ /* 0x000064000021f000 */
[----:B0-----:R-:W-:Y:S01]  /*0800*/  HFMA2.MMA R4, -RZ, RZ, 0, 0 ;  /* 0x00000000ff047435 */ /* 0x001fe200000001ff */
[----:B-1----:R-:W-:-:S09]  /*0810*/  IMAD R7, R7, R5, RZ ;  /* 0x0000000507077224 */ /* 0x002fd200078e02ff */
[----:B------:R-:W-:-:S06]  /*0820*/  IMAD.HI.U32 R5, R5, R7, R4 ;  /* 0x0000000705057227 */ /* 0x000fcc00078e0004 */
[----:B------:R-:W-:-:S04]  /*0830*/  IMAD.HI.U32 R5, R5, R8, RZ ;  /* 0x0000000805057227 */ /* 0x000fc800078e00ff */
[----:B------:R-:W-:-:S04]  /*0840*/  IMAD.MOV R7, RZ, RZ, -R5 ;  /* 0x000000ffff077224 */ /* 0x000fc800078e0a05 */
[----:B------:R-:W-:-:S05]  /*0850*/  IMAD R7, R10, R7, R8 ;  /* 0x000000070a077224 */ /* 0x000fca00078e0208 */
[----:B------:R-:W-:-:S13]  /*0860*/  ISETP.GE.U32.AND P1, PT, R7, R10, PT ;  /* 0x0000000a0700720c */ /* 0x000fda0003f26070 */
[----:B------:R-:W-:Y:S01]  /*0870*/  @P1 IMAD.IADD R7, R7, 0x1, -R10 ;  /* 0x0000000107071824 */ /* 0x000fe200078e0a0a */
[----:B------:R-:W-:-:S04]  /*0880*/  @P1 IADD3 R5, R5, 0x1, RZ ;  /* 0x0000000105051810 */ /* 0x000fc80007ffe0ff */
[----:B------:R-:W-:-:S13]  /*0890*/  ISETP.GE.U32.AND P2, PT, R7, R10, PT ;  /* 0x0000000a0700720c */ /* 0x000fda0003f46070 */
[----:B------:R-:W-:Y:S02]  /*08a0*/  @P2 IADD3 R5, R5, 0x1, RZ ;  /* 0x0000000105052810 */ /* 0x000fe40007ffe0ff */
[----:B------:R-:W-:-:S04]  /*08b0*/  @!P3 LOP3.LUT R5, RZ, R10, RZ, 0x33, !PT ;  /* 0x0000000aff05b212 */ /* 0x000fc800078e33ff */
[----:B------:R-:W-:-:S05]  /*08c0*/  IADD3 R7, -R5, RZ, RZ ;  /* 0x000000ff05077210 */ /* 0x000fca0007ffe1ff */
[----:B------:R-:W-:Y:S02]  /*08d0*/  IMAD R7, R10, R7, R8 ;  /* 0x000000070a077224 */ /* 0x000fe400078e0208 */
[----:B------:R-:W-:Y:S02]  /*08e0*/  IMAD.MOV.U32 R8, RZ, RZ, R5 ;  /* 0x000000ffff087224 */ /* 0x000fe400078e0005 */
.L_x_614:
[----:B------:R-:W-:Y:S05]  /*08f0*/  BSYNC B2 ;  /* 0x0000000000027941 */ /* 0x000fea0003800000 */
.L_x_612:
[----:B------:R-:W0:Y:S01]  /*0900*/  LDC.64 R10, c[0x0][R19+0x150] ;  /* 0x00005400130a7b82 */ /* 0x000e220000000a00 */
[----:B------:R-:W-:Y:S01]  /*0910*/  IMAD.MOV.U32 R17, RZ, RZ, R20 ;  /* 0x000000ffff117224 */ /* 0x000fe200078e0014 */
[----:B------:R-:W-:Y:S06]  /*0920*/  BSSY B2, `(.L_x_615) ;  /* 0x0000032000027945 */ /* 0x000fec0003800000 */
        /* <DEDUP_REMOVED lines=14> */
[----:B------:R-:W-:Y:S01]  /*0a10*/  IADD3 R13, P1, RZ, -R14, RZ ;  /* 0x8000000eff0d7210 */ /* 0x000fe20007f3e0ff */
[----:B------:R-:W-:Y:S01]  /*0a20*/  IMAD.MOV.U32 R4, RZ, RZ, R8 ;  /* 0x000000ffff047224 */ /* 0x000fe200078e0008 */
[----:B------:R-:W-:-:S03]  /*0a30*/  MOV R5, R9 ;  /* 0x0000000900057202 */ /* 0x000fc60000000f00 */
[----:B------:R-:W-:Y:S02]  /*0a40*/  IMAD.X R7, RZ, RZ, ~R3, P1 ;  /* 0x000000ffff077224 */ /* 0x000fe400008e0e03 */
[----:B------:R-:W-:-:S04]  /*0a50*/  IMAD.WIDE.U32 R4, R10, R13, R4 ;  /* 0x0000000d0a047225 */ /* 0x000fc800078e0004 */
[----:B------:R-:W-:Y:S01]  /*0a60*/  IMAD R7, R7, R10, RZ ;  /* 0x0000000a07077224 */ /* 0x000fe200078e02ff */
[----:B------:R-:W-:-:S03]  /*0a70*/  MOV R10, R14 ;  /* 0x0000000e000a7202 */ /* 0x000fc60000000f00 */
[----:B------:R-:W-:Y:S02]  /*0a80*/  IMAD R11, R11, R13, R7 ;  /* 0x0000000d0b0b7224 */ /* 0x000fe400078e0207 */
[----:B------:R-:W-:Y:S02]  /*0a90*/  IMAD.MOV.U32 R7, RZ, RZ, R4 ;  /* 0x000000ffff077224 */ /* 0x000fe400078e0004 */
[----:B------:R-:W-:Y:S02]  /*0aa0*/  IMAD.IADD R13, R5, 0x1, R11 ;  /* 0x00000001050d7824 */ /* 0x000fe400078e020b */
[----:B------:R-:W-:Y:S01]  /*0ab0*/  IMAD.MOV.U32 R11, RZ, RZ, R3 ;  /* 0x000000ffff0b7224 */ /* 0x000fe200078e0003 */
[----:B------:R-:W-:Y:S05]  /*0ac0*/  BRA `(.L_x_617) ;  /* 0x0000017000007947 */ /* 0x000fea0003800000 */
.L_x_616:
        /* <DEDUP_REMOVED lines=23> */
.L_x_617:
[----:B------:R-:W-:Y:S05]  /*0c40*/  BSYNC B2 ;  /* 0x0000000000027941 */ /* 0x000fea0003800000 */
.L_x_615:
[----:B------:R-:W0:Y:S01]  /*0c50*/  LDC.64 R8, c[0x0][R19+0x148] ;  /* 0x0000520013087b82 */ /* 0x000e220000000a00 */
[----:B------:R-:W-:Y:S01]  /*0c60*/  IMAD.MOV.U32 R17, RZ, RZ, R20 ;  /* 0x000000ffff117224 */ /* 0x000fe200078e0014 */
[----:B------:R-:W-:Y:S01]  /*0c70*/  BSSY B2, `(.L_x_618) ;  /* 0x0000033000027945 */ /* 0x000fe20003800000 */
[----:B------:R-:W-:-:S05]  /*0c80*/  IADD3 R12, R12, -0x4, RZ ;  /* 0xfffffffc0c0c7810 */ /* 0x000fca0007ffe0ff */
        /* <DEDUP_REMOVED lines=16> */
[----:B------:R-:W-:Y:S01]  /*0d90*/  MOV R5, R11 ;  /* 0x0000000b00057202 */ /* 0x000fe20000000f00 */
[----:B------:R-:W-:Y:S02]  /*0da0*/  IMAD.MOV.U32 R10, RZ, RZ, R14 ;  /* 0x000000ffff0a7224 */ /* 0x000fe400078e000e */
[----:B------:R-:W-:-:S02]  /*0db0*/  IMAD.X R7, RZ, RZ, ~R3, P1 ;  /* 0x000000ffff077224 */ /* 0x000fc400008e0e03 */
[----:B------:R-:W-:-:S04]  /*0dc0*/  IMAD.WIDE.U32 R4, R8, R13, R4 ;  /* 0x0000000d08047225 */ /* 0x000fc800078e0004 */
[----:B------:R-:W-:Y:S02]  /*0dd0*/  IMAD R7, R7, R8, RZ ;  /* 0x0000000807077224 */ /* 0x000fe400078e02ff */
[----:B------:R-:W-:Y:S02]  /*0de0*/  IMAD.MOV.U32 R11, RZ, RZ, R3 ;  /* 0x000000ffff0b7224 */ /* 0x000fe400078e0003 */
[----:B------:R-:W-:Y:S02]  /*0df0*/  IMAD R7, R9, R13, R7 ;  /* 0x0000000d09077224 */ /* 0x000fe400078e0207 */
[----:B------:R-:W-:-:S03]  /*0e00*/  IMAD.MOV.U32 R9, RZ, RZ, R4 ;  /* 0x000000ffff097224 */ /* 0x000fc600078e0004 */
[----:B------:R-:W-:Y:S01]  /*0e10*/  IADD3 R7, R5, R7, RZ ;  /* 0x0000000705077210 */ /* 0x000fe20007ffe0ff */
[----:B------:R-:W-:Y:S05]  /*0e20*/  BRA `(.L_x_620) ;  /* 0x0000017000007947 */ /* 0x000fea0003800000 */
.L_x_619:
[----:B------:R-:W0:Y:S01]  /*0e30*/  I2F.U32.RP R3, R8 ;  /* 0x0000000800037306 */ /* 0x000e220000209000 */
[----:B------:R-:W-:Y:S01]  /*0e40*/  IMAD.MOV R7, RZ, RZ, -R8 ;  /* 0x000000ffff077224 */ /* 0x000fe200078e0a08 */
[----:B------:R-:W-:Y:S01]  /*0e50*/  ISETP.NE.U32.AND P3, PT, R8, RZ, PT ;  /* 0x000000ff0800720c */ /* 0x000fe20003f65070 */
[----:B------:R-:W-:-:S05]  /*0e60*/  IMAD.MOV.U32 R11, RZ, RZ, RZ ;  /* 0x000000ffff0b7224 */ /* 0x000fca00078e00ff */
        /* <DEDUP_REMOVED lines=12> */
[----:B------:R-:W-:Y:S01]  /*0f30*/  ISETP.GE.U32.AND P2, PT, R7, R8, PT ;  /* 0x000000080700720c */ /* 0x000fe20003f46070 */
[----:B------:R-:W-:-:S12]  /*0f40*/  IMAD.MOV.U32 R7, RZ, RZ, RZ ;  /* 0x000000ffff077224 */ /* 0x000fd800078e00ff */
[----:B------:R-:W-:Y:S02]  /*0f50*/  @P2 IADD3 R5, R5, 0x1, RZ ;  /* 0x0000000105052810 */ /* 0x000fe40007ffe0ff */
[----:B------:R-:W-:-:S04]  /*0f60*/  @!P3 LOP3.LUT R5, RZ, R8, RZ, 0x33, !PT ;  /* 0x00000008ff05b212 */ /* 0x000fc800078e33ff */
[----:B------:R-:W-:-:S05]  /*0f70*/  IADD3 R9, -R5, RZ, RZ ;  /* 0x000000ff05097210 */ /* 0x000fca0007ffe1ff */
[----:B------:R-:W-:Y:S01]  /*0f80*/  IMAD R9, R8, R9, R10 ;  /* 0x0000000908097224 */ /* 0x000fe200078e020a */
[----:B------:R-:W-:Y:S02]  /*0f90*/  MOV R10, R5 ;  /* 0x00000005000a7202 */ /* 0x000fe40000000f00 */
.L_x_620:
[----:B------:R-:W-:Y:S05]  /*0fa0*/  BSYNC B2 ;  /* 0x0000000000027941 */ /* 0x000fea0003800000 */
.L_x_618:
[----:B------:R-:W0:Y:S01]  /*0fb0*/  LDC.64 R4, c[0x0][R19+0x210] ;  /* 0x0000840013047b82 */ /* 0x000e220000000a00 */
[----:B------:R-:W-:Y:S02]  /*0fc0*/  IMAD.MOV.U32 R17, RZ, RZ, R20 ;  /* 0x000000ffff117224 */ /* 0x000fe400078e0014 */
[-C--:B0-----:R-:W-:Y:S02]  /*0fd0*/  IMAD R3, R5, R9.reuse, RZ ;  /* 0x0000000905037224 */ /* 0x081fe400078e02ff */
[----:B------:R-:W-:-:S04]  /*0fe0*/  IMAD.WIDE.U32 R16, R4, R9, R16 ;  /* 0x0000000904107225 */ /* 0x000fc800078e0010 */
[----:B------:R-:W-:-:S04]  /*0ff0*/  IMAD R3, R4, R7, R3 ;  /* 0x0000000704037224 */ /* 0x000fc800078e0203 */
[----:B------:R-:W-:Y:S01]  /*1000*/  IMAD.IADD R17, R17, 0x1, R3 ;  /* 0x0000000111117824 */ /* 0x000fe200078e0203 */
[----:B------:R-:W-:Y:S01]  /*1010*/  @!P0 CALL.REL.NOINC `(.L_x_621) ;  /* 0x0000001000008944 */ /* 0x000fe20003c00000 */
[----:B------:R-:W-:Y:S05]  /*1020*/  BRA `(.L_x_622) ;  /* 0xfffff29000007947 */ /* 0x000fea000383ffff */
.L_x_621:
[----:B------:R-:W-:Y:S05]  /*1030*/  BSYNC B1 ;  /* 0x0000000000017941 */ /* 0x000fea0003800000 */
.L_x_608:
[----:B------:R-:W-:-:S13]  /*1040*/  ISETP.NE.AND P0, PT, R21, RZ, PT ;  /* 0x000000ff1500720c */ /* 0x000fda0003f05270 */
[----:B------:R-:W-:Y:S05]  /*1050*/  @!P0 BRA `(.L_x_607) ;  /* 0x000009a000008947 */ /* 0x000fea0003800000 */
[----:B------:R-:W-:Y:S01]  /*1060*/  SHF.L.U32 R12, R12, 0x3, RZ ;  /* 0x000000030c0c7819 */ /* 0x000fe200000006ff */
[----:B------:R-:W-:Y:S03]  /*1070*/  BSSY B1, `(.L_x_623) ;  /* 0x000002c000017945 */ /* 0x000fe60003800000 */
[----:B------:R-:W0:Y:S02]  /*1080*/  LDC.64 R8, c[0x0][R12+0x160] ;  /* 0x000058000c087b82 */ /* 0x000e240000000a00 */
[----:B0-----:R-:W-:-:S04]  /*1090*/  LOP3.LUT R3, R11, R9, RZ, 0xfc, !PT ;  /* 0x000000090b037212 */ /* 0x001fc800078efcff */
[----:B------:R-:W-:-:S13]  /*10a0*/  ISETP.NE.U32.AND P0, PT, R3, RZ, PT ;  /* 0x000000ff0300720c */ /* 0x000fda0003f05070 */
[----:B------:R-:W-:Y:S05]  /*10b0*/  @!P0 BRA `(.L_x_624) ;  /* 0x0000010000008947 */ /* 0x000fea0003800000 */
[----:B------:R-:W-:Y:S01]  /*10c0*/  IMAD.MOV.U32 R7, RZ, RZ, R10 ;  /* 0x000000ffff077224 */ /* 0x000fe200078e000a */
[----:B------:R-:W-:Y:S01]  /*10d0*/  MOV R4, R8 ;  /* 0x0000000800047202 */ /* 0x000fe20000000f00 */
[----:B------:R-:W-:Y:S01]  /*10e0*/  IMAD.MOV.U32 R5, RZ, RZ, R11 ;  /* 0x000000ffff057224 */ /* 0x000fe200078e000b */
[----:B------:R-:W-:Y:S01]  /*10f0*/  MOV R6, 0x1120 ;  /* 0x0000112000067802 */ /* 0x000fe20000000f00 */
[----:B------:R-:W-:Y:S02]  /*1100*/  IMAD.MOV.U32 R3, RZ, RZ, R9 ;  /* 0x000000ffff037224 */ /* 0x000fe400078e0009 */
[----:B------:R-:W-:Y:S05]  /*1110*/  CALL.REL.NOINC `($__internal_40_$__cuda_sm20_div_u64) ;  /* 0x0000cea000007944 */ /* 0x000fea0003c00000 */
[----:B------:R-:W-:-:S05]  /*1120*/  IADD3 R13, P0, RZ, -R14, RZ ;  /* 0x8000000eff0d7210 */ /* 0x000fca0007f1e0ff */
[----:B------:R-:W-:Y:S02]  /*1130*/  IMAD.X R7, RZ, RZ, ~R3, P0 ;  /* 0x000000ffff077224 */ /* 0x000fe400000e0e03 */
[----:B------:R-:W-:Y:S01]  /*1140*/  IMAD.WIDE.U32 R4, R8, R13, R10 ;  /* 0x0000000d08047225 */ /* 0x000fe200078e000a */
[----:B------:R-:W-:Y:S02]  /*1150*/  MOV R10, R14 ;  /* 0x0000000e000a7202 */ /* 0x000fe40000000f00 */
[----:B------:R-:W-:Y:S01]  /*1160*/  MOV R11, R3 ;  /* 0x00000003000b7202 */ /* 0x000fe20000000f00 */
[----:B------:R-:W-:-:S04]  /*1170*/  IMAD R7, R7, R8, RZ ;  /* 0x0000000807077224 */ /* 0x000fc800078e02ff */
[----:B------:R-:W-:Y:S02]  /*1180*/  IMAD R7, R9, R13, R7 ;  /* 0x0000000d09077224 */ /* 0x000fe400078e0207 */
[----:B------:R-:W-:Y:S02]  /*1190*/  IMAD.MOV.U32 R9, RZ, RZ, R4 ;  /* 0x000000ffff097224 */ /* 0x000fe400078e0004 */
[----:B------:R-:W-:Y:S01]  /*11a0*/  IMAD.IADD R7, R5, 0x1, R7 ;  /* 0x0000000105077824 */ /* 0x000fe200078e0207 */
[----:B------:R-:W-:Y:S05]  /*11b0*/  BRA `(.L_x_625) ;  /* 0x0000017000007947 */ /* 0x000fea0003800000 */
.L_x_624:
[----:B------:R-:W0:Y:S01]  /*11c0*/  I2F.U32.RP R3, R8 ;  /* 0x0000000800037306 */ /* 0x000e220000209000 */
[----:B------:R-:W-:Y:S01]  /*11d0*/  IMAD.MOV R7, RZ, RZ, -R8 ;  /* 0x000000ffff077224 */ /* 0x000fe200078e0a08 */
[----:B------:R-:W-:Y:S01]  /*11e0*/  ISETP.NE.U32.AND P2, PT, R8, RZ, PT ;  /* 0x000000ff0800720c */ /* 0x000fe20003f45070 */
[----:B------:R-:W-:-:S05]  /*11f0*/  HFMA2.MMA R11, -RZ, RZ, 0, 0 ;  /* 0x00000000ff0b7435 */ /* 0x000fca00000001ff */
[----:B0-----:R-:W0:Y:S02]  /*1200*/  MUFU.RCP R3, R3 ;  /* 0x0000000300037308 */ /* 0x001e240000001000 */
[----:B0-----:R-:W-:-:S06]  /*1210*/  IADD3 R4, R3, 0xffffffe, RZ ;  /* 0x0ffffffe03047810 */ /* 0x001fcc0007ffe0ff */
[----:B------:R0:W1:Y:S02]  /*1220*/  F2I.FTZ.U32.TRUNC.NTZ R5, R4 ;  /* 0x0000000400057305 */ /* 0x000064000021f000 */
[----:B0-----:R-:W-:Y:S02]  /*1230*/  IMAD.MOV.U32 R4, RZ, RZ, RZ ;  /* 0x000000ffff047224 */ /* 0x001fe400078e00ff */
[----:B-1----:R-:W-:-:S04]  /*1240*/  IMAD R7, R7, R5, RZ ;  /* 0x0000000507077224 */ /* 0x002fc800078e02ff */
[----:B------:R-:W-:-:S06]  /*1250*/  IMAD.HI.U32 R5, R5, R7, R4 ;  /* 0x0000000705057227 */ /* 0x000fcc00078e0004 */
[----:B------:R-:W-:-:S05]  /*1260*/  IMAD.HI.U32 R5, R5, R10, RZ ;  /* 0x0000000a05057227 */ /* 0x000fca00078e00ff */
[----:B------:R-:W-:-:S05]  /*1270*/  IADD3 R7, -R5, RZ, RZ ;  /* 0x000000ff05077210 */ /* 0x000fca0007ffe1ff */
[----:B------:R-:W-:-:S05]  /*1280*/  IMAD R7, R8, R7, R10 ;  /* 0x0000000708077224 */ /* 0x000fca00078e020a */
[----:B------:R-:W-:-:S13]  /*1290*/  ISETP.GE.U32.AND P0, PT, R7, R8, PT ;  /* 0x000000080700720c */ /* 0x000fda0003f06070 */
[----:B------:R-:W-:Y:S01]  /*12a0*/  @P0 IMAD.IADD R7, R7, 0x1, -R8 ;  /* 0x0000000107070824 */ /* 0x000fe200078e0a08 */
[----:B------:R-:W-:-:S04]  /*12b0*/  @P0 IADD3 R5, R5, 0x1, RZ ;  /* 0x0000000105050810 */ /* 0x000fc80007ffe0ff */
[----:B------:R-:W-:Y:S01]  /*12c0*/  ISETP.GE.U32.AND P1, PT, R7, R8, PT ;  /* 0x000000080700720c */ /* 0x000fe20003f26070 */
[----:B------:R-:W-:-:S12]  /*12d0*/  IMAD.MOV.U32 R7, RZ, RZ, RZ ;  /* 0x000000ffff077224 */ /* 0x000fd800078e00ff */
[----:B------:R-:W-:Y:S02]  /*12e0*/  @P1 IADD3 R5, R5, 0x1, RZ ;  /* 0x0000000105051810 */ /* 0x000fe40007ffe0ff */
[----:B------:R-:W-:-:S05]  /*12f0*/  @!P2 LOP3.LUT R5, RZ, R8, RZ, 0x33, !PT ;  /* 0x00000008ff05a212 */ /* 0x000fca00078e33ff */
[----:B------:R-:W-:-:S04]  /*1300*/  IMAD.MOV R9, RZ, RZ, -R5 ;  /* 0x000000ffff097224 */ /* 0x000fc800078e0a05 */
[----:B------:R-:W-:Y:S02]  /*1310*/  IMAD R9, R8, R9, R10 ;  /* 0x0000000908097224 */ /* 0x000fe400078e020a */
[----:B------:R-:W-:Y:S02]  /*1320*/  IMAD.MOV.U32 R10, RZ, RZ, R5 ;  /* 0x000000ffff0a7224 */ /* 0x000fe400078e0005 */
.L_x_625:
[----:B------:R-:W-:Y:S05]  /*1330*/  BSYNC B1 ;  /* 0x0000000000017941 */ /* 0x000fea0003800000 */
.L_x_623:
[----:B------:R-:W0:Y:S01]  /*1340*/  LDC.64 R4, c[0x0][R12+0x228] ;  /* 0x00008a000c047b82 */ /* 0x000e220000000a00 */
[----:B------:R-:W-:Y:S01]  /*1350*/  ISETP.NE.AND P0, PT, R21, 0x1, PT ;  /* 0x000000011500780c */ /* 0x000fe20003f05270 */
[-C--:B0-----:R-:W-:Y:S02]  /*1360*/  IMAD R3, R5, R9.reuse, RZ ;  /* 0x0000000905037224 */ /* 0x081fe400078e02ff */
[----:B------:R-:W-:-:S04]  /*1370*/  IMAD.WIDE.U32 R16, R4, R9, R16 ;  /* 0x0000000904107225 */ /* 0x000fc800078e0010 */
[----:B------:R-:W-:-:S05]  /*1380*/  IMAD R3, R4, R7, R3 ;  /* 0x0000000704037224 */ /* 0x000fca00078e0203 */
[----:B------:R-:W-:Y:S01]  /*1390*/  IADD3 R17, R17, R3, RZ ;  /* 0x0000000311117210 */ /* 0x000fe20007ffe0ff */
[----:B------:R-:W-:Y:S05]  /*13a0*/  @!P0 BRA `(.L_x_607) ;  /* 0x0000065000008947 */ /* 0x000fea0003800000 */
[----:B------:R-:W0:Y:S01]  /*13b0*/  LDC.64 R8, c[0x0][R12+0x158] ;  /* 0x000056000c087b82 */ /* 0x000e220000000a00 */
[----:B------:R-:W-:Y:S01]  /*13c0*/  BSSY B1, `(.L_x_626) ;  /* 0x000002b000017945 */ /* 0x000fe20003800000 */
        /* <DEDUP_REMOVED lines=19> */
.L_x_627:
        /* <DEDUP_REMOVED lines=23> */
.L_x_628:
[----:B------:R-:W-:Y:S05]  /*1670*/  BSYNC B1 ;  /* 0x0000000000017941 */ /* 0x000fea0003800000 */
.L_x_626:
        /* <DEDUP_REMOVED lines=21> */
[----:B------:R-:W-:-:S03]  /*17d0*/  MOV R10, R14 ;  /* 0x0000000e000a7202 */ /* 0x000fc60000000f00 */
[----:B------:R-:W-:Y:S02]  /*17e0*/  IMAD R7, R7, R8, RZ ;  /* 0x0000000807077224 */ /* 0x000fe400078e02ff */
[----:B------:R-:W-:Y:S02]  /*17f0*/  IMAD.MOV.U32 R11, RZ, RZ, R3 ;  /* 0x000000ffff0b7224 */ /* 0x000fe400078e0003 */
[----:B------:R-:W-:-:S04]  /*1800*/  IMAD R7, R9, R13, R7 ;  /* 0x0000000d09077224 */ /* 0x000fc800078e0207 */
[----:B------:R-:W-:Y:S01]  /*1810*/  IMAD.IADD R7, R5, 0x1, R7 ;  /* 0x0000000105077824 */ /* 0x000fe200078e0207 */
[----:B------:R-:W-:Y:S05]  /*1820*/  BRA `(.L_x_631) ;  /* 0x0000017000007947 */ /* 0x000fea0003800000 */
.L_x_630:
[----:B------:R-:W0:Y:S01]  /*1830*/  I2F.U32.RP R3, R8 ;  /* 0x0000000800037306 */ /* 0x000e220000209000 */
[----:B------:R-:W-:Y:S01]  /*1840*/  IADD3 R7, RZ, -R8, RZ ;  /* 0x80000008ff077210 */ /* 0x000fe20007ffe0ff */
[----:B------:R-:W-:Y:S01]  /*1850*/  IMAD.MOV.U32 R11, RZ, RZ, RZ ;  /* 0x000000ffff0b7224 */ /* 0x000fe200078e00ff */
[----:B------:R-:W-:-:S05]  /*1860*/  ISETP.NE.U32.AND P2, PT, R8, RZ, PT ;  /* 0x000000ff0800720c */ /* 0x000fca0003f45070 */
        /* <DEDUP_REMOVED lines=12> */
[----:B------:R-:W-:Y:S01]  /*1930*/  ISETP.GE.U32.AND P1, PT, R7, R8, PT ;  /* 0x000000080700720c */ /* 0x000fe20003f26070 */
[----:B------:R-:W-:-:S12]  /*1940*/  HFMA2.MMA R7, -RZ, RZ, 0, 0 ;  /* 0x00000000ff077435 */ /* 0x000fd800000001ff */
[----:B------:R-:W-:Y:S02]  /*1950*/  @P1 IADD3 R5, R5, 0x1, RZ ;  /* 0x0000000105051810 */ /* 0x000fe40007ffe0ff */
[----:B------:R-:W-:-:S05]  /*1960*/  @!P2 LOP3.LUT R5, RZ, R8, RZ, 0x33, !PT ;  /* 0x00000008ff05a212 */ /* 0x000fca00078e33ff */
[----:B------:R-:W-:-:S04]  /*1970*/  IMAD.MOV R3, RZ, RZ, -R5 ;  /* 0x000000ffff037224 */ /* 0x000fc800078e0a05 */
[----:B------:R-:W-:Y:S02]  /*1980*/  IMAD R4, R8, R3, R10 ;  /* 0x0000000308047224 */ /* 0x000fe400078e020a */
[----:B------:R-:W-:Y:S02]  /*1990*/  IMAD.MOV.U32 R10, RZ, RZ, R5 ;  /* 0x000000ffff0a7224 */ /* 0x000fe400078e0005 */
.L_x_631:
[----:B------:R-:W-:Y:S05]  /*19a0*/  BSYNC B1 ;  /* 0x0000000000017941 */ /* 0x000fea0003800000 */
.L_x_629:
[----:B------:R-:W0:Y:S02]  /*19b0*/  LDC.64 R12, c[0x0][R12+0x218] ;  /* 0x000086000c0c7b82 */ /* 0x000e240000000a00 */
[-C--:B0-----:R-:W-:Y:S02]  /*19c0*/  IMAD R3, R13, R4.reuse, RZ ;  /* 0x000000040d037224 */ /* 0x081fe400078e02ff */
[----:B------:R-:W-:-:S04]  /*19d0*/  IMAD.WIDE.U32 R16, R12, R4, R16 ;  /* 0x000000040c107225 */ /* 0x000fc800078e0010 */
[----:B------:R-:W-:-:S04]  /*19e0*/  IMAD R3, R12, R7, R3 ;  /* 0x000000070c037224 */ /* 0x000fc800078e0203 */
[----:B------:R-:W-:Y:S02]  /*19f0*/  IMAD.IADD R17, R17, 0x1, R3 ;  /* 0x0000000111117824 */ /* 0x000fe400078e0203 */
.L_x_607:
[----:B------:R-:W-:Y:S01]  /*1a00*/  MOV R4, c[0x0][0x498] ;  /* 0x0001260000047a02 */ /* 0x000fe20000000f00 */
[----:B------:R-:W-:Y:S02]  /*1a10*/  IMAD R3, R11, c[0x0][0x230], RZ ;  /* 0x00008c000b037a24 */ /* 0x000fe400078e02ff */
[----:B------:R-:W-:Y:S01]  /*1a20*/  IMAD.WIDE.U32 R40, R10, c[0x0][0x230], R16 ;  /* 0x00008c000a287a25 */ /* 0x000fe200078e0010 */
[----:B------:R-:W-:Y:S02]  /*1a30*/  ISETP.GE.AND P0, PT, R4, 0x2, PT ;  /* 0x000000020400780c */ /* 0x000fe40003f06270 */
[----:B------:R-:W-:Y:S01]  /*1a40*/  MOV R17, R29 ;  /* 0x0000001d00117202 */ /* 0x000fe20000000f00 */
[----:B------:R-:W-:Y:S02]  /*1a50*/  IMAD R3, R10, c[0x0][0x234], R3 ;  /* 0x00008d000a037a24 */ /* 0x000fe400078e0203 */
[----:B------:R-:W-:Y:S02]  /*1a60*/  IMAD.MOV.U32 R16, RZ, RZ, R28 ;  /* 0x000000ffff107224 */ /* 0x000fe400078e001c */
[----:B------:R-:W-:-:S06]  /*1a70*/  IMAD.IADD R41, R41, 0x1, R3 ;  /* 0x0000000129297824 */ /* 0x000fcc00078e0203 */
[----:B------:R-:W-:Y:S05]  /*1a80*/  @!P0 BRA `(.L_x_632) ;  /* 0x000018d000008947 */ /* 0x000fea0003800000 */
[----:B------:R-:W-:Y:S01]  /*1a90*/  LOP3.LUT R0, RZ, c[0x0][0x498], RZ, 0x33, !PT ;  /* 0x00012600ff007a12 */ /* 0x000fe200078e33ff */
[----:B------:R-:W-:Y:S02]  /*1aa0*/  IMAD.MOV.U32 R8, RZ, RZ, c[0x0][0x498] ;  /* 0x00012600ff087624 */ /* 0x000fe400078e00ff */
[----:B------:R-:W-:Y:S01]  /*1ab0*/  IMAD.MOV.U32 R16, RZ, RZ, R28 ;  /* 0x000000ffff107224 */ /* 0x000fe200078e001c */
[----:B------:R-:W-:Y:S01]  /*1ac0*/  IMNMX R0, R0, -0x3, !PT ;  /* 0xfffffffd00007817 */ /* 0x000fe20007800200 */
[----:B------:R-:W-:-:S03]  /*1ad0*/  IMAD.MOV.U32 R17, RZ, RZ, R29 ;  /* 0x000000ffff117224 */ /* 0x000fc600078e001d */
[----:B------:R-:W-:-:S04]  /*1ae0*/  IADD3 R0, R0, c[0x0][0x498], RZ ;  /* 0x0001260000007a10 */ /* 0x000fc80007ffe0ff */
[C---:B------:R-:W-:Y:S02]  /*1af0*/  IADD3 R2, R0.reuse, 0x1, RZ ;  /* 0x0000000100027810 */ /* 0x040fe40007ffe0ff */
[----:B------:R-:W-:Y:S01]  /*1b00*/  IADD3 R9, R0, 0x2, RZ ;  /* 0x0000000200097810 */ /* 0x000fe20007ffe0ff */
[----:B------:R-:W-:Y:S01]  /*1b10*/  HFMA2.MMA R0, -RZ, RZ, 0, 0 ;  /* 0x00000000ff007435 */ /* 0x000fe200000001ff */
[----:B------:R-:W-:Y:S01]  /*1b20*/  ISETP.GE.U32.AND P0, PT, R2, 0x3, PT ;  /* 0x000000030200780c */ /* 0x000fe20003f06070 */
[----:B------:R-:W-:Y:S01]  /*1b30*/  IMAD.MOV.U32 R2, RZ, RZ, RZ ;  /* 0x000000ffff027224 */ /* 0x000fe200078e00ff */
[----:B------:R-:W-:-:S11]  /*1b40*/  LOP3.LUT R20, R9, 0x3, RZ, 0xc0, !PT ;  /* 0x0000000309147812 */ /* 0x000fd600078ec0ff */
[----:B------:R-:W-:Y:S05]  /*1b50*/  @!P0 BRA `(.L_x_633) ;  /* 0x00000e0000008947 */ /* 0x000fea0003800000 */
[----:B------:R-:W-:Y:S01]  /*1b60*/  BSSY B1, `(.L_x_633) ;  /* 0x00000df000017945 */ /* 0x000fe20003800000 */
[----:B------:R-:W-:Y:S01]  /*1b70*/  IADD3 R9, R9, -R20, RZ ;  /* 0x8000001409097210 */ /* 0x000fe20007ffe0ff */
[----:B------:R-:W-:Y:S01]  /*1b80*/  IMAD.MOV.U32 R2, RZ, RZ, RZ ;  /* 0x000000ffff027224 */ /* 0x000fe200078e00ff */
[----:B------:R-:W-:Y:S01]  /*1b90*/  MOV R16, R28 ;  /* 0x0000001c00107202 */ /* 0x000fe20000000f00 */
[----:B------:R-:W-:Y:S02]  /*1ba0*/  IMAD.MOV.U32 R0, RZ, RZ, RZ ;  /* 0x000000ffff007224 */ /* 0x000fe400078e00ff */
[----:B------:R-:W-:Y:S02]  /*1bb0*/  IMAD.MOV.U32 R17, RZ, RZ, R29 ;  /* 0x000000ffff117224 */ /* 0x000fe400078e001d */
.L_x_647:
[----:B------:R-:W-:Y:S01]  /*1bc0*/  IMAD.MOV.U32 R3, RZ, RZ, 0x8 ;  /* 0x00000008ff037424 */ /* 0x000fe200078e00ff */
[----:B------:R-:W-:Y:S01]  /*1bd0*/  IADD3 R9, R9, -0x4, RZ ;  /* 0xfffffffc09097810 */ /* 0x000fe20007ffe0ff */
[----:B------:R-:W-:Y:S02]  /*1be0*/  BSSY B2, `(.L_x_634) ;  /* 0x000002e000027945 */ /* 0x000fe40003800000 */
[----:B------:R-:W-:Y:S01]  /*1bf0*/  IMAD R12, R8, R3, c[0x2][0x10] ;  /* 0x00800400080c7624 */ /* 0x000fe200078e0203 */
[----:B------:R-:W-:-:S03]  /*1c00*/  ISETP.NE.AND P0, PT, R9, RZ, PT ;  /* 0x000000ff0900720c */ /* 0x000fc60003f05270 */
[----:B------:R-:W0:Y:S02]  /*1c10*/  LDC.64 R10, c[0x0][R12+0x160] ;  /* 0x000058000c0a7b82 */ /* 0x000e240000000a00 */
        /* <DEDUP_REMOVED lines=15> */
[----:B------:R-:W-:Y:S02]  /*1d10*/  IMAD.MOV.U32 R10, RZ, RZ, R14 ;  /* 0x000000ffff0a7224 */ /* 0x000fe400078e000e */
[----:B------:R-:W-:Y:S01]  /*1d20*/  IMAD.MOV.U32 R11, RZ, RZ, R3 ;  /* 0x000000ffff0b7224 */ /* 0x000fe200078e0003 */
[----:B------:R-:W-:Y:S01]  /*1d30*/  IADD3 R7, R5, R7, RZ ;  /* 0x0000000705077210 */ /* 0x000fe20007ffe0ff */
[----:B------:R-:W-:Y:S05]  /*1d40*/  BRA `(.L_x_636) ;  /* 0x0000017000007947 */ /* 0x000fea0003800000 */
.L_x_635:
        /* <DEDUP_REMOVED lines=17> */
[----:B------:R-:W-:-:S12]  /*1e60*/  IMAD.MOV.U32 R7, RZ, RZ, RZ ;  /* 0x000000ffff077224 */ /* 0x000fd800078e00ff */
[----:B------:R-:W-:Y:S02]  /*1e70*/  @P2 IADD3 R5, R5, 0x1, RZ ;  /* 0x0000000105052810 */ /* 0x000fe40007ffe0ff */
[----:B------:R-:W-:-:S05]  /*1e80*/  @!P3 LOP3.LUT R5, RZ, R10, RZ, 0x33, !PT ;  /* 0x0000000aff05b212 */ /* 0x000fca00078e33ff */
[----:B------:R-:W-:-:S04]  /*1e90*/  IMAD.MOV R19, RZ, RZ, -R5 ;  /* 0x000000ffff137224 */ /* 0x000fc800078e0a05 */
[----:B------:R-:W-:Y:S01]  /*1ea0*/  IMAD R19, R10, R19, R16 ;  /* 0x000000130a137224 */ /* 0x000fe200078e0210 */
[----:B------:R-:W-:Y:S02]  /*1eb0*/  MOV R10, R5 ;  /* 0x00000005000a7202 */ /* 0x000fe40000000f00 */
.L_x_636:
[----:B------:R-:W-:Y:S05]  /*1ec0*/  BSYNC B2 ;  /* 0x0000000000027941 */ /* 0x000fea0003800000 */
.L_x_634:
        /* <DEDUP_REMOVED lines=8> */
[----:B------:R-:W-:-:S05]  /*1f50*/  IMAD R5, R4, R7, R5 ;  /* 0x0000000704057224 */ /* 0x000fca00078e0205 */
[----:B------:R-:W-:Y:S01]  /*1f60*/  IADD3 R0, R19, R5, RZ ;  /* 0x0000000513007210 */ /* 0x000fe20007ffe0ff */
[----:B------:R-:W-:Y:S05]  /*1f70*/  @!P1 BRA `(.L_x_638) ;  /* 0x0000012000009947 */ /* 0x000fea0003800000 */
[----:B------:R-:W-:Y:S01]  /*1f80*/  IMAD.MOV.U32 R7, RZ, RZ, R10 ;  /* 0x000000ffff077224 */ /* 0x000fe200078e000a */
[----:B------:R-:W-:Y:S01]  /*1f90*/  MOV R4, R16 ;  /* 0x0000001000047202 */ /* 0x000fe20000000f00 */
[----:B------:R-:W-:Y:S01]  /*1fa0*/  IMAD.MOV.U32 R5, RZ, RZ, R11 ;  /* 0x000000ffff057224 */ /* 0x000fe200078e000b */
[----:B------:R-:W-:Y:S01]  /*1fb0*/  MOV R6, 0x1fe0 ;  /* 0x00001fe000067802 */ /* 0x000fe20000000f00 */
[----:B------:R-:W-:Y:S02]  /*1fc0*/  IMAD.MOV.U32 R3, RZ, RZ, R17 ;  /* 0x000000ffff037224 */ /* 0x000fe400078e0011 */
[----:B------:R-:W-:Y:S05]  /*1fd0*/  CALL.REL.NOINC `($__internal_40_$__cuda_sm20_div_u64) ;  /* 0x0000bfe000007944 */ /* 0x000fea0003c00000 */
[----:B------:R-:W-:Y:S01]  /*1fe0*/  IADD3 R13, P1, RZ, -R14, RZ ;  /* 0x8000000eff0d7210 */ /* 0x000fe20007f3e0ff */
[----:B------:R-:W-:Y:S01]  /*1ff0*/  IMAD.MOV.U32 R5, RZ, RZ, R11 ;  /* 0x000000ffff057224 */ /* 0x000fe200078e000b */
[----:B------:R-:W-:-:S03]  /*2000*/  MOV R4, R10 ;  /* 0x0000000a00047202 */ /* 0x000fc60000000f00 */
        /* <DEDUP_REMOVED lines=9> */
.L_x_638:
        /* <DEDUP_REMOVED lines=23> */
.L_x_639:
[----:B------:R-:W-:Y:S05]  /*2210*/  BSYNC B2 ;  /* 0x0000000000027941 */ /* 0x000fea0003800000 */
.L_x_637:
        /* <DEDUP_REMOVED lines=29> */
.L_x_641:
        /* <DEDUP_REMOVED lines=23> */
.L_x_642:
[----:B------:R-:W-:Y:S05]  /*2560*/  BSYNC B2 ;  /* 0x0000000000027941 */ /* 0x000fea0003800000 */
.L_x_640:
        /* <DEDUP_REMOVED lines=26> */
[----:B------:R-:W-:-:S05]  /*2710*/  IMAD R7, R11, R13, R7 ;  /* 0x0000000d0b077224 */ /* 0x000fca00078e0207 */
[----:B------:R-:W-:Y:S01]  /*2720*/  IADD3 R5, R5, R7, RZ ;  /* 0x0000000705057210 */ /* 0x000fe20007ffe0ff */
[----:B------:R-:W-:Y:S05]  /*2730*/  BRA `(.L_x_645) ;  /* 0x0000017000007947 */ /* 0x000fea0003800000 */
.L_x_644:
        /* <DEDUP_REMOVED lines=23> */
.L_x_645:
[----:B------:R-:W-:Y:S05]  /*28b0*/  BSYNC B2 ;  /* 0x0000000000027941 */ /* 0x000fea0003800000 */
.L_x_643:
[----:B------:R-:W0:Y:S01]  /*28c0*/  LDC.64 R12, c[0x0][R12+0x210] ;  /* 0x000084000c0c7b82 */ /* 0x000e220000000a00 */
[----:B------:R-:W-:Y:S02]  /*28d0*/  IMAD.MOV.U32 R2, RZ, RZ, R18 ;  /* 0x000000ffff027224 */ /* 0x000fe400078e0012 */
[----:B------:R-:W-:Y:S02]  /*28e0*/  IMAD.MOV.U32 R3, RZ, RZ, R0 ;  /* 0x000000ffff037224 */ /* 0x000fe400078e0000 */
[-C--:B0-----:R-:W-:Y:S02]  /*28f0*/  IMAD R6, R13, R4.reuse, RZ ;  /* 0x000000040d067224 */ /* 0x081fe400078e02ff */
[----:B------:R-:W-:-:S04]  /*2900*/  IMAD.WIDE.U32 R2, R12, R4, R2 ;  /* 0x000000040c027225 */ /* 0x000fc800078e0002 */
[----:B------:R-:W-:-:S05]  /*2910*/  IMAD R5, R12, R5, R6 ;  /* 0x000000050c057224 */ /* 0x000fca00078e0206 */
[----:B------:R-:W-:Y:S01]  /*2920*/  IADD3 R0, R3, R5, RZ ;  /* 0x0000000503007210 */ /* 0x000fe20007ffe0ff */
[----:B------:R-:W-:Y:S01]  /*2930*/  @!P0 CALL.REL.NOINC `(.L_x_646) ;  /* 0x0000001000008944 */ /* 0x000fe20003c00000 */
[----:B------:R-:W-:Y:S05]  /*2940*/  BRA `(.L_x_647) ;  /* 0xfffff27000007947 */ /* 0x000fea000383ffff */
.L_x_646:
[----:B------:R-:W-:Y:S05]  /*2950*/  BSYNC B1 ;  /* 0x0000000000017941 */ /* 0x000fea0003800000 */
.L_x_633:
[----:B------:R-:W-:-:S13]  /*2960*/  ISETP.NE.AND P0, PT, R20, RZ, PT ;  /* 0x000000ff1400720c */ /* 0x000fda0003f05270 */
[----:B------:R-:W-:Y:S05]  /*2970*/  @!P0 BRA `(.L_x_632) ;  /* 0x000009e000008947 */ /* 0x000fea0003800000 */
[----:B------:R-:W-:Y:S01]  /*2980*/  IMAD.MOV.U32 R3, RZ, RZ, 0x8 ;  /* 0x00000008ff037424 */ /* 0x000fe200078e00ff */
[----:B------:R-:W-:Y:S03]  /*2990*/  BSSY B1, `(.L_x_648) ;  /* 0x000002d000017945 */ /* 0x000fe60003800000 */
[----:B------:R-:W-:-:S04]  /*29a0*/  IMAD R10, R8, R3, c[0x2][0x10] ;  /* 0x00800400080a7624 */ /* 0x000fc800078e0203 */
        /* <DEDUP_REMOVED lines=10> */
[----:B------:R-:W-:-:S04]  /*2a50*/  IADD3 R11, P0, RZ, -R14, RZ ;  /* 0x8000000eff0b7210 */ /* 0x000fc80007f1e0ff */
[----:B------:R-:W-:Y:S01]  /*2a60*/  IADD3.X R7, RZ, ~R3, RZ, P0, !PT ;  /* 0x80000003ff077210 */ /* 0x000fe200007fe4ff */
        /* <DEDUP_REMOVED lines=8> */
.L_x_649:
        /* <DEDUP_REMOVED lines=23> */
.L_x_650:
[----:B------:R-:W-:Y:S05]  /*2c60*/  BSYNC B1 ;  /* 0x0000000000017941 */ /* 0x000fea0003800000 */
.L_x_648:
[----:B------:R-:W0:Y:S01]  /*2c70*/  LDC.64 R4, c[0x0][R10+0x228] ;  /* 0x00008a000a047b82 */ /* 0x000e220000000a00 */
[----:B------:R-:W-:Y:S01]  /*2c80*/  ISETP.NE.AND P0, PT, R20, 0x1, PT ;  /* 0x000000011400780c */ /* 0x000fe20003f05270 */
[----:B------:R-:W-:Y:S02]  /*2c90*/  IMAD.MOV.U32 R3, RZ, RZ, R0 ;  /* 0x000000ffff037224 */ /* 0x000fe400078e0000 */
[-C--:B0-----:R-:W-:Y:S02]  /*2ca0*/  IMAD R5, R5, R9.reuse, RZ ;  /* 0x0000000905057224 */ /* 0x081fe400078e02ff */
[----:B------:R-:W-:-:S04]  /*2cb0*/  IMAD.WIDE.U32 R2, R4, R9, R2 ;  /* 0x0000000904027225 */ /* 0x000fc800078e0002 */
[----:B------:R-:W-:-:S04]  /*2cc0*/  IMAD R5, R4, R7, R5 ;  /* 0x0000000704057224 */ /* 0x000fc800078e0205 */
[----:B------:R-:W-:Y:S01]  /*2cd0*/  IMAD.IADD R0, R3, 0x1, R5 ;  /* 0x0000000103007824 */ /* 0x000fe200078e0205 */
[----:B------:R-:W-:Y:S05]  /*2ce0*/  @!P0 BRA `(.L_x_632) ;  /* 0x0000067000008947 */ /* 0x000fea0003800000 */
[----:B------:R-:W0:Y:S01]  /*2cf0*/  LDC.64 R8, c[0x0][R10+0x158] ;  /* 0x000056000a087b82 */ /* 0x000e220000000a00 */
[----:B------:R-:W-:Y:S01]  /*2d00*/  BSSY B1, `(.L_x_651) ;  /* 0x000002b000017945 */ /* 0x000fe20003800000 */
        /* <DEDUP_REMOVED lines=14> */
[----:B------:R-:W-:Y:S01]  /*2df0*/  IMAD R7, R9, R11, R7 ;  /* 0x0000000b09077224 */ /* 0x000fe200078e0207 */
[----:B------:R-:W-:Y:S01]  /*2e00*/  MOV R9, R4 ;  /* 0x0000000400097202 */ /* 0x000fe20000000f00 */
[----:B------:R-:W-:Y:S02]  /*2e10*/  IMAD.MOV.U32 R17, RZ, RZ, R3 ;  /* 0x000000ffff117224 */ /* 0x000fe400078e0003 */
[----:B------:R-:W-:Y:S01]  /*2e20*/  IMAD.IADD R7, R5, 0x1, R7 ;  /* 0x0000000105077824 */ /* 0x000fe200078e0207 */
[----:B------:R-:W-:Y:S05]  /*2e30*/  BRA `(.L_x_653) ;  /* 0x0000017000007947 */ /* 0x000fea0003800000 */
.L_x_652:
        /* <DEDUP_REMOVED lines=23> */
.L_x_653:
[----:B------:R-:W-:Y:S05]  /*2fb0*/  BSYNC B1 ;  /* 0x0000000000017941 */ /* 0x000fea0003800000 */
.L_x_651:
[----:B------:R-:W0:Y:S01]  /*2fc0*/  LDC.64 R4, c[0x0][R10+0x220] ;  /* 0x000088000a047b82 */ /* 0x000e220000000a00 */
[----:B------:R-:W-:Y:S01]  /*2fd0*/  ISETP.NE.AND P0, PT, R20, 0x2, PT ;  /* 0x000000021400780c */ /* 0x000fe20003f05270 */
[----:B------:R-:W-:Y:S02]  /*2fe0*/  IMAD.MOV.U32 R3, RZ, RZ, R0 ;  /* 0x000000ffff037224 */ /* 0x000fe400078e0000 */
        /* <DEDUP_REMOVED lines=25> */
.L_x_655:
        /* <DEDUP_REMOVED lines=23> */
.L_x_656:
[----:B------:R-:W-:Y:S05]  /*32f0*/  BSYNC B1 ;  /* 0x0000000000017941 */ /* 0x000fea0003800000 */
.L_x_654:
[----:B------:R-:W0:Y:S01]  /*3300*/  LDC.64 R10, c[0x0][R10+0x218] ;  /* 0x000086000a0a7b82 */ /* 0x000e220000000a00 */
[----:B------:R-:W-:Y:S02]  /*3310*/  IMAD.MOV.U32 R3, RZ, RZ, R0 ;  /* 0x000000ffff037224 */ /* 0x000fe400078e0000 */
[-C--:B0-----:R-:W-:Y:S02]  /*3320*/  IMAD R5, R11, R4.reuse, RZ ;  /* 0x000000040b057224 */ /* 0x081fe400078e02ff */
[----:B------:R-:W-:-:S04]  /*3330*/  IMAD.WIDE.U32 R2, R10, R4, R2 ;  /* 0x000000040a027225 */ /* 0x000fc800078e0002 */
[----:B------:R-:W-:-:S05]  /*3340*/  IMAD R5, R10, R7, R5 ;  /* 0x000000070a057224 */ /* 0x000fca00078e0205 */
[----:B------:R-:W-:-:S05]  /*3350*/  IADD3 R0, R3, R5, RZ ;  /* 0x0000000503007210 */ /* 0x000fca0007ffe0ff */
.L_x_632:
[----:B------:R-:W-:Y:S02]  /*3360*/  IMAD.MOV.U32 R3, RZ, RZ, R0 ;  /* 0x000000ffff037224 */ /* 0x000fe400078e0000 */
[----:B------:R-:W-:Y:S02]  /*3370*/  IMAD R5, R17, c[0x0][0x3d0], RZ ;  /* 0x0000f40011057a24 */ /* 0x000fe400078e02ff */
[----:B------:R-:W-:-:S04]  /*3380*/  IMAD.WIDE.U32 R2, R16, c[0x0][0x3d0], R2 ;  /* 0x0000f40010027a25 */ /* 0x000fc800078e0002 */
[----:B------:R-:W-:Y:S01]  /*3390*/  IMAD R5, R16, c[0x0][0x3d4], R5 ;  /* 0x0000f50010057a24 */ /* 0x000fe200078e0205 */
[----:B------:R-:W-:-:S03]  /*33a0*/  MOV R35, R2 ;  /* 0x0000000200237202 */ /* 0x000fc60000000f00 */
[----:B------:R-:W-:Y:S02]  /*33b0*/  IMAD.IADD R37, R3, 0x1, R5 ;  /* 0x0000000103257824 */ /* 0x000fe400078e0205 */
.L_x_606:
[----:B------:R-:W-:Y:S05]  /*33c0*/  BSYNC B0 ;  /* 0x0000000000007941 */ /* 0x000fea0003800000 */
.L_x_605:
[----:B------:R-:W-:Y:S01]  /*33d0*/  IMNMX R30, R30, 0x4, PT ;  /* 0x000000041e1e7817 */ /* 0x000fe20003800200 */
[----:B------:R-:W-:Y:S01]  /*33e0*/  BSSY B0, `(.L_x_657) ;  /* 0x0000333000007945 */ /* 0x000fe20003800000 */
[----:B------:R-:W-:Y:S01]  /*33f0*/  IADD3 R9, P1, R28, 0x1, RZ ;  /* 0x000000011c097810 */ /* 0x000fe20007f3e0ff */
[----:B------:R-:W-:Y:S01]  /*3400*/  IMAD.MOV.U32 R27, RZ, RZ, RZ ;  /* 0x000000ffff1b7224 */ /* 0x000fe200078e00ff */
[----:B------:R-:W-:Y:S01]  /*3410*/  ISETP.GE.AND P0, PT, R30, 0x2, PT ;  /* 0x000000021e00780c */ /* 0x000fe20003f06270 */
[----:B------:R-:W-:Y:S01]  /*3420*/  IMAD.MOV.U32 R36, RZ, RZ, RZ ;  /* 0x000000ffff247224 */ /* 0x000fe200078e00ff */
[----:B------:R-:W-:-:S11]  /*3430*/  IADD3.X R8, RZ, R29, RZ, P1, !PT ;  /* 0x0000001dff087210 */ /* 0x000fd60000ffe4ff */
[----:B------:R-:W-:Y:S05]  /*3440*/  @!P0 BRA `(.L_x_658) ;  /* 0x000032c000008947 */ /* 0x000fea0003800000 */
[----:B------:R-:W-:Y:S01]  /*3450*/  IMAD.MOV.U32 R0, RZ, RZ, c[0x0][0x2f8] ;  /* 0x0000be00ff007624 */ /* 0x000fe200078e00ff */
[----:B------:R-:W-:Y:S01]  /*3460*/  CS2R R24, SRZ ;  /* 0x0000000000187805 */ /* 0x000fe2000001ff00 */
[----:B------:R-:W-:Y:S02]  /*3470*/  IMAD.MOV.U32 R2, RZ, RZ, RZ ;  /* 0x000000ffff027224 */ /* 0x000fe400078e00ff */
[----:B------:R-:W-:Y:S01]  /*3480*/  IMAD.MOV.U32 R18, RZ, RZ, R9 ;  /* 0x000000ffff127224 */ /* 0x000fe200078e0009 */
[----:B------:R-:W-:Y:S01]  /*3490*/  ISETP.GE.AND P0, PT, R0, 0x2, PT ;  /* 0x000000020000780c */ /* 0x000fe20003f06270 */
[----:B------:R-:W-:Y:S01]  /*34a0*/  HFMA2.MMA R0, -RZ, RZ, 0, 0 ;  /* 0x00000000ff007435 */ /* 0x000fe200000001ff */
[----:B------:R-:W-:-:S11]  /*34b0*/  IMAD.MOV.U32 R19, RZ, RZ, R8 ;  /* 0x000000ffff137224 */ /* 0x000fd600078e0008 */
[----:B------:R-:W-:Y:S05]  /*34c0*/  @!P0 BRA `(.L_x_659) ;  /* 0x0000185000008947 */ /* 0x000fea0003800000 */
[----:B------:R-:W-:Y:S01]  /*34d0*/  LOP3.LUT R3, RZ, c[0x0][0x2f8], RZ, 0x33, !PT ;  /* 0x0000be00ff037a12 */ /* 0x000fe200078e33ff */
[----:B------:R-:W-:Y:S01]  /*34e0*/  CS2R R24, SRZ ;  /* 0x0000000000187805 */ /* 0x000fe2000001ff00 */
[----:B------:R-:W-:Y:S01]  /*34f0*/  MOV R10, c[0x0][0x2f8] ;  /* 0x0000be00000a7a02 */ /* 0x000fe20000000f00 */
[----:B------:R-:W-:Y:S01]  /*3500*/  IMAD.MOV.U32 R18, RZ, RZ, R9 ;  /* 0x000000ffff127224 */ /* 0x000fe200078e0009 */
[----:B------:R-:W-:Y:S01]  /*3510*/  IMNMX R3, R3, -0x3, !PT ;  /* 0xfffffffd03037817 */ /* 0x000fe20007800200 */
[----:B------:R-:W-:-:S03]  /*3520*/  IMAD.MOV.U32 R19, RZ, RZ, R8 ;  /* 0x000000ffff137224 */ /* 0x000fc600078e0008 */
[----:B------:R-:W-:-:S04]  /*3530*/  IADD3 R3, R3, c[0x0][0x2f8], RZ ;  /* 0x0000be0003037a10 */ /* 0x000fc80007ffe0ff */
[----:B------:R-:W-:-:S04]  /*3540*/  IADD3 R4, R3, 0x1, RZ ;  /* 0x0000000103047810 */ /* 0x000fc80007ffe0ff */
[----:B------:R-:W-:Y:S02]  /*3550*/  ISETP.GE.U32.AND P0, PT, R4, 0x3, PT ;  /* 0x000000030400780c */ /* 0x000fe40003f06070 */
[----:B------:R-:W-:-:S04]  /*3560*/  IADD3 R4, R3, 0x2, RZ ;  /* 0x0000000203047810 */ /* 0x000fc80007ffe0ff */
[----:B------:R-:W-:-:S07]  /*3570*/  LOP3.LUT R27, R4, 0x3, RZ, 0xc0, !PT ;  /* 0x00000003041b7812 */ /* 0x000fce00078ec0ff */
[----:B------:R-:W-:Y:S05]  /*3580*/  @!P0 BRA `(.L_x_660) ;  /* 0x00000dd000008947 */ /* 0x000fea0003800000 */
[----:B------:R-:W-:Y:S01]  /*3590*/  BSSY B1, `(.L_x_660) ;  /* 0x00000dc000017945 */ /* 0x000fe20003800000 */
[----:B------:R-:W-:Y:S01]  /*35a0*/  IADD3 R11, R4, -R27, RZ ;  /* 0x8000001b040b7210 */ /* 0x000fe20007ffe0ff */
[----:B------:R-:W-:Y:S01]  /*35b0*/  CS2R R24, SRZ ;  /* 0x0000000000187805 */ /* 0x000fe2000001ff00 */
[----:B------:R-:W-:Y:S02]  /*35c0*/  IMAD.MOV.U32 R18, RZ, RZ, R9 ;  /* 0x000000ffff127224 */ /* 0x000fe400078e0009 */
[----:B------:R-:W-:Y:S02]  /*35d0*/  IMAD.MOV.U32 R19, RZ, RZ, R8 ;  /* 0x000000ffff137224 */ /* 0x000fe400078e0008 */
.L_x_674:
[----:B------:R-:W-:Y:S01]  /*35e0*/  SHF.L.U32 R12, R10, 0x3, RZ ;  /* 0x000000030a0c7819 */ /* 0x000fe200000006ff */
[----:B------:R-:W-:Y:S01]  /*35f0*/  BSSY B2, `(.L_x_661) ;  /* 0x000002e000027945 */ /* 0x000fe20003800000 */
[----:B------:R-:W-:Y:S02]  /*3600*/  IADD3 R11, R11, -0x4, RZ ;  /* 0xfffffffc0b0b7810 */ /* 0x000fe40007ffe0ff */
[----:B------:R-:W0:Y:S02]  /*3610*/  LDC.64 R16, c[0x0][R12+0x160] ;  /* 0x000058000c107b82 */ /* 0x000e240000000a00 */
[----:B------:R-:W-:-:S02]  /*3620*/  ISETP.NE.AND P0, PT, R11, RZ, PT ;  /* 0x000000ff0b00720c */ /* 0x000fc40003f05270 */
        /* <DEDUP_REMOVED lines=15> */
[----:B------:R-:W-:Y:S01]  /*3720*/  IMAD R7, R17, R13, R7 ;  /* 0x0000000d11077224 */ /* 0x000fe200078e0207 */
[----:B------:R-:W-:-:S03]  /*3730*/  MOV R17, R4 ;  /* 0x0000000400117202 */ /* 0x000fc60000000f00 */
[----:B------:R-:W-:Y:S01]  /*3740*/  IMAD.IADD R7, R5, 0x1, R7 ;  /* 0x0000000105077824 */ /* 0x000fe200078e0207 */
[----:B------:R-:W-:Y:S05]  /*3750*/  BRA `(.L_x_663) ;  /* 0x0000017000007947 */ /* 0x000fea0003800000 */
.L_x_662:
[----:B------:R-:W0:Y:S01]  /*3760*/  I2F.U32.RP R3, R16 ;  /* 0x0000001000037306 */ /* 0x000e220000209000 */
[----:B------:R-:W-:Y:S01]  /*3770*/  IMAD.MOV R7, RZ, RZ, -R16 ;  /* 0x000000ffff077224 */ /* 0x000fe200078e0a10 */
[----:B------:R-:W-:Y:S01]  /*3780*/  ISETP.NE.U32.AND P3, PT, R16, RZ, PT ;  /* 0x000000ff1000720c */ /* 0x000fe20003f65070 */
[----:B------:R-:W-:-:S05]  /*3790*/  IMAD.MOV.U32 R19, RZ, RZ, RZ ;  /* 0x000000ffff137224 */ /* 0x000fca00078e00ff */
        /* <DEDUP_REMOVED lines=13> */
[----:B------:R-:W-:-:S12]  /*3870*/  HFMA2.MMA R7, -RZ, RZ, 0, 0 ;  /* 0x00000000ff077435 */ /* 0x000fd800000001ff */
[----:B------:R-:W-:Y:S02]  /*3880*/  @P2 IADD3 R5, R5, 0x1, RZ ;  /* 0x0000000105052810 */ /* 0x000fe40007ffe0ff */
[----:B------:R-:W-:-:S05]  /*3890*/  @!P3 LOP3.LUT R5, RZ, R16, RZ, 0x33, !PT ;  /* 0x00000010ff05b212 */ /* 0x000fca00078e33ff */
[----:B------:R-:W-:-:S04]  /*38a0*/  IMAD.MOV R17, RZ, RZ, -R5 ;  /* 0x000000ffff117224 */ /* 0x000fc800078e0a05 */
[----:B------:R-:W-:Y:S02]  /*38b0*/  IMAD R17, R16, R17, R18 ;  /* 0x0000001110117224 */ /* 0x000fe400078e0212 */
[----:B------:R-:W-:Y:S02]  /*38c0*/  IMAD.MOV.U32 R18, RZ, RZ, R5 ;  /* 0x000000ffff127224 */ /* 0x000fe400078e0005 */
.L_x_663:
[----:B------:R-:W-:Y:S05]  /*38d0*/  BSYNC B2 ;  /* 0x0000000000027941 */ /* 0x000fea0003800000 */
.L_x_661:
[----:B------:R-:W0:Y:S01]  /*38e0*/  LDC.64 R20, c[0x0][R12+0x158] ;  /* 0x000056000c147b82 */ /* 0x000e220000000a00 */
[----:B------:R-:W-:Y:S07]  /*38f0*/  BSSY B2, `(.L_x_664) ;  /* 0x0000032000027945 */ /* 0x000fee0003800000 */
        /* <DEDUP_REMOVED lines=26> */
.L_x_665:
        /* <DEDUP_REMOVED lines=23> */
.L_x_666:
[----:B------:R-:W-:Y:S05]  /*3c10*/  BSYNC B2 ;  /* 0x0000000000027941 */ /* 0x000fea0003800000 */
.L_x_664:
        /* <DEDUP_REMOVED lines=29> */
.L_x_668:
        /* <DEDUP_REMOVED lines=23> */
.L_x_669:
[----:B------:R-:W-:Y:S05]  /*3f60*/  BSYNC B2 ;  /* 0x0000000000027941 */ /* 0x000fea0003800000 */
.L_x_667:
        /* <DEDUP_REMOVED lines=29> */
.L_x_671:
        /* <DEDUP_REMOVED lines=23> */
.L_x_672:
[----:B------:R-:W-:Y:S05]  /*42b0*/  BSYNC B2 ;  /* 0x0000000000027941 */ /* 0x000fea0003800000 */
.L_x_670:
        /* <DEDUP_REMOVED lines=9> */
.L_x_673:
[----:B------:R-:W-:Y:S05]  /*4350*/  BSYNC B1 ;  /* 0x0000000000017941 */ /* 0x000fea0003800000 */
.L_x_660:
[----:B------:R-:W-:-:S13]  /*4360*/  ISETP.NE.AND P0, PT, R27, RZ, PT ;  /* 0x000000ff1b00720c */ /* 0x000fda0003f05270 */
[----:B------:R-:W-:Y:S05]  /*4370*/  @!P0 BRA `(.L_x_659) ;  /* 0x000009a000008947 */ /* 0x000fea0003800000 */
[----:B------:R-:W-:Y:S01]  /*4380*/  IMAD.SHL.U32 R12, R10, 0x8, RZ ;  /* 0x000000080a0c7824 */ /* 0x000fe200078e00ff */
        /* <DEDUP_REMOVED lines=21> */
.L_x_676:
        /* <DEDUP_REMOVED lines=23> */
.L_x_677:
[----:B------:R-:W-:Y:S05]  /*4650*/  BSYNC B1 ;  /* 0x0000000000017941 */ /* 0x000fea0003800000 */
.L_x_675:
[----:B------:R-:W0:Y:S01]  /*4660*/  LDC.64 R4, c[0x0][R12+0x228] ;  /* 0x00008a000c047b82 */ /* 0x000e220000000a00 */
[----:B------:R-:W-:Y:S01]  /*4670*/  ISETP.NE.AND P0, PT, R27, 0x1, PT ;  /* 0x000000011b00780c */ /* 0x000fe20003f05270 */
[-C--:B0-----:R-:W-:Y:S02]  /*4680*/  IMAD R3, R5, R11.reuse, RZ ;  /* 0x0000000b05037224 */ /* 0x081fe400078e02ff */
[----:B------:R-:W-:-:S04]  /*4690*/  IMAD.WIDE.U32 R24, R4, R11, R24 ;  /* 0x0000000b04187225 */ /* 0x000fc800078e0018 */
[----:B------:R-:W-:-:S04]  /*46a0*/  IMAD R3, R4, R7, R3 ;  /* 0x0000000704037224 */ /* 0x000fc800078e0203 */
[----:B------:R-:W-:Y:S02]  /*46b0*/  IMAD.IADD R25, R25, 0x1, R3 ;  /* 0x0000000119197824 */ /* 0x000fe400078e0203 */
        /* <DEDUP_REMOVED lines=22> */
.L_x_679:
        /* <DEDUP_REMOVED lines=23> */
.L_x_680:
[----:B------:R-:W-:Y:S05]  /*4990*/  BSYNC B1 ;  /* 0x0000000000017941 */ /* 0x000fea0003800000 */
.L_x_678:
        /* <DEDUP_REMOVED lines=20> */
[----:B------:R-:W-:Y:S01]  /*4ae0*/  IMAD.WIDE.U32 R4, R10, R13, R18 ;  /* 0x0000000d0a047225 */ /* 0x000fe200078e0012 */
[----:B------:R-:W-:-:S03]  /*4af0*/  MOV R19, R3 ;  /* 0x0000000300137202 */ /* 0x000fc60000000f00 */
[----:B------:R-:W-:Y:S02]  /*4b00*/  IMAD R7, R7, R10, RZ ;  /* 0x0000000a07077224 */ /* 0x000fe400078e02ff */
[----:B------:R-:W-:Y:S02]  /*4b10*/  IMAD.MOV.U32 R18, RZ, RZ, R14 ;  /* 0x000000ffff127224 */ /* 0x000fe400078e000e */
[----:B------:R-:W-:-:S04]  /*4b20*/  IMAD R7, R11, R13, R7 ;  /* 0x0000000d0b077224 */ /* 0x000fc800078e0207 */
[----:B------:R-:W-:Y:S01]  /*4b30*/  IMAD.IADD R7, R5, 0x1, R7 ;  /* 0x0000000105077824 */ /* 0x000fe200078e0207 */
[----:B------:R-:W-:Y:S05]  /*4b40*/  BRA `(.L_x_683) ;  /* 0x0000017000007947 */ /* 0x000fea0003800000 */
.L_x_682:
        /* <DEDUP_REMOVED lines=23> */
.L_x_683:
[----:B------:R-:W-:Y:S05]  /*4cc0*/  BSYNC B1 ;  /* 0x0000000000017941 */ /* 0x000fea0003800000 */
.L_x_681:
[----:B------:R-:W0:Y:S02]  /*4cd0*/  LDC.64 R12, c[0x0][R12+0x218] ;  /* 0x000086000c0c7b82 */ /* 0x000e240000000a00 */
[-C--:B0-----:R-:W-:Y:S02]  /*4ce0*/  IMAD R3, R13, R4.reuse, RZ ;  /* 0x000000040d037224 */ /* 0x081fe400078e02ff */
[----:B------:R-:W-:-:S04]  /*4cf0*/  IMAD.WIDE.U32 R24, R12, R4, R24 ;  /* 0x000000040c187225 */ /* 0x000fc800078e0018 */
[----:B------:R-:W-:-:S05]  /*4d00*/  IMAD R3, R12, R7, R3 ;  /* 0x000000070c037224 */ /* 0x000fca00078e0203 */
[----:B------:R-:W-:Y:S02]  /*4d10*/  IADD3 R25, R25, R3, RZ ;  /* 0x0000000319197210 */ /* 0x000fe40007ffe0ff */
.L_x_659:
[----:B------:R-:W-:Y:S02]  /*4d20*/  IMAD.MOV.U32 R6, RZ, RZ, c[0x0][0x498] ;  /* 0x00012600ff067624 */ /* 0x000fe400078e00ff */
[----:B------:R-:W-:Y:S02]  /*4d30*/  IMAD R3, R19, c[0x0][0x230], RZ ;  /* 0x00008c0013037a24 */ /* 0x000fe400078e02ff */
[----:B------:R-:W-:Y:S01]  /*4d40*/  IMAD.WIDE.U32 R4, R18, c[0x0][0x230], R24 ;  /* 0x00008c0012047a25 */ /* 0x000fe200078e0018 */
[----:B------:R-:W-:-:S03]  /*4d50*/  ISETP.GE.AND P0, PT, R6, 0x2, PT ;  /* 0x000000020600780c */ /* 0x000fc60003f06270 */
[----:B------:R-:W-:Y:S01]  /*4d60*/  IMAD R3, R18, c[0x0][0x234], R3 ;  /* 0x00008d0012037a24 */ /* 0x000fe200078e0203 */
[----:B------:R-:W-:-:S03]  /*4d70*/  MOV R39, R4 ;  /* 0x0000000400277202 */ /* 0x000fc60000000f00 */
[----:B------:R-:W-:-:S06]  /*4d80*/  IMAD.IADD R38, R5, 0x1, R3 ;  /* 0x0000000105267824 */ /* 0x000fcc00078e0203 */
[----:B------:R-:W-:Y:S05]  /*4d90*/  @!P0 BRA `(.L_x_684) ;  /* 0x0000191000008947 */ /* 0x000fea0003800000 */
[----:B------:R-:W-:Y:S01]  /*4da0*/  LOP3.LUT R0, RZ, c[0x0][0x498], RZ, 0x33, !PT ;  /* 0x00012600ff007a12 */ /* 0x000fe200078e33ff */
[----:B------:R-:W-:-:S03]  /*4db0*/  IMAD.MOV.U32 R10, RZ, RZ, c[0x0][0x498] ;  /* 0x00012600ff0a7624 */ /* 0x000fc600078e00ff */
[----:B------:R-:W-:-:S04]  /*4dc0*/  IMNMX R0, R0, -0x3, !PT ;  /* 0xfffffffd00007817 */ /* 0x000fc80007800200 */
        /* <DEDUP_REMOVED lines=9> */
[----:B------:R-:W-:Y:S01]  /*4e60*/  IMAD.IADD R11, R11, 0x1, -R24 ;  /* 0x000000010b0b7824 */ /* 0x000fe200078e0a18 */
[----:B------:R-:W-:Y:S01]  /*4e70*/  MOV R0, RZ ;  /* 0x000000ff00007202 */ /* 0x000fe20000000f00 */
[----:B------:R-:W-:Y:S02]  /*4e80*/  IMAD.MOV.U32 R2, RZ, RZ, RZ ;  /* 0x000000ffff027224 */ /* 0x000fe400078e00ff */
.L_x_699:
        /* <DEDUP_REMOVED lines=16> */
[----:B------:R-:W-:Y:S02]  /*4f90*/  IMAD.MOV.U32 R4, RZ, RZ, R9 ;  /* 0x000000ffff047224 */ /* 0x000fe400078e0009 */
[----:B------:R-:W-:Y:S01]  /*4fa0*/  IMAD.MOV.U32 R5, RZ, RZ, R8 ;  /* 0x000000ffff057224 */ /* 0x000fe200078e0008 */
[----:B------:R-:W-:-:S03]  /*4fb0*/  IADD3.X R7, RZ, ~R3, RZ, P1, !PT ;  /* 0x80000003ff077210 */ /* 0x000fc60000ffe4ff */
[----:B------:R-:W-:-:S04]  /*4fc0*/  IMAD.WIDE.U32 R4, R16, R13, R4 ;  /* 0x0000000d10047225 */ /* 0x000fc800078e0004 */
[----:B------:R-:W-:Y:S01]  /*4fd0*/  IMAD R7, R7, R16, RZ ;  /* 0x0000001007077224 */ /* 0x000fe200078e02ff */
[----:B------:R-:W-:Y:S01]  /*4fe0*/  MOV R19, R4 ;  /* 0x0000000400137202 */ /* 0x000fe20000000f00 */
[----:B------:R-:W-:Y:S02]  /*4ff0*/  IMAD.MOV.U32 R16, RZ, RZ, R14 ;  /* 0x000000ffff107224 */ /* 0x000fe400078e000e */
[----:B------:R-:W-:Y:S01]  /*5000*/  IMAD R7, R17, R13, R7 ;  /* 0x0000000d11077224 */ /* 0x000fe200078e0207 */
[----:B------:R-:W-:-:S03]  /*5010*/  MOV R17, R3 ;  /* 0x0000000300117202 */ /* 0x000fc60000000f00 */
[----:B------:R-:W-:Y:S01]  /*5020*/  IMAD.IADD R7, R5, 0x1, R7 ;  /* 0x0000000105077824 */ /* 0x000fe200078e0207 */
[----:B------:R-:W-:Y:S05]  /*5030*/  BRA `(.L_x_688) ;  /* 0x0000017000007947 */ /* 0x000fea0003800000 */
.L_x_687:
        /* <DEDUP_REMOVED lines=9> */
[----:B------:R-:W-:Y:S01]  /*50d0*/  IMAD.HI.U32 R6, R5, R7, R4 ;  /* 0x0000000705067227 */ /* 0x000fe200078e0004 */
[----:B------:R-:W-:-:S05]  /*50e0*/  HFMA2.MMA R7, -RZ, RZ, 0, 0 ;  /* 0x00000000ff077435 */ /* 0x000fca00000001ff */
[----:B------:R-:W-:-:S05]  /*50f0*/  IMAD.HI.U32 R6, R6, R9, RZ ;  /* 0x0000000906067227 */ /* 0x000fca00078e00ff */
[----:B------:R-:W-:-:S05]  /*5100*/  IADD3 R5, -R6, RZ, RZ ;  /* 0x000000ff06057210 */ /* 0x000fca0007ffe1ff */
[----:B------:R-:W-:-:S05]  /*5110*/  IMAD R5, R16, R5, R9 ;  /* 0x0000000510057224 */ /* 0x000fca00078e0209 */
[----:B------:R-:W-:-:S13]  /*5120*/  ISETP.GE.U32.AND P1, PT, R5, R16, PT ;  /* 0x000000100500720c */ /* 0x000fda0003f26070 */
[----:B------:R-:W-:Y:S01]  /*5130*/  @P1 IMAD.IADD R5, R5, 0x1, -R16 ;  /* 0x0000000105051824 */ /* 0x000fe200078e0a10 */
[----:B------:R-:W-:-:S04]  /*5140*/  @P1 IADD3 R6, R6, 0x1, RZ ;  /* 0x0000000106061810 */ /* 0x000fc80007ffe0ff */
[----:B------:R-:W-:-:S13]  /*5150*/  ISETP.GE.U32.AND P2, PT, R5, R16, PT ;  /* 0x000000100500720c */ /* 0x000fda0003f46070 */
[----:B------:R-:W-:Y:S02]  /*5160*/  @P2 IADD3 R6, R6, 0x1, RZ ;  /* 0x0000000106062810 */ /* 0x000fe40007ffe0ff */
[----:B------:R-:W-:-:S05]  /*5170*/  @!P3 LOP3.LUT R6, RZ, R16, RZ, 0x33, !PT ;  /* 0x00000010ff06b212 */ /* 0x000fca00078e33ff */
[----:B------:R-:W-:-:S04]  /*5180*/  IMAD.MOV R19, RZ, RZ, -R6 ;  /* 0x000000ffff137224 */ /* 0x000fc800078e0a06 */
[----:B------:R-:W-:Y:S02]  /*5190*/  IMAD R19, R16, R19, R9 ;  /* 0x0000001310137224 */ /* 0x000fe400078e0209 */
[----:B------:R-:W-:Y:S02]  /*51a0*/  IMAD.MOV.U32 R16, RZ, RZ, R6 ;  /* 0x000000ffff107224 */ /* 0x000fe400078e0006 */
.L_x_688:
[----:B------:R-:W-:Y:S05]  /*51b0*/  BSYNC B2 ;  /* 0x0000000000027941 */ /* 0x000fea0003800000 */
.L_x_686:
[----:B------:R-:W0:Y:S01]  /*51c0*/  LDC.64 R8, c[0x0][R12+0x158] ;  /* 0x000056000c087b82 */ /* 0x000e220000000a00 */
[----:B------:R-:W-:Y:S01]  /*51d0*/  MOV R3, R0 ;  /* 0x0000000000037202 */ /* 0x000fe20000000f00 */
        /* <DEDUP_REMOVED lines=18> */
[-C--:B------:R-:W-:Y:S01]  /*5300*/  IADD3.X R7, RZ, ~R3.reuse, RZ, P1, !PT ;  /* 0x80000003ff077210 */ /* 0x080fe20000ffe4ff */
[----:B------:R-:W-:Y:S01]  /*5310*/  IMAD.MOV.U32 R16, RZ, RZ, R14 ;  /* 0x000000ffff107224 */ /* 0x000fe200078e000e */
[----:B------:R-:W-:Y:S01]  /*5320*/  MOV R17, R3 ;  /* 0x0000000300117202 */ /* 0x000fe20000000f00 */
[----:B------:R-:W-:-:S04]  /*5330*/  IMAD.WIDE.U32 R4, R8, R13, R4 ;  /* 0x0000000d08047225 */ /* 0x000fc800078e0004 */
[----:B------:R-:W-:-:S04]  /*5340*/  IMAD R7, R7, R8, RZ ;  /* 0x0000000807077224 */ /* 0x000fc800078e02ff */
[----:B------:R-:W-:Y:S01]  /*5350*/  IMAD R9, R9, R13, R7 ;  /* 0x0000000d09097224 */ /* 0x000fe200078e0207 */
[----:B------:R-:W-:-:S03]  /*5360*/  MOV R7, R4 ;  /* 0x0000000400077202 */ /* 0x000fc60000000f00 */
[----:B------:R-:W-:Y:S01]  /*5370*/  IMAD.IADD R5, R5, 0x1, R9 ;  /* 0x0000000105057824 */ /* 0x000fe200078e0209 */
[----:B------:R-:W-:Y:S05]  /*5380*/  BRA `(.L_x_691) ;  /* 0x0000017000007947 */ /* 0x000fea0003800000 */
.L_x_690:
        /* <DEDUP_REMOVED lines=23> */
.L_x_691:
[----:B------:R-:W-:Y:S05]  /*5500*/  BSYNC B2 ;  /* 0x0000000000027941 */ /* 0x000fea0003800000 */
.L_x_689:
[----:B------:R-:W0:Y:S01]  /*5510*/  LDC.64 R20, c[0x0][R12+0x150] ;  /* 0x000054000c147b82 */ /* 0x000e220000000a00 */
[----:B------:R-:W-:Y:S01]  /*5520*/  MOV R8, R18 ;  /* 0x0000001200087202 */ /* 0x000fe20000000f00 */
[----:B------:R-:W-:Y:S01]  /*5530*/  IMAD.MOV.U32 R9, RZ, RZ, R0 ;  /* 0x000000ffff097224 */ /* 0x000fe200078e0000 */
[----:B------:R-:W-:Y:S05]  /*5540*/  BSSY B2, `(.L_x_692) ;  /* 0x0000031000027945 */ /* 0x000fea0003800000 */
        /* <DEDUP_REMOVED lines=26> */
.L_x_693:
        /* <DEDUP_REMOVED lines=9> */
[----:B------:R-:W-:-:S04]  /*5780*/  IMAD.HI.U32 R3, R3, R5, R2 ;  /* 0x0000000503037227 */ /* 0x000fc800078e0002 */
[----:B------:R-:W-:Y:S02]  /*5790*/  IMAD.MOV.U32 R5, RZ, RZ, RZ ;  /* 0x000000ffff057224 */ /* 0x000fe400078e00ff */
        /* <DEDUP_REMOVED lines=11> */
.L_x_694:
[----:B------:R-:W-:Y:S05]  /*5850*/  BSYNC B2 ;  /* 0x0000000000027941 */ /* 0x000fea0003800000 */
.L_x_692:
[----:B------:R-:W0:Y:S01]  /*5860*/  LDC.64 R20, c[0x0][R12+0x148] ;  /* 0x000052000c147b82 */ /* 0x000e220000000a00 */
[----:B------:R-:W-:Y:S01]  /*5870*/  MOV R16, R8 ;  /* 0x0000000800107202 */ /* 0x000fe20000000f00 */
[----:B------:R-:W-:Y:S01]  /*5880*/  IMAD.MOV.U32 R17, RZ, RZ, R0 ;  /* 0x000000ffff117224 */ /* 0x000fe200078e0000 */
[----:B------:R-:W-:Y:S01]  /*5890*/  BSSY B2, `(.L_x_695) ;  /* 0x0000031000027945 */ /* 0x000fe20003800000 */
[----:B------:R-:W-:-:S04]  /*58a0*/  IADD3 R10, R10, -0x4, RZ ;  /* 0xfffffffc0a0a7810 */ /* 0x000fc80007ffe0ff */
        /* <DEDUP_REMOVED lines=16> */
[----:B------:R-:W-:Y:S02]  /*59b0*/  MOV R5, R19 ;  /* 0x0000001300057202 */ /* 0x000fe40000000f00 */
        /* <DEDUP_REMOVED lines=8> */
.L_x_696:
        /* <DEDUP_REMOVED lines=9> */
[----:B------:R-:W-:-:S04]  /*5ad0*/  IMAD.HI.U32 R3, R3, R5, R2 ;  /* 0x0000000503037227 */ /* 0x000fc800078e0002 */
[----:B------:R-:W-:Y:S02]  /*5ae0*/  IMAD.MOV.U32 R5, RZ, RZ, RZ ;  /* 0x000000ffff057224 */ /* 0x000fe400078e00ff */
        /* <DEDUP_REMOVED lines=11> */
.L_x_697:
[----:B------:R-:W-:Y:S05]  /*5ba0*/  BSYNC B2 ;  /* 0x0000000000027941 */ /* 0x000fea0003800000 */
.L_x_695:
[----:B------:R-:W0:Y:S01]  /*5bb0*/  LDC.64 R12, c[0x0][R12+0x210] ;  /* 0x000084000c0c7b82 */ /* 0x000e220000000a00 */
[----:B------:R-:W-:Y:S01]  /*5bc0*/  MOV R3, R0 ;  /* 0x0000000000037202 */ /* 0x000fe20000000f00 */
[----:B------:R-:W-:Y:S02]  /*5bd0*/  IMAD.MOV.U32 R2, RZ, RZ, R16 ;  /* 0x000000ffff027224 */ /* 0x000fe400078e0010 */
[-C--:B0-----:R-:W-:Y:S02]  /*5be0*/  IMAD R6, R13, R4.reuse, RZ ;  /* 0x000000040d067224 */ /* 0x081fe400078e02ff */
[----:B------:R-:W-:-:S04]  /*5bf0*/  IMAD.WIDE.U32 R2, R12, R4, R2 ;  /* 0x000000040c027225 */ /* 0x000fc800078e0002 */
[----:B------:R-:W-:-:S04]  /*5c00*/  IMAD R5, R12, R5, R6 ;  /* 0x000000050c057224 */ /* 0x000fc800078e0206 */
[----:B------:R-:W-:Y:S01]  /*5c10*/  IMAD.IADD R0, R3, 0x1, R5 ;  /* 0x0000000103007824 */ /* 0x000fe200078e0205 */
[----:B------:R-:W-:Y:S01]  /*5c20*/  @!P0 CALL.REL.NOINC `(.L_x_698) ;  /* 0x0000001000008944 */ /* 0x000fe20003c00000 */
[----:B------:R-:W-:Y:S05]  /*5c30*/  BRA `(.L_x_699) ;  /* 0xfffff25000007947 */ /* 0x000fea000383ffff */
.L_x_698:
[----:B------:R-:W-:Y:S05]  /*5c40*/  BSYNC B1 ;  /* 0x0000000000017941 */ /* 0x000fea0003800000 */
.L_x_685:
        /* <DEDUP_REMOVED lines=20> */
[----:B------:R-:W-:Y:S02]  /*5d90*/  IMAD.X R7, RZ, RZ, ~R3, P0 ;  /* 0x000000ffff077224 */ /* 0x000fe400000e0e03 */
[----:B------:R-:W-:-:S04]  /*5da0*/  IMAD.WIDE.U32 R4, R10, R13, R4 ;  /* 0x0000000d0a047225 */ /* 0x000fc800078e0004 */
[----:B------:R-:W-:-:S04]  /*5db0*/  IMAD R7, R7, R10, RZ ;  /* 0x0000000a07077224 */ /* 0x000fc800078e02ff */
[----:B------:R-:W-:Y:S02]  /*5dc0*/  IMAD R7, R11, R13, R7 ;  /* 0x0000000d0b077224 */ /* 0x000fe400078e0207 */
[----:B------:R-:W-:-:S03]  /*5dd0*/  IMAD.MOV.U32 R11, RZ, RZ, R4 ;  /* 0x000000ffff0b7224 */ /* 0x000fc600078e0004 */
[----:B------:R-:W-:Y:S01]  /*5de0*/  IADD3 R7, R5, R7, RZ ;  /* 0x0000000705077210 */ /* 0x000fe20007ffe0ff */
[----:B------:R-:W-:Y:S05]  /*5df0*/  BRA `(.L_x_702) ;  /* 0x0000017000007947 */ /* 0x000fea0003800000 */
.L_x_701:
        /* <DEDUP_REMOVED lines=23> */
.L_x_702:
[----:B------:R-:W-:Y:S05]  /*5f70*/  BSYNC B1 ;  /* 0x0000000000017941 */ /* 0x000fea0003800000 */
.L_x_700:
[----:B------:R-:W0:Y:S01]  /*5f80*/  LDC.64 R4, c[0x0][R12+0x228] ;  /* 0x00008a000c047b82 */ /* 0x000e220000000a00 */
[----:B------:R-:W-:Y:S02]  /*5f90*/  ISETP.NE.AND P0, PT, R24, 0x1, PT ;  /* 0x000000011800780c */ /* 0x000fe40003f05270 */
[----:B------:R-:W-:Y:S01]  /*5fa0*/  MOV R3, R0 ;  /* 0x0000000000037202 */ /* 0x000fe20000000f00 */
[----:B0-----:R-:W-:-:S04]  /*5fb0*/  IMAD R5, R5, R11, RZ ;  /* 0x0000000b05057224 */ /* 0x001fc800078e02ff */
        /* <DEDUP_REMOVED lines=18> */
[----:B------:R-:W-:Y:S01]  /*60e0*/  IMAD.MOV.U32 R9, RZ, RZ, R14 ;  /* 0x000000ffff097224 */ /* 0x000fe200078e000e */
[-C--:B------:R-:W-:Y:S02]  /*60f0*/  IADD3.X R7, RZ, ~R3.reuse, RZ, P0, !PT ;  /* 0x80000003ff077210 */ /* 0x080fe400007fe4ff */
[----:B------:R-:W-:Y:S01]  /*6100*/  MOV R8, R3 ;  /* 0x0000000300087202 */ /* 0x000fe20000000f00 */
[----:B------:R-:W-:-:S04]  /*6110*/  IMAD.WIDE.U32 R4, R10, R13, R4 ;  /* 0x0000000d0a047225 */ /* 0x000fc800078e0004 */
[----:B------:R-:W-:-:S04]  /*6120*/  IMAD R7, R7, R10, RZ ;  /* 0x0000000a07077224 */ /* 0x000fc800078e02ff */
[----:B------:R-:W-:Y:S01]  /*6130*/  IMAD R7, R11, R13, R7 ;  /* 0x0000000d0b077224 */ /* 0x000fe200078e0207 */
[----:B------:R-:W-:-:S03]  /*6140*/  MOV R11, R4 ;  /* 0x00000004000b7202 */ /* 0x000fc60000000f00 */
[----:B------:R-:W-:Y:S01]  /*6150*/  IMAD.IADD R7, R5, 0x1, R7 ;  /* 0x0000000105077824 */ /* 0x000fe200078e0207 */
[----:B------:R-:W-:Y:S05]  /*6160*/  BRA `(.L_x_705) ;  /* 0x0000017000007947 */ /* 0x000fea0003800000 */
.L_x_704:
[----:B------:R-:W0:Y:S01]  /*6170*/  I2F.U32.RP R3, R10 ;  /* 0x0000000a00037306 */ /* 0x000e220000209000 */
[----:B------:R-:W-:Y:S01]  /*6180*/  IMAD.MOV R7, RZ, RZ, -R10 ;  /* 0x000000ffff077224 */ /* 0x000fe200078e0a0a */
[----:B------:R-:W-:Y:S02]  /*6190*/  ISETP.NE.U32.AND P2, PT, R10, RZ, PT ;  /* 0x000000ff0a00720c */ /* 0x000fe40003f45070 */
[----:B------:R-:W-:-:S04]  /*61a0*/  MOV R8, RZ ;  /* 0x000000ff00087202 */ /* 0x000fc80000000f00 */
        /* <DEDUP_REMOVED lines=19> */
.L_x_705:
[----:B------:R-:W-:Y:S05]  /*62e0*/  BSYNC B1 ;  /* 0x0000000000017941 */ /* 0x000fea0003800000 */
.L_x_703:
        /* <DEDUP_REMOVED lines=16> */
[----:B------:R-:W-:Y:S02]  /*63f0*/  MOV R3, R11 ;  /* 0x0000000b00037202 */ /* 0x000fe40000000f00 */
[----:B------:R-:W-:Y:S02]  /*6400*/  MOV R6, 0x6420 ;  /* 0x0000642000067802 */ /* 0x000fe40000000f00 */
[----:B------:R-:W-:Y:S05]  /*6410*/  CALL.REL.NOINC `($__internal_40_$__cuda_sm20_div_u64) ;  /* 0x00007ba000007944 */ /* 0x000fea0003c00000 */
[-C--:B------:R-:W-:Y:S01]  /*6420*/  IADD3 R13, P0, RZ, -R14.reuse, RZ ;  /* 0x8000000eff0d7210 */ /* 0x080fe20007f1e0ff */
[----:B------:R-:W-:Y:S01]  /*6430*/  IMAD.MOV.U32 R5, RZ, RZ, R8 ;  /* 0x000000ffff057224 */ /* 0x000fe200078e0008 */
[----:B------:R-:W-:Y:S02]  /*6440*/  MOV R4, R9 ;  /* 0x0000000900047202 */ /* 0x000fe40000000f00 */
[----:B------:R-:W-:Y:S01]  /*6450*/  MOV R9, R14 ;  /* 0x0000000e00097202 */ /* 0x000fe20000000f00 */
[----:B------:R-:W-:Y:S01]  /*6460*/  IMAD.X R7, RZ, RZ, ~R3, P0 ;  /* 0x000000ffff077224 */ /* 0x000fe200000e0e03 */
[----:B------:R-:W-:Y:S01]  /*6470*/  MOV R8, R3 ;  /* 0x0000000300087202 */ /* 0x000fe20000000f00 */
[----:B------:R-:W-:-:S04]  /*6480*/  IMAD.WIDE.U32 R4, R10, R13, R4 ;  /* 0x0000000d0a047225 */ /* 0x000fc800078e0004 */
[----:B------:R-:W-:-:S04]  /*6490*/  IMAD R7, R7, R10, RZ ;  /* 0x0000000a07077224 */ /* 0x000fc800078e02ff */
[----:B------:R-:W-:-:S04]  /*64a0*/  IMAD R7, R11, R13, R7 ;  /* 0x0000000d0b077224 */ /* 0x000fc800078e0207 */
[----:B------:R-:W-:Y:S01]  /*64b0*/  IMAD.IADD R5, R5, 0x1, R7 ;  /* 0x0000000105057824 */ /* 0x000fe200078e0207 */
[----:B------:R-:W-:Y:S05]  /*64c0*/  BRA `(.L_x_708) ;  /* 0x0000017000007947 */ /* 0x000fea0003800000 */
.L_x_707:
        /* <DEDUP_REMOVED lines=23> */
.L_x_708:
[----:B------:R-:W-:Y:S05]  /*6640*/  BSYNC B1 ;  /* 0x0000000000017941 */ /* 0x000fea0003800000 */
.L_x_706:
[----:B------:R-:W0:Y:S01]  /*6650*/  LDC.64 R12, c[0x0][R12+0x218] ;  /* 0x000086000c0c7b82 */ /* 0x000e220000000a00 */
[----:B------:R-:W-:Y:S02]  /*6660*/  IMAD.MOV.U32 R3, RZ, RZ, R0 ;  /* 0x000000ffff037224 */ /* 0x000fe400078e0000 */
[-C--:B0-----:R-:W-:Y:S02]  /*6670*/  IMAD R6, R13, R4.reuse, RZ ;  /* 0x000000040d067224 */ /* 0x081fe400078e02ff */
[----:B------:R-:W-:-:S04]  /*6680*/  IMAD.WIDE.U32 R2, R12, R4, R2 ;  /* 0x000000040c027225 */ /* 0x000fc800078e0002 */
[----:B------:R-:W-:-:S05]  /*6690*/  IMAD R5, R12, R5, R6 ;  /* 0x000000050c057224 */ /* 0x000fca00078e0206 */
[----:B------:R-:W-:-:S05]  /*66a0*/  IADD3 R0, R3, R5, RZ ;  /* 0x0000000503007210 */ /* 0x000fca0007ffe0ff */
.L_x_684:
[----:B------:R-:W-:Y:S02]  /*66b0*/  IMAD.MOV.U32 R3, RZ, RZ, R0 ;  /* 0x000000ffff037224 */ /* 0x000fe400078e0000 */
[----:B------:R-:W-:Y:S02]  /*66c0*/  IMAD R8, R8, c[0x0][0x3d0], RZ ;  /* 0x0000f40008087a24 */ /* 0x000fe400078e02ff */
[----:B------:R-:W-:-:S04]  /*66d0*/  IMAD.WIDE.U32 R2, R9, c[0x0][0x3d0], R2 ;  /* 0x0000f40009027a25 */ /* 0x000fc800078e0002 */
[----:B------:R-:W-:Y:S02]  /*66e0*/  IMAD R9, R9, c[0x0][0x3d4], R8 ;  /* 0x0000f50009097a24 */ /* 0x000fe400078e0208 */
[----:B------:R-:W-:-:S03]  /*66f0*/  IMAD.MOV.U32 R27, RZ, RZ, R2 ;  /* 0x000000ffff1b7224 */ /* 0x000fc600078e0002 */
[----:B------:R-:W-:Y:S02]  /*6700*/  IADD3 R36, R3, R9, RZ ;  /* 0x0000000903247210 */ /* 0x000fe40007ffe0ff */
.L_x_658:
[----:B------:R-:W-:Y:S05]  /*6710*/  BSYNC B0 ;  /* 0x0000000000007941 */ /* 0x000fea0003800000 */
.L_x_657:
[----:B------:R-:W-:Y:S01]  /*6720*/  ISETP.GE.AND P0, PT, R30, 0x3, PT ;  /* 0x000000031e00780c */ /* 0x000fe20003f06270 */
[----:B------:R-:W-:Y:S01]  /*6730*/  BSSY B0, `(.L_x_709) ;  /* 0x0000327000007945 */ /* 0x000fe20003800000 */
[----:B------:R-:W-:Y:S01]  /*6740*/  IADD3 R10, P1, R28, 0x2, RZ ;  /* 0x000000021c0a7810 */ /* 0x000fe20007f3e0ff */
[----:B------:R-:W-:Y:S01]  /*6750*/  HFMA2.MMA R31, -RZ, RZ, 0, 0 ;  /* 0x00000000ff1f7435 */ /* 0x000fe200000001ff */
[----:B------:R-:W-:Y:S01]  /*6760*/  CS2R R32, SRZ ;  /* 0x0000000000207805 */ /* 0x000fe2000001ff00 */
[----:B------:R-:W-:Y:S01]  /*6770*/  IMAD.MOV.U32 R34, RZ, RZ, RZ ;  /* 0x000000ffff227224 */ /* 0x000fe200078e00ff */
[----:B------:R-:W-:Y:S01]  /*6780*/  CS2R R24, SRZ ;  /* 0x0000000000187805 */ /* 0x000fe2000001ff00 */
[----:B------:R-:W-:-:S06]  /*6790*/  IADD3.X R11, RZ, R29, RZ, P1, !PT ;  /* 0x0000001dff0b7210 */ /* 0x000fcc0000ffe4ff */
[----:B------:R-:W-:Y:S05]  /*67a0*/  @!P0 BRA `(.L_x_710) ;  /* 0x000031f000008947 */ /* 0x000fea0003800000 */
[----:B------:R-:W-:Y:S01]  /*67b0*/  IMAD.MOV.U32 R0, RZ, RZ, c[0x0][0x2f8] ;  /* 0x0000be00ff007624 */ /* 0x000fe200078e00ff */
[----:B------:R-:W-:Y:S01]  /*67c0*/  MOV R2, RZ ;  /* 0x000000ff00027202 */ /* 0x000fe20000000f00 */
[----:B------:R-:W-:-:S03]  /*67d0*/  CS2R R16, SRZ ;  /* 0x0000000000107805 */ /* 0x000fc6000001ff00 */
[----:B------:R-:W-:Y:S01]  /*67e0*/  ISETP.GE.AND P0, PT, R0, 0x2, PT ;  /* 0x000000020000780c */ /* 0x000fe20003f06270 */
[----:B------:R-:W-:-:S12]  /*67f0*/  IMAD.MOV.U32 R0, RZ, RZ, RZ ;  /* 0x000000ffff007224 */ /* 0x000fd800078e00ff */
[----:B------:R-:W-:Y:S05]  /*6800*/  @!P0 BRA `(.L_x_711) ;  /* 0x0000181000008947 */ /* 0x000fea0003800000 */
[----:B------:R-:W-:Y:S01]  /*6810*/  LOP3.LUT R3, RZ, c[0x0][0x2f8], RZ, 0x33, !PT ;  /* 0x0000be00ff037a12 */ /* 0x000fe200078e33ff */
[----:B------:R-:W-:Y:S01]  /*6820*/  CS2R R16, SRZ ;  /* 0x0000000000107805 */ /* 0x000fe2000001ff00 */
[----:B------:R-:W-:Y:S02]  /*6830*/  MOV R12, c[0x0][0x2f8] ;  /* 0x0000be00000c7a02 */ /* 0x000fe40000000f00 */
        /* <DEDUP_REMOVED lines=9> */
[----:B------:R-:W-:Y:S02]  /*68d0*/  CS2R R16, SRZ ;  /* 0x0000000000107805 */ /* 0x000fe4000001ff00 */
.L_x_726:
[----:B------:R-:W-:Y:S01]  /*68e0*/  SHF.L.U32 R19, R12, 0x3, RZ ;  /* 0x000000030c137819 */ /* 0x000fe200000006ff */
[----:B------:R-:W-:Y:S01]  /*68f0*/  BSSY B2, `(.L_x_713) ;  /* 0x000002e000027945 */ /* 0x000fe20003800000 */
[----:B------:R-:W-:Y:S02]  /*6900*/  IADD3 R18, R18, -0x4, RZ ;  /* 0xfffffffc12127810 */ /* 0x000fe40007ffe0ff */
[----:B------:R-:W0:Y:S02]  /*6910*/  LDC.64 R8, c[0x0][R19+0x160] ;  /* 0x0000580013087b82 */ /* 0x000e240000000a00 */
[----:B------:R-:W-:Y:S02]  /*6920*/  ISETP.NE.AND P0, PT, R18, RZ, PT ;  /* 0x000000ff1200720c */ /* 0x000fe40003f05270 */
        /* <DEDUP_REMOVED lines=9> */
[----:B------:R-:W-:-:S05]  /*69c0*/  IADD3 R13, P1, RZ, -R14, RZ ;  /* 0x8000000eff0d7210 */ /* 0x000fca0007f3e0ff */
[----:B------:R-:W-:Y:S02]  /*69d0*/  IMAD.X R7, RZ, RZ, ~R3, P1 ;  /* 0x000000ffff077224 */ /* 0x000fe400008e0e03 */
[----:B------:R-:W-:-:S04]  /*69e0*/  IMAD.WIDE.U32 R4, R8, R13, R10 ;  /* 0x0000000d08047225 */ /* 0x000fc800078e000a */
[----:B------:R-:W-:Y:S01]  /*69f0*/  IMAD R7, R7, R8, RZ ;  /* 0x0000000807077224 */ /* 0x000fe200078e02ff */
[----:B------:R-:W-:-:S03]  /*6a00*/  MOV R8, R14 ;  /* 0x0000000e00087202 */ /* 0x000fc60000000f00 */
[----:B------:R-:W-:Y:S01]  /*6a10*/  IMAD R9, R9, R13, R7 ;  /* 0x0000000d09097224 */ /* 0x000fe200078e0207 */
[----:B------:R-:W-:-:S03]  /*6a20*/  MOV R7, R4 ;  /* 0x0000000400077202 */ /* 0x000fc60000000f00 */
[----:B------:R-:W-:Y:S02]  /*6a30*/  IMAD.IADD R13, R5, 0x1, R9 ;  /* 0x00000001050d7824 */ /* 0x000fe400078e0209 */
[----:B------:R-:W-:Y:S01]  /*6a40*/  IMAD.MOV.U32 R9, RZ, RZ, R3 ;  /* 0x000000ffff097224 */ /* 0x000fe200078e0003 */
[----:B------:R-:W-:Y:S05]  /*6a50*/  BRA `(.L_x_715) ;  /* 0x0000017000007947 */ /* 0x000fea0003800000 */
.L_x_714:
        /* <DEDUP_REMOVED lines=21> */
[----:B------:R-:W-:Y:S01]  /*6bb0*/  IMAD R7, R8, R7, R10 ;  /* 0x0000000708077224 */ /* 0x000fe200078e020a */
[----:B------:R-:W-:Y:S02]  /*6bc0*/  MOV R8, R5 ;  /* 0x0000000500087202 */ /* 0x000fe40000000f00 */
.L_x_715:
[----:B------:R-:W-:Y:S05]  /*6bd0*/  BSYNC B2 ;  /* 0x0000000000027941 */ /* 0x000fea0003800000 */
.L_x_713:
        /* <DEDUP_REMOVED lines=13> */
[----:B------:R-:W-:Y:S02]  /*6cb0*/  MOV R3, R11 ;  /* 0x0000000b00037202 */ /* 0x000fe40000000f00 */
[----:B------:R-:W-:Y:S02]  /*6cc0*/  MOV R6, 0x6ce0 ;  /* 0x00006ce000067802 */ /* 0x000fe40000000f00 */
[----:B------:R-:W-:Y:S05]  /*6cd0*/  CALL.REL.NOINC `($__internal_40_$__cuda_sm20_div_u64) ;  /* 0x000072e000007944 */ /* 0x000fea0003c00000 */
[----:B------:R-:W-:Y:S01]  /*6ce0*/  IADD3 R13, P1, RZ, -R14, RZ ;  /* 0x8000000eff0d7210 */ /* 0x000fe20007f3e0ff */
[----:B------:R-:W-:Y:S01]  /*6cf0*/  IMAD.MOV.U32 R5, RZ, RZ, R9 ;  /* 0x000000ffff057224 */ /* 0x000fe200078e0009 */
[----:B------:R-:W-:Y:S01]  /*6d00*/  MOV R4, R8 ;  /* 0x0000000800047202 */ /* 0x000fe20000000f00 */
[--C-:B------:R-:W-:Y:S01]  /*6d10*/  IMAD.MOV.U32 R9, RZ, RZ, R3.reuse ;  /* 0x000000ffff097224 */ /* 0x100fe200078e0003 */
[----:B------:R-:W-:Y:S01]  /*6d20*/  MOV R8, R14 ;  /* 0x0000000e00087202 */ /* 0x000fe20000000f00 */
[----:B------:R-:W-:-:S02]  /*6d30*/  IMAD.X R7, RZ, RZ, ~R3, P1 ;  /* 0x000000ffff077224 */ /* 0x000fc400008e0e03 */
[----:B------:R-:W-:-:S04]  /*6d40*/  IMAD.WIDE.U32 R4, R10, R13, R4 ;  /* 0x0000000d0a047225 */ /* 0x000fc800078e0004 */
[----:B------:R-:W-:-:S04]  /*6d50*/  IMAD R7, R7, R10, RZ ;  /* 0x0000000a07077224 */ /* 0x000fc800078e02ff */
[----:B------:R-:W-:Y:S01]  /*6d60*/  IMAD R11, R11, R13, R7 ;  /* 0x0000000d0b0b7224 */ /* 0x000fe200078e0207 */
[----:B------:R-:W-:-:S03]  /*6d70*/  MOV R7, R4 ;  /* 0x0000000400077202 */ /* 0x000fc60000000f00 */
[----:B------:R-:W-:Y:S01]  /*6d80*/  IMAD.IADD R13, R5, 0x1, R11 ;  /* 0x00000001050d7824 */ /* 0x000fe200078e020b */
[----:B------:R-:W-:Y:S05]  /*6d90*/  BRA `(.L_x_718) ;  /* 0x0000017000007947 */ /* 0x000fea0003800000 */
.L_x_717:
        /* <DEDUP_REMOVED lines=23> */
.L_x_718:
[----:B------:R-:W-:Y:S05]  /*6f10*/  BSYNC B2 ;  /* 0x0000000000027941 */ /* 0x000fea0003800000 */
.L_x_716:
        /* <DEDUP_REMOVED lines=20> */
[----:B------:R-:W-:-:S03]  /*7060*/  IADD3.X R7, RZ, ~R3, RZ, P1, !PT ;  /* 0x80000003ff077210 */ /* 0x000fc60000ffe4ff */
[----:B------:R-:W-:-:S04]  /*7070*/  IMAD.WIDE.U32 R4, R10, R13, R4 ;  /* 0x0000000d0a047225 */ /* 0x000fc800078e0004 */
[----:B------:R-:W-:Y:S02]  /*7080*/  IMAD R7, R7, R10, RZ ;  /* 0x0000000a07077224 */ /* 0x000fe400078e02ff */
[----:B------:R-:W-:Y:S02]  /*7090*/  IMAD.MOV.U32 R10, RZ, RZ, R14 ;  /* 0x000000ffff0a7224 */ /* 0x000fe400078e000e */
[----:B------:R-:W-:Y:S02]  /*70a0*/  IMAD R11, R11, R13, R7 ;  /* 0x0000000d0b0b7224 */ /* 0x000fe400078e0207 */
[----:B------:R-:W-:-:S03]  /*70b0*/  IMAD.MOV.U32 R7, RZ, RZ, R4 ;  /* 0x000000ffff077224 */ /* 0x000fc600078e0004 */
[----:B------:R-:W-:Y:S02]  /*70c0*/  IADD3 R13, R5, R11, RZ ;  /* 0x0000000b050d7210 */ /* 0x000fe40007ffe0ff */
[----:B------:R-:W-:Y:S01]  /*70d0*/  MOV R11, R3 ;  /* 0x00000003000b7202 */ /* 0x000fe20000000f00 */
[----:B------:R-:W-:Y:S05]  /*70e0*/  BRA `(.L_x_721) ;  /* 0x0000017000007947 */ /* 0x000fea0003800000 */
.L_x_720:
[----:B------:R-:W0:Y:S01]  /*70f0*/  I2F.U32.RP R3, R10 ;  /* 0x0000000a00037306 */ /* 0x000e220000209000 */
[----:B------:R-:W-:Y:S01]  /*7100*/  IMAD.MOV R7, RZ, RZ, -R10 ;  /* 0x000000ffff077224 */ /* 0x000fe200078e0a0a */
[----:B------:R-:W-:Y:S01]  /*7110*/  ISETP.NE.U32.AND P3, PT, R10, RZ, PT ;  /* 0x000000ff0a00720c */ /* 0x000fe20003f65070 */
[----:B------:R-:W-:Y:S01]  /*7120*/  HFMA2.MMA R11, -RZ, RZ, 0, 0 ;  /* 0x00000000ff0b7435 */ /* 0x000fe200000001ff */
        /* <DEDUP_REMOVED lines=17> */
[----:B------:R-:W-:Y:S02]  /*7240*/  IMAD R7, R10, R7, R8 ;  /* 0x000000070a077224 */ /* 0x000fe400078e0208 */
[----:B------:R-:W-:Y:S02]  /*7250*/  IMAD.MOV.U32 R10, RZ, RZ, R5 ;  /* 0x000000ffff0a7224 */ /* 0x000fe400078e0005 */
.L_x_721:
[----:B------:R-:W-:Y:S05]  /*7260*/  BSYNC B2 ;  /* 0x0000000000027941 */ /* 0x000fea0003800000 */
.L_x_719:
        /* <DEDUP_REMOVED lines=27> */
[----:B------:R-:W-:-:S03]  /*7420*/  IMAD.MOV.U32 R9, RZ, RZ, R4 ;  /* 0x000000ffff097224 */ /* 0x000fc600078e0004 */
[----:B------:R-:W-:Y:S01]  /*7430*/  IADD3 R7, R5, R7, RZ ;  /* 0x0000000705077210 */ /* 0x000fe20007ffe0ff */
[----:B------:R-:W-:Y:S05]  /*7440*/  BRA `(.L_x_724) ;  /* 0x0000017000007947 */ /* 0x000fea0003800000 */
.L_x_723:
        /* <DEDUP_REMOVED lines=19> */
[----:B------:R-:W-:-:S04]  /*7580*/  @!P3 LOP3.LUT R5, RZ, R8, RZ, 0x33, !PT ;  /* 0x00000008ff05b212 */ /* 0x000fc800078e33ff */
[----:B------:R-:W-:-:S05]  /*7590*/  IADD3 R9, -R5, RZ, RZ ;  /* 0x000000ff05097210 */ /* 0x000fca0007ffe1ff */
[----:B------:R-:W-:Y:S02]  /*75a0*/  IMAD R9, R8, R9, R10 ;  /* 0x0000000908097224 */ /* 0x000fe400078e020a */
[----:B------:R-:W-:Y:S02]  /*75b0*/  IMAD.MOV.U32 R10, RZ, RZ, R5 ;  /* 0x000000ffff0a7224 */ /* 0x000fe400078e0005 */
.L_x_724:
[----:B------:R-:W-:Y:S05]  /*75c0*/  BSYNC B2 ;  /* 0x0000000000027941 */ /* 0x000fea0003800000 */
.L_x_722:
[----:B------:R-:W0:Y:S01]  /*75d0*/  LDC.64 R4, c[0x0][R19+0x210] ;  /* 0x0000840013047b82 */ /* 0x000e220000000a00 */
[----:B------:R-:W-:Y:S01]  /*75e0*/  MOV R17, R20 ;  /* 0x0000001400117202 */ /* 0x000fe20000000f00 */
[----:B0-----:R-:W-:-:S04]  /*75f0*/  IMAD R3, R5, R9, RZ ;  /* 0x0000000905037224 */ /* 0x001fc800078e02ff */
[----:B------:R-:W-:-:S04]  /*7600*/  IMAD.WIDE.U32 R16, R4, R9, R16 ;  /* 0x0000000904107225 */ /* 0x000fc800078e0010 */
[----:B------:R-:W-:-:S04]  /*7610*/  IMAD R3, R4, R7, R3 ;  /* 0x0000000704037224 */ /* 0x000fc800078e0203 */
[----:B------:R-:W-:Y:S01]  /*7620*/  IMAD.IADD R17, R17, 0x1, R3 ;  /* 0x0000000111117824 */ /* 0x000fe200078e0203 */
[----:B------:R-:W-:Y:S01]  /*7630*/  @!P0 CALL.REL.NOINC `(.L_x_725) ;  /* 0x0000001000008944 */ /* 0x000fe20003c00000 */
[----:B------:R-:W-:Y:S05]  /*7640*/  BRA `(.L_x_726) ;  /* 0xfffff29000007947 */ /* 0x000fea000383ffff */
.L_x_725:
[----:B------:R-:W-:Y:S05]  /*7650*/  BSYNC B1 ;  /* 0x0000000000017941 */ /* 0x000fea0003800000 */
.L_x_712:
        /* <DEDUP_REMOVED lines=16> */
[----:B------:R-:W-:Y:S01]  /*7760*/  IMAD.WIDE.U32 R4, R8, R13, R10 ;  /* 0x0000000d08047225 */ /* 0x000fe200078e000a */
[----:B------:R-:W-:-:S03]  /*7770*/  MOV R10, R14 ;  /* 0x0000000e000a7202 */ /* 0x000fc60000000f00 */
[----:B------:R-:W-:Y:S02]  /*7780*/  IMAD R7, R7, R8, RZ ;  /* 0x0000000807077224 */ /* 0x000fe400078e02ff */
[----:B------:R-:W-:Y:S02]  /*7790*/  IMAD.MOV.U32 R11, RZ, RZ, R3 ;  /* 0x000000ffff0b7224 */ /* 0x000fe400078e0003 */
[----:B------:R-:W-:Y:S02]  /*77a0*/  IMAD R7, R9, R13, R7 ;  /* 0x0000000d09077224 */ /* 0x000fe400078e0207 */
[----:B------:R-:W-:-:S03]  /*77b0*/  IMAD.MOV.U32 R9, RZ, RZ, R4 ;  /* 0x000000ffff097224 */ /* 0x000fc600078e0004 */
[----:B------:R-:W-:Y:S01]  /*77c0*/  IADD3 R7, R5, R7, RZ ;  /* 0x0000000705077210 */ /* 0x000fe20007ffe0ff */
[----:B------:R-:W-:Y:S05]  /*77d0*/  BRA `(.L_x_729) ;  /* 0x0000017000007947 */ /* 0x000fea0003800000 */
.L_x_728:
        /* <DEDUP_REMOVED lines=23> */
.L_x_729:
[----:B------:R-:W-:Y:S05]  /*7950*/  BSYNC B1 ;  /* 0x0000000000017941 */ /* 0x000fea0003800000 */
.L_x_727:
        /* <DEDUP_REMOVED lines=28> */
.L_x_731:
        /* <DEDUP_REMOVED lines=23> */
.L_x_732:
[----:B------:R-:W-:Y:S05]  /*7c90*/  BSYNC B1 ;  /* 0x0000000000017941 */ /* 0x000fea0003800000 */
.L_x_730:
        /* <DEDUP_REMOVED lines=21> */
[----:B------:R-:W-:Y:S02]  /*7df0*/  MOV R10, R14 ;  /* 0x0000000e000a7202 */ /* 0x000fe40000000f00 */
[----:B------:R-:W-:Y:S01]  /*7e00*/  MOV R11, R3 ;  /* 0x00000003000b7202 */ /* 0x000fe20000000f00 */
[----:B------:R-:W-:-:S04]  /*7e10*/  IMAD R7, R7, R8, RZ ;  /* 0x0000000807077224 */ /* 0x000fc800078e02ff */
[----:B------:R-:W-:-:S04]  /*7e20*/  IMAD R7, R9, R13, R7 ;  /* 0x0000000d09077224 */ /* 0x000fc800078e0207 */
[----:B------:R-:W-:Y:S01]  /*7e30*/  IMAD.IADD R7, R5, 0x1, R7 ;  /* 0x0000000105077824 */ /* 0x000fe200078e0207 */
[----:B------:R-:W-:Y:S05]  /*7e40*/  BRA `(.L_x_735) ;  /* 0x0000017000007947 */ /* 0x000fea0003800000 */
.L_x_734:
        /* <DEDUP_REMOVED lines=23> */
.L_x_735:
[----:B------:R-:W-:Y:S05]  /*7fc0*/  BSYNC B1 ;  /* 0x0000000000017941 */ /* 0x000fea0003800000 */
.L_x_733:
[----:B------:R-:W0:Y:S02]  /*7fd0*/  LDC.64 R12, c[0x0][R12+0x218] ;  /* 0x000086000c0c7b82 */ /* 0x000e240000000a00 */
[-C--:B0-----:R-:W-:Y:S02]  /*7fe0*/  IMAD R3, R13, R4.reuse, RZ ;  /* 0x000000040d037224 */ /* 0x081fe400078e02ff */
[----:B------:R-:W-:-:S04]  /*7ff0*/  IMAD.WIDE.U32 R16, R12, R4, R16 ;  /* 0x000000040c107225 */ /* 0x000fc800078e0010 */
[----:B------:R-:W-:-:S04]  /*8000*/  IMAD R3, R12, R7, R3 ;  /* 0x000000070c037224 */ /* 0x000fc800078e0203 */
[----:B------:R-:W-:Y:S02]  /*8010*/  IMAD.IADD R17, R17, 0x1, R3 ;  /* 0x0000000111117824 */ /* 0x000fe400078e0203 */
.L_x_711:
[----:B------:R-:W-:Y:S01]  /*8020*/  MOV R3, c[0x0][0x498] ;  /* 0x0001260000037a02 */ /* 0x000fe20000000f00 */
[----:B------:R-:W-:Y:S02]  /*8030*/  IMAD R11, R11, c[0x0][0x230], RZ ;  /* 0x00008c000b0b7a24 */ /* 0x000fe400078e02ff */
[----:B------:R-:W-:Y:S01]  /*8040*/  IMAD.WIDE.U32 R4, R10, c[0x0][0x230], R16 ;  /* 0x00008c000a047a25 */ /* 0x000fe200078e0010 */
[----:B------:R-:W-:Y:S02]  /*8050*/  ISETP.GE.AND P1, PT, R3, 0x2, PT ;  /* 0x000000020300780c */ /* 0x000fe40003f26270 */
[----:B------:R-:W-:Y:S01]  /*8060*/  IADD3 R16, P0, R28, 0x2, RZ ;  /* 0x000000021c107810 */ /* 0x000fe20007f1e0ff */
[----:B------:R-:W-:Y:S02]  /*8070*/  IMAD R11, R10, c[0x0][0x234], R11 ;  /* 0x00008d000a0b7a24 */ /* 0x000fe400078e020b */
[----:B------:R-:W-:Y:S02]  /*8080*/  IMAD.MOV.U32 R34, RZ, RZ, R4 ;  /* 0x000000ffff227224 */ /* 0x000fe400078e0004 */
[----:B------:R-:W-:Y:S01]  /*8090*/  IMAD.X R17, RZ, RZ, R29, P0 ;  /* 0x000000ffff117224 */ /* 0x000fe200000e061d */
[----:B------:R-:W-:-:S05]  /*80a0*/  IADD3 R33, R5, R11, RZ ;  /* 0x0000000b05217210 */ /* 0x000fca0007ffe0ff */
[----:B------:R-:W-:Y:S05]  /*80b0*/  @!P1 BRA `(.L_x_736) ;  /* 0x0000189000009947 */ /* 0x000fea0003800000 */
[----:B------:R-:W-:Y:S02]  /*80c0*/  LOP3.LUT R0, RZ, c[0x0][0x498], RZ, 0x33, !PT ;  /* 0x00012600ff007a12 */ /* 0x000fe400078e33ff */
[----:B------:R-:W-:Y:S02]  /*80d0*/  MOV R8, c[0x0][0x498] ;  /* 0x0001260000087a02 */ /* 0x000fe40000000f00 */
        /* <DEDUP_REMOVED lines=13> */
.L_x_751:
[----:B------:R-:W-:Y:S01]  /*81b0*/  MOV R3, 0x8 ;  /* 0x0000000800037802 */ /* 0x000fe20000000f00 */
[----:B------:R-:W-:Y:S01]  /*81c0*/  BSSY B2, `(.L_x_738) ;  /* 0x000002f000027945 */ /* 0x000fe20003800000 */
[----:B------:R-:W-:-:S03]  /*81d0*/  IADD3 R9, R9, -0x4, RZ ;  /* 0xfffffffc09097810 */ /* 0x000fc60007ffe0ff */
        /* <DEDUP_REMOVED lines=16> */
[----:B------:R-:W-:Y:S02]  /*82e0*/  MOV R19, R4 ;  /* 0x0000000400137202 */ /* 0x000fe40000000f00 */
[----:B------:R-:W-:Y:S01]  /*82f0*/  MOV R10, R14 ;  /* 0x0000000e000a7202 */ /* 0x000fe20000000f00 */
[----:B------:R-:W-:Y:S02]  /*8300*/  IMAD R7, R11, R13, R7 ;  /* 0x0000000d0b077224 */ /* 0x000fe400078e0207 */
[----:B------:R-:W-:Y:S02]  /*8310*/  IMAD.MOV.U32 R11, RZ, RZ, R3 ;  /* 0x000000ffff0b7224 */ /* 0x000fe400078e0003 */
[----:B------:R-:W-:Y:S01]  /*8320*/  IMAD.IADD R7, R5, 0x1, R7 ;  /* 0x0000000105077824 */ /* 0x000fe200078e0207 */
[----:B------:R-:W-:Y:S05]  /*8330*/  BRA `(.L_x_740) ;  /* 0x0000017000007947 */ /* 0x000fea0003800000 */
.L_x_739:
        /* <DEDUP_REMOVED lines=23> */
.L_x_740:
[----:B------:R-:W-:Y:S05]  /*84b0*/  BSYNC B2 ;  /* 0x0000000000027941 */ /* 0x000fea0003800000 */
.L_x_738:
        /* <DEDUP_REMOVED lines=29> */
.L_x_742:
[----:B------:R-:W0:Y:S01]  /*8690*/  I2F.U32.RP R4, R16 ;  /* 0x0000001000047306 */ /* 0x000e220000209000 */
[----:B------:R-:W-:Y:S01]  /*86a0*/  IMAD.MOV R5, RZ, RZ, -R16 ;  /* 0x000000ffff057224 */ /* 0x000fe200078e0a10 */
[----:B------:R-:W-:Y:S01]  /*86b0*/  ISETP.NE.U32.AND P3, PT, R16, RZ, PT ;  /* 0x000000ff1000720c */ /* 0x000fe20003f65070 */
[----:B------:R-:W-:-:S05]  /*86c0*/  HFMA2.MMA R17, -RZ, RZ, 0, 0 ;  /* 0x00000000ff117435 */ /* 0x000fca00000001ff */
        /* <DEDUP_REMOVED lines=12> */
[----:B------:R-:W-:Y:S02]  /*8790*/  ISETP.GE.U32.AND P2, PT, R5, R16, PT ;  /* 0x000000100500720c */ /* 0x000fe40003f46070 */
[----:B------:R-:W-:-:S11]  /*87a0*/  MOV R5, RZ ;  /* 0x000000ff00057202 */ /* 0x000fd60000000f00 */
[----:B------:R-:W-:Y:S02]  /*87b0*/  @P2 IADD3 R3, R3, 0x1, RZ ;  /* 0x0000000103032810 */ /* 0x000fe40007ffe0ff */
[----:B------:R-:W-:-:S05]  /*87c0*/  @!P3 LOP3.LUT R3, RZ, R16, RZ, 0x33, !PT ;  /* 0x00000010ff03b212 */ /* 0x000fca00078e33ff */
[----:B------:R-:W-:-:S04]  /*87d0*/  IMAD.MOV R7, RZ, RZ, -R3 ;  /* 0x000000ffff077224 */ /* 0x000fc800078e0a03 */
[----:B------:R-:W-:Y:S02]  /*87e0*/  IMAD R7, R16, R7, R10 ;  /* 0x0000000710077224 */ /* 0x000fe400078e020a */
[----:B------:R-:W-:Y:S02]  /*87f0*/  IMAD.MOV.U32 R16, RZ, RZ, R3 ;  /* 0x000000ffff107224 */ /* 0x000fe400078e0003 */
.L_x_743:
[----:B------:R-:W-:Y:S05]  /*8800*/  BSYNC B2 ;  /* 0x0000000000027941 */ /* 0x000fea0003800000 */
.L_x_741:
        /* <DEDUP_REMOVED lines=29> */
.L_x_745:
        /* <DEDUP_REMOVED lines=23> */
.L_x_746:
[----:B------:R-:W-:Y:S05]  /*8b50*/  BSYNC B2 ;  /* 0x0000000000027941 */ /* 0x000fea0003800000 */
.L_x_744:
[----:B------:R-:W0:Y:S01]  /*8b60*/  LDC.64 R10, c[0x0][R12+0x148] ;  /* 0x000052000c0a7b82 */ /* 0x000e220000000a00 */
[----:B------:R-:W-:Y:S01]  /*8b70*/  MOV R19, R0 ;  /* 0x0000000000137202 */ /* 0x000fe20000000f00 */
        /* <DEDUP_REMOVED lines=20> */
[----:B------:R-:W-:Y:S01]  /*8cc0*/  IADD3.X R7, RZ, ~R3, RZ, P1, !PT ;  /* 0x80000003ff077210 */ /* 0x000fe20000ffe4ff */
[----:B------:R-:W-:-:S02]  /*8cd0*/  IMAD.MOV.U32 R17, RZ, RZ, R3 ;  /* 0x000000ffff117224 */ /* 0x000fc400078e0003 */
[----:B------:R-:W-:-:S04]  /*8ce0*/  IMAD.WIDE.U32 R4, R10, R13, R4 ;  /* 0x0000000d0a047225 */ /* 0x000fc800078e0004 */
[----:B------:R-:W-:-:S04]  /*8cf0*/  IMAD R7, R7, R10, RZ ;  /* 0x0000000a07077224 */ /* 0x000fc800078e02ff */
[----:B------:R-:W-:-:S05]  /*8d00*/  IMAD R7, R11, R13, R7 ;  /* 0x0000000d0b077224 */ /* 0x000fca00078e0207 */
[----:B------:R-:W-:Y:S01]  /*8d10*/  IADD3 R5, R5, R7, RZ ;  /* 0x0000000705057210 */ /* 0x000fe20007ffe0ff */
[----:B------:R-:W-:Y:S05]  /*8d20*/  BRA `(.L_x_749) ;  /* 0x0000017000007947 */ /* 0x000fea0003800000 */
.L_x_748:
        /* <DEDUP_REMOVED lines=23> */
.L_x_749:
[----:B------:R-:W-:Y:S05]  /*8ea0*/  BSYNC B2 ;  /* 0x0000000000027941 */ /* 0x000fea0003800000 */
.L_x_747:
[----:B------:R-:W0:Y:S01]  /*8eb0*/  LDC.64 R12, c[0x0][R12+0x210] ;  /* 0x000084000c0c7b82 */ /* 0x000e220000000a00 */
[----:B------:R-:W-:Y:S01]  /*8ec0*/  MOV R2, R18 ;  /* 0x0000001200027202 */ /* 0x000fe20000000f00 */
[----:B------:R-:W-:Y:S02]  /*8ed0*/  IMAD.MOV.U32 R3, RZ, RZ, R0 ;  /* 0x000000ffff037224 */ /* 0x000fe400078e0000 */
[-C--:B0-----:R-:W-:Y:S02]  /*8ee0*/  IMAD R6, R13, R4.reuse, RZ ;  /* 0x000000040d067224 */ /* 0x081fe400078e02ff */
[----:B------:R-:W-:-:S04]  /*8ef0*/  IMAD.WIDE.U32 R2, R12, R4, R2 ;  /* 0x000000040c027225 */ /* 0x000fc800078e0002 */
[----:B------:R-:W-:-:S05]  /*8f00*/  IMAD R5, R12, R5, R6 ;  /* 0x000000050c057224 */ /* 0x000fca00078e0206 */
[----:B------:R-:W-:Y:S01]  /*8f10*/  IADD3 R0, R3, R5, RZ ;  /* 0x0000000503007210 */ /* 0x000fe20007ffe0ff */
[----:B------:R-:W-:Y:S01]  /*8f20*/  @!P0 CALL.REL.NOINC `(.L_x_750) ;  /* 0x0000001000008944 */ /* 0x000fe20003c00000 */
[----:B------:R-:W-:Y:S05]  /*8f30*/  BRA `(.L_x_751) ;  /* 0xfffff27000007947 */ /* 0x000fea000383ffff */
.L_x_750:
[----:B------:R-:W-:Y:S05]  /*8f40*/  BSYNC B1 ;  /* 0x0000000000017941 */ /* 0x000fea0003800000 */
.L_x_737:
        /* <DEDUP_REMOVED lines=15> */
[----:B------:R-:W-:-:S04]  /*9040*/  IADD3 R11, P0, RZ, -R14, RZ ;  /* 0x8000000eff0b7210 */ /* 0x000fc80007f1e0ff */
[----:B------:R-:W-:Y:S01]  /*9050*/  IADD3.X R7, RZ, ~R3, RZ, P0, !PT ;  /* 0x80000003ff077210 */ /* 0x000fe200007fe4ff */
        /* <DEDUP_REMOVED lines=8> */
.L_x_753:
        /* <DEDUP_REMOVED lines=23> */
.L_x_754:
[----:B------:R-:W-:Y:S05]  /*9250*/  BSYNC B1 ;  /* 0x0000000000017941 */ /* 0x000fea0003800000 */
.L_x_752:
        /* <DEDUP_REMOVED lines=29> */
.L_x_756:
        /* <DEDUP_REMOVED lines=23> */
.L_x_757:
[----:B------:R-:W-:Y:S05]  /*95a0*/  BSYNC B1 ;  /* 0x0000000000017941 */ /* 0x000fea0003800000 */
.L_x_755:
        /* <DEDUP_REMOVED lines=21> */
[----:B------:R-:W-:-:S04]  /*9700*/  IMAD.WIDE.U32 R4, R8, R11, R16 ;  /* 0x0000000b08047225 */ /* 0x000fc800078e0010 */
[----:B------:R-:W-:Y:S02]  /*9710*/  IMAD R7, R7, R8, RZ ;  /* 0x0000000807077224 */ /* 0x000fe400078e02ff */
[----:B------:R-:W-:Y:S02]  /*9720*/  IMAD.MOV.U32 R16, RZ, RZ, R14 ;  /* 0x000000ffff107224 */ /* 0x000fe400078e000e */
[----:B------:R-:W-:Y:S02]  /*9730*/  IMAD R7, R9, R11, R7 ;  /* 0x0000000b09077224 */ /* 0x000fe400078e0207 */
[----:B------:R-:W-:-:S03]  /*9740*/  IMAD.MOV.U32 R17, RZ, RZ, R3 ;  /* 0x000000ffff117224 */ /* 0x000fc600078e0003 */
[----:B------:R-:W-:Y:S01]  /*9750*/  IADD3 R7, R5, R7, RZ ;  /* 0x0000000705077210 */ /* 0x000fe20007ffe0ff */
[----:B------:R-:W-:Y:S05]  /*9760*/  BRA `(.L_x_760) ;  /* 0x0000017000007947 */ /* 0x000fea0003800000 */
.L_x_759:
        /* <DEDUP_REMOVED lines=23> */
.L_x_760:
[----:B------:R-:W-:Y:S05]  /*98e0*/  BSYNC B1 ;  /* 0x0000000000017941 */ /* 0x000fea0003800000 */
.L_x_758:
[----:B------:R-:W0:Y:S01]  /*98f0*/  LDC.64 R10, c[0x0][R10+0x218] ;  /* 0x000086000a0a7b82 */ /* 0x000e220000000a00 */
[----:B------:R-:W-:Y:S01]  /*9900*/  MOV R3, R0 ;  /* 0x0000000000037202 */ /* 0x000fe20000000f00 */
[----:B0-----:R-:W-:-:S04]  /*9910*/  IMAD R5, R11, R4, RZ ;  /* 0x000000040b057224 */ /* 0x001fc800078e02ff */
[----:B------:R-:W-:-:S04]  /*9920*/  IMAD.WIDE.U32 R2, R10, R4, R2 ;  /* 0x000000040a027225 */ /* 0x000fc800078e0002 */
[----:B------:R-:W-:-:S04]  /*9930*/  IMAD R5, R10, R7, R5 ;  /* 0x000000070a057224 */ /* 0x000fc800078e0205 */
[----:B------:R-:W-:-:S05]  /*9940*/  IMAD.IADD R0, R3, 0x1, R5 ;  /* 0x0000000103007824 */ /* 0x000fca00078e0205 */
.L_x_736:
[----:B------:R-:W-:Y:S01]  /*9950*/  MOV R3, R0 ;  /* 0x0000000000037202 */ /* 0x000fe20000000f00 */
[----:B------:R-:W-:-:S04]  /*9960*/  IMAD R17, R17, c[0x0][0x3d0], RZ ;  /* 0x0000f40011117a24 */ /* 0x000fc800078e02ff */
[----:B------:R-:W-:-:S04]  /*9970*/  IMAD.WIDE.U32 R24, R16, c[0x0][0x3d0], R2 ;  /* 0x0000f40010187a25 */ /* 0x000fc800078e0002 */
[----:B------:R-:W-:-:S04]  /*9980*/  IMAD R17, R16, c[0x0][0x3d4], R17 ;  /* 0x0000f50010117a24 */ /* 0x000fc800078e0211 */
[----:B------:R-:W-:Y:S02]  /*9990*/  IMAD.IADD R25, R25, 0x1, R17 ;  /* 0x0000000119197824 */ /* 0x000fe400078e0211 */
.L_x_710:
[----:B------:R-:W-:Y:S05]  /*99a0*/  BSYNC B0 ;  /* 0x0000000000007941 */ /* 0x000fea0003800000 */
.L_x_709:
[----:B------:R-:W-:Y:S01]  /*99b0*/  ISETP.GE.AND P0, PT, R30, 0x4, PT ;  /* 0x000000041e00780c */ /* 0x000fe20003f06270 */
[----:B------:R-:W-:Y:S01]  /*99c0*/  BSSY B0, `(.L_x_761) ;  /* 0x0000326000007945 */ /* 0x000fe20003800000 */
[----:B------:R-:W-:Y:S01]  /*99d0*/  IADD3 R10, P1, R28, 0x3, RZ ;  /* 0x000000031c0a7810 */ /* 0x000fe20007f3e0ff */
[----:B------:R-:W-:Y:S01]  /*99e0*/  HFMA2.MMA R26, -RZ, RZ, 0, 0 ;  /* 0x00000000ff1a7435 */ /* 0x000fe200000001ff */
[----:B------:R-:W-:Y:S02]  /*99f0*/  IMAD.MOV.U32 R43, RZ, RZ, RZ ;  /* 0x000000ffff2b7224 */ /* 0x000fe400078e00ff */
[----:B------:R-:W-:-:S07]  /*9a00*/  IADD3.X R11, RZ, R29, RZ, P1, !PT ;  /* 0x0000001dff0b7210 */ /* 0x000fce0000ffe4ff */
        /* <DEDUP_REMOVED lines=20> */
.L_x_778:
        /* <DEDUP_REMOVED lines=22> */
.L_x_766:
        /* <DEDUP_REMOVED lines=23> */
.L_x_767:
[----:B------:R-:W-:Y:S05]  /*9e20*/  BSYNC B2 ;  /* 0x0000000000027941 */ /* 0x000fea0003800000 */
.L_x_765:
        /* <DEDUP_REMOVED lines=28> */
.L_x_769:
        /* <DEDUP_REMOVED lines=23> */
.L_x_770:
[----:B------:R-:W-:Y:S05]  /*a160*/  BSYNC B2 ;  /* 0x0000000000027941 */ /* 0x000fea0003800000 */
.L_x_768:
        /* <DEDUP_REMOVED lines=29> */
.L_x_772:
        /* <DEDUP_REMOVED lines=23> */
.L_x_773:
[----:B------:R-:W-:Y:S05]  /*a4b0*/  BSYNC B2 ;  /* 0x0000000000027941 */ /* 0x000fea0003800000 */
.L_x_771:
        /* <DEDUP_REMOVED lines=29> */
.L_x_775:
        /* <DEDUP_REMOVED lines=23> */
.L_x_776:
[----:B------:R-:W-:Y:S05]  /*a800*/  BSYNC B2 ;  /* 0x0000000000027941 */ /* 0x000fea0003800000 */
.L_x_774:
[----:B------:R-:W0:Y:S01]  /*a810*/  LDC.64 R4, c[0x0][R19+0x210] ;  /* 0x0000840013047b82 */ /* 0x000e220000000a00 */
[----:B------:R-:W-:Y:S02]  /*a820*/  IADD3 R18, R18, -0x4, RZ ;  /* 0xfffffffc12127810 */ /* 0x000fe40007ffe0ff */
[----:B------:R-:W-:Y:S02]  /*a830*/  MOV R17, R20 ;  /* 0x0000001400117202 */ /* 0x000fe40000000f00 */
[----:B------:R-:W-:Y:S02]  /*a840*/  ISETP.NE.AND P0, PT, R18, RZ, PT ;  /* 0x000000ff1200720c */ /* 0x000fe40003f05270 */
[----:B------:R-:W-:Y:S01]  /*a850*/  IADD3 R12, R12, -0x4, RZ ;  /* 0xfffffffc0c0c7810 */ /* 0x000fe20007ffe0ff */
[----:B0-----:R-:W-:-:S02]  /*a860*/  IMAD R3, R5, R9, RZ ;  /* 0x0000000905037224 */ /* 0x001fc400078e02ff */
[----:B------:R-:W-:-:S04]  /*a870*/  IMAD.WIDE.U32 R16, R4, R9, R16 ;  /* 0x0000000904107225 */ /* 0x000fc800078e0010 */
[----:B------:R-:W-:-:S04]  /*a880*/  IMAD R3, R4, R7, R3 ;  /* 0x0000000704037224 */ /* 0x000fc800078e0203 */
[----:B------:R-:W-:Y:S01]  /*a890*/  IMAD.IADD R17, R17, 0x1, R3 ;  /* 0x0000000111117824 */ /* 0x000fe200078e0203 */
[----:B------:R-:W-:Y:S01]  /*a8a0*/  @!P0 CALL.REL.NOINC `(.L_x_777) ;  /* 0x0000001000008944 */ /* 0x000fe20003c00000 */
[----:B------:R-:W-:Y:S05]  /*a8b0*/  BRA `(.L_x_778) ;  /* 0xfffff29000007947 */ /* 0x000fea000383ffff */
.L_x_777:
[----:B------:R-:W-:Y:S05]  /*a8c0*/  BSYNC B1 ;  /* 0x0000000000017941 */ /* 0x000fea0003800000 */
.L_x_764:
        /* <DEDUP_REMOVED lines=24> */
.L_x_780:
        /* <DEDUP_REMOVED lines=23> */
.L_x_781:
[----:B------:R-:W-:Y:S05]  /*abc0*/  BSYNC B1 ;  /* 0x0000000000017941 */ /* 0x000fea0003800000 */
.L_x_779:
        /* <DEDUP_REMOVED lines=28> */
.L_x_783:
        /* <DEDUP_REMOVED lines=23> */
.L_x_784:
[----:B------:R-:W-:Y:S05]  /*af00*/  BSYNC B1 ;  /* 0x0000000000017941 */ /* 0x000fea0003800000 */
.L_x_782:
        /* <DEDUP_REMOVED lines=27> */
.L_x_786:
        /* <DEDUP_REMOVED lines=23> */
.L_x_787:
[----:B------:R-:W-:Y:S05]  /*b230*/  BSYNC B1 ;  /* 0x0000000000017941 */ /* 0x000fea0003800000 */
.L_x_785:
[----:B------:R-:W0:Y:S02]  /*b240*/  LDC.64 R12, c[0x0][R12+0x218] ;  /* 0x000086000c0c7b82 */ /* 0x000e240000000a00 */
[-C--:B0-----:R-:W-:Y:S02]  /*b250*/  IMAD R3, R13, R4.reuse, RZ ;  /* 0x000000040d037224 */ /* 0x081fe400078e02ff */
[----:B------:R-:W-:-:S04]  /*b260*/  IMAD.WIDE.U32 R16, R12, R4, R16 ;  /* 0x000000040c107225 */ /* 0x000fc800078e0010 */
[----:B------:R-:W-:-:S04]  /*b270*/  IMAD R3, R12, R7, R3 ;  /* 0x000000070c037224 */ /* 0x000fc800078e0203 */
[----:B------:R-:W-:Y:S02]  /*b280*/  IMAD.IADD R17, R17, 0x1, R3 ;  /* 0x0000000111117824 */ /* 0x000fe400078e0203 */
.L_x_763:
        /* <DEDUP_REMOVED lines=25> */
.L_x_803:
        /* <DEDUP_REMOVED lines=25> */
.L_x_791:
        /* <DEDUP_REMOVED lines=23> */
.L_x_792:
[----:B------:R-:W-:Y:S05]  /*b720*/  BSYNC B2 ;  /* 0x0000000000027941 */ /* 0x000fea0003800000 */
.L_x_790:
        /* <DEDUP_REMOVED lines=29> */
.L_x_794:
        /* <DEDUP_REMOVED lines=23> */
.L_x_795:
[----:B------:R-:W-:Y:S05]  /*ba70*/  BSYNC B2 ;  /* 0x0000000000027941 */ /* 0x000fea0003800000 */
.L_x_793:
        /* <DEDUP_REMOVED lines=29> */
.L_x_797:
        /* <DEDUP_REMOVED lines=23> */
.L_x_798:
[----:B------:R-:W-:Y:S05]  /*bdc0*/  BSYNC B2 ;  /* 0x0000000000027941 */ /* 0x000fea0003800000 */
.L_x_796:
        /* <DEDUP_REMOVED lines=29> */
.L_x_800:
        /* <DEDUP_REMOVED lines=23> */
.L_x_801:
[----:B------:R-:W-:Y:S05]  /*c110*/  BSYNC B2 ;  /* 0x0000000000027941 */ /* 0x000fea0003800000 */
.L_x_799:
        /* <DEDUP_REMOVED lines=9> */
.L_x_802:
[----:B------:R-:W-:Y:S05]  /*c1b0*/  BSYNC B1 ;  /* 0x0000000000017941 */ /* 0x000fea0003800000 */
.L_x_789:
        /* <DEDUP_REMOVED lines=25> */
.L_x_805:
        /* <DEDUP_REMOVED lines=23> */
.L_x_806:
[----:B------:R-:W-:Y:S05]  /*c4c0*/  BSYNC B1 ;  /* 0x0000000000017941 */ /* 0x000fea0003800000 */
.L_x_804:
        /* <DEDUP_REMOVED lines=29> */
.L_x_808:
        /* <DEDUP_REMOVED lines=23> */
.L_x_809:
[----:B------:R-:W-:Y:S05]  /*c810*/  BSYNC B1 ;  /* 0x0000000000017941 */ /* 0x000fea0003800000 */
.L_x_807:
        /* <DEDUP_REMOVED lines=28> */
.L_x_811:
        /* <DEDUP_REMOVED lines=23> */
.L_x_812:
[----:B------:R-:W-:Y:S05]  /*cb50*/  BSYNC B1 ;  /* 0x0000000000017941 */ /* 0x000fea0003800000 */
.L_x_810:
[----:B------:R-:W0:Y:S01]  /*cb60*/  LDC.64 R10, c[0x0][R10+0x218] ;  /* 0x000086000a0a7b82 */ /* 0x000e220000000a00 */
[----:B------:R-:W-:Y:S01]  /*cb70*/  MOV R3, R0 ;  /* 0x0000000000037202 */ /* 0x000fe20000000f00 */
[----:B0-----:R-:W-:-:S04]  /*cb80*/  IMAD R5, R11, R4, RZ ;  /* 0x000000040b057224 */ /* 0x001fc800078e02ff */
[----:B------:R-:W-:-:S04]  /*cb90*/  IMAD.WIDE.U32 R2, R10, R4, R2 ;  /* 0x000000040a027225 */ /* 0x000fc800078e0002 */
[----:B------:R-:W-:-:S04]  /*cba0*/  IMAD R5, R10, R7, R5 ;  /* 0x000000070a057224 */ /* 0x000fc800078e0205 */
[----:B------:R-:W-:-:S05]  /*cbb0*/  IMAD.IADD R0, R3, 0x1, R5 ;  /* 0x0000000103007824 */ /* 0x000fca00078e0205 */
.L_x_788:
[----:B------:R-:W-:Y:S01]  /*cbc0*/  MOV R3, R0 ;  /* 0x0000000000037202 */ /* 0x000fe20000000f00 */
[----:B------:R-:W-:-:S04]  /*cbd0*/  IMAD R17, R17, c[0x0][0x3d0], RZ ;  /* 0x0000f40011117a24 */ /* 0x000fc800078e02ff */
[----:B------:R-:W-:-:S04]  /*cbe0*/  IMAD.WIDE.U32 R2, R16, c[0x0][0x3d0], R2 ;  /* 0x0000f40010027a25 */ /* 0x000fc800078e0002 */
[----:B------:R-:W-:Y:S01]  /*cbf0*/  IMAD R17, R16, c[0x0][0x3d4], R17 ;  /* 0x0000f50010117a24 */ /* 0x000fe200078e0211 */
[----:B------:R-:W-:-:S03]  /*cc00*/  MOV R26, R2 ;  /* 0x00000002001a7202 */ /* 0x000fc60000000f00 */
[----:B------:R-:W-:Y:S02]  /*cc10*/  IMAD.IADD R43, R3, 0x1, R17 ;  /* 0x00000001032b7824 */ /* 0x000fe400078e0211 */
.L_x_762:
[----:B------:R-:W-:Y:S05]  /*cc20*/  BSYNC B0 ;  /* 0x0000000000007941 */ /* 0x000fea0003800000 */
.L_x_761:
[----:B------:R-:W-:-:S13]  /*cc30*/  ISETP.NE.AND P0, PT, RZ, UR38, PT ;  /* 0x00000026ff007c0c */ /* 0x000fda000bf05270 */
[----:B------:R-:W-:Y:S01]  /*cc40*/  @P0 IMAD.MOV.U32 R4, RZ, RZ, c[0x0][0x4b0] ;  /* 0x00012c00ff040624 */ /* 0x000fe200078e00ff */
[----:B------:R-:W-:-:S06]  /*cc50*/  @P0 MOV R5, c[0x0][0x4b4] ;  /* 0x00012d0000050a02 */ /* 0x000fcc0000000f00 */
[----:B------:R-:W2:Y:S01]  /*cc60*/  @P0 LDG.E.64 R4, [R4.64] ;  /* 0x0000002404040981 */ /* 0x000ea2000c1e1b00 */
[----:B------:R-:W-:Y:S01]  /*cc70*/  IMAD.MOV.U32 R2, RZ, RZ, c[0x0][0x4a8] ;  /* 0x00012a00ff027624 */ /* 0x000fe200078e00ff */
[----:B------:R-:W-:Y:S01]  /*cc80*/  MOV R3, c[0x0][0x4ac] ;  /* 0x00012b0000037a02 */ /* 0x000fe20000000f00 */
[----:B------:R-:W-:Y:S01]  /*cc90*/  IMAD.MOV.U32 R6, RZ, RZ, c[0x0][0x4a8] ;  /* 0x00012a00ff067624 */ /* 0x000fe200078e00ff */
[----:B------:R-:W-:-:S05]  /*cca0*/  MOV R7, c[0x0][0x4ac] ;  /* 0x00012b0000077a02 */ /* 0x000fca0000000f00 */
[----:B------:R-:W3:Y:S01]  /*ccb0*/  @P0 LDG.E.64 R2, [R6.64] ;  /* 0x0000002406020981 */ /* 0x000ee2000c1e1b00 */
[----:B------:R-:W-:Y:S01]  /*ccc0*/  IMAD.MOV.U32 R0, RZ, RZ, c[0x0][0x4b0] ;  /* 0x00012c00ff007624 */ /* 0x000fe200078e00ff */
[----:B------:R-:W-:Y:S02]  /*ccd0*/  MOV R9, c[0x0][0x4b4] ;  /* 0x00012d0000097a02 */ /* 0x000fe40000000f00 */
[----:B------:R-:W-:Y:S02]  /*cce0*/  IADD3 R34, P2, R34, c[0x0][0x160], RZ ;  /* 0x0000580022227a10 */ /* 0x000fe40007f5e0ff */
[----:B------:R-:W-:Y:S02]  /*ccf0*/  IADD3 R32, P3, R32, c[0x0][0x160], RZ ;  /* 0x0000580020207a10 */ /* 0x000fe40007f7e0ff */
[----:B--2---:R-:W-:-:S05]  /*cd00*/  @P0 IADD3 R0, P1, R4, c[0x0][0x4b8], RZ ;  /* 0x00012e0004000a10 */ /* 0x004fca0007f3e0ff */
[----:B------:R-:W-:Y:S02]  /*cd10*/  @P0 IMAD.X R9, RZ, RZ, R5, P1 ;  /* 0x000000ffff090224 */ /* 0x000fe400008e0605 */
[----:B------:R-:W-:Y:S01]  /*cd20*/  IMAD.HI.U32 R5, R42, -0x326172a9, RZ ;  /* 0xcd9e8d572a057827 */ /* 0x000fe200078e00ff */
[----:B---3--:R-:W-:Y:S02]  /*cd30*/  IADD3 R4, R2, -0x61c88647, RZ ;  /* 0x9e3779b902047810 */ /* 0x008fe40007ffe0ff */
[--C-:B------:R-:W-:Y:S02]  /*cd40*/  SHF.R.U64 R12, R0, 0x2, R9.reuse ;  /* 0x00000002000c7819 */ /* 0x100fe40000001209 */
[----:B------:R-:W-:Y:S01]  /*cd50*/  SHF.R.U32.HI R10, RZ, 0x2, R9 ;  /* 0x00000002ff0a7819 */ /* 0x000fe20000011609 */
[----:B------:R-:W-:Y:S01]  /*cd60*/  IMAD R9, R42, -0x326172a9, RZ ;  /* 0xcd9e8d572a097824 */ /* 0x000fe200078e02ff */
[C---:B------:R-:W-:Y:S01]  /*cd70*/  IADD3 R8, R12.reuse, 0x1, RZ ;  /* 0x000000010c087810 */ /* 0x040fe20007ffe0ff */
[----:B------:R-:W-:Y:S01]  /*cd80*/  IMAD.WIDE.U32 R12, R12, -0x2daee0ad, RZ ;  /* 0xd2511f530c0c7825 */ /* 0x000fe200078e00ff */
[----:B------:R-:W-:-:S02]  /*cd90*/  IADD3 R6, R10, 0x1, RZ ;  /* 0x000000010a067810 */ /* 0x000fc40007ffe0ff */
[C---:B------:R-:W-:Y:S01]  /*cda0*/  ISETP.NE.AND P0, PT, R8.reuse, RZ, PT ;  /* 0x000000ff0800720c */ /* 0x040fe20003f05270 */
[----:B------:R-:W-:Y:S01]  /*cdb0*/  IMAD.HI.U32 R7, R8, -0x2daee0ad, RZ ;  /* 0xd2511f5308077827 */ /* 0x000fe200078e00ff */
[----:B------:R-:W-:Y:S02]  /*cdc0*/  LOP3.LUT R17, R4, R9, RZ, 0x3c, !PT ;  /* 0x0000000904117212 */ /* 0x000fe400078e3cff */
[----:B------:R-:W-:Y:S02]  /*cdd0*/  LOP3.LUT R4, R5, R10, R2, 0x96, !PT ;  /* 0x0000000a05047212 */ /* 0x000fe400078e9602 */
[----:B------:R-:W-:Y:S02]  /*cde0*/  LOP3.LUT R8, R13, R3, RZ, 0x3c, !PT ;  /* 0x000000030d087212 */ /* 0x000fe400078e3cff */
[----:B------:R-:W-:Y:S02]  /*cdf0*/  IADD3 R15, R3, -0x4498517b, RZ ;  /* 0xbb67ae85030f7810 */ /* 0x000fe40007ffe0ff */
[----:B------:R-:W-:Y:S01]  /*ce00*/  IADD3 R13, R12, -0x2daee0ad, RZ ;  /* 0xd2511f530c0d7810 */ /* 0x000fe20007ffe0ff */
[----:B------:R-:W-:-:S02]  /*ce10*/  IMAD.WIDE.U32 R8, R8, -0x326172a9, RZ ;  /* 0xcd9e8d5708087825 */ /* 0x000fc400078e00ff */
[----:B------:R-:W-:Y:S02]  /*ce20*/  @P0 IADD3 R6, R10, RZ, RZ ;  /* 0x000000ff0a060210 */ /* 0x000fe40007ffe0ff */
[----:B------:R-:W-:Y:S02]  /*ce30*/  LOP3.LUT R10, R7, R3, RZ, 0x3c, !PT ;  /* 0x00000003070a7212 */ /* 0x000fe400078e3cff */
[----:B------:R-:W-:Y:S01]  /*ce40*/  LOP3.LUT R6, R6, R5, R2, 0x96, !PT ;  /* 0x0000000506067212 */ /* 0x000fe200078e9602 */
[----:B------:R-:W-:Y:S01]  /*ce50*/  IMAD.WIDE.U32 R4, R4, -0x2daee0ad, RZ ;  /* 0xd2511f5304047825 */ /* 0x000fe200078e00ff */
[----:B------:R-:W-:-:S03]  /*ce60*/  LOP3.LUT R14, R17, R9, RZ, 0x3c, !PT ;  /* 0x00000009110e7212 */ /* 0x000fc600078e3cff */
[----:B------:R-:W-:Y:S01]  /*ce70*/  IMAD.WIDE.U32 R10, R10, -0x326172a9, RZ ;  /* 0xcd9e8d570a0a7825 */ /* 0x000fe200078e00ff */
[----:B------:R-:W-:Y:S02]  /*ce80*/  LOP3.LUT R12, R5, R12, R15, 0x96, !PT ;  /* 0x0000000c050c7212 */ /* 0x000fe400078e960f */
[----:B------:R-:W-:Y:S01]  /*ce90*/  IADD3 R5, R2, 0x3c6ef372, RZ ;  /* 0x3c6ef37202057810 */ /* 0x000fe20007ffe0ff */
[----:B------:R-:W-:Y:S01]  /*cea0*/  IMAD.WIDE.U32 R6, R6, -0x2daee0ad, RZ ;  /* 0xd2511f5306067825 */ /* 0x000fe200078e00ff */
[----:B------:R-:W-:-:S04]  /*ceb0*/  LOP3.LUT R17, R17, R11, RZ, 0x3c, !PT ;  /* 0x0000000b11117212 */ /* 0x000fc800078e3cff */
[----:B------:R-:W-:Y:S01]  /*cec0*/  LOP3.LUT R18, R7, R13, R15, 0x96, !PT ;  /* 0x0000000d07127212 */ /* 0x000fe200078e960f */
[----:B------:R-:W-:Y:S01]  /*ced0*/  IMAD.WIDE.U32 R12, R12, -0x326172a9, RZ ;  /* 0xcd9e8d570c0c7825 */ /* 0x000fe200078e00ff */
[----:B------:R-:W-:-:S03]  /*cee0*/  IADD3 R7, R3, 0x76cf5d0a, RZ ;  /* 0x76cf5d0a03077810 */ /* 0x000fc60007ffe0ff */
[----:B------:R-:W-:Y:S01]  /*cef0*/  IMAD.WIDE.U32 R14, R14, -0x2daee0ad, RZ ;  /* 0xd2511f530e0e7825 */ /* 0x000fe200078e00ff */
[----:B------:R-:W-:Y:S02]  /*cf00*/  LOP3.LUT R8, R13, R8, R5, 0x96, !PT ;  /* 0x000000080d087212 */ /* 0x000fe400078e9605 */
[----:B------:R-:W-:Y:S01]  /*cf10*/  IADD3 R13, R2, -0x255992d5, RZ ;  /* 0xdaa66d2b020d7810 */ /* 0x000fe20007ffe0ff */
[----:B------:R-:W-:Y:S01]  /*cf20*/  IMAD.WIDE.U32 R16, R17, -0x2daee0ad, RZ ;  /* 0xd2511f5311107825 */ /* 0x000fe200078e00ff */
[--C-:B------:R-:W-:Y:S02]  /*cf30*/  LOP3.LUT R9, R15, R4, R7.reuse, 0x96, !PT ;  /* 0x000000040f097212 */ /* 0x100fe400078e9607 */
[----:B------:R-:W-:Y:S01]  /*cf40*/  IADD3 R15, R3, 0x32370b8f, RZ ;  /* 0x32370b8f030f7810 */ /* 0x000fe20007ffe0ff */
[----:B------:R-:W-:Y:S01]  /*cf50*/  IMAD.WIDE.U32 R18, R18, -0x326172a9, RZ ;  /* 0xcd9e8d5712127825 */ /* 0x000fe200078e00ff */
[----:B------:R-:W-:-:S03]  /*cf60*/  LOP3.LUT R11, R17, R6, R7, 0x96, !PT ;  /* 0x00000006110b7212 */ /* 0x000fc600078e9607 */
[----:B------:R-:W-:Y:S01]  /*cf70*/  IMAD.WIDE.U32 R6, R9, -0x326172a9, RZ ;  /* 0xcd9e8d5709067825 */ /* 0x000fe200078e00ff */
[----:B------:R-:W-:-:S03]  /*cf80*/  LOP3.LUT R10, R19, R10, R5, 0x96, !PT ;  /* 0x0000000a130a7212 */ /* 0x000fc600078e9605 */
[----:B------:R-:W-:-:S04]  /*cf90*/  IMAD.WIDE.U32 R4, R8, -0x2daee0ad, RZ ;  /* 0xd2511f5308047825 */ /* 0x000fc800078e00ff */
[----:B------:R-:W-:Y:S01]  /*cfa0*/  IMAD.WIDE.U32 R8, R11, -0x326172a9, RZ ;  /* 0xcd9e8d570b087825 */ /* 0x000fe200078e00ff */
[----:B------:R-:W-:Y:S02]  /*cfb0*/  LOP3.LUT R5, R5, R14, R15, 0x96, !PT ;  /* 0x0000000e05057212 */ /* 0x000fe400078e960f */
[--C-:B------:R-:W-:Y:S01]  /*cfc0*/  LOP3.LUT R14, R7, R12, R13.reuse, 0x96, !PT ;  /* 0x0000000c070e7212 */ /* 0x100fe200078e960d */
[----:B------:R-:W-:Y:S01]  /*cfd0*/  IMAD.WIDE.U32 R10, R10, -0x2daee0ad, RZ ;  /* 0xd2511f530a0a7825 */ /* 0x000fe200078e00ff */
[----:B------:R-:W-:Y:S02]  /*cfe0*/  LOP3.LUT R18, R9, R18, R13, 0x96, !PT ;  /* 0x0000001209127212 */ /* 0x000fe400078e960d */
[----:B------:R-:W-:Y:S01]  /*cff0*/  IADD3 R7, R2, 0x78dde6e4, RZ ;  /* 0x78dde6e402077810 */ /* 0x000fe20007ffe0ff */
[----:B------:R-:W-:Y:S01]  /*d000*/  IMAD.WIDE.U32 R12, R5, -0x326172a9, RZ ;  /* 0xcd9e8d57050c7825 */ /* 0x000fe200078e00ff */
[----:B------:R-:W-:Y:S02]  /*d010*/  LOP3.LUT R20, R11, R16, R15, 0x96, !PT ;  /* 0x000000100b147212 */ /* 0x000fe400078e960f */
[----:B------:R-:W-:Y:S01]  /*d020*/  IADD3 R9, R3, -0x126145ec, RZ ;  /* 0xed9eba1403097810 */ /* 0x000fe20007ffe0ff */
[----:B------:R-:W-:Y:S01]  /*d030*/  IMAD.WIDE.U32 R14, R14, -0x2daee0ad, RZ ;  /* 0xd2511f530e0e7825 */ /* 0x000fe200078e00ff */
[----:B------:R-:W-:-:S02]  /*d040*/  LOP3.LUT R5, R13, R6, R7, 0x96, !PT ;  /* 0x000000060d057212 */ /* 0x000fc400078e9607 */
[----:B------:R-:W-:Y:S01]  /*d050*/  IADD3 R13, R2, 0x1715609d, RZ ;  /* 0x1715609d020d7810 */ /* 0x000fe20007ffe0ff */
[----:B------:R-:W-:Y:S01]  /*d060*/  IMAD.WIDE.U32 R18, R18, -0x2daee0ad, RZ ;  /* 0xd2511f5312127825 */ /* 0x000fe200078e00ff */
[--C-:B------:R-:W-:Y:S02]  /*d070*/  LOP3.LUT R11, R15, R4, R9.reuse, 0x96, !PT ;  /* 0x000000040f0b7212 */ /* 0x100fe400078e9609 */
[----:B------:R-:W-:Y:S01]  /*d080*/  IADD3 R15, R3, -0x56f99767, RZ ;  /* 0xa9066899030f7810 */ /* 0x000fe20007ffe0ff */
[----:B------:R-:W-:Y:S01]  /*d090*/  IMAD.WIDE.U32 R20, R20, -0x326172a9, RZ ;  /* 0xcd9e8d5714147825 */ /* 0x000fe200078e00ff */
[----:B------:R-:W-:Y:S02]  /*d0a0*/  LOP3.LUT R6, R19, R10, R9, 0x96, !PT ;  /* 0x0000000a13067212 */ /* 0x000fe400078e9609 */
[----:B------:R-:W-:Y:S01]  /*d0b0*/  LEA R16, P0, R35, c[0x0][0x300], 0x2 ;  /* 0x0000c00023107a11 */ /* 0x000fe200078010ff */
[----:B------:R-:W-:Y:S01]  /*d0c0*/  IMAD.WIDE.U32 R4, R5, -0x2daee0ad, RZ ;  /* 0xd2511f5305047825 */ /* 0x000fe200078e00ff */
[----:B------:R-:W-:-:S02]  /*d0d0*/  LOP3.LUT R8, R21, R8, R7, 0x96, !PT ;  /* 0x0000000815087212 */ /* 0x000fc400078e9607 */
[----:B------:R-:W-:Y:S01]  /*d0e0*/  LEA.HI.X R17, R35, c[0x0][0x304], R37, 0x2, P0 ;  /* 0x0000c10023117a11 */ /* 0x000fe200000f1425 */
[----:B------:R-:W-:Y:S01]  /*d0f0*/  IMAD.WIDE.U32 R10, R11, -0x326172a9, RZ ;  /* 0xcd9e8d570b0a7825 */ /* 0x000fe200078e00ff */
[----:B------:R-:W-:Y:S02]  /*d100*/  LOP3.LUT R5, R5, R14, R15, 0x96, !PT ;  /* 0x0000000e05057212 */ /* 0x000fe400078e960f */
[----:B------:R-:W-:Y:S01]  /*d110*/  IADD3.X R35, R33, c[0x0][0x164], RZ, P2, !PT ;  /* 0x0000590021237a10 */ /* 0x000fe200017fe4ff */
[----:B------:R-:W-:Y:S01]  /*d120*/  IMAD.WIDE.U32 R6, R6, -0x326172a9, RZ ;  /* 0xcd9e8d5706067825 */ /* 0x000fe200078e00ff */
[--C-:B------:R-:W-:Y:S02]  /*d130*/  LOP3.LUT R14, R11, R12, R13.reuse, 0x96, !PT ;  /* 0x0000000c0b0e7212 */ /* 0x100fe400078e960d */
[----:B------:R-:W-:Y:S01]  /*d140*/  IADD3.X R33, R31, c[0x0][0x164], RZ, P3, !PT ;  /* 0x000059001f217a10 */ /* 0x000fe20001ffe4ff */
[----:B------:R-:W-:Y:S01]  /*d150*/  IMAD.WIDE.U32 R8, R8, -0x2daee0ad, RZ ;  /* 0xd2511f5308087825 */ /* 0x000fe200078e00ff */
[----:B------:R-:W-:-:S02]  /*d160*/  LOP3.LUT R20, R7, R20, R13, 0x96, !PT ;  /* 0x0000001407147212 */ /* 0x000fc400078e960d */
[----:B------:R-:W-:Y:S01]  /*d170*/  IADD3 R7, R2, -0x4ab325aa, RZ ;  /* 0xb54cda5602077810 */ /* 0x000fe20007ffe0ff */
[----:B------:R-:W-:Y:S01]  /*d180*/  IMAD.WIDE.U32 R12, R5, -0x326172a9, RZ ;  /* 0xcd9e8d57050c7825 */ /* 0x000fe200078e00ff */
[----:B------:R-:W-:Y:S02]  /*d190*/  LOP3.LUT R44, R9, R18, R15, 0x96, !PT ;  /* 0x00000012092c7212 */ /* 0x000fe400078e960f */
[----:B------:R-:W-:Y:S01]  /*d1a0*/  IADD3 R9, R3, 0x646e171e, RZ ;  /* 0x646e171e03097810 */ /* 0x000fe20007ffe0ff */
[----:B------:R-:W-:Y:S01]  /*d1b0*/  IMAD.WIDE.U32 R14, R14, -0x2daee0ad, RZ ;  /* 0xd2511f530e0e7825 */ /* 0x000fe200078e00ff */
[----:B------:R-:W-:Y:S02]  /*d1c0*/  LOP3.LUT R5, R13, R10, R7, 0x96, !PT ;  /* 0x0000000a0d057212 */ /* 0x000fe400078e9607 */
[----:B------:R-:W-:Y:S01]  /*d1d0*/  LEA R18, P0, R27, c[0x0][0x300], 0x2 ;  /* 0x0000c0001b127a11 */ /* 0x000fe200078010ff */
[----:B------:R-:W-:Y:S01]  /*d1e0*/  IMAD.WIDE.U32 R20, R20, -0x2daee0ad, RZ ;  /* 0xd2511f5314147825 */ /* 0x000fe200078e00ff */
[----:B------:R-:W-:-:S02]  /*d1f0*/  LOP3.LUT R10, R15, R4, R9, 0x96, !PT ;  /* 0x000000040f0a7212 */ /* 0x000fc400078e9609 */
[----:B------:R-:W-:Y:S01]  /*d200*/  IADD3 R15, R3, 0x1fd5c5a3, RZ ;  /* 0x1fd5c5a3030f7810 */ /* 0x000fe20007ffe0ff */
[----:B------:R-:W-:Y:S01]  /*d210*/  IMAD.WIDE.U32 R44, R44, -0x326172a9, RZ ;  /* 0xcd9e8d572c2c7825 */ /* 0x000fe200078e00ff */
[----:B------:R-:W-:Y:S02]  /*d220*/  LOP3.LUT R9, R21, R8, R9, 0x96, !PT ;  /* 0x0000000815097212 */ /* 0x000fe400078e9609 */
[----:B------:R-:W-:Y:S01]  /*d230*/  IADD3 R13, R2, 0x5384540f, RZ ;  /* 0x5384540f020d7810 */ /* 0x000fe20007ffe0ff */
[----:B------:R-:W-:Y:S01]  /*d240*/  IMAD.WIDE.U32 R4, R5, -0x2daee0ad, RZ ;  /* 0xd2511f5305047825 */ /* 0x000fe200078e00ff */
[----:B------:R-:W-:Y:S02]  /*d250*/  LOP3.LUT R11, R45, R6, R7, 0x96, !PT ;  /* 0x000000062d0b7212 */ /* 0x000fe400078e9607 */
[----:B------:R-:W-:Y:S01]  /*d260*/  LEA.HI.X R19, R27, c[0x0][0x304], R36, 0x2, P0 ;  /* 0x0000c1001b137a11 */ /* 0x000fe200000f1424 */
[----:B------:R-:W-:Y:S01]  /*d270*/  IMAD.WIDE.U32 R6, R10, -0x326172a9, RZ ;  /* 0xcd9e8d570a067825 */ /* 0x000fe200078e00ff */
[----:B------:R-:W-:-:S02]  /*d280*/  LOP3.LUT R5, R5, R14, R15, 0x96, !PT ;  /* 0x0000000e05057212 */ /* 0x000fc400078e960f */
[C---:B------:R-:W-:Y:S01]  /*d290*/  LEA R22, P0, R24.reuse, c[0x0][0x300], 0x2 ;  /* 0x0000c00018167a11 */ /* 0x040fe200078010ff */
[----:B------:R-:W-:Y:S01]  /*d2a0*/  IMAD.WIDE.U32 R8, R9, -0x326172a9, RZ ;  /* 0xcd9e8d5709087825 */ /* 0x000fe200078e00ff */
[----:B------:R-:W-:Y:S02]  /*d2b0*/  LOP3.LUT R14, R7, R12, R13, 0x96, !PT ;  /* 0x0000000c070e7212 */ /* 0x000fe400078e960d */
[----:B------:R-:W-:Y:S01]  /*d2c0*/  LEA.HI.X R23, R24, c[0x0][0x304], R25, 0x2, P0 ;  /* 0x0000c10018177a11 */ /* 0x000fe200000f1419 */
[----:B------:R-:W-:Y:S01]  /*d2d0*/  IMAD.WIDE.U32 R10, R11, -0x2daee0ad, RZ ;  /* 0xd2511f530b0a7825 */ /* 0x000fe200078e00ff */
[----:B------:R-:W-:Y:S02]  /*d2e0*/  LOP3.LUT R21, R9, R44, R13, 0x96, !PT ;  /* 0x0000002c09157212 */ /* 0x000fe400078e960d */
[----:B------:R-:W-:Y:S01]  /*d2f0*/  LEA R24, P0, R26, c[0x0][0x300], 0x2 ;  /* 0x0000c0001a187a11 */ /* 0x000fe200078010ff */
[----:B------:R-:W-:Y:S01]  /*d300*/  IMAD.WIDE.U32 R12, R5, -0x326172a9, RZ ;  /* 0xcd9e8d57050c7825 */ /* 0x000fe200078e00ff */
[----:B------:R-:W-:-:S02]  /*d310*/  LOP3.LUT R36, R11, R20, R15, 0x96, !PT ;  /* 0x000000140b247212 */ /* 0x000fc400078e960f */
[----:B------:R-:W-:Y:S01]  /*d320*/  IADD3 R11, R3, -0x24c28bd8, RZ ;  /* 0xdb3d7428030b7810 */ /* 0x000fe20007ffe0ff */
[----:B------:R-:W-:Y:S01]  /*d330*/  IMAD.WIDE.U32 R14, R14, -0x2daee0ad, RZ ;  /* 0xd2511f530e0e7825 */ /* 0x000fe200078e00ff */
[C---:B------:R-:W-:Y:S02]  /*d340*/  IADD3 R7, R2.reuse, -0xe443238, RZ ;  /* 0xf1bbcdc802077810 */ /* 0x040fe40007ffe0ff */
[----:B------:R-:W-:Y:S01]  /*d350*/  IADD3 R9, R2, -0x700cb87f, RZ ;  /* 0x8ff3478102097810 */ /* 0x000fe20007ffe0ff */
[----:B------:R-:W-:Y:S01]  /*d360*/  IMAD.WIDE.U32 R20, R21, -0x2daee0ad, RZ ;  /* 0xd2511f5315147825 */ /* 0x000fe200078e00ff */
[----:B------:R-:W-:Y:S02]  /*d370*/  LEA.HI.X R25, R26, c[0x0][0x304], R43, 0x2, P0 ;  /* 0x0000c1001a197a11 */ /* 0x000fe400000f142b */
[--C-:B------:R-:W-:Y:S01]  /*d380*/  LOP3.LUT R4, R15, R4, R11.reuse, 0x96, !PT ;  /* 0x000000040f047212 */ /* 0x100fe200078e960b */
[----:B------:R-:W-:Y:S01]  /*d390*/  IMAD.WIDE.U32 R36, R36, -0x326172a9, RZ ;  /* 0xcd9e8d5724247825 */ /* 0x000fe200078e00ff */
[----:B------:R-:W-:-:S02]  /*d3a0*/  LOP3.LUT R2, R21, R10, R11, 0x96, !PT ;  /* 0x0000000a15027212 */ /* 0x000fc400078e960b */
[----:B------:R-:W-:Y:S01]  /*d3b0*/  IADD3 R40, P0, R40, c[0x0][0x160], RZ ;  /* 0x0000580028287a10 */ /* 0x000fe20007f1e0ff */
[----:B------:R-:W-:Y:S01]  /*d3c0*/  IMAD.WIDE.U32 R4, R4, -0x326172a9, RZ ;  /* 0xcd9e8d5704047825 */ /* 0x000fe200078e00ff */
[----:B------:R-:W-:Y:S02]  /*d3d0*/  LOP3.LUT R11, R0, 0x3, RZ, 0xc0, !PT ;  /* 0x00000003000b7812 */ /* 0x000fe400078ec0ff */
[----:B------:R-:W-:Y:S02]  /*d3e0*/  IADD3.X R41, R41, c[0x0][0x164], RZ, P0, !PT ;  /* 0x0000590029297a10 */ /* 0x000fe400007fe4ff */
[--C-:B------:R-:W-:Y:S02]  /*d3f0*/  LOP3.LUT R6, R13, R6, R7.reuse, 0x96, !PT ;  /* 0x000000060d067212 */ /* 0x100fe400078e9607 */
[----:B------:R-:W-:Y:S02]  /*d400*/  ISETP.NE.AND P0, PT, R11, 0x1, PT ;  /* 0x000000010b00780c */ /* 0x000fe40003f05270 */
[----:B------:R-:W-:Y:S01]  /*d410*/  LOP3.LUT R8, R37, R8, R7, 0x96, !PT ;  /* 0x0000000825087212 */ /* 0x000fe200078e9607 */
[----:B------:R-:W-:Y:S01]  /*d420*/  IMAD.WIDE.U32 R6, R6, -0x2daee0ad, RZ ;  /* 0xd2511f5306067825 */ /* 0x000fe200078e00ff */
[----:B------:R-:W-:-:S02]  /*d430*/  IADD3 R27, R3, -0x695add53, RZ ;  /* 0x96a522ad031b7810 */ /* 0x000fc40007ffe0ff */
[----:B------:R-:W-:Y:S01]  /*d440*/  IADD3 R26, P1, R39, c[0x0][0x160], RZ ;  /* 0x00005800271a7a10 */ /* 0x000fe20007f3e0ff */
[----:B------:R-:W-:Y:S01]  /*d450*/  IMAD.HI.U32 R8, R8, -0x2daee0ad, RZ ;  /* 0xd2511f5308087827 */ /* 0x000fe200078e00ff */
[----:B------:R-:W-:Y:S02]  /*d460*/  LOP3.LUT R14, R7, R14, R27, 0x96, !PT ;  /* 0x0000000e070e7212 */ /* 0x000fe400078e961b */
[----:B------:R-:W-:Y:S01]  /*d470*/  LOP3.LUT R12, R5, R12, R9, 0x96, !PT ;  /* 0x0000000c050c7212 */ /* 0x000fe200078e9609 */
[----:B------:R-:W-:Y:S01]  /*d480*/  IMAD.WIDE.U32 R2, R2, -0x326172a9, RZ ;  /* 0xcd9e8d5702027825 */ /* 0x000fe200078e00ff */
[----:B------:R-:W-:Y:S02]  /*d490*/  LOP3.LUT R20, R8, R20, R27, 0x96, !PT ;  /* 0x0000001408147212 */ /* 0x000fe400078e961b */
[----:B------:R-:W-:Y:S01]  /*d4a0*/  IADD3.X R27, R38, c[0x0][0x164], RZ, P1, !PT ;  /* 0x00005900261b7a10 */ /* 0x000fe20000ffe4ff */
        /* <DEDUP_REMOVED lines=12> */
[----:B------:R-:W-:Y:S01]  /*d570*/  @P0 MOV R8, R4 ;  /* 0x0000000400080202 */ /* 0x000fe20000000f00 */
[----:B------:R-:W-:Y:S01]  /*d580*/  @P0 IMAD.MOV.U32 R10, RZ, RZ, R14 ;  /* 0x000000ffff0a0224 */ /* 0x000fe200078e000e */
[----:B------:R-:W-:Y:S01]  /*d590*/  @P0 MOV R0, R12 ;  /* 0x0000000c00000202 */ /* 0x000fe20000000f00 */
[----:B------:R-:W-:Y:S01]  /*d5a0*/  @P0 IMAD.MOV.U32 R9, RZ, RZ, R6 ;  /* 0x000000ffff090224 */ /* 0x000fe200078e0006 */
[----:B------:R-:W-:Y:S05]  /*d5b0*/  BRA `(.L_x_813) ;  /* 0x0000004000007947 */ /* 0x000fea0003800000 */
.L_x_814:
[----:B------:R-:W-:Y:S01]  /*d5c0*/  MOV R10, R9 ;  /* 0x00000009000a7202 */ /* 0x000fe20000000f00 */
[----:B------:R-:W-:Y:S01]  /*d5d0*/  IMAD.MOV.U32 R0, RZ, RZ, R14 ;  /* 0x000000ffff007224 */ /* 0x000fe200078e000e */
[----:B------:R-:W-:Y:S01]  /*d5e0*/  MOV R8, R6 ;  /* 0x0000000600087202 */ /* 0x000fe20000000f00 */
[----:B------:R-:W-:-:S04]  /*d5f0*/  IMAD.MOV.U32 R9, RZ, RZ, R2 ;  /* 0x000000ffff097224 */ /* 0x000fc800078e0002 */
.L_x_813:
[----:B------:R-:W0:Y:S01]  /*d600*/  I2F.U32 R0, R0 ;  /* 0x0000000000007306 */ /* 0x000e220000201000 */
[----:B------:R-:W-:Y:S01]  /*d610*/  ISETP.GT.AND P0, PT, R30, 0x2, PT ;  /* 0x000000021e00780c */ /* 0x000fe20003f04270 */
[----:B------:R-:W-:Y:S01]  /*d620*/  HFMA2.MMA R2, -RZ, RZ, 0.1171875, 0 ;  /* 0x2f800000ff027435 */ /* 0x000fe200000001ff */
[----:B------:R-:W-:Y:S01]  /*d630*/  BSSY B7, `(.L_x_815) ;  /* 0x000008f000077945 */ /* 0x000fe20003800000 */
[----:B------:R-:W-:Y:S04]  /*d640*/  BSSY B6, `(.L_x_816) ;  /* 0x000006e000067945 */ /* 0x000fe80003800000 */
        /* <DEDUP_REMOVED lines=8> */
[----:B------:R-:W-:-:S04]  /*d6d0*/  IADD3 R30, R30, -0x1, RZ ;  /* 0xffffffff1e1e7810 */ /* 0x000fc80007ffe0ff */
[----:B------:R-:W-:-:S05]  /*d6e0*/  IMNMX.U32 R30, R30, 0x2, PT ;  /* 0x000000021e1e7817 */ /* 0x000fca0003800000 */
[----:B------:R-:W-:-:S04]  /*d6f0*/  IMAD.SHL.U32 R30, R30, 0x4, RZ ;  /* 0x000000041e1e7824 */ /* 0x000fc800078e00ff */
[----:B------:R-:W0:Y:S02]  /*d700*/  LDC R2, c[0x2][R30] ;  /* 0x008000001e027b82 */ /* 0x000e240000000800 */
[----:B0-----:R-:W-:-:S04]  /*d710*/  SHF.R.S32.HI R3, RZ, 0x1f, R2 ;  /* 0x0000001fff037819 */ /* 0x001fc80000011402 */
.L_x_6692:
[----:B------:R-:W-:Y:S05]  /*d720*/  BRX R2 -0xd730                                                                                                                                                                                                                                                                                                                                                                                                                                                                               (*"BRANCH_TARGETS .L_x_6693,.L_x_6694,.L_x_6695"*) ;  /* 0xffff28d002007949 */ /* 0x000fea000383ffff */
.L_x_817:
[----:B------:R-:W-:Y:S01]  /*d730*/  ISETP.NE.AND P0, PT, R30, 0x3, PT ;  /* 0x000000031e00780c */ /* 0x000fe20003f05270 */
[----:B------:R-:W-:-:S12]  /*d740*/  BSSY B8, `(.L_x_818) ;  /* 0x0000023000087945 */ /* 0x000fd80003800000 */
[----:B------:R-:W-:Y:S05]  /*d750*/  @!P0 BRA `(.L_x_819) ;  /* 0x0000021000008947 */ /* 0x000fea0003800000 */
[----:B------:R-:W-:-:S13]  /*d760*/  ISETP.NE.AND P0, PT, R30, 0x4, PT ;  /* 0x000000041e00780c */ /* 0x000fda0003f05270 */
[----:B------:R-:W-:Y:S01]  /*d770*/  @P0 BREAK B8 ;  /* 0x0000000000080942 */ /* 0x000fe20003800000 */
[----:B------:R-:W-:Y:S01]  /*d780*/  @P0 BREAK B6 ;  /* 0x0000000000060942 */ /* 0x000fe20003800000 */
[----:B------:R-:W-:Y:S05]  /*d790*/  @P0 BRA `(.L_x_820) ;  /* 0x0000078000000947 */ /* 0x000fea0003800000 */
[----:B------:R-:W2:Y:S01]  /*d7a0*/  LDG.E R0, [R24.64] ;  /* 0x0000002418007981 */ /* 0x000ea2000c1e1900 */
[----:B------:R-:W-:Y:S01]  /*d7b0*/  BSSY B9, `(.L_x_821) ;  /* 0x0000018000097945 */ /* 0x000fe20003800000 */
[C---:B--2---:R-:W-:Y:S02]  /*d7c0*/  FSETP.GE.FTZ.AND P1, PT, R0.reuse, RZ, PT ;  /* 0x000000ff0000720b */ /* 0x044fe40003f36000 */
[----:B------:R-:W-:-:S13]  /*d7d0*/  FSETP.GTU.FTZ.AND P0, PT, R0, 1, PT ;  /* 0x3f8000000000780b */ /* 0x000fda0003f1c000 */
[----:B------:R-:W-:Y:S05]  /*d7e0*/  @!P0 BRA P1, `(.L_x_822) ;  /* 0x0000014000008947 */ /* 0x000fea0000800000 */
[----:B------:R-:W-:Y:S01]  /*d7f0*/  MOV R2, 0x1a0 ;  /* 0x000001a000027802 */ /* 0x000fe20000000f00 */
[----:B------:R-:W-:Y:S01]  /*d800*/  HFMA2.MMA R8, -RZ, RZ, 0, 3.719329833984375e-05 ;  /* 0x00000270ff087435 */ /* 0x000fe200000001ff */
[----:B------:R-:W-:Y:S01]  /*d810*/  MOV R4, c[0x4][0x180] ;  /* 0x0100600000047a02 */ /* 0x000fe20000000f00 */
[----:B------:R-:W-:Y:S01]  /*d820*/  HFMA2.MMA R13, -RZ, RZ, 0, 0 ;  /* 0x00000000ff0d7435 */ /* 0x000fe200000001ff */
[----:B------:R-:W-:Y:S01]  /*d830*/  IMAD.MOV.U32 R5, RZ, RZ, c[0x4][0x184] ;  /* 0x01006100ff057624 */ /* 0x000fe200078e00ff */
[----:B------:R-:W-:Y:S01]  /*d840*/  MOV R6, c[0x4][0x178] ;  /* 0x01005e0000067a02 */ /* 0x000fe20000000f00 */
[----:B------:R-:W0:Y:S01]  /*d850*/  LDC.64 R2, c[0x4][R2] ;  /* 0x0100000002027b82 */ /* 0x000e220000000a00 */
[----:B------:R-:W-:Y:S01]  /*d860*/  IMAD.MOV.U32 R7, RZ, RZ, c[0x4][0x17c] ;  /* 0x01005f00ff077624 */ /* 0x000fe200078e00ff */
[----:B------:R-:W-:Y:S01]  /*d870*/  MOV R11, c[0x4][0x94] ;  /* 0x01002500000b7a02 */ /* 0x000fe20000000f00 */
[----:B------:R-:W-:Y:S02]  /*d880*/  IMAD.MOV.U32 R10, RZ, RZ, c[0x4][0x90] ;  /* 0x01002400ff0a7624 */ /* 0x000fe400078e00ff */
[----:B------:R-:W-:-:S03]  /*d890*/  IMAD.MOV.U32 R12, RZ, RZ, 0x1 ;  /* 0x00000001ff0c7424 */ /* 0x000fc600078e00ff */
[----:B------:R-:W-:Y:S01]  /*d8a0*/  LEPC R14 ;  /* 0x00000000000e734e */ /* 0x000fe20000000000 */
[----:B------:R-:W-:-:S02]  /*d8b0*/  MOV R9, 0xd920 ;  /* 0x0000d92000097802 */ /* 0x000fc40000000f00 */
[----:B------:R-:W-:Y:S02]  /*d8c0*/  MOV R20, 0xd8a0 ;  /* 0x0000d8a000147802 */ /* 0x000fe40000000f00 */
[----:B------:R-:W-:Y:S02]  /*d8d0*/  MOV R21, 0x0 ;  /* 0x0000000000157802 */ /* 0x000fe40000000f00 */
[----:B------:R-:W-:Y:S02]  /*d8e0*/  MOV R0, 0x0 ;  /* 0x0000000000007802 */ /* 0x000fe40000000f00 */
[----:B------:R-:W-:-:S04]  /*d8f0*/  IADD3 R20, P0, P1, -R20, R9, R14 ;  /* 0x0000000914147210 */ /* 0x000fc8000791e10e */
[----:B------:R-:W-:-:S04]  /*d900*/  IADD3.X R21, ~R0, R21, R15, P0, P1 ;  /* 0x0000001500157210 */ /* 0x000fc800007e250f */
[----:B0-----:R-:W-:Y:S05]  /*d910*/  CALL.ABS.NOINC R2 ;  /* 0x0000000002007343 */ /* 0x001fea0003c00000 */
[----:B------:R0:W5:Y:S02]  /*d920*/  LDG.E R0, [R24.64] ;  /* 0x0000002418007981 */ /* 0x000164000c1e1900 */
.L_x_822:
[----:B------:R-:W-:Y:S05]  /*d930*/  BSYNC B9 ;  /* 0x0000000000097941 */ /* 0x000fea0003800000 */
.L_x_821:
[----:B-----5:R-:W-:-:S04]  /*d940*/  FSETP.GTU.FTZ.AND P0, PT, R39, R0, PT ;  /* 0x000000002700720b */ /* 0x020fc80003f1c000 */
[----:B------:R-:W-:-:S05]  /*d950*/  SEL R3, RZ, 0x1, P0 ;  /* 0x00000001ff037807 */ /* 0x000fca0000000000 */
[----:B------:R1:W-:Y:S04]  /*d960*/  STG.E.U8 [R32.64], R3 ;  /* 0x0000000320007986 */ /* 0x0003e8000c101124 */
.L_x_819:
[----:B------:R-:W-:Y:S05]  /*d970*/  BSYNC B8 ;  /* 0x0000000000087941 */ /* 0x000fea0003800000 */
.L_x_818:
[----:B------:R-:W2:Y:S01]  /*d980*/  LDG.E R0, [R22.64] ;  /* 0x0000002416007981 */ /* 0x000ea2000c1e1900 */
[----:B------:R-:W-:Y:S01]  /*d990*/  BSSY B8, `(.L_x_823) ;  /* 0x0000018000087945 */ /* 0x000fe20003800000 */
[C---:B--2---:R-:W-:Y:S02]  /*d9a0*/  FSETP.GE.FTZ.AND P1, PT, R0.reuse, RZ, PT ;  /* 0x000000ff0000720b */ /* 0x044fe40003f36000 */
[----:B------:R-:W-:-:S13]  /*d9b0*/  FSETP.GTU.FTZ.AND P0, PT, R0, 1, PT ;  /* 0x3f8000000000780b */ /* 0x000fda0003f1c000 */
[----:B------:R-:W-:Y:S05]  /*d9c0*/  @!P0 BRA P1, `(.L_x_824) ;  /* 0x0000014000008947 */ /* 0x000fea0000800000 */
[----:B------:R-:W-:Y:S01]  /*d9d0*/  MOV R0, 0x1a0 ;  /* 0x000001a000007802 */ /* 0x000fe20000000f00 */
[----:B------:R-:W-:Y:S01]  /*d9e0*/  HFMA2.MMA R12, -RZ, RZ, 0, 5.9604644775390625e-08 ;  /* 0x00000001ff0c7435 */ /* 0x000fe200000001ff */
[----:B------:R-:W-:Y:S01]  /*d9f0*/  IMAD.MOV.U32 R4, RZ, RZ, c[0x4][0x188] ;  /* 0x01006200ff047624 */ /* 0x000fe200078e00ff */
[----:B------:R-:W-:Y:S01]  /*da00*/  MOV R5, c[0x4][0x18c] ;  /* 0x0100630000057a02 */ /* 0x000fe20000000f00 */
[----:B-1----:R1:W2:Y:S01]  /*da10*/  LDC.64 R2, c[0x4][R0] ;  /* 0x0100000000027b82 */ /* 0x0022a20000000a00 */
[----:B------:R-:W-:Y:S01]  /*da20*/  IMAD.MOV.U32 R6, RZ, RZ, c[0x4][0x178] ;  /* 0x01005e00ff067624 */ /* 0x000fe200078e00ff */
[----:B------:R-:W-:Y:S01]  /*da30*/  MOV R7, c[0x4][0x17c] ;  /* 0x01005f0000077a02 */ /* 0x000fe20000000f00 */
[----:B------:R-:W-:Y:S01]  /*da40*/  IMAD.MOV.U32 R8, RZ, RZ, 0x275 ;  /* 0x00000275ff087424 */ /* 0x000fe200078e00ff */
[----:B------:R-:W-:Y:S01]  /*da50*/  MOV R10, c[0x4][0x90] ;  /* 0x01002400000a7a02 */ /* 0x000fe20000000f00 */
[----:B------:R-:W-:Y:S02]  /*da60*/  IMAD.MOV.U32 R11, RZ, RZ, c[0x4][0x94] ;  /* 0x01002500ff0b7624 */ /* 0x000fe400078e00ff */
[----:B------:R-:W-:-:S02]  /*da70*/  IMAD.MOV.U32 R13, RZ, RZ, RZ ;  /* 0x000000ffff0d7224 */ /* 0x000fc400078e00ff */
[----:B------:R-:W-:Y:S01]  /*da80*/  LEPC R14 ;  /* 0x00000000000e734e */ /* 0x000fe20000000000 */
[----:B------:R-:W-:-:S02]  /*da90*/  MOV R9, 0xdb00 ;  /* 0x0000db0000097802 */ /* 0x000fc40000000f00 */
[----:B------:R-:W-:Y:S02]  /*daa0*/  MOV R20, 0xda80 ;  /* 0x0000da8000147802 */ /* 0x000fe40000000f00 */
[----:B------:R-:W-:Y:S02]  /*dab0*/  MOV R21, 0x0 ;  /* 0x0000000000157802 */ /* 0x000fe40000000f00 */
[----:B-1----:R-:W-:Y:S02]  /*dac0*/  MOV R0, 0x0 ;  /* 0x0000000000007802 */ /* 0x002fe40000000f00 */
[----:B------:R-:W-:-:S04]  /*dad0*/  IADD3 R20, P0, P1, -R20, R9, R14 ;  /* 0x0000000914147210 */ /* 0x000fc8000791e10e */
[----:B------:R-:W-:-:S04]  /*dae0*/  IADD3.X R21, ~R0, R21, R15, P0, P1 ;  /* 0x0000001500157210 */ /* 0x000fc800007e250f */
[----:B0-2---:R-:W-:Y:S05]  /*daf0*/  CALL.ABS.NOINC R2 ;  /* 0x0000000002007343 */ /* 0x005fea0003c00000 */
[----:B------:R0:W5:Y:S02]  /*db00*/  LDG.E R0, [R22.64] ;  /* 0x0000002416007981 */ /* 0x000164000c1e1900 */
.L_x_824:
[----:B------:R-:W-:Y:S05]  /*db10*/  BSYNC B8 ;  /* 0x0000000000087941 */ /* 0x000fea0003800000 */
.L_x_823:
[----:B-----5:R-:W-:-:S04]  /*db20*/  FSETP.GTU.FTZ.AND P0, PT, R37, R0, PT ;  /* 0x000000002500720b */ /* 0x020fc80003f1c000 */
[----:B-1----:R-:W-:-:S05]  /*db30*/  SEL R3, RZ, 0x1, P0 ;  /* 0x00000001ff037807 */ /* 0x002fca0000000000 */
[----:B------:R1:W-:Y:S04]  /*db40*/  STG.E.U8 [R34.64], R3 ;  /* 0x0000000322007986 */ /* 0x0003e8000c101124 */
.L_x_6694:
[----:B-1----:R-:W2:Y:S01]  /*db50*/  LDG.E R3, [R18.64] ;  /* 0x0000002412037981 */ /* 0x002ea2000c1e1900 */
[----:B------:R-:W-:Y:S01]  /*db60*/  BSSY B8, `(.L_x_825) ;  /* 0x0000018000087945 */ /* 0x000fe20003800000 */
[C---:B--2---:R-:W-:Y:S02]  /*db70*/  FSETP.GE.FTZ.AND P1, PT, R3.reuse, RZ, PT ;  /* 0x000000ff0300720b */ /* 0x044fe40003f36000 */
[----:B------:R-:W-:-:S13]  /*db80*/  FSETP.GTU.FTZ.AND P0, PT, R3, 1, PT ;  /* 0x3f8000000300780b */ /* 0x000fda0003f1c000 */
[----:B------:R-:W-:Y:S05]  /*db90*/  @!P0 BRA P1, `(.L_x_826) ;  /* 0x0000014000008947 */ /* 0x000fea0000800000 */
[----:B------:R-:W-:Y:S01]  /*dba0*/  MOV R0, 0x1a0 ;  /* 0x000001a000007802 */ /* 0x000fe20000000f00 */
[----:B------:R-:W-:Y:S01]  /*dbb0*/  HFMA2.MMA R8, -RZ, RZ, 0, 3.778934478759765625e-05 ;  /* 0x0000027aff087435 */ /* 0x000fe200000001ff */
[----:B------:R-:W-:Y:S01]  /*dbc0*/  MOV R4, c[0x4][0x190] ;  /* 0x0100640000047a02 */ /* 0x000fe20000000f00 */
[----:B------:R-:W-:Y:S01]  /*dbd0*/  HFMA2.MMA R13, -RZ, RZ, 0, 0 ;  /* 0x00000000ff0d7435 */ /* 0x000fe200000001ff */
[----:B------:R1:W2:Y:S01]  /*dbe0*/  LDC.64 R2, c[0x4][R0] ;  /* 0x0100000000027b82 */ /* 0x0002a20000000a00 */
[----:B------:R-:W-:Y:S01]  /*dbf0*/  IMAD.MOV.U32 R5, RZ, RZ, c[0x4][0x194] ;  /* 0x01006500ff057624 */ /* 0x000fe200078e00ff */
[----:B------:R-:W-:Y:S01]  /*dc00*/  MOV R6, c[0x4][0x178] ;  /* 0x01005e0000067a02 */ /* 0x000fe20000000f00 */
[----:B------:R-:W-:Y:S01]  /*dc10*/  IMAD.MOV.U32 R7, RZ, RZ, c[0x4][0x17c] ;  /* 0x01005f00ff077624 */ /* 0x000fe200078e00ff */
[----:B------:R-:W-:Y:S01]  /*dc20*/  MOV R11, c[0x4][0x94] ;  /* 0x01002500000b7a02 */ /* 0x000fe20000000f00 */
[----:B------:R-:W-:Y:S02]  /*dc30*/  IMAD.MOV.U32 R10, RZ, RZ, c[0x4][0x90] ;  /* 0x01002400ff0a7624 */ /* 0x000fe400078e00ff */
[----:B------:R-:W-:-:S02]  /*dc40*/  IMAD.MOV.U32 R12, RZ, RZ, 0x1 ;  /* 0x00000001ff0c7424 */ /* 0x000fc400078e00ff */
        /* <DEDUP_REMOVED lines=9> */
.L_x_826:
[----:B------:R-:W-:Y:S05]  /*dce0*/  BSYNC B8 ;  /* 0x0000000000087941 */ /* 0x000fea0003800000 */
.L_x_825:
[----:B-----5:R-:W-:-:S04]  /*dcf0*/  FSETP.GTU.FTZ.AND P0, PT, R36, R3, PT ;  /* 0x000000032400720b */ /* 0x020fc80003f1c000 */
[----:B------:R-:W-:-:S05]  /*dd00*/  SEL R3, RZ, 0x1, P0 ;  /* 0x00000001ff037807 */ /* 0x000fca0000000000 */
[----:B------:R1:W-:Y:S04]  /*dd10*/  STG.E.U8 [R26.64], R3 ;  /* 0x000000031a007986 */ /* 0x0003e8000c101124 */
.L_x_6693:
[----:B------:R-:W-:Y:S05]  /*dd20*/  BSYNC B6 ;  /* 0x0000000000067941 */ /* 0x000fea0003800000 */
.L_x_816:
        /* <DEDUP_REMOVED lines=25> */
.L_x_828:
[----:B------:R-:W-:Y:S05]  /*dec0*/  BSYNC B8 ;  /* 0x0000000000087941 */ /* 0x000fea0003800000 */
.L_x_827:
[----:B-----5:R-:W-:-:S04]  /*ded0*/  FSETP.GTU.FTZ.AND P0, PT, R31, R0, PT ;  /* 0x000000001f00720b */ /* 0x020fc80003f1c000 */
[----:B-1----:R-:W-:-:S05]  /*dee0*/  SEL R3, RZ, 0x1, P0 ;  /* 0x00000001ff037807 */ /* 0x002fca0000000000 */
[----:B------:R1:W-:Y:S01]  /*def0*/  STG.E.U8 [R40.64], R3 ;  /* 0x0000000328007986 */ /* 0x0003e2000c101124 */
[----:B------:R-:W-:Y:S05]  /*df00*/  BRA `(.L_x_820) ;  /* 0x0000001000007947 */ /* 0x000fea0003800000 */
.L_x_6695:
[----:B------:R-:W-:Y:S02]  /*df10*/  BREAK B6 ;  /* 0x0000000000067942 */ /* 0x000fe40003800000 */
.L_x_820:
[----:B------:R-:W-:Y:S05]  /*df20*/  BSYNC B7 ;  /* 0x0000000000077941 */ /* 0x000fea0003800000 */
.L_x_815:
[----:B-1----:R-:W-:-:S05]  /*df30*/  MOV R3, c[0x0][0x0] ;  /* 0x0000000000037a02 */ /* 0x002fca0000000f00 */
[----:B------:R-:W-:-:S05]  /*df40*/  IMAD R3, R3, c[0x0][0xc], RZ ;  /* 0x0000030003037a24 */ /* 0x000fca00078e02ff */
[----:B------:R-:W-:-:S05]  /*df50*/  LEA R28, P0, R3, R28, 0x2 ;  /* 0x0000001c031c7211 */ /* 0x000fca00078010ff */
[----:B------:R-:W-:Y:S01]  /*df60*/  IMAD.X R29, RZ, RZ, R29, P0 ;  /* 0x000000ffff1d7224 */ /* 0x000fe200000e061d */
[----:B------:R-:W-:-:S04]  /*df70*/  ISETP.GE.U32.AND P0, PT, R28, c[0x0][0x4a0], PT ;  /* 0x000128001c007a0c */ /* 0x000fc80003f06070 */
[----:B------:R-:W-:-:S13]  /*df80*/  ISETP.GE.U32.AND.EX P0, PT, R29, c[0x0][0x4a4], PT, P0 ;  /* 0x000129001d007a0c */ /* 0x000fda0003f06100 */
[----:B------:R-:W-:Y:S01]  /*df90*/  @P0 CALL.REL.NOINC `(.L_x_829) ;  /* 0x0000001000000944 */ /* 0x000fe20003c00000 */
[----:B------:R-:W-:Y:S05]  /*dfa0*/  BRA `(.L_x_830) ;  /* 0xffff210000007947 */ /* 0x000fea000383ffff */
.L_x_829:
[----:B------:R-:W-:Y:S05]  /*dfb0*/  EXIT ;  /* 0x000000000000794d */ /* 0x000fea0003800000 */
        .weak           $__internal_40_$__cuda_sm20_div_u64
        .type           $__internal_40_$__cuda_sm20_div_u64,@function
        .size           $__internal_40_$__cuda_sm20_div_u64,(.L_x_7248 - $__internal_40_$__cuda_sm20_div_u64)
$__internal_40_$__cuda_sm20_div_u64:
[----:B------:R-:W-:Y:S01]  /*dfc0*/  MOV R14, R4 ;  /* 0x00000004000e7202 */ /* 0x000fe20000000f00 */
[----:B------:R-:W-:-:S05]  /*dfd0*/  IMAD.MOV.U32 R15, RZ, RZ, R3 ;  /* 0x000000ffff0f7224 */ /* 0x000fca00078e0003 */
[----:B------:R-:W0:Y:S08]  /*dfe0*/  I2F.U64.RP R14, R14 ;  /* 0x0000000e000e7312 */ /* 0x000e300000309000 */
[----:B0-----:R-:W0:Y:S02]  /*dff0*/  MUFU.RCP R14, R14 ;  /* 0x0000000e000e7308 */ /* 0x001e240000001000 */
[----:B0-----:R-:W-:-:S06]  /*e000*/  IADD3 R14, R14, 0x1ffffffe, RZ ;  /* 0x1ffffffe0e0e7810 */ /* 0x001fcc0007ffe0ff */
[----:B------:R-:W0:Y:S02]  /*e010*/  F2I.U64.TRUNC R14, R14 ;  /* 0x0000000e000e7311 */ /* 0x000e24000020d800 */
[----:B0-----:R-:W-:-:S04]  /*e020*/  IMAD.WIDE.U32 R22, R14, R4, RZ ;  /* 0x000000040e167225 */ /* 0x001fc800078e00ff */
[C---:B------:R-:W-:Y:S01]  /*e030*/  IMAD R13, R14.reuse, R3, R23 ;  /* 0x000000030e0d7224 */ /* 0x040fe200078e0217 */
[----:B------:R-:W-:Y:S01]  /*e040*/  IADD3 R26, P1, RZ, -R22, RZ ;  /* 0x80000016ff1a7210 */ /* 0x000fe20007f3e0ff */
[----:B------:R-:W-:Y:S02]  /*e050*/  IMAD.MOV.U32 R23, RZ, RZ, R14 ;  /* 0x000000ffff177224 */ /* 0x000fe400078e000e */
[----:B------:R-:W-:Y:S02]  /*e060*/  IMAD R13, R15, R4, R13 ;  /* 0x000000040f0d7224 */ /* 0x000fe400078e020d */
[----:B------:R-:W-:-:S03]  /*e070*/  IMAD.HI.U32 R22, R14, R26, RZ ;  /* 0x0000001a0e167227 */ /* 0x000fc600078e00ff */
[----:B------:R-:W-:-:S05]  /*e080*/  IADD3.X R13, RZ, ~R13, RZ, P1, !PT ;  /* 0x8000000dff0d7210 */ /* 0x000fca0000ffe4ff */
[----:B------:R-:W-:-:S04]  /*e090*/  IMAD.WIDE.U32 R22, P1, R14, R13, R22 ;  /* 0x0000000d0e167225 */ /* 0x000fc80007820016 */
[C---:B------:R-:W-:Y:S02]  /*e0a0*/  IMAD R14, R15.reuse, R13, RZ ;  /* 0x0000000d0f0e7224 */ /* 0x040fe400078e02ff */
[----:B------:R-:W-:-:S04]  /*e0b0*/  IMAD.HI.U32 R22, P2, R15, R26, R22 ;  /* 0x0000001a0f167227 */ /* 0x000fc80007840016 */
[----:B------:R-:W-:Y:S01]  /*e0c0*/  IMAD.HI.U32 R13, R15, R13, RZ ;  /* 0x0000000d0f0d7227 */ /* 0x000fe200078e00ff */
[----:B------:R-:W-:-:S04]  /*e0d0*/  IADD3 R23, P3, R14, R22, RZ ;  /* 0x000000160e177210 */ /* 0x000fc80007f7e0ff */
[----:B------:R-:W-:Y:S01]  /*e0e0*/  IADD3.X R13, R13, R15, RZ, P1, !PT ;  /* 0x0000000f0d0d7210 */ /* 0x000fe20000ffe4ff */
[----:B------:R-:W-:-:S03]  /*e0f0*/  IMAD.WIDE.U32 R14, R23, R4, RZ ;  /* 0x00000004170e7225 */ /* 0x000fc600078e00ff */
[----:B------:R-:W-:Y:S01]  /*e100*/  IADD3.X R13, RZ, RZ, R13, P3, P2 ;  /* 0x000000ffff0d7210 */ /* 0x000fe20001fe440d */
[----:B------:R-:W-:Y:S01]  /*e110*/  IMAD R22, R23, R3, R15 ;  /* 0x0000000317167224 */ /* 0x000fe200078e020f */
[----:B------:R-:W-:-:S03]  /*e120*/  IADD3 R15, P1, RZ, -R14, RZ ;  /* 0x8000000eff0f7210 */ /* 0x000fc60007f3e0ff */
[----:B------:R-:W-:Y:S02]  /*e130*/  IMAD R14, R13, R4, R22 ;  /* 0x000000040d0e7224 */ /* 0x000fe400078e0216 */
[----:B------:R-:W-:-:S04]  /*e140*/  IMAD.HI.U32 R22, R23, R15, RZ ;  /* 0x0000000f17167227 */ /* 0x000fc800078e00ff */
[----:B------:R-:W-:-:S04]  /*e150*/  IMAD.X R14, RZ, RZ, ~R14, P1 ;  /* 0x000000ffff0e7224 */ /* 0x000fc800008e0e0e */
[----:B------:R-:W-:-:S04]  /*e160*/  IMAD.WIDE.U32 R22, P1, R23, R14, R22 ;  /* 0x0000000e17167225 */ /* 0x000fc80007820016 */
[C---:B------:R-:W-:Y:S02]  /*e170*/  IMAD R26, R13.reuse, R14, RZ ;  /* 0x0000000e0d1a7224 */ /* 0x040fe400078e02ff */
[----:B------:R-:W-:-:S04]  /*e180*/  IMAD.HI.U32 R22, P2, R13, R15, R22 ;  /* 0x0000000f0d167227 */ /* 0x000fc80007840016 */
[----:B------:R-:W-:Y:S01]  /*e190*/  IMAD.HI.U32 R14, R13, R14, RZ ;  /* 0x0000000e0d0e7227 */ /* 0x000fe200078e00ff */
[----:B------:R-:W-:-:S03]  /*e1a0*/  IADD3 R22, P3, R26, R22, RZ ;  /* 0x000000161a167210 */ /* 0x000fc60007f7e0ff */
[----:B------:R-:W-:Y:S01]  /*e1b0*/  IMAD.MOV.U32 R15, RZ, RZ, RZ ;  /* 0x000000ffff0f7224 */ /* 0x000fe200078e00ff */
[----:B------:R-:W-:Y:S01]  /*e1c0*/  IADD3.X R13, R14, R13, RZ, P1, !PT ;  /* 0x0000000d0e0d7210 */ /* 0x000fe20000ffe4ff */
[----:B------:R-:W-:-:S03]  /*e1d0*/  IMAD.HI.U32 R14, R22, R7, RZ ;  /* 0x00000007160e7227 */ /* 0x000fc600078e00ff */
[----:B------:R-:W-:-:S03]  /*e1e0*/  IADD3.X R13, RZ, RZ, R13, P3, P2 ;  /* 0x000000ffff0d7210 */ /* 0x000fc60001fe440d */
[----:B------:R-:W-:-:S04]  /*e1f0*/  IMAD.WIDE.U32 R14, R22, R5, R14 ;  /* 0x00000005160e7225 */ /* 0x000fc800078e000e */
[C---:B------:R-:W-:Y:S02]  /*e200*/  IMAD R22, R13.reuse, R5, RZ ;  /* 0x000000050d167224 */ /* 0x040fe400078e02ff */
[----:B------:R-:W-:-:S04]  /*e210*/  IMAD.HI.U32 R15, P1, R13, R7, R14 ;  /* 0x000000070d0f7227 */ /* 0x000fc8000782000e */
[----:B------:R-:W-:Y:S01]  /*e220*/  IMAD.HI.U32 R14, R13, R5, RZ ;  /* 0x000000050d0e7227 */ /* 0x000fe200078e00ff */
[----:B------:R-:W-:-:S04]  /*e230*/  IADD3 R13, P2, R22, R15, RZ ;  /* 0x0000000f160d7210 */ /* 0x000fc80007f5e0ff */
[----:B------:R-:W-:Y:S01]  /*e240*/  IADD3.X R14, R14, RZ, RZ, P1, !PT ;  /* 0x000000ff0e0e7210 */ /* 0x000fe20000ffe4ff */
[----:B------:R-:W-:-:S04]  /*e250*/  IMAD.WIDE.U32 R22, R13, R4, RZ ;  /* 0x000000040d167225 */ /* 0x000fc800078e00ff */
[----:B------:R-:W-:Y:S01]  /*e260*/  IMAD.X R14, RZ, RZ, R14, P2 ;  /* 0x000000ffff0e7224 */ /* 0x000fe200010e060e */
[----:B------:R-:W-:Y:S01]  /*e270*/  IADD3 R7, P1, -R22, R7, RZ ;  /* 0x0000000716077210 */ /* 0x000fe20007f3e1ff */
[----:B------:R-:W-:-:S03]  /*e280*/  IMAD R15, R13, R3, R23 ;  /* 0x000000030d0f7224 */ /* 0x000fc600078e0217 */
[-C--:B------:R-:W-:Y:S01]  /*e290*/  ISETP.GE.U32.AND P3, PT, R7, R4.reuse, PT ;  /* 0x000000040700720c */ /* 0x080fe20003f66070 */
[----:B------:R-:W-:-:S05]  /*e2a0*/  IMAD R15, R14, R4, R15 ;  /* 0x000000040e0f7224 */ /* 0x000fca00078e020f */
[----:B------:R-:W-:Y:S02]  /*e2b0*/  IADD3.X R5, ~R15, R5, RZ, P1, !PT ;  /* 0x000000050f057210 */ /* 0x000fe40000ffe5ff */
[----:B------:R-:W-:Y:S02]  /*e2c0*/  IADD3 R15, P2, -R4, R7, RZ ;  /* 0x00000007040f7210 */ /* 0x000fe40007f5e1ff */
[----:B------:R-:W-:Y:S02]  /*e2d0*/  IADD3 R22, P1, R13, 0x1, RZ ;  /* 0x000000010d167810 */ /* 0x000fe40007f3e0ff */
[C---:B------:R-:W-:Y:S01]  /*e2e0*/  ISETP.GE.U32.AND.EX P3, PT, R5.reuse, R3, PT, P3 ;  /* 0x000000030500720c */ /* 0x040fe20003f66130 */
[----:B------:R-:W-:Y:S01]  /*e2f0*/  IMAD.X R23, R5, 0x1, ~R3, P2 ;  /* 0x0000000105177824 */ /* 0x000fe200010e0e03 */
[----:B------:R-:W-:Y:S02]  /*e300*/  IADD3.X R26, RZ, R14, RZ, P1, !PT ;  /* 0x0000000eff1a7210 */ /* 0x000fe40000ffe4ff */
[----:B------:R-:W-:-:S02]  /*e310*/  SEL R15, R15, R7, P3 ;  /* 0x000000070f0f7207 */ /* 0x000fc40001800000 */
[----:B------:R-:W-:Y:S02]  /*e320*/  SEL R13, R22, R13, P3 ;  /* 0x0000000d160d7207 */ /* 0x000fe40001800000 */
[----:B------:R-:W-:Y:S02]  /*e330*/  SEL R5, R23, R5, P3 ;  /* 0x0000000517057207 */ /* 0x000fe40001800000 */
[----:B------:R-:W-:Y:S02]  /*e340*/  SEL R14, R26, R14, P3 ;  /* 0x0000000e1a0e7207 */ /* 0x000fe40001800000 */
[----:B------:R-:W-:Y:S02]  /*e350*/  ISETP.GE.U32.AND P3, PT, R15, R4, PT ;  /* 0x000000040f00720c */ /* 0x000fe40003f66070 */
[----:B------:R-:W-:Y:S02]  /*e360*/  IADD3 R7, P2, R13, 0x1, RZ ;  /* 0x000000010d077810 */ /* 0x000fe40007f5e0ff */
[----:B------:R-:W-:-:S02]  /*e370*/  ISETP.GE.U32.AND.EX P3, PT, R5, R3, PT, P3 ;  /* 0x000000030500720c */ /* 0x000fc40003f66130 */
[----:B------:R-:W-:Y:S01]  /*e380*/  ISETP.NE.U32.AND P1, PT, R4, RZ, PT ;  /* 0x000000ff0400720c */ /* 0x000fe20003f25070 */
[----:B------:R-:W-:Y:S01]  /*e390*/  IMAD.X R4, RZ, RZ, R14, P2 ;  /* 0x000000ffff047224 */ /* 0x000fe200010e060e */
[----:B------:R-:W-:Y:S01]  /*e3a0*/  SEL R13, R7, R13, P3 ;  /* 0x0000000d070d7207 */ /* 0x000fe20001800000 */
[----:B------:R-:W-:Y:S01]  /*e3b0*/  HFMA2.MMA R7, -RZ, RZ, 0, 0 ;  /* 0x00000000ff077435 */ /* 0x000fe200000001ff */
[----:B------:R-:W-:Y:S02]  /*e3c0*/  ISETP.NE.AND.EX P1, PT, R3, RZ, PT, P1 ;  /* 0x000000ff0300720c */ /* 0x000fe40003f25310 */
[----:B------:R-:W-:Y:S02]  /*e3d0*/  SEL R3, R4, R14, P3 ;  /* 0x0000000e04037207 */ /* 0x000fe40001800000 */
[----:B------:R-:W-:Y:S02]  /*e3e0*/  SEL R14, R13, 0xffffffff, P1 ;  /* 0xffffffff0d0e7807 */ /* 0x000fe40000800000 */
[----:B------:R-:W-:Y:S01]  /*e3f0*/  SEL R3, R3, 0xffffffff, P1 ;  /* 0xffffffff03037807 */ /* 0x000fe20000800000 */
[----:B------:R-:W-:Y:S06]  /*e400*/  RET.REL.NODEC R6 `(_ZN2at4cuda57_GLOBAL__N__cd6b329d_24_DistributionBernoulli_cu_7537a20d21kernelPointwiseApply2IZNS_6native9templates4cuda28bernoulli_tensor_cuda_kernelIbfEEvRKNS_10TensorBaseES9_NS_15PhiloxCudaStateEEUliRbSB_SB_SB_RKfSD_SD_SD_E_bSC_mLin1ELin1ELi4ELi512ELi2EEEvNS0_6detail10TensorInfoIT0_T2_EENSG_IT1_SI_EESI_T_) ;  /* 0xffff1bf006007950 */ /* 0x000fec0003c3ffff */
.L_x_831:
        /* <DEDUP_REMOVED lines=15> */
.L_x_7248:


//--------------------- .text._ZN2at4cuda57_GLOBAL__N__cd6b329d_24_DistributionBernoulli_cu_7537a20d21kernelPointwiseApply2IZNS_6native9templates4cuda28bernoulli_tensor_cuda_kernelIbfEEvRKNS_10TensorBaseES9_NS_15PhiloxCudaStateEEUliRbSB_SB_SB_RKfSD_SD_SD_E_bSC_mLi1ELi1ELi4ELi512ELi2EEEvNS0_6detail10TensorInfoIT0_T2_EENSG_IT1_SI_EESI_T_ --------------------------
	.section	.text._ZN2at4cuda57_GLOBAL__N__cd6b329d_24_DistributionBernoulli_cu_7537a20d21kernelPointwiseApply2IZNS_6native9templates4cuda28bernoulli_tensor_cuda_kernelIbfEEvRKNS_10TensorBaseES9_NS_15PhiloxCudaStateEEUliRbSB_SB_SB_RKfSD_SD_SD_E_bSC_mLi1ELi1ELi4ELi512ELi2EEEvNS0_6detail10TensorInfoIT0_T2_EENSG_IT1_SI_EESI_T_,"ax",@progbits
	.sectioninfo	@"SHI_REGISTERS=46"
	.align	128
.text._ZN2at4cuda57_GLOBAL__N__cd6b329d_24_DistributionBernoulli_cu_7537a20d21kernelPointwiseApply2IZNS_6native9templates4cuda28bernoulli_tensor_cuda_kernelIbfEEvRKNS_10TensorBaseES9_NS_15PhiloxCudaStateEEUliRbSB_SB_SB_RKfSD_SD_SD_E_bSC_mLi1ELi1ELi4ELi512ELi2EEEvNS0_6detail10TensorInfoIT0_T2_EENSG_IT1_SI_EESI_T_:
        .type           _ZN2at4cuda57_GLOBAL__N__cd6b329d_24_DistributionBernoulli_cu_7537a20d21kernelPointwiseApply2IZNS_6native9templates4cuda28bernoulli_tensor_cuda_kernelIbfEEvRKNS_10TensorBaseES9_NS_15PhiloxCudaStateEEUliRbSB_SB_SB_RKfSD_SD_SD_E_bSC_mLi1ELi1ELi4ELi512ELi2EEEvNS0_6detail10TensorInfoIT0_T2_EENSG_IT1_SI_EESI_T_,@function
        .size           _ZN2at4cuda57_GLOBAL__N__cd6b329d_24_DistributionBernoulli_cu_7537a20d21kernelPointwiseApply2IZNS_6native9templates4cuda28bernoulli_tensor_cuda_kernelIbfEEvRKNS_10TensorBaseES9_NS_15PhiloxCudaStateEEUliRbSB_SB_SB_RKfSD_SD_SD_E_bSC_mLi1ELi1ELi4ELi512ELi2EEEvNS0_6detail10TensorInfoIT0_T2_EENSG_IT1_SI_EESI_T_,(.L_x_7250 - _ZN2at4cuda57_GLOBAL__N__cd6b329d_24_DistributionBernoulli_cu_7537a20d21kernelPointwiseApply2IZNS_6native9templates4cuda28bernoulli_tensor_cuda_kernelIbfEEvRKNS_10TensorBaseES9_NS_15PhiloxCudaStateEEUliRbSB_SB_SB_RKfSD_SD_SD_E_bSC_mLi1ELi1ELi4ELi512ELi2EEEvNS0_6detail10TensorInfoIT0_T2_EENSG_IT1_SI_EESI_T_)
        .other          _ZN2at4cuda57_GLOBAL__N__cd6b329d_24_DistributionBernoulli_cu_7537a20d21kernelPointwiseApply2IZNS_6native9templates4cuda28bernoulli_tensor_cuda_kernelIbfEEvRKNS_10TensorBaseES9_NS_15PhiloxCudaStateEEUliRbSB_SB_SB_RKfSD_SD_SD_E_bSC_mLi1ELi1ELi4ELi512ELi2EEEvNS0_6detail10TensorInfoIT0_T2_EENSG_IT1_SI_EESI_T_,@"STO_CUDA_ENTRY STV_DEFAULT"
_ZN2at4cuda57_GLOBAL__N__cd6b329d_24_DistributionBernoulli_cu_7537a20d21kernelPointwiseApply2IZNS_6native9templates4cuda28bernoulli_tensor_cuda_kernelIbfEEvRKNS_10TensorBaseES9_NS_15PhiloxCudaStateEEUliRbSB_SB_SB_RKfSD_SD_SD_E_bSC_mLi1ELi1ELi4ELi512ELi2EEEvNS0_6detail10TensorInfoIT0_T2_EENSG_IT1_SI_EESI_T_:
        /* <DEDUP_REMOVED lines=8> */
[----:B------:R-:W-:Y:S01]  /*0080*/  IMAD.MOV.U32 R30, RZ, RZ, RZ ;  /* 0x000000ffff1e7224 */ /* 0x000fe200078e00ff */
[----:B------:R-:W-:Y:S01]  /*0090*/  ULDC.64 UR36, c[0x0][0x118] ;  /* 0x0000460000247ab9 */ /* 0x000fe20000000a00 */
[----:B------:R-:W-:Y:S01]  /*00a0*/  IMAD R2, R32, -0x326172a9, RZ ;  /* 0xcd9e8d5720027824 */ /* 0x000fe200078e02ff */
[----:B------:R-:W-:Y:S02]  /*00b0*/  ULDC.U8 UR38, c[0x0][0x4bc] ;  /* 0x00012f0000267ab9 */ /* 0x000fe40000000000 */
.L_x_849:
[----:B------:R-:W-:-:S13]  /*00c0*/  ISETP.NE.AND P1, PT, RZ, UR38, PT ;  /* 0x00000026ff007c0c */ /* 0x000fda000bf25270 */
[----:B-1----:R-:W-:Y:S02]  /*00d0*/  @P1 IMAD.MOV.U32 R4, RZ, RZ, c[0x0][0x4b0] ;  /* 0x00012c00ff041624 */ /* 0x002fe400078e00ff */
[----:B------:R-:W-:-:S06]  /*00e0*/  @P1 IMAD.MOV.U32 R5, RZ, RZ, c[0x0][0x4b4] ;  /* 0x00012d00ff051624 */ /* 0x000fcc00078e00ff */
[----:B------:R-:W2:Y:S01]  /*00f0*/  @P1 LDG.E.64 R4, [R4.64] ;  /* 0x0000002404041981 */ /* 0x000ea2000c1e1b00 */
[----:B------:R-:W-:Y:S02]  /*0100*/  IMAD.MOV.U32 R38, RZ, RZ, c[0x0][0x4a8] ;  /* 0x00012a00ff267624 */ /* 0x000fe400078e00ff */
[----:B------:R-:W-:Y:S02]  /*0110*/  IMAD.MOV.U32 R39, RZ, RZ, c[0x0][0x4ac] ;  /* 0x00012b00ff277624 */ /* 0x000fe400078e00ff */
[----:B------:R-:W-:Y:S02]  /*0120*/  IMAD.MOV.U32 R8, RZ, RZ, c[0x0][0x4a8] ;  /* 0x00012a00ff087624 */ /* 0x000fe400078e00ff */
[----:B------:R-:W-:-:S05]  /*0130*/  IMAD.MOV.U32 R9, RZ, RZ, c[0x0][0x4ac] ;  /* 0x00012b00ff097624 */ /* 0x000fca00078e00ff */
[----:B0-----:R0:W3:Y:S01]  /*0140*/  @P1 LDG.E.64 R38, [R8.64] ;  /* 0x0000002408261981 */ /* 0x0010e2000c1e1b00 */
[C---:B------:R-:W-:Y:S01]  /*0150*/  IADD3 R0, -R31.reuse, c[0x0][0x4a0], RZ ;  /* 0x000128001f007a10 */ /* 0x040fe20007ffe1ff */
[----:B------:R-:W-:Y:S01]  /*0160*/  IMAD.MOV.U32 R3, RZ, RZ, c[0x0][0x4b0] ;  /* 0x00012c00ff037624 */ /* 0x000fe200078e00ff */
[----:B------:R-:W-:Y:S01]  /*0170*/  IADD3 R12, P0, R31, 0x1, RZ ;  /* 0x000000011f0c7810 */ /* 0x000fe20007f1e0ff */
[----:B------:R-:W-:Y:S01]  /*0180*/  IMAD.MOV.U32 R16, RZ, RZ, c[0x0][0x4b4] ;  /* 0x00012d00ff107624 */ /* 0x000fe200078e00ff */
[----:B------:R-:W-:Y:S01]  /*0190*/  IMNMX R0, R0, 0x4, PT ;  /* 0x0000000400007817 */ /* 0x000fe20003800200 */
[----:B------:R-:W-:-:S04]  /*01a0*/  IMAD.HI.U32 R21, R32, -0x326172a9, RZ ;  /* 0xcd9e8d5720157827 */ /* 0x000fc800078e00ff */
[----:B------:R-:W-:Y:S01]  /*01b0*/  IMAD.X R13, RZ, RZ, R30, P0 ;  /* 0x000000ffff0d7224 */ /* 0x000fe200000e061e */
[----:B------:R-:W-:Y:S01]  /*01c0*/  ISETP.GT.AND P0, PT, R0, 0x1, PT ;  /* 0x000000010000780c */ /* 0x000fe20003f04270 */
[----:B------:R-:W-:Y:S01]  /*01d0*/  IMAD.WIDE.U32 R6, R12, c[0x0][0x3d0], RZ ;  /* 0x0000f4000c067a25 */ /* 0x000fe200078e00ff */
[----:B0-----:R-:W-:-:S03]  /*01e0*/  IADD3 R8, P3, R31, 0x3, RZ ;  /* 0x000000031f087810 */ /* 0x001fc60007f7e0ff */
[C---:B------:R-:W-:Y:S01]  /*01f0*/  IMAD R11, R13.reuse, c[0x0][0x3d0], RZ ;  /* 0x0000f4000d0b7a24 */ /* 0x040fe200078e02ff */
[----:B------:R-:W-:Y:S01]  /*0200*/  SEL R10, R6, RZ, P0 ;  /* 0x000000ff060a7207 */ /* 0x000fe20000000000 */
[----:B------:R-:W-:Y:S02]  /*0210*/  IMAD R13, R13, c[0x0][0x230], RZ ;  /* 0x00008c000d0d7a24 */ /* 0x000fe400078e02ff */
[----:B------:R-:W-:Y:S02]  /*0220*/  IMAD.X R6, RZ, RZ, R30, P3 ;  /* 0x000000ffff067224 */ /* 0x000fe400018e061e */
[C---:B------:R-:W-:Y:S02]  /*0230*/  IMAD R11, R12.reuse, c[0x0][0x3d4], R11 ;  /* 0x0000f5000c0b7a24 */ /* 0x040fe400078e020b */
[----:B------:R-:W-:Y:S02]  /*0240*/  IMAD R15, R12, c[0x0][0x234], R13 ;  /* 0x00008d000c0f7a24 */ /* 0x000fe400078e020d */
[----:B------:R-:W-:-:S02]  /*0250*/  IMAD R13, R6, c[0x0][0x230], RZ ;  /* 0x00008c00060d7a24 */ /* 0x000fc400078e02ff */
[----:B------:R-:W-:Y:S02]  /*0260*/  IMAD.IADD R11, R7, 0x1, R11 ;  /* 0x00000001070b7824 */ /* 0x000fe400078e020b */
[----:B------:R-:W-:Y:S02]  /*0270*/  IMAD R7, R6, c[0x0][0x3d0], RZ ;  /* 0x0000f40006077a24 */ /* 0x000fe400078e02ff */
[C---:B------:R-:W-:Y:S01]  /*0280*/  IMAD R17, R8.reuse, c[0x0][0x234], R13 ;  /* 0x00008d0008117a24 */ /* 0x040fe200078e020d */
[----:B------:R-:W-:Y:S01]  /*0290*/  SEL R11, R11, RZ, P0 ;  /* 0x000000ff0b0b7207 */ /* 0x000fe20000000000 */
[----:B------:R-:W-:-:S04]  /*02a0*/  IMAD.WIDE.U32 R34, R8, c[0x0][0x3d0], RZ ;  /* 0x0000f40008227a25 */ /* 0x000fc800078e00ff */
[C---:B------:R-:W-:Y:S02]  /*02b0*/  IMAD R9, R8.reuse, c[0x0][0x3d4], R7 ;  /* 0x0000f50008097a24 */ /* 0x040fe400078e0207 */
[----:B------:R-:W-:Y:S01]  /*02c0*/  IMAD.WIDE.U32 R6, R8, c[0x0][0x230], RZ ;  /* 0x00008c0008067a25 */ /* 0x000fe200078e00ff */
[----:B--2---:R-:W-:-:S05]  /*02d0*/  @P1 IADD3 R3, P2, R4, c[0x0][0x4b8], RZ ;  /* 0x00012e0004031a10 */ /* 0x004fca0007f5e0ff */
[----:B------:R-:W-:Y:S01]  /*02e0*/  @P1 IMAD.X R16, RZ, RZ, R5, P2 ;  /* 0x000000ffff101224 */ /* 0x000fe200010e0605 */
[----:B------:R-:W-:Y:S01]  /*02f0*/  ISETP.GT.AND P1, PT, R0, 0x3, PT ;  /* 0x000000030000780c */ /* 0x000fe20003f24270 */
[----:B------:R-:W-:-:S03]  /*0300*/  IMAD.WIDE.U32 R4, R12, c[0x0][0x230], RZ ;  /* 0x00008c000c047a25 */ /* 0x000fc600078e00ff */
[--C-:B------:R-:W-:Y:S02]  /*0310*/  SHF.R.U64 R14, R3, 0x2, R16.reuse ;  /* 0x00000002030e7819 */ /* 0x100fe40000001210 */
[----:B------:R-:W-:Y:S02]  /*0320*/  SHF.R.U32.HI R13, RZ, 0x2, R16 ;  /* 0x00000002ff0d7819 */ /* 0x000fe40000011610 */
[----:B------:R-:W-:Y:S02]  /*0330*/  IADD3 R12, R14, 0x1, RZ ;  /* 0x000000010e0c7810 */ /* 0x000fe40007ffe0ff */
[----:B---3--:R-:W-:Y:S02]  /*0340*/  LOP3.LUT R8, R21, R13, R38, 0x96, !PT ;  /* 0x0000000d15087212 */ /* 0x008fe400078e9626 */
[C---:B------:R-:W-:Y:S01]  /*0350*/  ISETP.NE.AND P2, PT, R12.reuse, RZ, PT ;  /* 0x000000ff0c00720c */ /* 0x040fe20003f45270 */
[----:B------:R-:W-:Y:S01]  /*0360*/  IMAD.HI.U32 R23, R12, -0x2daee0ad, RZ ;  /* 0xd2511f530c177827 */ /* 0x000fe200078e00ff */
[----:B------:R-:W-:-:S02]  /*0370*/  SEL R29, R4, RZ, P0 ;  /* 0x000000ff041d7207 */ /* 0x000fc40000000000 */
[----:B------:R-:W-:Y:S01]  /*0380*/  SEL R19, R34, RZ, P1 ;  /* 0x000000ff22137207 */ /* 0x000fe20000800000 */
[----:B------:R-:W-:Y:S01]  /*0390*/  IMAD.IADD R4, R5, 0x1, R15 ;  /* 0x0000000105047824 */ /* 0x000fe200078e020f */
[----:B------:R-:W-:Y:S01]  /*03a0*/  IADD3 R16, R13, 0x1, RZ ;  /* 0x000000010d107810 */ /* 0x000fe20007ffe0ff */
[----:B------:R-:W-:Y:S01]  /*03b0*/  IMAD.IADD R34, R35, 0x1, R9 ;  /* 0x0000000123227824 */ /* 0x000fe200078e0209 */
[----:B------:R-:W-:Y:S01]  /*03c0*/  SEL R28, R6, RZ, P1 ;  /* 0x000000ff061c7207 */ /* 0x000fe20000800000 */
[----:B------:R-:W-:Y:S01]  /*03d0*/  IMAD.WIDE.U32 R14, R14, -0x2daee0ad, RZ ;  /* 0xd2511f530e0e7825 */ /* 0x000fe200078e00ff */
[-C--:B------:R-:W-:Y:S02]  /*03e0*/  LOP3.LUT R23, R23, R39.reuse, RZ, 0x3c, !PT ;  /* 0x0000002717177212 */ /* 0x080fe400078e3cff */
[----:B------:R-:W-:Y:S01]  /*03f0*/  IADD3 R35, R39, -0x695add53, RZ ;  /* 0x96a522ad27237810 */ /* 0x000fe20007ffe0ff */
[----:B------:R-:W-:Y:S01]  /*0400*/  IMAD.IADD R5, R7, 0x1, R17 ;  /* 0x0000000107057824 */ /* 0x000fe200078e0211 */
[----:B------:R-:W-:Y:S01]  /*0410*/  IADD3 R17, R39, -0x4498517b, RZ ;  /* 0xbb67ae8527117810 */ /* 0x000fe20007ffe0ff */
[----:B------:R-:W-:Y:S01]  /*0420*/  IMAD.WIDE.U32 R8, R8, -0x2daee0ad, RZ ;  /* 0xd2511f5308087825 */ /* 0x000fe200078e00ff */
[----:B------:R-:W-:-:S02]  /*0430*/  LOP3.LUT R6, R15, R39, RZ, 0x3c, !PT ;  /* 0x000000270f067212 */ /* 0x000fc400078e3cff */
[----:B------:R-:W-:Y:S01]  /*0440*/  IADD3 R15, R38, -0x61c88647, RZ ;  /* 0x9e3779b9260f7810 */ /* 0x000fe20007ffe0ff */
[----:B------:R-:W-:Y:S01]  /*0450*/  @P2 IMAD.MOV R16, RZ, RZ, R13 ;  /* 0x000000ffff102224 */ /* 0x000fe200078e020d */
[----:B------:R-:W-:Y:S01]  /*0460*/  LOP3.LUT R13, R9, R14, R17, 0x96, !PT ;  /* 0x0000000e090d7212 */ /* 0x000fe200078e9611 */
[----:B------:R-:W-:Y:S01]  /*0470*/  IMAD.WIDE.U32 R6, R6, -0x326172a9, RZ ;  /* 0xcd9e8d5706067825 */ /* 0x000fe200078e00ff */
[----:B------:R-:W-:Y:S02]  /*0480*/  IADD3 R9, R38, 0x3c6ef372, RZ ;  /* 0x3c6ef37226097810 */ /* 0x000fe40007ffe0ff */
[----:B------:R-:W-:Y:S01]  /*0490*/  LOP3.LUT R21, R16, R21, R38, 0x96, !PT ;  /* 0x0000001510157212 */ /* 0x000fe200078e9626 */
[----:B------:R-:W-:Y:S01]  /*04a0*/  IMAD.WIDE.U32 R12, R13, -0x326172a9, RZ ;  /* 0xcd9e8d570d0c7825 */ /* 0x000fe200078e00ff */
[----:B------:R-:W-:Y:S02]  /*04b0*/  LOP3.LUT R15, R15, R2, RZ, 0x3c, !PT ;  /* 0x000000020f0f7212 */ /* 0x000fe400078e3cff */
[----:B------:R-:W-:Y:S01]  /*04c0*/  IADD3 R16, R14, -0x2daee0ad, RZ ;  /* 0xd2511f530e107810 */ /* 0x000fe20007ffe0ff */
[----:B------:R-:W-:Y:S01]  /*04d0*/  IMAD.WIDE.U32 R20, R21, -0x2daee0ad, RZ ;  /* 0xd2511f5315147825 */ /* 0x000fe200078e00ff */
[----:B------:R-:W-:-:S02]  /*04e0*/  LOP3.LUT R40, R15, R7, RZ, 0x3c, !PT ;  /* 0x000000070f287212 */ /* 0x000fc400078e3cff */
[----:B------:R-:W-:Y:S01]  /*04f0*/  LOP3.LUT R36, R13, R6, R9, 0x96, !PT ;  /* 0x000000060d247212 */ /* 0x000fe200078e9609 */
[----:B------:R-:W-:Y:S01]  /*0500*/  IMAD.WIDE.U32 R6, R23, -0x326172a9, RZ ;  /* 0xcd9e8d5717067825 */ /* 0x000fe200078e00ff */
[----:B------:R-:W-:Y:S02]  /*0510*/  LOP3.LUT R16, R21, R16, R17, 0x96, !PT ;  /* 0x0000001015107212 */ /* 0x000fe400078e9611 */
[----:B------:R-:W-:Y:S01]  /*0520*/  IADD3 R13, R39, 0x76cf5d0a, RZ ;  /* 0x76cf5d0a270d7810 */ /* 0x000fe20007ffe0ff */
[----:B------:R-:W-:Y:S01]  /*0530*/  IMAD.WIDE.U32 R40, R40, -0x2daee0ad, RZ ;  /* 0xd2511f5328287825 */ /* 0x000fe200078e00ff */
[----:B------:R-:W-:Y:S02]  /*0540*/  LOP3.LUT R15, R15, R7, RZ, 0x3c, !PT ;  /* 0x000000070f0f7212 */ /* 0x000fe400078e3cff */
[----:B------:R-:W-:Y:S01]  /*0550*/  IADD3 R22, P2, R31, 0x2, RZ ;  /* 0x000000021f167810 */ /* 0x000fe20007f5e0ff */
[----:B------:R-:W-:Y:S01]  /*0560*/  IMAD.WIDE.U32 R16, R16, -0x326172a9, RZ ;  /* 0xcd9e8d5710107825 */ /* 0x000fe200078e00ff */
[----:B------:R-:W-:-:S02]  /*0570*/  LOP3.LUT R42, R41, R8, R13, 0x96, !PT ;  /* 0x00000008292a7212 */ /* 0x000fc400078e960d */
[----:B------:R-:W-:Y:S01]  /*0580*/  IADD3 R23, R38, -0x255992d5, RZ ;  /* 0xdaa66d2b26177810 */ /* 0x000fe20007ffe0ff */
[----:B------:R-:W-:Y:S01]  /*0590*/  IMAD.WIDE.U32 R14, R15, -0x2daee0ad, RZ ;  /* 0xd2511f530f0e7825 */ /* 0x000fe200078e00ff */
[----:B------:R-:W-:Y:S02]  /*05a0*/  LOP3.LUT R6, R17, R6, R9, 0x96, !PT ;  /* 0x0000000611067212 */ /* 0x000fe400078e9609 */
[----:B------:R-:W-:Y:S01]  /*05b0*/  IADD3 R21, R39, 0x32370b8f, RZ ;  /* 0x32370b8f27157810 */ /* 0x000fe20007ffe0ff */
[----:B------:R-:W-:Y:S01]  /*05c0*/  IMAD.X R27, RZ, RZ, R30, P2 ;  /* 0x000000ffff1b7224 */ /* 0x000fe200010e061e */
[----:B------:R-:W-:Y:S01]  /*05d0*/  LOP3.LUT R8, R15, R20, R13, 0x96, !PT ;  /* 0x000000140f087212 */ /* 0x000fe200078e960d */
[----:B------:R-:W-:Y:S01]  /*05e0*/  IMAD.WIDE.U32 R42, R42, -0x326172a9, RZ ;  /* 0xcd9e8d572a2a7825 */ /* 0x000fe200078e00ff */
[----:B------:R-:W-:Y:S02]  /*05f0*/  ISETP.GT.AND P2, PT, R0, 0x2, PT ;  /* 0x000000020000780c */ /* 0x000fe40003f44270 */
[----:B------:R-:W-:Y:S01]  /*0600*/  IADD3 R13, R38, 0x78dde6e4, RZ ;  /* 0x78dde6e4260d7810 */ /* 0x000fe20007ffe0ff */
[----:B------:R-:W-:Y:S01]  /*0610*/  IMAD.WIDE.U32 R36, R36, -0x2daee0ad, RZ ;  /* 0xd2511f5324247825 */ /* 0x000fe200078e00ff */
[----:B------:R-:W-:-:S02]  /*0620*/  LOP3.LUT R15, R43, R12, R23, 0x96, !PT ;  /* 0x0000000c2b0f7212 */ /* 0x000fc400078e9617 */
[----:B------:R-:W-:Y:S01]  /*0630*/  SEL R4, R4, RZ, P0 ;  /* 0x000000ff04047207 */ /* 0x000fe20000000000 */
[----:B------:R-:W-:Y:S01]  /*0640*/  IMAD.WIDE.U32 R24, R22, c[0x0][0x3d0], RZ ;  /* 0x0000f40016187a25 */ /* 0x000fe200078e00ff */
[--C-:B------:R-:W-:Y:S02]  /*0650*/  LOP3.LUT R40, R37, R40, R21.reuse, 0x96, !PT ;  /* 0x0000002825287212 */ /* 0x100fe400078e9615 */
[----:B------:R-:W-:Y:S01]  /*0660*/  IADD3 R33, R38, -0x700cb87f, RZ ;  /* 0x8ff3478126217810 */ /* 0x000fe20007ffe0ff */
[----:B------:R-:W-:Y:S01]  /*0670*/  IMAD.WIDE.U32 R6, R6, -0x2daee0ad, RZ ;  /* 0xd2511f5306067825 */ /* 0x000fe200078e00ff */
[----:B------:R-:W-:Y:S02]  /*0680*/  SEL R12, R24, RZ, P2 ;  /* 0x000000ff180c7207 */ /* 0x000fe40001000000 */
[----:B------:R-:W-:Y:S01]  /*0690*/  SEL R34, R34, RZ, P1 ;  /* 0x000000ff22227207 */ /* 0x000fe20000800000 */
[----:B------:R-:W-:Y:S01]  /*06a0*/  IMAD R17, R27, c[0x0][0x3d0], RZ ;  /* 0x0000f4001b117a24 */ /* 0x000fe200078e02ff */
[----:B------:R-:W-:Y:S01]  /*06b0*/  LOP3.LUT R24, R7, R14, R21, 0x96, !PT ;  /* 0x0000000e07187212 */ /* 0x000fe200078e9615 */
[----:B------:R-:W-:Y:S01]  /*06c0*/  IMAD.WIDE.U32 R8, R8, -0x326172a9, RZ ;  /* 0xcd9e8d5708087825 */ /* 0x000fe200078e00ff */
[----:B------:R-:W-:-:S02]  /*06d0*/  IADD3 R7, R39, -0x126145ec, RZ ;  /* 0xed9eba1427077810 */ /* 0x000fc40007ffe0ff */
[----:B------:R-:W-:Y:S01]  /*06e0*/  IADD3 R28, P5, R28, c[0x0][0x160], RZ ;  /* 0x000058001c1c7a10 */ /* 0x000fe20007fbe0ff */
[----:B------:R-:W-:Y:S01]  /*06f0*/  IMAD R17, R22, c[0x0][0x3d4], R17 ;  /* 0x0000f50016117a24 */ /* 0x000fe200078e0211 */
[----:B------:R-:W-:Y:S01]  /*0700*/  LOP3.LUT R20, R9, R16, R23, 0x96, !PT ;  /* 0x0000001009147212 */ /* 0x000fe200078e9617 */
[----:B------:R-:W-:Y:S01]  /*0710*/  IMAD.WIDE.U32 R40, R40, -0x326172a9, RZ ;  /* 0xcd9e8d5728287825 */ /* 0x000fe200078e00ff */
[----:B------:R-:W-:-:S03]  /*0720*/  SEL R5, R5, RZ, P1 ;  /* 0x000000ff05057207 */ /* 0x000fc60000800000 */
[----:B------:R-:W-:Y:S01]  /*0730*/  IMAD.IADD R17, R25, 0x1, R17 ;  /* 0x0000000119117824 */ /* 0x000fe200078e0211 */
[----:B------:R-:W-:Y:S01]  /*0740*/  LOP3.LUT R42, R41, R42, R13, 0x96, !PT ;  /* 0x0000002a292a7212 */ /* 0x000fe200078e960d */
[----:B------:R-:W-:-:S03]  /*0750*/  IMAD.WIDE.U32 R24, R24, -0x326172a9, RZ ;  /* 0xcd9e8d5718187825 */ /* 0x000fc600078e00ff */
[----:B------:R-:W-:Y:S01]  /*0760*/  SEL R17, R17, RZ, P2 ;  /* 0x000000ff11117207 */ /* 0x000fe20001000000 */
        /* <DEDUP_REMOVED lines=10> */
[----:B------:R-:W-:Y:S01]  /*0810*/  IMAD R27, R27, c[0x0][0x230], RZ ;  /* 0x00008c001b1b7a24 */ /* 0x000fe200078e02ff */
[----:B------:R-:W-:Y:S01]  /*0820*/  LOP3.LUT R20, R9, R20, R13, 0x96, !PT ;  /* 0x0000001409147212 */ /* 0x000fe200078e960d */
[----:B------:R-:W-:Y:S01]  /*0830*/  IMAD.WIDE.U32 R36, R36, -0x326172a9, RZ ;  /* 0xcd9e8d5724247825 */ /* 0x000fe200078e00ff */
[C---:B------:R-:W-:Y:S02]  /*0840*/  IADD3 R9, R39.reuse, 0x646e171e, RZ ;  /* 0x646e171e27097810 */ /* 0x040fe40007ffe0ff */
[----:B------:R-:W-:Y:S01]  /*0850*/  IADD3 R13, R39, 0x1fd5c5a3, RZ ;  /* 0x1fd5c5a3270d7810 */ /* 0x000fe20007ffe0ff */
[----:B------:R-:W-:Y:S01]  /*0860*/  IMAD.WIDE.U32 R6, R6, -0x326172a9, RZ ;  /* 0xcd9e8d5706067825 */ /* 0x000fe200078e00ff */
[----:B------:R-:W-:-:S03]  /*0870*/  LOP3.LUT R40, R37, R40, R15, 0x96, !PT ;  /* 0x0000002825287212 */ /* 0x000fc600078e960f */
[C---:B------:R-:W-:Y:S01]  /*0880*/  IMAD R27, R22.reuse, c[0x0][0x234], R27 ;  /* 0x00008d00161b7a24 */ /* 0x040fe200078e021b */
[----:B------:R-:W-:Y:S01]  /*0890*/  LOP3.LUT R24, R7, R24, R15, 0x96, !PT ;  /* 0x0000001807187212 */ /* 0x000fe200078e960f */
[----:B------:R-:W-:Y:S01]  /*08a0*/  IMAD.WIDE.U32 R22, R22, c[0x0][0x230], RZ ;  /* 0x00008c0016167a25 */ /* 0x000fe200078e00ff */
[----:B------:R-:W-:-:S03]  /*08b0*/  IADD3 R7, R38, -0x4ab325aa, RZ ;  /* 0xb54cda5626077810 */ /* 0x000fc60007ffe0ff */
[----:B------:R-:W-:Y:S01]  /*08c0*/  IMAD.WIDE.U32 R14, R14, -0x326172a9, RZ ;  /* 0xcd9e8d570e0e7825 */ /* 0x000fe200078e00ff */
[----:B------:R-:W-:Y:S02]  /*08d0*/  SEL R26, R22, RZ, P2 ;  /* 0x000000ff161a7207 */ /* 0x000fe40001000000 */
[----:B------:R-:W-:Y:S01]  /*08e0*/  LEA R22, P3, R10, c[0x0][0x300], 0x2 ;  /* 0x0000c0000a167a11 */ /* 0x000fe200078610ff */
[----:B------:R-:W-:Y:S01]  /*08f0*/  IMAD.WIDE.U32 R20, R20, -0x326172a9, RZ ;  /* 0xcd9e8d5714147825 */ /* 0x000fe200078e00ff */
[----:B------:R-:W-:Y:S02]  /*0900*/  LOP3.LUT R36, R15, R36, R7, 0x96, !PT ;  /* 0x000000240f247212 */ /* 0x000fe400078e9607 */
[----:B------:R-:W-:Y:S01]  /*0910*/  IADD3 R15, R38, 0x5384540f, RZ ;  /* 0x5384540f260f7810 */ /* 0x000fe20007ffe0ff */
[----:B------:R-:W-:Y:S01]  /*0920*/  IMAD.IADD R27, R23, 0x1, R27 ;  /* 0x00000001171b7824 */ /* 0x000fe200078e021b */
[----:B------:R-:W-:Y:S01]  /*0930*/  LOP3.LUT R6, R21, R6, R7, 0x96, !PT ;  /* 0x0000000615067212 */ /* 0x000fe200078e9607 */
[----:B------:R-:W-:Y:S01]  /*0940*/  IMAD.WIDE.U32 R40, R40, -0x2daee0ad, RZ ;  /* 0xd2511f5328287825 */ /* 0x000fe200078e00ff */
[----:B------:R-:W-:-:S02]  /*0950*/  LEA.HI.X R23, R10, c[0x0][0x304], R11, 0x2, P3 ;  /* 0x0000c1000a177a11 */ /* 0x000fc400018f140b */
[----:B------:R-:W-:Y:S01]  /*0960*/  LEA R16, P3, R12, c[0x0][0x300], 0x2 ;  /* 0x0000c0000c107a11 */ /* 0x000fe200078610ff */
        /* <DEDUP_REMOVED lines=11> */
[----:B------:R-:W-:Y:S01]  /*0a20*/  IADD3 R7, R38, -0xe443238, RZ ;  /* 0xf1bbcdc826077810 */ /* 0x000fe20007ffe0ff */
[----:B------:R-:W-:Y:S01]  /*0a30*/  IMAD.WIDE.U32 R12, R12, -0x326172a9, RZ ;  /* 0xcd9e8d570c0c7825 */ /* 0x000fe200078e00ff */
[----:B------:R-:W-:Y:S02]  /*0a40*/  LOP3.LUT R14, R11, R14, R15, 0x96, !PT ;  /* 0x0000000e0b0e7212 */ /* 0x000fe400078e960f */
[----:B------:R-:W-:Y:S01]  /*0a50*/  IADD3 R11, R39, -0x24c28bd8, RZ ;  /* 0xdb3d7428270b7810 */ /* 0x000fe20007ffe0ff */
[----:B------:R-:W-:Y:S01]  /*0a60*/  IMAD.WIDE.U32 R8, R8, -0x326172a9, RZ ;  /* 0xcd9e8d5708087825 */ /* 0x000fe200078e00ff */
[----:B------:R-:W-:-:S02]  /*0a70*/  LOP3.LUT R10, R13, R10, R7, 0x96, !PT ;  /* 0x0000000a0d0a7212 */ /* 0x000fc400078e9607 */
[----:B------:R-:W-:Y:S01]  /*0a80*/  IADD3 R26, P4, R26, c[0x0][0x160], RZ ;  /* 0x000058001a1a7a10 */ /* 0x000fe20007f9e0ff */
[----:B------:R-:W-:Y:S01]  /*0a90*/  IMAD.WIDE.U32 R24, R24, -0x326172a9, RZ ;  /* 0xcd9e8d5718187825 */ /* 0x000fe200078e00ff */
[----:B------:R-:W-:Y:S02]  /*0aa0*/  LOP3.LUT R20, R9, R20, R15, 0x96, !PT ;  /* 0x0000001409147212 */ /* 0x000fe400078e960f */
[----:B------:R-:W-:Y:S01]  /*0ab0*/  SEL R27, R27, RZ, P2 ;  /* 0x000000ff1b1b7207 */ /* 0x000fe20001000000 */
[----:B------:R-:W-:Y:S01]  /*0ac0*/  IMAD.WIDE.U32 R14, R14, -0x2daee0ad, RZ ;  /* 0xd2511f530e0e7825 */ /* 0x000fe200078e00ff */
[----:B------:R-:W-:Y:S02]  /*0ad0*/  LOP3.LUT R13, R25, R8, R7, 0x96, !PT ;  /* 0x00000008190d7212 */ /* 0x000fe400078e9607 */
[----:B------:R-:W-:Y:S01]  /*0ae0*/  IADD3.X R27, R27, c[0x0][0x164], RZ, P4, !PT ;  /* 0x000059001b1b7a10 */ /* 0x000fe200027fe4ff */
[----:B------:R-:W-:Y:S01]  /*0af0*/  IMAD.WIDE.U32 R20, R20, -0x2daee0ad, RZ ;  /* 0xd2511f5314147825 */ /* 0x000fe200078e00ff */
[----:B------:R-:W-:-:S03]  /*0b00*/  LOP3.LUT R9, R15, R36, R11, 0x96, !PT ;  /* 0x000000240f097212 */ /* 0x000fc600078e960b */
[----:B------:R-:W-:Y:S01]  /*0b10*/  IMAD.HI.U32 R13, R13, -0x2daee0ad, RZ ;  /* 0xd2511f530d0d7827 */ /* 0x000fe200078e00ff */
[----:B------:R-:W-:-:S03]  /*0b20*/  LOP3.LUT R6, R21, R6, R11, 0x96, !PT ;  /* 0x0000000615067212 */ /* 0x000fc600078e960b */
[----:B------:R-:W-:Y:S01]  /*0b30*/  IMAD.WIDE.U32 R10, R10, -0x2daee0ad, RZ ;  /* 0xd2511f530a0a7825 */ /* 0x000fe200078e00ff */
[--C-:B------:R-:W-:Y:S02]  /*0b40*/  LOP3.LUT R13, R13, R20, R35.reuse, 0x96, !PT ;  /* 0x000000140d0d7212 */ /* 0x100fe400078e9623 */
[----:B------:R-:W-:Y:S01]  /*0b50*/  LOP3.LUT R20, R3, 0x3, RZ, 0xc0, !PT ;  /* 0x0000000303147812 */ /* 0x000fe200078ec0ff */
[----:B------:R-:W-:Y:S01]  /*0b60*/  IMAD.WIDE.U32 R6, R6, -0x326172a9, RZ ;  /* 0xcd9e8d5706067825 */ /* 0x000fe200078e00ff */
[----:B------:R-:W-:Y:S02]  /*0b70*/  LOP3.LUT R14, R11, R14, R35, 0x96, !PT ;  /* 0x0000000e0b0e7212 */ /* 0x000fe400078e9623 */
[----:B------:R-:W-:Y:S01]  /*0b80*/  ISETP.NE.AND P0, PT, R20, 0x1, PT ;  /* 0x000000011400780c */ /* 0x000fe20003f05270 */
[----:B------:R-:W-:Y:S01]  /*0b90*/  IMAD.WIDE.U32 R8, R9, -0x326172a9, RZ ;  /* 0xcd9e8d5709087825 */ /* 0x000fe200078e00ff */
[--C-:B------:R-:W-:Y:S02]  /*0ba0*/  LOP3.LUT R15, R7, R24, R33.reuse, 0x96, !PT ;  /* 0x00000018070f7212 */ /* 0x100fe400078e9621 */
[----:B------:R-:W-:Y:S01]  /*0bb0*/  IADD3 R24, P3, R29, c[0x0][0x160], RZ ;  /* 0x000058001d187a10 */ /* 0x000fe20007f7e0ff */
[----:B------:R-:W-:Y:S01]  /*0bc0*/  IMAD.MOV.U32 R3, RZ, RZ, R8 ;  /* 0x000000ffff037224 */ /* 0x000fe200078e0008 */
[----:B------:R-:W-:Y:S01]  /*0bd0*/  IADD3.X R29, R5, c[0x0][0x164], RZ, P5, !PT ;  /* 0x00005900051d7a10 */ /* 0x000fe20002ffe4ff */
[----:B------:R-:W-:Y:S01]  /*0be0*/  IMAD.MOV.U32 R5, RZ, RZ, R10 ;  /* 0x000000ffff057224 */ /* 0x000fe200078e000a */
[----:B------:R-:W-:Y:S01]  /*0bf0*/  IADD3.X R25, R4, c[0x0][0x164], RZ, P3, !PT ;  /* 0x0000590004197a10 */ /* 0x000fe20001ffe4ff */
[----:B------:R-:W-:Y:S01]  /*0c00*/  IMAD.MOV.U32 R4, RZ, RZ, R14 ;  /* 0x000000ffff047224 */ /* 0x000fe200078e000e */
[----:B------:R-:W-:-:S03]  /*0c10*/  LOP3.LUT R12, R9, R12, R33, 0x96, !PT ;  /* 0x0000000c090c7212 */ /* 0x000fc600078e9621 */
        /* <DEDUP_REMOVED lines=13> */
.L_x_833:
[----:B------:R-:W-:Y:S02]  /*0cf0*/  IMAD.MOV.U32 R5, RZ, RZ, R15 ;  /* 0x000000ffff057224 */ /* 0x000fe400078e000f */
[----:B------:R-:W-:Y:S02]  /*0d00*/  IMAD.MOV.U32 R4, RZ, RZ, R10 ;  /* 0x000000ffff047224 */ /* 0x000fe400078e000a */
[----:B------:R-:W-:-:S02]  /*0d10*/  IMAD.MOV.U32 R3, RZ, RZ, R14 ;  /* 0x000000ffff037224 */ /* 0x000fc400078e000e */
[----:B------:R-:W-:-:S04]  /*0d20*/  IMAD.MOV.U32 R15, RZ, RZ, R6 ;  /* 0x000000ffff0f7224 */ /* 0x000fc800078e0006 */
.L_x_832:
[----:B------:R-:W0:Y:S01]  /*0d30*/  I2F.U32 R3, R3 ;  /* 0x0000000300037306 */ /* 0x000e220000201000 */
[----:B------:R-:W-:Y:S01]  /*0d40*/  IMAD.MOV.U32 R6, RZ, RZ, 0x2f800000 ;  /* 0x2f800000ff067424 */ /* 0x000fe200078e00ff */
[----:B------:R-:W-:Y:S01]  /*0d50*/  BSSY B9, `(.L_x_834) ;  /* 0x00000a3000097945 */ /* 0x000fe20003800000 */
[----:B------:R-:W-:Y:S05]  /*0d60*/  BSSY B8, `(.L_x_835) ;  /* 0x000006e000087945 */ /* 0x000fea0003800000 */
        /* <DEDUP_REMOVED lines=13> */
.L_x_6696:
[----:B------:R-:W-:Y:S05]  /*0e40*/  BRX R4 -0xe50                                                                                                                                                                                                                                                                                                                                                                                                                                                                                (*"BRANCH_TARGETS .L_x_6697,.L_x_6698,.L_x_6699"*) ;  /* 0xfffff1b004007949 */ /* 0x000fea000383ffff */
.L_x_836:
        /* <DEDUP_REMOVED lines=13> */
[----:B------:R-:W-:Y:S02]  /*0f20*/  IMAD.MOV.U32 R4, RZ, RZ, c[0x4][0x180] ;  /* 0x01006000ff047624 */ /* 0x000fe400078e00ff */
[----:B------:R-:W-:Y:S02]  /*0f30*/  IMAD.MOV.U32 R5, RZ, RZ, c[0x4][0x184] ;  /* 0x01006100ff057624 */ /* 0x000fe400078e00ff */
[----:B------:R-:W-:Y:S01]  /*0f40*/  IMAD.MOV.U32 R6, RZ, RZ, c[0x4][0x178] ;  /* 0x01005e00ff067624 */ /* 0x000fe200078e00ff */
[----:B------:R-:W0:Y:S01]  /*0f50*/  LDC.64 R14, c[0x4][R14] ;  /* 0x010000000e0e7b82 */ /* 0x000e220000000a00 */
[----:B------:R-:W-:Y:S02]  /*0f60*/  IMAD.MOV.U32 R7, RZ, RZ, c[0x4][0x17c] ;  /* 0x01005f00ff077624 */ /* 0x000fe400078e00ff */
[----:B------:R-:W-:Y:S02]  /*0f70*/  IMAD.MOV.U32 R8, RZ, RZ, 0x270 ;  /* 0x00000270ff087424 */ /* 0x000fe400078e00ff */
[----:B------:R-:W-:-:S02]  /*0f80*/  IMAD.MOV.U32 R10, RZ, RZ, c[0x4][0x90] ;  /* 0x01002400ff0a7624 */ /* 0x000fc400078e00ff */
[----:B------:R-:W-:Y:S02]  /*0f90*/  IMAD.MOV.U32 R11, RZ, RZ, c[0x4][0x94] ;  /* 0x01002500ff0b7624 */ /* 0x000fe400078e00ff */
[----:B------:R-:W-:Y:S02]  /*0fa0*/  IMAD.MOV.U32 R12, RZ, RZ, 0x1 ;  /* 0x00000001ff0c7424 */ /* 0x000fe400078e00ff */
[----:B------:R-:W-:Y:S02]  /*0fb0*/  IMAD.MOV.U32 R13, RZ, RZ, RZ ;  /* 0x000000ffff0d7224 */ /* 0x000fe400078e00ff */
[----:B------:R-:W-:Y:S01]  /*0fc0*/  LEPC R20 ;  /* 0x000000000014734e */ /* 0x000fe20000000000 */
[----:B------:R-:W-:Y:S02]  /*0fd0*/  MOV R9, 0x1040 ;  /* 0x0000104000097802 */ /* 0x000fe40000000f00 */
[----:B------:R-:W-:Y:S02]  /*0fe0*/  MOV R37, 0xfc0 ;  /* 0x00000fc000257802 */ /* 0x000fe40000000f00 */
[----:B------:R-:W-:Y:S02]  /*0ff0*/  MOV R3, 0x0 ;  /* 0x0000000000037802 */ /* 0x000fe40000000f00 */
[----:B------:R-:W-:-:S02]  /*1000*/  MOV R0, 0x0 ;  /* 0x0000000000007802 */ /* 0x000fc40000000f00 */
[----:B------:R-:W-:-:S04]  /*1010*/  IADD3 R20, P0, P1, -R37, R9, R20 ;  /* 0x0000000925147210 */ /* 0x000fc8000791e114 */
[----:B------:R-:W-:-:S04]  /*1020*/  IADD3.X R21, ~R0, R3, R21, P0, P1 ;  /* 0x0000000300157210 */ /* 0x000fc800007e2515 */
[----:B0-----:R-:W-:Y:S05]  /*1030*/  CALL.ABS.NOINC R14 ;  /* 0x000000000e007343 */ /* 0x001fea0003c00000 */
[----:B------:R0:W5:Y:S02]  /*1040*/  LDG.E R0, [R18.64] ;  /* 0x0000002412007981 */ /* 0x000164000c1e1900 */
.L_x_841:
[----:B------:R-:W-:Y:S05]  /*1050*/  BSYNC B6 ;  /* 0x0000000000067941 */ /* 0x000fea0003800000 */
.L_x_840:
[----:B-----5:R-:W-:-:S04]  /*1060*/  FSETP.GTU.FTZ.AND P0, PT, R33, R0, PT ;  /* 0x000000002100720b */ /* 0x020fc80003f1c000 */
[----:B------:R-:W-:-:S05]  /*1070*/  SEL R3, RZ, 0x1, P0 ;  /* 0x00000001ff037807 */ /* 0x000fca0000000000 */
[----:B------:R1:W-:Y:S04]  /*1080*/  STG.E.U8 [R28.64], R3 ;  /* 0x000000031c007986 */ /* 0x0003e8000c101124 */
.L_x_838:
[----:B------:R-:W-:Y:S05]  /*1090*/  BSYNC B7 ;  /* 0x0000000000077941 */ /* 0x000fea0003800000 */
.L_x_837:
[----:B-1----:R-:W2:Y:S01]  /*10a0*/  LDG.E R3, [R16.64] ;  /* 0x0000002410037981 */ /* 0x002ea2000c1e1900 */
        /* <DEDUP_REMOVED lines=8> */
[----:B------:R-:W1:Y:S01]  /*1130*/  LDC.64 R14, c[0x4][R14] ;  /* 0x010000000e0e7b82 */ /* 0x000e620000000a00 */
[----:B------:R-:W-:Y:S02]  /*1140*/  IMAD.MOV.U32 R7, RZ, RZ, c[0x4][0x17c] ;  /* 0x01005f00ff077624 */ /* 0x000fe400078e00ff */
[----:B------:R-:W-:Y:S02]  /*1150*/  IMAD.MOV.U32 R8, RZ, RZ, 0x275 ;  /* 0x00000275ff087424 */ /* 0x000fe400078e00ff */
[----:B------:R-:W-:-:S02]  /*1160*/  IMAD.MOV.U32 R10, RZ, RZ, c[0x4][0x90] ;  /* 0x01002400ff0a7624 */ /* 0x000fc400078e00ff */
[----:B------:R-:W-:Y:S02]  /*1170*/  IMAD.MOV.U32 R11, RZ, RZ, c[0x4][0x94] ;  /* 0x01002500ff0b7624 */ /* 0x000fe400078e00ff */
[----:B------:R-:W-:Y:S02]  /*1180*/  IMAD.MOV.U32 R12, RZ, RZ, 0x1 ;  /* 0x00000001ff0c7424 */ /* 0x000fe400078e00ff */
[----:B------:R-:W-:Y:S02]  /*1190*/  IMAD.MOV.U32 R13, RZ, RZ, RZ ;  /* 0x000000ffff0d7224 */ /* 0x000fe400078e00ff */
[----:B0-----:R-:W-:Y:S01]  /*11a0*/  LEPC R18 ;  /* 0x000000000012734e */ /* 0x001fe20000000000 */
[----:B------:R-:W-:Y:S02]  /*11b0*/  MOV R3, 0x1220 ;  /* 0x0000122000037802 */ /* 0x000fe40000000f00 */
[----:B------:R-:W-:Y:S02]  /*11c0*/  MOV R20, 0x11a0 ;  /* 0x000011a000147802 */ /* 0x000fe40000000f00 */
[----:B------:R-:W-:Y:S02]  /*11d0*/  MOV R21, 0x0 ;  /* 0x0000000000157802 */ /* 0x000fe40000000f00 */
[----:B------:R-:W-:-:S02]  /*11e0*/  MOV R0, 0x0 ;  /* 0x0000000000007802 */ /* 0x000fc40000000f00 */
[----:B------:R-:W-:-:S04]  /*11f0*/  IADD3 R20, P0, P1, -R20, R3, R18 ;  /* 0x0000000314147210 */ /* 0x000fc8000791e112 */
[----:B------:R-:W-:-:S04]  /*1200*/  IADD3.X R21, ~R0, R21, R19, P0, P1 ;  /* 0x0000001500157210 */ /* 0x000fc800007e2513 */
[----:B-1----:R-:W-:Y:S05]  /*1210*/  CALL.ABS.NOINC R14 ;  /* 0x000000000e007343 */ /* 0x002fea0003c00000 */
[----:B------:R0:W5:Y:S02]  /*1220*/  LDG.E R3, [R16.64] ;  /* 0x0000002410037981 */ /* 0x000164000c1e1900 */
.L_x_843:
[----:B------:R-:W-:Y:S05]  /*1230*/  BSYNC B6 ;  /* 0x0000000000067941 */ /* 0x000fea0003800000 */
.L_x_842:
[----:B-----5:R-:W-:-:S04]  /*1240*/  FSETP.GTU.FTZ.AND P0, PT, R34, R3, PT ;  /* 0x000000032200720b */ /* 0x020fc80003f1c000 */
[----:B------:R-:W-:-:S05]  /*1250*/  SEL R3, RZ, 0x1, P0 ;  /* 0x00000001ff037807 */ /* 0x000fca0000000000 */
[----:B------:R1:W-:Y:S04]  /*1260*/  STG.E.U8 [R26.64], R3 ;  /* 0x000000031a007986 */ /* 0x0003e8000c101124 */
.L_x_6698:
        /* <DEDUP_REMOVED lines=9> */
[----:B------:R-:W2:Y:S01]  /*1300*/  LDC.64 R14, c[0x4][R14] ;  /* 0x010000000e0e7b82 */ /* 0x000ea20000000a00 */
[----:B------:R-:W-:Y:S02]  /*1310*/  IMAD.MOV.U32 R7, RZ, RZ, c[0x4][0x17c] ;  /* 0x01005f00ff077624 */ /* 0x000fe400078e00ff */
[----:B------:R-:W-:Y:S02]  /*1320*/  IMAD.MOV.U32 R8, RZ, RZ, 0x27a ;  /* 0x0000027aff087424 */ /* 0x000fe400078e00ff */
[----:B------:R-:W-:-:S02]  /*1330*/  IMAD.MOV.U32 R10, RZ, RZ, c[0x4][0x90] ;  /* 0x01002400ff0a7624 */ /* 0x000fc400078e00ff */
[----:B------:R-:W-:Y:S02]  /*1340*/  IMAD.MOV.U32 R11, RZ, RZ, c[0x4][0x94] ;  /* 0x01002500ff0b7624 */ /* 0x000fe400078e00ff */
[----:B------:R-:W-:Y:S02]  /*1350*/  IMAD.MOV.U32 R12, RZ, RZ, 0x1 ;  /* 0x00000001ff0c7424 */ /* 0x000fe400078e00ff */
[----:B------:R-:W-:Y:S02]  /*1360*/  IMAD.MOV.U32 R13, RZ, RZ, RZ ;  /* 0x000000ffff0d7224 */ /* 0x000fe400078e00ff */
[----:B0-----:R-:W-:Y:S01]  /*1370*/  LEPC R16 ;  /* 0x000000000010734e */ /* 0x001fe20000000000 */
[----:B-1----:R-:W-:Y:S02]  /*1380*/  MOV R3, 0x13f0 ;  /* 0x000013f000037802 */ /* 0x002fe40000000f00 */
[----:B------:R-:W-:Y:S02]  /*1390*/  MOV R20, 0x1370 ;  /* 0x0000137000147802 */ /* 0x000fe40000000f00 */
[----:B------:R-:W-:Y:S02]  /*13a0*/  MOV R21, 0x0 ;  /* 0x0000000000157802 */ /* 0x000fe40000000f00 */
[----:B------:R-:W-:-:S02]  /*13b0*/  MOV R0, 0x0 ;  /* 0x0000000000007802 */ /* 0x000fc40000000f00 */
[----:B------:R-:W-:-:S04]  /*13c0*/  IADD3 R20, P0, P1, -R20, R3, R16 ;  /* 0x0000000314147210 */ /* 0x000fc8000791e110 */
[----:B------:R-:W-:-:S04]  /*13d0*/  IADD3.X R21, ~R0, R21, R17, P0, P1 ;  /* 0x0000001500157210 */ /* 0x000fc800007e2511 */
[----:B--2---:R-:W-:Y:S05]  /*13e0*/  CALL.ABS.NOINC R14 ;  /* 0x000000000e007343 */ /* 0x004fea0003c00000 */
[----:B------:R0:W5:Y:S02]  /*13f0*/  LDG.E R0, [R22.64] ;  /* 0x0000002416007981 */ /* 0x000164000c1e1900 */
.L_x_845:
[----:B------:R-:W-:Y:S05]  /*1400*/  BSYNC B6 ;  /* 0x0000000000067941 */ /* 0x000fea0003800000 */
.L_x_844:
[----:B-----5:R-:W-:-:S04]  /*1410*/  FSETP.GTU.FTZ.AND P0, PT, R35, R0, PT ;  /* 0x000000002300720b */ /* 0x020fc80003f1c000 */
[----:B-1----:R-:W-:-:S05]  /*1420*/  SEL R3, RZ, 0x1, P0 ;  /* 0x00000001ff037807 */ /* 0x002fca0000000000 */
[----:B------:R1:W-:Y:S04]  /*1430*/  STG.E.U8 [R24.64], R3 ;  /* 0x0000000318007986 */ /* 0x0003e8000c101124 */
.L_x_6697:
[----:B------:R-:W-:Y:S05]  /*1440*/  BSYNC B8 ;  /* 0x0000000000087941 */ /* 0x000fea0003800000 */
.L_x_835:
[----:B------:R-:W-:Y:S01]  /*1450*/  IMAD R0, R30, c[0x0][0x3d0], RZ ;  /* 0x0000f4001e007a24 */ /* 0x000fe200078e02ff */
[C---:B------:R-:W-:Y:S01]  /*1460*/  IADD3 R6, -R31.reuse, c[0x0][0x4a0], RZ ;  /* 0x000128001f067a10 */ /* 0x040fe20007ffe1ff */
[----:B------:R-:W-:-:S03]  /*1470*/  IMAD.WIDE.U32 R4, R31, c[0x0][0x3d0], RZ ;  /* 0x0000f4001f047a25 */ /* 0x000fc600078e00ff */
[----:B------:R-:W-:Y:S01]  /*1480*/  ISETP.GT.AND P0, PT, R6, RZ, PT ;  /* 0x000000ff0600720c */ /* 0x000fe20003f04270 */
[----:B-1----:R-:W-:-:S03]  /*1490*/  IMAD R3, R31, c[0x0][0x3d4], R0 ;  /* 0x0000f5001f037a24 */ /* 0x002fc600078e0200 */
[----:B------:R-:W-:Y:S01]  /*14a0*/  SEL R4, R4, RZ, P0 ;  /* 0x000000ff04047207 */ /* 0x000fe20000000000 */
[----:B------:R-:W-:Y:S01]  /*14b0*/  IMAD.IADD R3, R5, 0x1, R3 ;  /* 0x0000000105037824 */ /* 0x000fe200078e0203 */
[----:B0-----:R-:W-:-:S04]  /*14c0*/  P2R R22, PR, RZ, 0x1 ;  /* 0x00000001ff167803 */ /* 0x001fc80000000000 */
[----:B------:R-:W-:Y:S02]  /*14d0*/  SEL R3, R3, RZ, P0 ;  /* 0x000000ff03037207 */ /* 0x000fe40000000000 */
[----:B------:R-:W-:-:S04]  /*14e0*/  LEA R16, P0, R4, c[0x0][0x300], 0x2 ;  /* 0x0000c00004107a11 */ /* 0x000fc800078010ff */
[----:B------:R-:W-:-:S05]  /*14f0*/  LEA.HI.X R17, R4, c[0x0][0x304], R3, 0x2, P0 ;  /* 0x0000c10004117a11 */ /* 0x000fca00000f1403 */
        /* <DEDUP_REMOVED lines=25> */
.L_x_847:
[----:B------:R-:W-:Y:S05]  /*1690*/  BSYNC B6 ;  /* 0x0000000000067941 */ /* 0x000fea0003800000 */
.L_x_846:
[----:B------:R-:W-:Y:S01]  /*16a0*/  IMAD R0, R30, c[0x0][0x230], RZ ;  /* 0x00008c001e007a24 */ /* 0x000fe200078e02ff */
[----:B------:R-:W-:Y:S01]  /*16b0*/  ISETP.NE.AND P0, PT, R22, RZ, PT ;  /* 0x000000ff1600720c */ /* 0x000fe20003f05270 */
[----:B------:R-:W-:-:S04]  /*16c0*/  IMAD.WIDE.U32 R4, R31, c[0x0][0x230], RZ ;  /* 0x00008c001f047a25 */ /* 0x000fc800078e00ff */
[----:B------:R-:W-:Y:S01]  /*16d0*/  IMAD R7, R31, c[0x0][0x234], R0 ;  /* 0x00008d001f077a24 */ /* 0x000fe200078e0200 */
[----:B------:R-:W-:-:S03]  /*16e0*/  SEL R4, R4, RZ, P0 ;  /* 0x000000ff04047207 */ /* 0x000fc60000000000 */
[----:B------:R-:W-:Y:S01]  /*16f0*/  IMAD.IADD R0, R5, 0x1, R7 ;  /* 0x0000000105007824 */ /* 0x000fe200078e0207 */
[----:B------:R-:W-:-:S04]  /*1700*/  IADD3 R4, P1, R4, c[0x0][0x160], RZ ;  /* 0x0000580004047a10 */ /* 0x000fc80007f3e0ff */
[----:B------:R-:W-:Y:S02]  /*1710*/  SEL R0, R0, RZ, P0 ;  /* 0x000000ff00007207 */ /* 0x000fe40000000000 */
[----:B-----5:R-:W-:Y:S02]  /*1720*/  FSETP.GTU.FTZ.AND P0, PT, R36, R3, PT ;  /* 0x000000032400720b */ /* 0x020fe40003f1c000 */
[----:B------:R-:W-:Y:S02]  /*1730*/  IADD3.X R5, R0, c[0x0][0x164], RZ, P1, !PT ;  /* 0x0000590000057a10 */ /* 0x000fe40000ffe4ff */
[----:B------:R-:W-:-:S05]  /*1740*/  SEL R3, RZ, 0x1, P0 ;  /* 0x00000001ff037807 */ /* 0x000fca0000000000 */
[----:B------:R1:W-:Y:S01]  /*1750*/  STG.E.U8 [R4.64], R3 ;  /* 0x0000000304007986 */ /* 0x0003e2000c101124 */
[----:B------:R-:W-:Y:S05]  /*1760*/  BRA `(.L_x_839) ;  /* 0x0000001000007947 */ /* 0x000fea0003800000 */
.L_x_6699:
[----:B------:R-:W-:Y:S02]  /*1770*/  BREAK B8 ;  /* 0x0000000000087942 */ /* 0x000fe40003800000 */
.L_x_839:
[----:B------:R-:W-:Y:S05]  /*1780*/  BSYNC B9 ;  /* 0x0000000000097941 */ /* 0x000fea0003800000 */
.L_x_834:
[----:B------:R-:W-:-:S04]  /*1790*/  IMAD.MOV.U32 R0, RZ, RZ, c[0x0][0x0] ;  /* 0x00000000ff007624 */ /* 0x000fc800078e00ff */
[----:B------:R-:W-:-:S05]  /*17a0*/  IMAD R0, R0, c[0x0][0xc], RZ ;  /* 0x0000030000007a24 */ /* 0x000fca00078e02ff */
[----:B------:R-:W-:-:S05]  /*17b0*/  LEA R31, P0, R0, R31, 0x2 ;  /* 0x0000001f001f7211 */ /* 0x000fca00078010ff */
[----:B------:R-:W-:Y:S01]  /*17c0*/  IMAD.X R30, RZ, RZ, R30, P0 ;  /* 0x000000ffff1e7224 */ /* 0x000fe200000e061e */
[----:B------:R-:W-:-:S04]  /*17d0*/  ISETP.GE.U32.AND P0, PT, R31, c[0x0][0x4a0], PT ;  /* 0x000128001f007a0c */ /* 0x000fc80003f06070 */
[----:B------:R-:W-:-:S13]  /*17e0*/  ISETP.GE.U32.AND.EX P0, PT, R30, c[0x0][0x4a4], PT, P0 ;  /* 0x000129001e007a0c */ /* 0x000fda0003f06100 */
[----:B------:R-:W-:Y:S01]  /*17f0*/  @P0 CALL.REL.NOINC `(.L_x_848) ;  /* 0x0000001000000944 */ /* 0x000fe20003c00000 */
[----:B------:R-:W-:Y:S05]  /*1800*/  BRA `(.L_x_849) ;  /* 0xffffe8b000007947 */ /* 0x000fea000383ffff */
.L_x_848:
[----:B------:R-:W-:Y:S05]  /*1810*/  EXIT ;  /* 0x000000000000794d */ /* 0x000fea0003800000 */
.L_x_850:
        /* <DEDUP_REMOVED lines=14> */
.L_x_7250:


//--------------------- .text._ZN2at4cuda57_GLOBAL__N__cd6b329d_24_DistributionBernoulli_cu_7537a20d21kernelPointwiseApply2IZNS_6native9templates4cuda28bernoulli_tensor_cuda_kernelIbfEEvRKNS_10TensorBaseES9_NS_15PhiloxCudaStateEEUliRbSB_SB_SB_RKfSD_SD_SD_E_bSC_jLin1ELin1ELi4ELi512ELi2EEEvNS0_6detail10TensorInfoIT0_T2_EENSG_IT1_SI_EESI_T_ --------------------------
	.section	.text._ZN2at4cuda57_GLOBAL__N__cd6b329d_24_DistributionBernoulli_cu_7537a20d21kernelPointwiseApply2IZNS_6native9templates4cuda28bernoulli_tensor_cuda_kernelIbfEEvRKNS_10TensorBaseES9_NS_15PhiloxCudaStateEEUliRbSB_SB_SB_RKfSD_SD_SD_E_bSC_jLin1ELin1ELi4ELi512ELi2EEEvNS0_6detail10TensorInfoIT0_T2_EENSG_IT1_SI_EESI_T_,"ax",@progbits
	.sectioninfo	@"SHI_REGISTERS=42"
	.align	128
.text._ZN2at4cuda57_GLOBAL__N__cd6b329d_24_DistributionBernoulli_cu_7537a20d21kernelPointwiseApply2IZNS_6native9templates4cuda28bernoulli_tensor_cuda_kernelIbfEEvRKNS_10TensorBaseES9_NS_15PhiloxCudaStateEEUliRbSB_SB_SB_RKfSD_SD_SD_E_bSC_jLin1ELin1ELi4ELi512ELi2EEEvNS0_6detail10TensorInfoIT0_T2_EENSG_IT1_SI_EESI_T_:
        .type           _ZN2at4cuda57_GLOBAL__N__cd6b329d_24_DistributionBernoulli_cu_7537a20d21kernelPointwiseApply2IZNS_6native9templates4cuda28bernoulli_tensor_cuda_kernelIbfEEvRKNS_10TensorBaseES9_NS_15PhiloxCudaStateEEUliRbSB_SB_SB_RKfSD_SD_SD_E_bSC_jLin1ELin1ELi4ELi512ELi2EEEvNS0_6detail10TensorInfoIT0_T2_EENSG_IT1_SI_EESI_T_,@function
        .size           _ZN2at4cuda57_GLOBAL__N__cd6b329d_24_DistributionBernoulli_cu_7537a20d21kernelPointwiseApply2IZNS_6native9templates4cuda28bernoulli_tensor_cuda_kernelIbfEEvRKNS_10TensorBaseES9_NS_15PhiloxCudaStateEEUliRbSB_SB_SB_RKfSD_SD_SD_E_bSC_jLin1ELin1ELi4ELi512ELi2EEEvNS0_6detail10TensorInfoIT0_T2_EENSG_IT1_SI_EESI_T_,(.L_x_7251 - _ZN2at4cuda57_GLOBAL__N__cd6b329d_24_DistributionBernoulli_cu_7537a20d21kernelPointwiseApply2IZNS_6native9templates4cuda28bernoulli_tensor_cuda_kernelIbfEEvRKNS_10TensorBaseES9_NS_15PhiloxCudaStateEEUliRbSB_SB_SB_RKfSD_SD_SD_E_bSC_jLin1ELin1ELi4ELi512ELi2EEEvNS0_6detail10TensorInfoIT0_T2_EENSG_IT1_SI_EESI_T_)
        .other          _ZN2at4cuda57_GLOBAL__N__cd6b329d_24_DistributionBernoulli_cu_7537a20d21kernelPointwiseApply2IZNS_6native9templates4cuda28bernoulli_tensor_cuda_kernelIbfEEvRKNS_10TensorBaseES9_NS_15PhiloxCudaStateEEUliRbSB_SB_SB_RKfSD_SD_SD_E_bSC_jLin1ELin1ELi4ELi512ELi2EEEvNS0_6detail10TensorInfoIT0_T2_EENSG_IT1_SI_EESI_T_,@"STO_CUDA_ENTRY STV_DEFAULT"
_ZN2at4cuda57_GLOBAL__N__cd6b329d_24_DistributionBernoulli_cu_7537a20d21kernelPointwiseApply2IZNS_6native9templates4cuda28bernoulli_tensor_cuda_kernelIbfEEvRKNS_10TensorBaseES9_NS_15PhiloxCudaStateEEUliRbSB_SB_SB_RKfSD_SD_SD_E_bSC_jLin1ELin1ELi4ELi512ELi2EEEvNS0_6detail10TensorInfoIT0_T2_EENSG_IT1_SI_EESI_T_:
[----:B------:R-:W-:Y:S02]  /*0000*/  IMAD.MOV.U32 R1, RZ, RZ, c[0x0][0x28] ;  /* 0x00000a00ff017624 */ /* 0x000fe400078e00ff */
[----:B------:R-:W0:Y:S04]  /*0010*/  S2R R37, SR_CTAID.X ;  /* 0x0000000000257919 */ /* 0x000e280000002500 */
[----:B------:R-:W0:Y:S02]  /*0020*/  S2R R0, SR_TID.X ;  /* 0x0000000000007919 */ /* 0x000e240000002100 */
[----:B0-----:R-:W-:-:S04]  /*0030*/  IMAD R37, R37, c[0x0][0x0], R0 ;  /* 0x0000000025257a24 */ /* 0x001fc800078e0200 */
[----:B------:R-:W-:-:S05]  /*0040*/  IMAD.SHL.U32 R36, R37, 0x4, RZ ;  /* 0x0000000425247824 */ /* 0x000fca00078e00ff */
[----:B------:R-:W-:-:S13]  /*0050*/  ISETP.GE.U32.AND P0, PT, R36, c[0x0][0x310], PT ;  /* 0x0000c40024007a0c */ /* 0x000fda0003f06070 */
[----:B------:R-:W-:Y:S05]  /*0060*/  @P0 EXIT ;  /* 0x000000000000094d */ /* 0x000fea0003800000 */
[----:B------:R-:W-:Y:S02]  /*0070*/  ULDC.64 UR36, c[0x0][0x118] ;  /* 0x0000460000247ab9 */ /* 0x000fe40000000a00 */
[----:B------:R-:W-:Y:S02]  /*0080*/  ULDC.U8 UR38, c[0x0][0x32c] ;  /* 0x0000cb0000267ab9 */ /* 0x000fe40000000000 */
.L_x_900:
[----:B------:R-:W-:Y:S01]  /*0090*/  IADD3 R0, -R36, c[0x0][0x310], RZ ;  /* 0x0000c40024007a10 */ /* 0x000fe20007ffe1ff */
[----:B------:R-:W-:Y:S01]  /*00a0*/  BSSY B0, `(.L_x_851) ;  /* 0x0000197000007945 */ /* 0x000fe20003800000 */
[----:B------:R-:W-:Y:S01]  /*00b0*/  IMAD.MOV.U32 R9, RZ, RZ, RZ ;  /* 0x000000ffff097224 */ /* 0x000fe200078e00ff */
[----:B0-----:R-:W-:Y:S01]  /*00c0*/  CS2R R22, SRZ ;  /* 0x0000000000167805 */ /* 0x001fe2000001ff00 */
[----:B------:R-:W-:-:S13]  /*00d0*/  ISETP.GE.AND P0, PT, R0, 0x1, PT ;  /* 0x000000010000780c */ /* 0x000fda0003f06270 */
[----:B------:R-:W-:Y:S05]  /*00e0*/  @!P0 BRA `(.L_x_852) ;  /* 0x0000192000008947 */ /* 0x000fea0003800000 */
[----:B------:R-:W-:Y:S01]  /*00f0*/  IMAD.MOV.U32 R2, RZ, RZ, c[0x0][0x230] ;  /* 0x00008c00ff027624 */ /* 0x000fe200078e00ff */
[----:B------:R-:W-:Y:S01]  /*0100*/  CS2R R22, SRZ ;  /* 0x0000000000167805 */ /* 0x000fe2000001ff00 */
[----:B------:R-:W-:-:S03]  /*0110*/  MOV R4, R36 ;  /* 0x0000002400047202 */ /* 0x000fc60000000f00 */
[----:B------:R-:W-:-:S13]  /*0120*/  ISETP.GE.AND P0, PT, R2, 0x2, PT ;  /* 0x000000020200780c */ /* 0x000fda0003f06270 */
[----:B------:R-:W-:Y:S05]  /*0130*/  @!P0 BRA `(.L_x_853) ;  /* 0x00000c2000008947 */ /* 0x000fea0003800000 */
[----:B------:R-:W-:Y:S01]  /*0140*/  LOP3.LUT R2, RZ, c[0x0][0x230], RZ, 0x33, !PT ;  /* 0x00008c00ff027a12 */ /* 0x000fe200078e33ff */
[----:B------:R-:W-:Y:S02]  /*0150*/  IMAD.MOV.U32 R23, RZ, RZ, RZ ;  /* 0x000000ffff177224 */ /* 0x000fe400078e00ff */
[----:B------:R-:W-:Y:S01]  /*0160*/  IMAD.MOV.U32 R4, RZ, RZ, R36 ;  /* 0x000000ffff047224 */ /* 0x000fe200078e0024 */
[----:B------:R-:W-:-:S04]  /*0170*/  IMNMX R2, R2, -0x3, !PT ;  /* 0xfffffffd02027817 */ /* 0x000fc80007800200 */
[----:B------:R-:W-:-:S04]  /*0180*/  IADD3 R2, R2, c[0x0][0x230], RZ ;  /* 0x00008c0002027a10 */ /* 0x000fc80007ffe0ff */
[C---:B------:R-:W-:Y:S02]  /*0190*/  IADD3 R3, R2.reuse, 0x1, RZ ;  /* 0x0000000102037810 */ /* 0x040fe40007ffe0ff */
[----:B------:R-:W-:Y:S02]  /*01a0*/  IADD3 R5, R2, 0x2, RZ ;  /* 0x0000000202057810 */ /* 0x000fe40007ffe0ff */
[----:B------:R-:W-:Y:S01]  /*01b0*/  ISETP.GE.U32.AND P1, PT, R3, 0x3, PT ;  /* 0x000000030300780c */ /* 0x000fe20003f26070 */
[----:B------:R-:W-:Y:S01]  /*01c0*/  IMAD.MOV.U32 R3, RZ, RZ, c[0x0][0x230] ;  /* 0x00008c00ff037624 */ /* 0x000fe200078e00ff */
[----:B------:R-:W-:-:S04]  /*01d0*/  LOP3.LUT R2, R5, 0x3, RZ, 0xc0, !PT ;  /* 0x0000000305027812 */ /* 0x000fc800078ec0ff */
[----:B------:R-:W-:-:S07]  /*01e0*/  ISETP.NE.AND P0, PT, R2, RZ, PT ;  /* 0x000000ff0200720c */ /* 0x000fce0003f05270 */
[----:B------:R-:W-:Y:S06]  /*01f0*/  @!P1 BRA `(.L_x_854) ;  /* 0x0000068000009947 */ /* 0x000fec0003800000 */
[----:B------:R-:W-:Y:S01]  /*0200*/  HFMA2.MMA R23, -RZ, RZ, 0, 0 ;  /* 0x00000000ff177435 */ /* 0x000fe200000001ff */
[----:B------:R-:W-:Y:S01]  /*0210*/  BSSY B1, `(.L_x_854) ;  /* 0x0000066000017945 */ /* 0x000fe20003800000 */
[----:B------:R-:W-:Y:S02]  /*0220*/  IMAD.IADD R5, R5, 0x1, -R2 ;  /* 0x0000000105057824 */ /* 0x000fe400078e0a02 */
[----:B------:R-:W-:Y:S02]  /*0230*/  IMAD.MOV.U32 R4, RZ, RZ, R36 ;  /* 0x000000ffff047224 */ /* 0x000fe400078e0024 */
.L_x_855:
[----:B------:R-:W-:Y:S02]  /*0240*/  IADD3 R7, R3, -0x1, RZ ;  /* 0xffffffff03077810 */ /* 0x000fe40007ffe0ff */
[----:B------:R-:W-:Y:S02]  /*0250*/  IADD3 R5, R5, -0x4, RZ ;  /* 0xfffffffc05057810 */ /* 0x000fe40007ffe0ff */
[----:B------:R-:W-:Y:S01]  /*0260*/  IADD3 R3, R3, -0x4, RZ ;  /* 0xfffffffc03037810 */ /* 0x000fe20007ffe0ff */
[----:B------:R-:W-:-:S04]  /*0270*/  IMAD.SHL.U32 R7, R7, 0x4, RZ ;  /* 0x0000000407077824 */ /* 0x000fc800078e00ff */
[----:B------:R-:W0:Y:S08]  /*0280*/  LDC R11, c[0x0][R7+0x168] ;  /* 0x00005a00070b7b82 */ /* 0x000e300000000800 */
[----:B------:R-:W1:Y:S08]  /*0290*/  LDC R6, c[0x0][R7+0x164] ;  /* 0x0000590007067b82 */ /* 0x000e700000000800 */
[----:B------:R-:W2:Y:S08]  /*02a0*/  LDC R8, c[0x0][R7+0x160] ;  /* 0x0000580007087b82 */ /* 0x000eb00000000800 */
[----:B------:R-:W3:Y:S01]  /*02b0*/  LDC R20, c[0x0][R7+0x1c0] ;  /* 0x0000700007147b82 */ /* 0x000ee20000000800 */
[----:B0-----:R-:W0:Y:S01]  /*02c0*/  I2F.U32.RP R10, R11 ;  /* 0x0000000b000a7306 */ /* 0x001e220000209000 */
[----:B------:R-:W-:Y:S01]  /*02d0*/  IMAD.MOV R15, RZ, RZ, -R11 ;  /* 0x000000ffff0f7224 */ /* 0x000fe200078e0a0b */
[----:B------:R-:W-:-:S06]  /*02e0*/  ISETP.NE.U32.AND P3, PT, R11, RZ, PT ;  /* 0x000000ff0b00720c */ /* 0x000fcc0003f65070 */
[----:B-1----:R-:W1:Y:S01]  /*02f0*/  I2F.U32.RP R16, R6 ;  /* 0x0000000600107306 */ /* 0x002e620000209000 */
[----:B------:R-:W-:-:S07]  /*0300*/  IMAD.MOV R17, RZ, RZ, -R6 ;  /* 0x000000ffff117224 */ /* 0x000fce00078e0a06 */
[----:B0-----:R-:W0:Y:S08]  /*0310*/  MUFU.RCP R10, R10 ;  /* 0x0000000a000a7308 */ /* 0x001e300000001000 */
[----:B-1----:R-:W1:Y:S01]  /*0320*/  MUFU.RCP R16, R16 ;  /* 0x0000001000107308 */ /* 0x002e620000001000 */
[----:B0-----:R-:W-:-:S07]  /*0330*/  IADD3 R12, R10, 0xffffffe, RZ ;  /* 0x0ffffffe0a0c7810 */ /* 0x001fce0007ffe0ff */
[----:B------:R0:W4:Y:S01]  /*0340*/  F2I.FTZ.U32.TRUNC.NTZ R13, R12 ;  /* 0x0000000c000d7305 */ /* 0x000122000021f000 */
[----:B-1----:R-:W-:Y:S01]  /*0350*/  IADD3 R14, R16, 0xffffffe, RZ ;  /* 0x0ffffffe100e7810 */ /* 0x002fe20007ffe0ff */
[----:B0-----:R-:W-:Y:S02]  /*0360*/  IMAD.MOV.U32 R12, RZ, RZ, RZ ;  /* 0x000000ffff0c7224 */ /* 0x001fe400078e00ff */
[----:B----4-:R-:W-:-:S04]  /*0370*/  IMAD R15, R15, R13, RZ ;  /* 0x0000000d0f0f7224 */ /* 0x010fc800078e02ff */
[----:B------:R-:W-:Y:S02]  /*0380*/  IMAD.HI.U32 R13, R13, R15, R12 ;  /* 0x0000000f0d0d7227 */ /* 0x000fe400078e000c */
[----:B------:R0:W1:Y:S04]  /*0390*/  F2I.FTZ.U32.TRUNC.NTZ R15, R14 ;  /* 0x0000000e000f7305 */ /* 0x000068000021f000 */
[----:B------:R-:W-:-:S04]  /*03a0*/  IMAD.HI.U32 R13, R13, R4, RZ ;  /* 0x000000040d0d7227 */ /* 0x000fc800078e00ff */
[----:B--2---:R-:W2:Y:S01]  /*03b0*/  I2F.U32.RP R12, R8 ;  /* 0x00000008000c7306 */ /* 0x004ea20000209000 */
[----:B------:R-:W-:Y:S01]  /*03c0*/  IADD3 R10, -R13, RZ, RZ ;  /* 0x000000ff0d0a7210 */ /* 0x000fe20007ffe1ff */
[----:B0-----:R-:W-:-:S04]  /*03d0*/  IMAD.MOV.U32 R14, RZ, RZ, RZ ;  /* 0x000000ffff0e7224 */ /* 0x001fc800078e00ff */
[----:B------:R-:W-:Y:S02]  /*03e0*/  IMAD R10, R11, R10, R4 ;  /* 0x0000000a0b0a7224 */ /* 0x000fe400078e0204 */
[----:B-1----:R-:W-:-:S03]  /*03f0*/  IMAD R17, R17, R15, RZ ;  /* 0x0000000f11117224 */ /* 0x002fc600078e02ff */
[C---:B------:R-:W-:Y:S01]  /*0400*/  ISETP.GE.U32.AND P1, PT, R10.reuse, R11, PT ;  /* 0x0000000b0a00720c */ /* 0x040fe20003f26070 */
[----:B------:R-:W-:Y:S01]  /*0410*/  IMAD.HI.U32 R14, R15, R17, R14 ;  /* 0x000000110f0e7227 */ /* 0x000fe200078e000e */
[----:B--2---:R-:W0:Y:S11]  /*0420*/  MUFU.RCP R12, R12 ;  /* 0x0000000c000c7308 */ /* 0x004e360000001000 */
[----:B------:R-:W-:Y:S01]  /*0430*/  @P1 IMAD.IADD R10, R10, 0x1, -R11 ;  /* 0x000000010a0a1824 */ /* 0x000fe200078e0a0b */
[----:B------:R-:W-:-:S04]  /*0440*/  @P1 IADD3 R13, R13, 0x1, RZ ;  /* 0x000000010d0d1810 */ /* 0x000fc80007ffe0ff */
[----:B------:R-:W-:Y:S02]  /*0450*/  ISETP.GE.U32.AND P2, PT, R10, R11, PT ;  /* 0x0000000b0a00720c */ /* 0x000fe40003f46070 */
[----:B------:R-:W1:Y:S01]  /*0460*/  LDC R10, c[0x0][R7+0x15c] ;  /* 0x00005700070a7b82 */ /* 0x000e620000000800 */
[----:B0-----:R-:W-:-:S04]  /*0470*/  IADD3 R16, R12, 0xffffffe, RZ ;  /* 0x0ffffffe0c107810 */ /* 0x001fc80007ffe0ff */
[----:B------:R0:W2:Y:S06]  /*0480*/  F2I.FTZ.U32.TRUNC.NTZ R17, R16 ;  /* 0x0000001000117305 */ /* 0x0000ac000021f000 */
[----:B------:R-:W-:Y:S02]  /*0490*/  @P2 IADD3 R13, R13, 0x1, RZ ;  /* 0x000000010d0d2810 */ /* 0x000fe40007ffe0ff */
[----:B------:R-:W-:Y:S01]  /*04a0*/  @!P3 LOP3.LUT R13, RZ, R11, RZ, 0x33, !PT ;  /* 0x0000000bff0db212 */ /* 0x000fe200078e33ff */
[----:B0-----:R-:W-:Y:S01]  /*04b0*/  IMAD.MOV.U32 R16, RZ, RZ, RZ ;  /* 0x000000ffff107224 */ /* 0x001fe200078e00ff */
[----:B------:R-:W-:-:S03]  /*04c0*/  ISETP.NE.U32.AND P3, PT, R6, RZ, PT ;  /* 0x000000ff0600720c */ /* 0x000fc60003f65070 */
[----:B------:R-:W-:-:S04]  /*04d0*/  IMAD.HI.U32 R15, R14, R13, RZ ;  /* 0x0000000d0e0f7227 */ /* 0x000fc800078e00ff */
[----:B------:R-:W-:-:S04]  /*04e0*/  IMAD.MOV R19, RZ, RZ, -R15 ;  /* 0x000000ffff137224 */ /* 0x000fc800078e0a0f */
[----:B------:R-:W-:-:S05]  /*04f0*/  IMAD R19, R6, R19, R13 ;  /* 0x0000001306137224 */ /* 0x000fca00078e020d */
[----:B------:R-:W-:-:S13]  /*0500*/  ISETP.GE.U32.AND P1, PT, R19, R6, PT ;  /* 0x000000061300720c */ /* 0x000fda0003f26070 */
[----:B------:R-:W-:Y:S02]  /*0510*/  @P1 IADD3 R19, -R6, R19, RZ ;  /* 0x0000001306131210 */ /* 0x000fe40007ffe1ff */
[----:B------:R-:W-:Y:S02]  /*0520*/  @P1 IADD3 R15, R15, 0x1, RZ ;  /* 0x000000010f0f1810 */ /* 0x000fe40007ffe0ff */
[----:B------:R-:W-:Y:S01]  /*0530*/  ISETP.GE.U32.AND P2, PT, R19, R6, PT ;  /* 0x000000061300720c */ /* 0x000fe20003f46070 */
[----:B------:R-:W-:Y:S01]  /*0540*/  IMAD.MOV R19, RZ, RZ, -R8 ;  /* 0x000000ffff137224 */ /* 0x000fe200078e0a08 */
[----:B-1----:R-:W0:Y:S03]  /*0550*/  I2F.U32.RP R12, R10 ;  /* 0x0000000a000c7306 */ /* 0x002e260000209000 */
[----:B--2---:R-:W-:-:S04]  /*0560*/  IMAD R19, R19, R17, RZ ;  /* 0x0000001113137224 */ /* 0x004fc800078e02ff */
[----:B------:R-:W-:-:S04]  /*0570*/  IMAD.HI.U32 R16, R17, R19, R16 ;  /* 0x0000001311107227 */ /* 0x000fc800078e0010 */
[----:B------:R-:W-:Y:S02]  /*0580*/  @P2 IADD3 R15, R15, 0x1, RZ ;  /* 0x000000010f0f2810 */ /* 0x000fe40007ffe0ff */
[----:B------:R-:W-:Y:S02]  /*0590*/  @!P3 LOP3.LUT R15, RZ, R6, RZ, 0x33, !PT ;  /* 0x00000006ff0fb212 */ /* 0x000fe400078e33ff */
[----:B------:R-:W-:Y:S01]  /*05a0*/  ISETP.NE.U32.AND P3, PT, R8, RZ, PT ;  /* 0x000000ff0800720c */ /* 0x000fe20003f65070 */
[----:B0-----:R-:W0:Y:S02]  /*05b0*/  MUFU.RCP R12, R12 ;  /* 0x0000000c000c7308 */ /* 0x001e240000001000 */
[----:B------:R-:W-:Y:S02]  /*05c0*/  IMAD.HI.U32 R17, R16, R15, RZ ;  /* 0x0000000f10117227 */ /* 0x000fe400078e00ff */
[----:B------:R-:W1:Y:S02]  /*05d0*/  LDC R16, c[0x0][R7+0x1c4] ;  /* 0x0000710007107b82 */ /* 0x000e640000000800 */
[----:B------:R-:W-:-:S04]  /*05e0*/  IMAD.MOV R21, RZ, RZ, -R17 ;  /* 0x000000ffff157224 */ /* 0x000fc800078e0a11 */
[----:B------:R-:W-:-:S05]  /*05f0*/  IMAD R21, R8, R21, R15 ;  /* 0x0000001508157224 */ /* 0x000fca00078e020f */
[C---:B------:R-:W-:Y:S02]  /*0600*/  ISETP.GE.U32.AND P1, PT, R21.reuse, R8, PT ;  /* 0x000000081500720c */ /* 0x040fe40003f26070 */
[----:B0-----:R-:W-:Y:S02]  /*0610*/  IADD3 R18, R12, 0xffffffe, RZ ;  /* 0x0ffffffe0c127810 */ /* 0x001fe40007ffe0ff */
[----:B------:R-:W0:Y:S02]  /*0620*/  LDC R12, c[0x0][R7+0x1cc] ;  /* 0x00007300070c7b82 */ /* 0x000e240000000800 */
[----:B------:R2:W4:Y:S07]  /*0630*/  F2I.FTZ.U32.TRUNC.NTZ R19, R18 ;  /* 0x0000001200137305 */ /* 0x00052e000021f000 */
[----:B------:R-:W-:Y:S01]  /*0640*/  @P1 IMAD.IADD R21, R21, 0x1, -R8 ;  /* 0x0000000115151824 */ /* 0x000fe200078e0a08 */
[----:B------:R-:W-:Y:S01]  /*0650*/  @P1 IADD3 R17, R17, 0x1, RZ ;  /* 0x0000000111111810 */ /* 0x000fe20007ffe0ff */
[----:B--2---:R-:W-:-:S03]  /*0660*/  IMAD.MOV.U32 R18, RZ, RZ, RZ ;  /* 0x000000ffff127224 */ /* 0x004fc600078e00ff */
[----:B------:R-:W-:Y:S02]  /*0670*/  ISETP.GE.U32.AND P2, PT, R21, R8, PT ;  /* 0x000000081500720c */ /* 0x000fe40003f46070 */
[----:B------:R-:W-:-:S05]  /*0680*/  IADD3 R21, RZ, -R10, RZ ;  /* 0x8000000aff157210 */ /* 0x000fca0007ffe0ff */
[----:B----4-:R-:W-:-:S04]  /*0690*/  IMAD R21, R21, R19, RZ ;  /* 0x0000001315157224 */ /* 0x010fc800078e02ff */
[----:B------:R-:W-:Y:S02]  /*06a0*/  IMAD.HI.U32 R14, R19, R21, R18 ;  /* 0x00000015130e7227 */ /* 0x000fe400078e0012 */
[----:B------:R-:W-:Y:S02]  /*06b0*/  @P2 IADD3 R17, R17, 0x1, RZ ;  /* 0x0000000111112810 */ /* 0x000fe40007ffe0ff */
[----:B------:R-:W-:Y:S02]  /*06c0*/  @!P3 LOP3.LUT R17, RZ, R8, RZ, 0x33, !PT ;  /* 0x00000008ff11b212 */ /* 0x000fe400078e33ff */
[----:B------:R-:W-:-:S03]  /*06d0*/  ISETP.NE.U32.AND P3, PT, R10, RZ, PT ;  /* 0x000000ff0a00720c */ /* 0x000fc60003f65070 */
[----:B------:R-:W-:Y:S02]  /*06e0*/  IMAD.HI.U32 R18, R14, R17, RZ ;  /* 0x000000110e127227 */ /* 0x000fe400078e00ff */
[----:B------:R-:W2:Y:S02]  /*06f0*/  LDC R14, c[0x0][R7+0x1c8] ;  /* 0x00007200070e7b82 */ /* 0x000ea40000000800 */
[----:B------:R-:W-:-:S04]  /*0700*/  IMAD.MOV R19, RZ, RZ, -R18 ;  /* 0x000000ffff137224 */ /* 0x000fc800078e0a12 */
[----:B------:R-:W-:-:S05]  /*0710*/  IMAD R19, R10, R19, R17 ;  /* 0x000000130a137224 */ /* 0x000fca00078e0211 */
[----:B------:R-:W-:-:S13]  /*0720*/  ISETP.GE.U32.AND P1, PT, R19, R10, PT ;  /* 0x0000000a1300720c */ /* 0x000fda0003f26070 */
[----:B------:R-:W-:Y:S01]  /*0730*/  @P1 IMAD.IADD R19, R19, 0x1, -R10 ;  /* 0x0000000113131824 */ /* 0x000fe200078e0a0a */
[----:B------:R-:W-:Y:S02]  /*0740*/  @P1 IADD3 R18, R18, 0x1, RZ ;  /* 0x0000000112121810 */ /* 0x000fe40007ffe0ff */
[----:B------:R-:W-:Y:S02]  /*0750*/  ISETP.NE.AND P1, PT, R5, RZ, PT ;  /* 0x000000ff0500720c */ /* 0x000fe40003f25270 */
[----:B------:R-:W-:Y:S01]  /*0760*/  ISETP.GE.U32.AND P2, PT, R19, R10, PT ;  /* 0x0000000a1300720c */ /* 0x000fe20003f46070 */
[----:B------:R-:W-:-:S04]  /*0770*/  IMAD.MOV R19, RZ, RZ, -R13 ;  /* 0x000000ffff137224 */ /* 0x000fc800078e0a0d */
[----:B------:R-:W-:Y:S01]  /*0780*/  IMAD R4, R11, R19, R4 ;  /* 0x000000130b047224 */ /* 0x000fe200078e0204 */
[----:B------:R-:W-:-:S03]  /*0790*/  IADD3 R11, -R15, RZ, RZ ;  /* 0x000000ff0f0b7210 */ /* 0x000fc60007ffe1ff */
[----:B0-----:R-:W-:Y:S02]  /*07a0*/  IMAD R4, R4, R12, R23 ;  /* 0x0000000c04047224 */ /* 0x001fe400078e0217 */
[----:B------:R-:W-:Y:S02]  /*07b0*/  IMAD R13, R6, R11, R13 ;  /* 0x0000000b060d7224 */ /* 0x000fe400078e020d */
[----:B------:R-:W-:Y:S01]  /*07c0*/  @P2 IADD3 R18, R18, 0x1, RZ ;  /* 0x0000000112122810 */ /* 0x000fe20007ffe0ff */
[----:B------:R-:W-:Y:S01]  /*07d0*/  IMAD.MOV R6, RZ, RZ, -R17 ;  /* 0x000000ffff067224 */ /* 0x000fe200078e0a11 */
[----:B------:R-:W-:-:S03]  /*07e0*/  @!P3 LOP3.LUT R18, RZ, R10, RZ, 0x33, !PT ;  /* 0x0000000aff12b212 */ /* 0x000fc600078e33ff */
[----:B------:R-:W-:Y:S02]  /*07f0*/  IMAD R15, R8, R6, R15 ;  /* 0x00000006080f7224 */ /* 0x000fe400078e020f */
[----:B--2---:R-:W-:Y:S02]  /*0800*/  IMAD R4, R13, R14, R4 ;  /* 0x0000000e0d047224 */ /* 0x004fe400078e0204 */
[----:B------:R-:W-:Y:S02]  /*0810*/  IMAD.MOV R6, RZ, RZ, -R18 ;  /* 0x000000ffff067224 */ /* 0x000fe400078e0a12 */
[----:B-1----:R-:W-:Y:S02]  /*0820*/  IMAD R4, R15, R16, R4 ;  /* 0x000000100f047224 */ /* 0x002fe400078e0204 */
[----:B------:R-:W-:-:S04]  /*0830*/  IMAD R17, R10, R6, R17 ;  /* 0x000000060a117224 */ /* 0x000fc800078e0211 */
[----:B---3--:R-:W-:Y:S02]  /*0840*/  IMAD R23, R17, R20, R4 ;  /* 0x0000001411177224 */ /* 0x008fe400078e0204 */
[----:B------:R-:W-:Y:S01]  /*0850*/  IMAD.MOV.U32 R4, RZ, RZ, R18 ;  /* 0x000000ffff047224 */ /* 0x000fe200078e0012 */
[----:B------:R-:W-:Y:S05]  /*0860*/  @P1 BRA `(.L_x_855) ;  /* 0xfffff9d000001947 */ /* 0x000fea000383ffff */
[----:B------:R-:W-:Y:S05]  /*0870*/  BSYNC B1 ;  /* 0x0000000000017941 */ /* 0x000fea0003800000 */
.L_x_854:
[----:B------:R-:W-:Y:S05]  /*0880*/  @!P0 BRA `(.L_x_853) ;  /* 0x000004d000008947 */ /* 0x000fea0003800000 */
[----:B------:R-:W-:-:S05]  /*0890*/  IADD3 R3, R3, -0x1, RZ ;  /* 0xffffffff03037810 */ /* 0x000fca0007ffe0ff */
[----:B------:R-:W-:-:S04]  /*08a0*/  IMAD.SHL.U32 R3, R3, 0x4, RZ ;  /* 0x0000000403037824 */ /* 0x000fc800078e00ff */
[----:B------:R-:W0:Y:S02]  /*08b0*/  LDC R5, c[0x0][R3+0x168] ;  /* 0x00005a0003057b82 */ /* 0x000e240000000800 */
[----:B0-----:R-:W0:Y:S01]  /*08c0*/  I2F.U32.RP R8, R5 ;  /* 0x0000000500087306 */ /* 0x001e220000209000 */
[----:B------:R-:W-:Y:S02]  /*08d0*/  IADD3 R11, RZ, -R5, RZ ;  /* 0x80000005ff0b7210 */ /* 0x000fe40007ffe0ff */
[----:B------:R-:W-:-:S05]  /*08e0*/  ISETP.NE.U32.AND P2, PT, R5, RZ, PT ;  /* 0x000000ff0500720c */ /* 0x000fca0003f45070 */
[----:B0-----:R-:W0:Y:S02]  /*08f0*/  MUFU.RCP R8, R8 ;  /* 0x0000000800087308 */ /* 0x001e240000001000 */
[----:B0-----:R-:W-:Y:S02]  /*0900*/  IADD3 R6, R8, 0xffffffe, RZ ;  /* 0x0ffffffe08067810 */ /* 0x001fe40007ffe0ff */
[----:B------:R-:W0:Y:S04]  /*0910*/  LDC R8, c[0x0][R3+0x1cc] ;  /* 0x0000730003087b82 */ /* 0x000e280000000800 */
[----:B------:R1:W2:Y:S02]  /*0920*/  F2I.FTZ.U32.TRUNC.NTZ R7, R6 ;  /* 0x0000000600077305 */ /* 0x0002a4000021f000 */
[----:B-1----:R-:W-:-:S02]  /*0930*/  IMAD.MOV.U32 R6, RZ, RZ, RZ ;  /* 0x000000ffff067224 */ /* 0x002fc400078e00ff */
[----:B--2---:R-:W-:-:S04]  /*0940*/  IMAD R11, R11, R7, RZ ;  /* 0x000000070b0b7224 */ /* 0x004fc800078e02ff */
[----:B------:R-:W-:-:S06]  /*0950*/  IMAD.HI.U32 R7, R7, R11, R6 ;  /* 0x0000000b07077227 */ /* 0x000fcc00078e0006 */
[----:B------:R-:W-:-:S04]  /*0960*/  IMAD.HI.U32 R7, R7, R4, RZ ;  /* 0x0000000407077227 */ /* 0x000fc800078e00ff */
[----:B------:R-:W-:-:S04]  /*0970*/  IMAD.MOV R10, RZ, RZ, -R7 ;  /* 0x000000ffff0a7224 */ /* 0x000fc800078e0a07 */
[----:B------:R-:W-:-:S05]  /*0980*/  IMAD R10, R5, R10, R4 ;  /* 0x0000000a050a7224 */ /* 0x000fca00078e0204 */
[----:B------:R-:W-:-:S13]  /*0990*/  ISETP.GE.U32.AND P0, PT, R10, R5, PT ;  /* 0x000000050a00720c */ /* 0x000fda0003f06070 */
[----:B------:R-:W-:Y:S01]  /*09a0*/  @P0 IMAD.IADD R10, R10, 0x1, -R5 ;  /* 0x000000010a0a0824 */ /* 0x000fe200078e0a05 */
[----:B------:R-:W-:Y:S02]  /*09b0*/  @P0 IADD3 R7, R7, 0x1, RZ ;  /* 0x0000000107070810 */ /* 0x000fe40007ffe0ff */
[----:B------:R-:W-:Y:S02]  /*09c0*/  ISETP.NE.AND P0, PT, R2, 0x1, PT ;  /* 0x000000010200780c */ /* 0x000fe40003f05270 */
[----:B------:R-:W-:-:S13]  /*09d0*/  ISETP.GE.U32.AND P1, PT, R10, R5, PT ;  /* 0x000000050a00720c */ /* 0x000fda0003f26070 */
[----:B------:R-:W-:Y:S02]  /*09e0*/  @P1 IADD3 R7, R7, 0x1, RZ ;  /* 0x0000000107071810 */ /* 0x000fe40007ffe0ff */
[----:B------:R-:W-:-:S05]  /*09f0*/  @!P2 LOP3.LUT R7, RZ, R5, RZ, 0x33, !PT ;  /* 0x00000005ff07a212 */ /* 0x000fca00078e33ff */
[----:B------:R-:W-:-:S04]  /*0a00*/  IMAD.MOV R6, RZ, RZ, -R7 ;  /* 0x000000ffff067224 */ /* 0x000fc800078e0a07 */
[----:B------:R-:W-:-:S04]  /*0a10*/  IMAD R4, R5, R6, R4 ;  /* 0x0000000605047224 */ /* 0x000fc800078e0204 */
[----:B0-----:R-:W-:Y:S01]  /*0a20*/  IMAD R23, R4, R8, R23 ;  /* 0x0000000804177224 */ /* 0x001fe200078e0217 */
[----:B------:R-:W-:Y:S01]  /*0a30*/  MOV R4, R7 ;  /* 0x0000000700047202 */ /* 0x000fe20000000f00 */
[----:B------:R-:W-:Y:S05]  /*0a40*/  @!P0 BRA `(.L_x_853) ;  /* 0x0000031000008947 */ /* 0x000fea0003800000 */
[----:B------:R-:W0:Y:S02]  /*0a50*/  LDC R6, c[0x0][R3+0x164] ;  /* 0x0000590003067b82 */ /* 0x000e240000000800 */
[----:B0-----:R-:W0:Y:S01]  /*0a60*/  I2F.U32.RP R8, R6 ;  /* 0x0000000600087306 */ /* 0x001e220000209000 */
[----:B------:R-:W-:Y:S01]  /*0a70*/  IMAD.MOV R11, RZ, RZ, -R6 ;  /* 0x000000ffff0b7224 */ /* 0x000fe200078e0a06 */
[----:B------:R-:W-:-:S06]  /*0a80*/  ISETP.NE.U32.AND P2, PT, R6, RZ, PT ;  /* 0x000000ff0600720c */ /* 0x000fcc0003f45070 */
        /* <DEDUP_REMOVED lines=16> */
[----:B------:R-:W-:-:S04]  /*0b90*/  @!P2 LOP3.LUT R4, RZ, R6, RZ, 0x33, !PT ;  /* 0x00000006ff04a212 */ /* 0x000fc800078e33ff */
[----:B------:R-:W-:-:S05]  /*0ba0*/  IADD3 R5, -R4, RZ, RZ ;  /* 0x000000ff04057210 */ /* 0x000fca0007ffe1ff */
[----:B------:R-:W-:-:S04]  /*0bb0*/  IMAD R6, R6, R5, R7 ;  /* 0x0000000506067224 */ /* 0x000fc800078e0207 */
[----:B0-----:R-:W-:Y:S01]  /*0bc0*/  IMAD R23, R6, R8, R23 ;  /* 0x0000000806177224 */ /* 0x001fe200078e0217 */
[----:B------:R-:W-:Y:S05]  /*0bd0*/  @!P0 BRA `(.L_x_853) ;  /* 0x0000018000008947 */ /* 0x000fea0003800000 */
[----:B------:R-:W0:Y:S08]  /*0be0*/  LDC R5, c[0x0][R3+0x160] ;  /* 0x0000580003057b82 */ /* 0x000e300000000800 */
[----:B------:R-:W1:Y:S01]  /*0bf0*/  LDC R10, c[0x0][R3+0x1c4] ;  /* 0x00007100030a7b82 */ /* 0x000e620000000800 */
[----:B0-----:R-:W0:Y:S01]  /*0c00*/  I2F.U32.RP R2, R5 ;  /* 0x0000000500027306 */ /* 0x001e220000209000 */
[----:B------:R-:W-:Y:S01]  /*0c10*/  IMAD.MOV R11, RZ, RZ, -R5 ;  /* 0x000000ffff0b7224 */ /* 0x000fe200078e0a05 */
[----:B------:R-:W-:-:S06]  /*0c20*/  ISETP.NE.U32.AND P2, PT, R5, RZ, PT ;  /* 0x000000ff0500720c */ /* 0x000fcc0003f45070 */
[----:B0-----:R-:W0:Y:S02]  /*0c30*/  MUFU.RCP R2, R2 ;  /* 0x0000000200027308 */ /* 0x001e240000001000 */
[----:B0-----:R-:W-:-:S06]  /*0c40*/  IADD3 R6, R2, 0xffffffe, RZ ;  /* 0x0ffffffe02067810 */ /* 0x001fcc0007ffe0ff */
[----:B------:R0:W2:Y:S02]  /*0c50*/  F2I.FTZ.U32.TRUNC.NTZ R7, R6 ;  /* 0x0000000600077305 */ /* 0x0000a4000021f000 */
[----:B0-----:R-:W-:Y:S02]  /*0c60*/  IMAD.MOV.U32 R6, RZ, RZ, RZ ;  /* 0x000000ffff067224 */ /* 0x001fe400078e00ff */
[----:B--2---:R-:W-:-:S04]  /*0c70*/  IMAD R11, R11, R7, RZ ;  /* 0x000000070b0b7224 */ /* 0x004fc800078e02ff */
        /* <DEDUP_REMOVED lines=13> */
[----:B-1----:R-:W-:Y:S02]  /*0d50*/  IMAD R23, R2, R10, R23 ;  /* 0x0000000a02177224 */ /* 0x002fe400078e0217 */
.L_x_853:
[----:B------:R-:W-:Y:S02]  /*0d60*/  IMAD.MOV.U32 R2, RZ, RZ, c[0x0][0x308] ;  /* 0x0000c200ff027624 */ /* 0x000fe400078e00ff */
[----:B------:R-:W-:Y:S02]  /*0d70*/  IMAD R23, R4, c[0x0][0x1cc], R23 ;  /* 0x0000730004177a24 */ /* 0x000fe400078e0217 */
[----:B------:R-:W-:Y:S01]  /*0d80*/  IMAD.MOV.U32 R3, RZ, RZ, R36 ;  /* 0x000000ffff037224 */ /* 0x000fe200078e0024 */
[----:B------:R-:W-:-:S13]  /*0d90*/  ISETP.GE.AND P0, PT, R2, 0x2, PT ;  /* 0x000000020200780c */ /* 0x000fda0003f06270 */
[----:B------:R-:W-:Y:S05]  /*0da0*/  @!P0 BRA `(.L_x_856) ;  /* 0x00000c5000008947 */ /* 0x000fea0003800000 */
[----:B------:R-:W-:Y:S01]  /*0db0*/  LOP3.LUT R2, RZ, c[0x0][0x308], RZ, 0x33, !PT ;  /* 0x0000c200ff027a12 */ /* 0x000fe200078e33ff */
[----:B------:R-:W-:Y:S01]  /*0dc0*/  HFMA2.MMA R22, -RZ, RZ, 0, 0 ;  /* 0x00000000ff167435 */ /* 0x000fe200000001ff */
[----:B------:R-:W-:Y:S02]  /*0dd0*/  IMAD.MOV.U32 R4, RZ, RZ, c[0x0][0x308] ;  /* 0x0000c200ff047624 */ /* 0x000fe400078e00ff */
[----:B------:R-:W-:-:S04]  /*0de0*/  IMNMX R2, R2, -0x3, !PT ;  /* 0xfffffffd02027817 */ /* 0x000fc80007800200 */
[----:B------:R-:W-:-:S04]  /*0df0*/  IADD3 R2, R2, c[0x0][0x308], RZ ;  /* 0x0000c20002027a10 */ /* 0x000fc80007ffe0ff */
[C---:B------:R-:W-:Y:S02]  /*0e00*/  IADD3 R3, R2.reuse, 0x1, RZ ;  /* 0x0000000102037810 */ /* 0x040fe40007ffe0ff */
[----:B------:R-:W-:Y:S02]  /*0e10*/  IADD3 R5, R2, 0x2, RZ ;  /* 0x0000000202057810 */ /* 0x000fe40007ffe0ff */
[----:B------:R-:W-:Y:S01]  /*0e20*/  ISETP.GE.U32.AND P1, PT, R3, 0x3, PT ;  /* 0x000000030300780c */ /* 0x000fe20003f26070 */
[----:B------:R-:W-:Y:S01]  /*0e30*/  IMAD.MOV.U32 R3, RZ, RZ, R36 ;  /* 0x000000ffff037224 */ /* 0x000fe200078e0024 */
[----:B------:R-:W-:-:S04]  /*0e40*/  LOP3.LUT R2, R5, 0x3, RZ, 0xc0, !PT ;  /* 0x0000000305027812 */ /* 0x000fc800078ec0ff */
[----:B------:R-:W-:-:S07]  /*0e50*/  ISETP.NE.AND P0, PT, R2, RZ, PT ;  /* 0x000000ff0200720c */ /* 0x000fce0003f05270 */
[----:B------:R-:W-:Y:S06]  /*0e60*/  @!P1 BRA `(.L_x_857) ;  /* 0x0000069000009947 */ /* 0x000fec0003800000 */
[----:B------:R-:W-:Y:S01]  /*0e70*/  BSSY B1, `(.L_x_857) ;  /* 0x0000068000017945 */ /* 0x000fe20003800000 */
[----:B------:R-:W-:Y:S02]  /*0e80*/  IMAD.IADD R5, R5, 0x1, -R2 ;  /* 0x0000000105057824 */ /* 0x000fe400078e0a02 */
[----:B------:R-:W-:Y:S02]  /*0e90*/  IMAD.MOV.U32 R22, RZ, RZ, RZ ;  /* 0x000000ffff167224 */ /* 0x000fe400078e00ff */
[----:B------:R-:W-:Y:S02]  /*0ea0*/  IMAD.MOV.U32 R3, RZ, RZ, R36 ;  /* 0x000000ffff037224 */ /* 0x000fe400078e0024 */
.L_x_858:
[C---:B------:R-:W-:Y:S01]  /*0eb0*/  IADD3 R7, R4.reuse, -0x1, RZ ;  /* 0xffffffff04077810 */ /* 0x040fe20007ffe0ff */
[----:B------:R-:W-:Y:S01]  /*0ec0*/  IMAD.MOV.U32 R10, RZ, RZ, RZ ;  /* 0x000000ffff0a7224 */ /* 0x000fe200078e00ff */
[----:B------:R-:W-:Y:S02]  /*0ed0*/  MOV R6, 0x4 ;  /* 0x0000000400067802 */ /* 0x000fe40000000f00 */
[----:B------:R-:W-:Y:S02]  /*0ee0*/  IADD3 R5, R5, -0x4, RZ ;  /* 0xfffffffc05057810 */ /* 0x000fe40007ffe0ff */
[----:B------:R-:W-:Y:S01]  /*0ef0*/  IADD3 R4, R4, -0x4, RZ ;  /* 0xfffffffc04047810 */ /* 0x000fe20007ffe0ff */
[----:B------:R-:W-:-:S04]  /*0f00*/  IMAD R7, R7, R6, c[0x2][0x10] ;  /* 0x0080040007077624 */ /* 0x000fc800078e0206 */
[----:B------:R-:W0:Y:S08]  /*0f10*/  LDC R8, c[0x0][R7+0x168] ;  /* 0x00005a0007087b82 */ /* 0x000e300000000800 */
[----:B------:R-:W1:Y:S08]  /*0f20*/  LDC R6, c[0x0][R7+0x164] ;  /* 0x0000590007067b82 */ /* 0x000e700000000800 */
[----:B------:R-:W2:Y:S01]  /*0f30*/  LDC R20, c[0x0][R7+0x1c0] ;  /* 0x0000700007147b82 */ /* 0x000ea20000000800 */
[----:B0-----:R-:W0:Y:S01]  /*0f40*/  I2F.U32.RP R12, R8 ;  /* 0x00000008000c7306 */ /* 0x001e220000209000 */
[----:B------:R-:W-:Y:S01]  /*0f50*/  IMAD.MOV R15, RZ, RZ, -R8 ;  /* 0x000000ffff0f7224 */ /* 0x000fe200078e0a08 */
[----:B------:R-:W-:-:S06]  /*0f60*/  ISETP.NE.U32.AND P3, PT, R8, RZ, PT ;  /* 0x000000ff0800720c */ /* 0x000fcc0003f65070 */
[----:B-1----:R-:W1:Y:S08]  /*0f70*/  I2F.U32.RP R16, R6 ;  /* 0x0000000600107306 */ /* 0x002e700000209000 */
[----:B0-----:R-:W0:Y:S08]  /*0f80*/  MUFU.RCP R12, R12 ;  /* 0x0000000c000c7308 */ /* 0x001e300000001000 */
[----:B-1----:R-:W1:Y:S01]  /*0f90*/  MUFU.RCP R16, R16 ;  /* 0x0000001000107308 */ /* 0x002e620000001000 */
[----:B0-----:R-:W-:-:S07]  /*0fa0*/  IADD3 R13, R12, 0xffffffe, RZ ;  /* 0x0ffffffe0c0d7810 */ /* 0x001fce0007ffe0ff */
[----:B------:R-:W0:Y:S01]  /*0fb0*/  F2I.FTZ.U32.TRUNC.NTZ R11, R13 ;  /* 0x0000000d000b7305 */ /* 0x000e22000021f000 */
[----:B-1----:R-:W-:-:S07]  /*0fc0*/  IADD3 R12, R16, 0xffffffe, RZ ;  /* 0x0ffffffe100c7810 */ /* 0x002fce0007ffe0ff */
[----:B------:R1:W3:Y:S01]  /*0fd0*/  F2I.FTZ.U32.TRUNC.NTZ R13, R12 ;  /* 0x0000000c000d7305 */ /* 0x0002e2000021f000 */
[----:B0-----:R-:W-:Y:S02]  /*0fe0*/  IMAD R15, R15, R11, RZ ;  /* 0x0000000b0f0f7224 */ /* 0x001fe400078e02ff */
[----:B-1----:R-:W-:Y:S02]  /*0ff0*/  IMAD.MOV.U32 R12, RZ, RZ, RZ ;  /* 0x000000ffff0c7224 */ /* 0x002fe400078e00ff */
[----:B------:R-:W-:Y:S02]  /*1000*/  IMAD.HI.U32 R14, R11, R15, R10 ;  /* 0x0000000f0b0e7227 */ /* 0x000fe400078e000a */
[----:B------:R-:W0:Y:S04]  /*1010*/  LDC R10, c[0x0][R7+0x160] ;  /* 0x00005800070a7b82 */ /* 0x000e280000000800 */
[----:B------:R-:W-:-:S04]  /*1020*/  IMAD.HI.U32 R11, R14, R3, RZ ;  /* 0x000000030e0b7227 */ /* 0x000fc800078e00ff */
[----:B------:R-:W-:-:S04]  /*1030*/  IMAD.MOV R15, RZ, RZ, -R11 ;  /* 0x000000ffff0f7224 */ /* 0x000fc800078e0a0b */
[----:B------:R-:W-:-:S05]  /*1040*/  IMAD R15, R8, R15, R3 ;  /* 0x0000000f080f7224 */ /* 0x000fca00078e0203 */
[----:B------:R-:W-:-:S13]  /*1050*/  ISETP.GE.U32.AND P1, PT, R15, R8, PT ;  /* 0x000000080f00720c */ /* 0x000fda0003f26070 */
[----:B------:R-:W-:Y:S01]  /*1060*/  @P1 IMAD.IADD R15, R15, 0x1, -R8 ;  /* 0x000000010f0f1824 */ /* 0x000fe200078e0a08 */
[----:B------:R-:W-:-:S04]  /*1070*/  @P1 IADD3 R11, R11, 0x1, RZ ;  /* 0x000000010b0b1810 */ /* 0x000fc80007ffe0ff */
[----:B------:R-:W-:Y:S02]  /*1080*/  ISETP.GE.U32.AND P2, PT, R15, R8, PT ;  /* 0x000000080f00720c */ /* 0x000fe40003f46070 */
[----:B------:R-:W-:-:S05]  /*1090*/  IADD3 R15, RZ, -R6, RZ ;  /* 0x80000006ff0f7210 */ /* 0x000fca0007ffe0ff */
[----:B---3--:R-:W-:-:S04]  /*10a0*/  IMAD R15, R15, R13, RZ ;  /* 0x0000000d0f0f7224 */ /* 0x008fc800078e02ff */
[----:B------:R-:W-:Y:S01]  /*10b0*/  IMAD.HI.U32 R14, R13, R15, R12 ;  /* 0x0000000f0d0e7227 */ /* 0x000fe200078e000c */
[----:B0-----:R-:W0:Y:S01]  /*10c0*/  I2F.U32.RP R16, R10 ;  /* 0x0000000a00107306 */ /* 0x001e220000209000 */
[----:B------:R-:W1:Y:S01]  /*10d0*/  LDC R12, c[0x0][R7+0x15c] ;  /* 0x00005700070c7b82 */ /* 0x000e620000000800 */
[----:B------:R-:W-:Y:S02]  /*10e0*/  @P2 IADD3 R11, R11, 0x1, RZ ;  /* 0x000000010b0b2810 */ /* 0x000fe40007ffe0ff */
[----:B------:R-:W-:Y:S02]  /*10f0*/  @!P3 LOP3.LUT R11, RZ, R8, RZ, 0x33, !PT ;  /* 0x00000008ff0bb212 */ /* 0x000fe400078e33ff */
[----:B------:R-:W-:-:S03]  /*1100*/  ISETP.NE.U32.AND P3, PT, R6, RZ, PT ;  /* 0x000000ff0600720c */ /* 0x000fc60003f65070 */
[----:B------:R-:W-:-:S04]  /*1110*/  IMAD.HI.U32 R13, R14, R11, RZ ;  /* 0x0000000b0e0d7227 */ /* 0x000fc800078e00ff */
[----:B------:R-:W-:Y:S01]  /*1120*/  IMAD.MOV R17, RZ, RZ, -R13 ;  /* 0x000000ffff117224 */ /* 0x000fe200078e0a0d */
[----:B0-----:R-:W0:Y:S03]  /*1130*/  MUFU.RCP R16, R16 ;  /* 0x0000001000107308 */ /* 0x001e260000001000 */
[----:B------:R-:W-:-:S05]  /*1140*/  IMAD R17, R6, R17, R11 ;  /* 0x0000001106117224 */ /* 0x000fca00078e020b */
[----:B------:R-:W-:Y:S02]  /*1150*/  ISETP.GE.U32.AND P1, PT, R17, R6, PT ;  /* 0x000000061100720c */ /* 0x000fe40003f26070 */
[----:B0-----:R-:W-:-:S11]  /*1160*/  IADD3 R14, R16, 0xffffffe, RZ ;  /* 0x0ffffffe100e7810 */ /* 0x001fd60007ffe0ff */
[----:B------:R-:W-:Y:S01]  /*1170*/  @P1 IMAD.IADD R17, R17, 0x1, -R6 ;  /* 0x0000000111111824 */ /* 0x000fe200078e0a06 */
[----:B------:R0:W3:Y:S01]  /*1180*/  F2I.FTZ.U32.TRUNC.NTZ R15, R14 ;  /* 0x0000000e000f7305 */ /* 0x0000e2000021f000 */
[----:B------:R-:W-:-:S03]  /*1190*/  @P1 IADD3 R13, R13, 0x1, RZ ;  /* 0x000000010d0d1810 */ /* 0x000fc60007ffe0ff */
[----:B------:R-:W-:Y:S01]  /*11a0*/  ISETP.GE.U32.AND P2, PT, R17, R6, PT ;  /* 0x000000061100720c */ /* 0x000fe20003f46070 */
[----:B------:R-:W-:Y:S01]  /*11b0*/  IMAD.MOV R17, RZ, RZ, -R10 ;  /* 0x000000ffff117224 */ /* 0x000fe200078e0a0a */
[----:B0-----:R-:W-:Y:S02]  /*11c0*/  HFMA2.MMA R14, -RZ, RZ, 0, 0 ;  /* 0x00000000ff0e7435 */ /* 0x001fe400000001ff */
[----:B-1----:R-:W0:Y:S01]  /*11d0*/  I2F.U32.RP R18, R12 ;  /* 0x0000000c00127306 */ /* 0x002e220000209000 */
[----:B---3--:R-:W-:-:S08]  /*11e0*/  IMAD R17, R17, R15, RZ ;  /* 0x0000000f11117224 */ /* 0x008fd000078e02ff */
[----:B------:R-:W-:Y:S02]  /*11f0*/  @P2 IADD3 R13, R13, 0x1, RZ ;  /* 0x000000010d0d2810 */ /* 0x000fe40007ffe0ff */
[----:B------:R-:W-:Y:S01]  /*1200*/  @!P3 LOP3.LUT R13, RZ, R6, RZ, 0x33, !PT ;  /* 0x00000006ff0db212 */ /* 0x000fe200078e33ff */
[----:B------:R-:W-:Y:S01]  /*1210*/  IMAD.HI.U32 R14, R15, R17, R14 ;  /* 0x000000110f0e7227 */ /* 0x000fe200078e000e */
[----:B------:R-:W-:-:S05]  /*1220*/  ISETP.NE.U32.AND P3, PT, R10, RZ, PT ;  /* 0x000000ff0a00720c */ /* 0x000fca0003f65070 */
[----:B------:R-:W-:Y:S02]  /*1230*/  IMAD.HI.U32 R15, R14, R13, RZ ;  /* 0x0000000d0e0f7227 */ /* 0x000fe400078e00ff */
[----:B------:R-:W1:Y:S01]  /*1240*/  LDC R14, c[0x0][R7+0x1cc] ;  /* 0x00007300070e7b82 */ /* 0x000e620000000800 */
[----:B0-----:R-:W0:Y:S01]  /*1250*/  MUFU.RCP R18, R18 ;  /* 0x0000001200127308 */ /* 0x001e220000001000 */
[----:B------:R-:W-:-:S04]  /*1260*/  IMAD.MOV R19, RZ, RZ, -R15 ;  /* 0x000000ffff137224 */ /* 0x000fc800078e0a0f */
[----:B------:R-:W-:-:S05]  /*1270*/  IMAD R19, R10, R19, R13 ;  /* 0x000000130a137224 */ /* 0x000fca00078e020d */
[----:B------:R-:W-:Y:S02]  /*1280*/  ISETP.GE.U32.AND P1, PT, R19, R10, PT ;  /* 0x0000000a1300720c */ /* 0x000fe40003f26070 */
[----:B0-----:R-:W-:-:S04]  /*1290*/  IADD3 R16, R18, 0xffffffe, RZ ;  /* 0x0ffffffe12107810 */ /* 0x001fc80007ffe0ff */
[----:B------:R0:W3:Y:S07]  /*12a0*/  F2I.FTZ.U32.TRUNC.NTZ R17, R16 ;  /* 0x0000001000117305 */ /* 0x0000ee000021f000 */
[----:B------:R-:W-:Y:S01]  /*12b0*/  @P1 IMAD.IADD R19, R19, 0x1, -R10 ;  /* 0x0000000113131824 */ /* 0x000fe200078e0a0a */
[----:B------:R-:W-:-:S04]  /*12c0*/  @P1 IADD3 R15, R15, 0x1, RZ ;  /* 0x000000010f0f1810 */ /* 0x000fc80007ffe0ff */
[----:B------:R-:W-:Y:S01]  /*12d0*/  ISETP.GE.U32.AND P2, PT, R19, R10, PT ;  /* 0x0000000a1300720c */ /* 0x000fe20003f46070 */
[----:B------:R-:W-:Y:S02]  /*12e0*/  IMAD.MOV R19, RZ, RZ, -R12 ;  /* 0x000000ffff137224 */ /* 0x000fe400078e0a0c */
[----:B0-----:R-:W-:Y:S02]  /*12f0*/  IMAD.MOV.U32 R16, RZ, RZ, RZ ;  /* 0x000000ffff107224 */ /* 0x001fe400078e00ff */
[----:B---3--:R-:W-:-:S04]  /*1300*/  IMAD R19, R19, R17, RZ ;  /* 0x0000001113137224 */ /* 0x008fc800078e02ff */
[----:B------:R-:W-:-:S04]  /*1310*/  IMAD.HI.U32 R18, R17, R19, R16 ;  /* 0x0000001311127227 */ /* 0x000fc800078e0010 */
[----:B------:R-:W-:Y:S01]  /*1320*/  @P2 IADD3 R15, R15, 0x1, RZ ;  /* 0x000000010f0f2810 */ /* 0x000fe20007ffe0ff */
[----:B------:R-:W0:Y:S01]  /*1330*/  LDC R16, c[0x0][R7+0x1c8] ;  /* 0x0000720007107b82 */ /* 0x000e220000000800 */
[----:B------:R-:W-:Y:S02]  /*1340*/  @!P3 LOP3.LUT R15, RZ, R10, RZ, 0x33, !PT ;  /* 0x0000000aff0fb212 */ /* 0x000fe400078e33ff */
[----:B------:R-:W-:-:S03]  /*1350*/  ISETP.NE.U32.AND P3, PT, R12, RZ, PT ;  /* 0x000000ff0c00720c */ /* 0x000fc60003f65070 */
[----:B------:R-:W-:Y:S02]  /*1360*/  IMAD.HI.U32 R18, R18, R15, RZ ;  /* 0x0000000f12127227 */ /* 0x000fe400078e00ff */
[----:B------:R-:W3:Y:S03]  /*1370*/  LDC R17, c[0x0][R7+0x1c4] ;  /* 0x0000710007117b82 */ /* 0x000ee60000000800 */
[----:B------:R-:W-:-:S05]  /*1380*/  IADD3 R19, -R18, RZ, RZ ;  /* 0x000000ff12137210 */ /* 0x000fca0007ffe1ff */
[----:B------:R-:W-:-:S05]  /*1390*/  IMAD R19, R12, R19, R15 ;  /* 0x000000130c137224 */ /* 0x000fca00078e020f */
[----:B------:R-:W-:-:S13]  /*13a0*/  ISETP.GE.U32.AND P1, PT, R19, R12, PT ;  /* 0x0000000c1300720c */ /* 0x000fda0003f26070 */
[----:B------:R-:W-:Y:S01]  /*13b0*/  @P1 IMAD.IADD R19, R19, 0x1, -R12 ;  /* 0x0000000113131824 */ /* 0x000fe200078e0a0c */
[----:B------:R-:W-:Y:S02]  /*13c0*/  @P1 IADD3 R18, R18, 0x1, RZ ;  /* 0x0000000112121810 */ /* 0x000fe40007ffe0ff */
[----:B------:R-:W-:Y:S02]  /*13d0*/  ISETP.NE.AND P1, PT, R5, RZ, PT ;  /* 0x000000ff0500720c */ /* 0x000fe40003f25270 */
[----:B------:R-:W-:Y:S01]  /*13e0*/  ISETP.GE.U32.AND P2, PT, R19, R12, PT ;  /* 0x0000000c1300720c */ /* 0x000fe20003f46070 */
[----:B------:R-:W-:-:S04]  /*13f0*/  IMAD.MOV R19, RZ, RZ, -R11 ;  /* 0x000000ffff137224 */ /* 0x000fc800078e0a0b */
[----:B------:R-:W-:Y:S02]  /*1400*/  IMAD R3, R8, R19, R3 ;  /* 0x0000001308037224 */ /* 0x000fe400078e0203 */
[----:B------:R-:W-:Y:S02]  /*1410*/  IMAD.MOV R8, RZ, RZ, -R13 ;  /* 0x000000ffff087224 */ /* 0x000fe400078e0a0d */
[----:B-1----:R-:W-:Y:S02]  /*1420*/  IMAD R3, R3, R14, R22 ;  /* 0x0000000e03037224 */ /* 0x002fe400078e0216 */
[----:B------:R-:W-:Y:S02]  /*1430*/  IMAD R6, R6, R8, R11 ;  /* 0x0000000806067224 */ /* 0x000fe400078e020b */
[----:B------:R-:W-:Y:S01]  /*1440*/  @P2 IADD3 R18, R18, 0x1, RZ ;  /* 0x0000000112122810 */ /* 0x000fe20007ffe0ff */
[----:B------:R-:W-:Y:S01]  /*1450*/  IMAD.MOV R8, RZ, RZ, -R15 ;  /* 0x000000ffff087224 */ /* 0x000fe200078e0a0f */
[----:B------:R-:W-:Y:S01]  /*1460*/  @!P3 LOP3.LUT R18, RZ, R12, RZ, 0x33, !PT ;  /* 0x0000000cff12b212 */ /* 0x000fe200078e33ff */
[----:B0-----:R-:W-:-:S02]  /*1470*/  IMAD R3, R6, R16, R3 ;  /* 0x0000001006037224 */ /* 0x001fc400078e0203 */
[----:B------:R-:W-:Y:S01]  /*1480*/  IMAD R10, R10, R8, R13 ;  /* 0x000000080a0a7224 */ /* 0x000fe200078e020d */
[----:B------:R-:W-:-:S03]  /*1490*/  IADD3 R6, -R18, RZ, RZ ;  /* 0x000000ff12067210 */ /* 0x000fc60007ffe1ff */
[----:B---3--:R-:W-:Y:S02]  /*14a0*/  IMAD R3, R10, R17, R3 ;  /* 0x000000110a037224 */ /* 0x008fe400078e0203 */
[----:B------:R-:W-:-:S04]  /*14b0*/  IMAD R12, R12, R6, R15 ;  /* 0x000000060c0c7224 */ /* 0x000fc800078e020f */
[----:B--2---:R-:W-:Y:S02]  /*14c0*/  IMAD R22, R12, R20, R3 ;  /* 0x000000140c167224 */ /* 0x004fe400078e0203 */
[----:B------:R-:W-:Y:S01]  /*14d0*/  IMAD.MOV.U32 R3, RZ, RZ, R18 ;  /* 0x000000ffff037224 */ /* 0x000fe200078e0012 */
[----:B------:R-:W-:Y:S05]  /*14e0*/  @P1 BRA `(.L_x_858) ;  /* 0xfffff9c000001947 */ /* 0x000fea000383ffff */
[----:B------:R-:W-:Y:S05]  /*14f0*/  BSYNC B1 ;  /* 0x0000000000017941 */ /* 0x000fea0003800000 */
.L_x_857:
[----:B------:R-:W-:Y:S05]  /*1500*/  @!P0 BRA `(.L_x_856) ;  /* 0x000004f000008947 */ /* 0x000fea0003800000 */
[----:B------:R-:W-:Y:S01]  /*1510*/  IADD3 R4, R4, -0x1, RZ ;  /* 0xffffffff04047810 */ /* 0x000fe20007ffe0ff */
[----:B------:R-:W-:-:S04]  /*1520*/  IMAD.MOV.U32 R5, RZ, RZ, 0x4 ;  /* 0x00000004ff057424 */ /* 0x000fc800078e00ff */
[----:B------:R-:W-:-:S04]  /*1530*/  IMAD R4, R4, R5, c[0x2][0x10] ;  /* 0x0080040004047624 */ /* 0x000fc800078e0205 */
        /* <DEDUP_REMOVED lines=11> */
[----:B------:R-:W-:-:S05]  /*15f0*/  IMAD.HI.U32 R10, R10, R3, RZ ;  /* 0x000000030a0a7227 */ /* 0x000fca00078e00ff */
[----:B------:R-:W-:-:S05]  /*1600*/  IADD3 R7, -R10, RZ, RZ ;  /* 0x000000ff0a077210 */ /* 0x000fca0007ffe1ff */
        /* <DEDUP_REMOVED lines=10> */
[----:B0-----:R-:W-:Y:S02]  /*16b0*/  IMAD R22, R3, R5, R22 ;  /* 0x0000000503167224 */ /* 0x001fe400078e0216 */
[----:B------:R-:W-:Y:S01]  /*16c0*/  IMAD.MOV.U32 R3, RZ, RZ, R10 ;  /* 0x000000ffff037224 */ /* 0x000fe200078e000a */
[----:B------:R-:W-:Y:S05]  /*16d0*/  @!P0 BRA `(.L_x_856) ;  /* 0x0000032000008947 */ /* 0x000fea0003800000 */
[----:B------:R-:W0:Y:S02]  /*16e0*/  LDC R3, c[0x0][R4+0x164] ;  /* 0x0000590004037b82 */ /* 0x000e240000000800 */
[----:B0-----:R-:W0:Y:S01]  /*16f0*/  I2F.U32.RP R5, R3 ;  /* 0x0000000300057306 */ /* 0x001e220000209000 */
[----:B------:R-:W-:Y:S01]  /*1700*/  IMAD.MOV R11, RZ, RZ, -R3 ;  /* 0x000000ffff0b7224 */ /* 0x000fe200078e0a03 */
[----:B------:R-:W-:-:S06]  /*1710*/  ISETP.NE.U32.AND P2, PT, R3, RZ, PT ;  /* 0x000000ff0300720c */ /* 0x000fcc0003f45070 */
[----:B0-----:R-:W0:Y:S02]  /*1720*/  MUFU.RCP R5, R5 ;  /* 0x0000000500057308 */ /* 0x001e240000001000 */
[----:B0-----:R-:W-:-:S06]  /*1730*/  IADD3 R6, R5, 0xffffffe, RZ ;  /* 0x0ffffffe05067810 */ /* 0x001fcc0007ffe0ff */
[----:B------:R0:W1:Y:S02]  /*1740*/  F2I.FTZ.U32.TRUNC.NTZ R7, R6 ;  /* 0x0000000600077305 */ /* 0x000064000021f000 */
[----:B0-----:R-:W-:Y:S01]  /*1750*/  HFMA2.MMA R6, -RZ, RZ, 0, 0 ;  /* 0x00000000ff067435 */ /* 0x001fe200000001ff */
[----:B-1----:R-:W-:-:S09]  /*1760*/  IMAD R11, R11, R7, RZ ;  /* 0x000000070b0b7224 */ /* 0x002fd200078e02ff */
[----:B------:R-:W-:Y:S02]  /*1770*/  IMAD.HI.U32 R7, R7, R11, R6 ;  /* 0x0000000b07077227 */ /* 0x000fe400078e0006 */
[----:B------:R-:W0:Y:S04]  /*1780*/  LDC R11, c[0x0][R4+0x1c8] ;  /* 0x00007200040b7b82 */ /* 0x000e280000000800 */
        /* <DEDUP_REMOVED lines=11> */
[----:B------:R-:W-:Y:S02]  /*1840*/  IMAD R5, R3, R5, R10 ;  /* 0x0000000503057224 */ /* 0x000fe400078e020a */
[----:B------:R-:W-:Y:S02]  /*1850*/  IMAD.MOV.U32 R3, RZ, RZ, R7 ;  /* 0x000000ffff037224 */ /* 0x000fe400078e0007 */
[----:B0-----:R-:W-:Y:S01]  /*1860*/  IMAD R22, R5, R11, R22 ;  /* 0x0000000b05167224 */ /* 0x001fe200078e0216 */
[----:B------:R-:W-:Y:S05]  /*1870*/  @!P0 BRA `(.L_x_856) ;  /* 0x0000018000008947 */ /* 0x000fea0003800000 */
        /* <DEDUP_REMOVED lines=21> */
[----:B------:R-:W-:-:S04]  /*19d0*/  IMAD R3, R2, R6, R3 ;  /* 0x0000000602037224 */ /* 0x000fc800078e0203 */
[----:B0-----:R-:W-:Y:S01]  /*19e0*/  IMAD R22, R3, R5, R22 ;  /* 0x0000000503167224 */ /* 0x001fe200078e0216 */
[----:B------:R-:W-:-:S05]  /*19f0*/  MOV R3, R8 ;  /* 0x0000000800037202 */ /* 0x000fca0000000f00 */
.L_x_856:
[----:B------:R-:W-:Y:S02]  /*1a00*/  IMAD R22, R3, c[0x0][0x2a4], R22 ;  /* 0x0000a90003167a24 */ /* 0x000fe400078e0216 */
.L_x_852:
[----:B------:R-:W-:Y:S05]  /*1a10*/  BSYNC B0 ;  /* 0x0000000000007941 */ /* 0x000fea0003800000 */
.L_x_851:
[----:B------:R-:W-:Y:S01]  /*1a20*/  IMNMX R0, R0, 0x4, PT ;  /* 0x0000000400007817 */ /* 0x000fe20003800200 */
[----:B------:R-:W-:Y:S01]  /*1a30*/  BSSY B0, `(.L_x_859) ;  /* 0x0000194000007945 */ /* 0x000fe20003800000 */
[----:B------:R-:W-:Y:S02]  /*1a40*/  IMAD.MOV.U32 R24, RZ, RZ, RZ ;  /* 0x000000ffff187224 */ /* 0x000fe400078e00ff */
[----:B------:R-:W-:-:S13]  /*1a50*/  ISETP.GE.AND P0, PT, R0, 0x2, PT ;  /* 0x000000020000780c */ /* 0x000fda0003f06270 */
[----:B------:R-:W-:Y:S05]  /*1a60*/  @!P0 BRA `(.L_x_860) ;  /* 0x0000190000008947 */ /* 0x000fea0003800000 */
[----:B------:R-:W-:Y:S01]  /*1a70*/  IMAD.MOV.U32 R2, RZ, RZ, c[0x0][0x230] ;  /* 0x00008c00ff027624 */ /* 0x000fe200078e00ff */
[----:B------:R-:W-:Y:S01]  /*1a80*/  IADD3 R24, R36, 0x1, RZ ;  /* 0x0000000124187810 */ /* 0x000fe20007ffe0ff */
[----:B------:R-:W-:Y:S02]  /*1a90*/  IMAD.MOV.U32 R3, RZ, RZ, RZ ;  /* 0x000000ffff037224 */ /* 0x000fe400078e00ff */
[----:B------:R-:W-:Y:S01]  /*1aa0*/  IMAD.MOV.U32 R9, RZ, RZ, RZ ;  /* 0x000000ffff097224 */ /* 0x000fe200078e00ff */
[----:B------:R-:W-:Y:S02]  /*1ab0*/  ISETP.GE.AND P0, PT, R2, 0x2, PT ;  /* 0x000000020200780c */ /* 0x000fe40003f06270 */
[----:B------:R-:W-:-:S11]  /*1ac0*/  MOV R4, R24 ;  /* 0x0000001800047202 */ /* 0x000fd60000000f00 */
[----:B------:R-:W-:Y:S05]  /*1ad0*/  @!P0 BRA `(.L_x_861) ;  /* 0x00000c2000008947 */ /* 0x000fea0003800000 */
[----:B------:R-:W-:Y:S01]  /*1ae0*/  LOP3.LUT R2, RZ, c[0x0][0x230], RZ, 0x33, !PT ;  /* 0x00008c00ff027a12 */ /* 0x000fe200078e33ff */
[----:B------:R-:W-:Y:S02]  /*1af0*/  IMAD.MOV.U32 R5, RZ, RZ, c[0x0][0x230] ;  /* 0x00008c00ff057624 */ /* 0x000fe400078e00ff */
[----:B------:R-:W-:Y:S01]  /*1b00*/  IMAD.MOV.U32 R9, RZ, RZ, RZ ;  /* 0x000000ffff097224 */ /* 0x000fe200078e00ff */
        /* <DEDUP_REMOVED lines=9> */
[----:B------:R-:W-:Y:S01]  /*1ba0*/  HFMA2.MMA R9, -RZ, RZ, 0, 0 ;  /* 0x00000000ff097435 */ /* 0x000fe200000001ff */
[----:B------:R-:W-:Y:S01]  /*1bb0*/  BSSY B1, `(.L_x_862) ;  /* 0x0000066000017945 */ /* 0x000fe20003800000 */
[----:B------:R-:W-:Y:S02]  /*1bc0*/  IMAD.IADD R6, R7, 0x1, -R2 ;  /* 0x0000000107067824 */ /* 0x000fe400078e0a02 */
[----:B------:R-:W-:Y:S02]  /*1bd0*/  IMAD.MOV.U32 R4, RZ, RZ, R24 ;  /* 0x000000ffff047224 */ /* 0x000fe400078e0018 */
.L_x_863:
[C---:B------:R-:W-:Y:S01]  /*1be0*/  IADD3 R8, R5.reuse, -0x1, RZ ;  /* 0xffffffff05087810 */ /* 0x040fe20007ffe0ff */
[----:B------:R-:W-:Y:S01]  /*1bf0*/  IMAD.MOV.U32 R12, RZ, RZ, RZ ;  /* 0x000000ffff0c7224 */ /* 0x000fe200078e00ff */
        /* <DEDUP_REMOVED lines=10> */
[----:B-1----:R-:W1:Y:S08]  /*1ca0*/  I2F.U32.RP R16, R7 ;  /* 0x0000000700107306 */ /* 0x002e700000209000 */
[----:B0-----:R-:W0:Y:S01]  /*1cb0*/  MUFU.RCP R14, R14 ;  /* 0x0000000e000e7308 */ /* 0x001e220000001000 */
[----:B--2---:R-:W-:-:S07]  /*1cc0*/  IMAD.MOV R19, RZ, RZ, -R10 ;  /* 0x000000ffff137224 */ /* 0x004fce00078e0a0a */
[----:B-1----:R-:W-:Y:S01]  /*1cd0*/  MUFU.RCP R16, R16 ;  /* 0x0000001000107308 */ /* 0x002fe20000001000 */
[----:B0-----:R-:W-:-:S07]  /*1ce0*/  IADD3 R13, R14, 0xffffffe, RZ ;  /* 0x0ffffffe0e0d7810 */ /* 0x001fce0007ffe0ff */
[----:B------:R-:W0:Y:S08]  /*1cf0*/  I2F.U32.RP R18, R10 ;  /* 0x0000000a00127306 */ /* 0x000e300000209000 */
[----:B------:R-:W1:Y:S08]  /*1d00*/  F2I.FTZ.U32.TRUNC.NTZ R13, R13 ;  /* 0x0000000d000d7305 */ /* 0x000e70000021f000 */
[----:B0-----:R-:W0:Y:S01]  /*1d10*/  MUFU.RCP R18, R18 ;  /* 0x0000001200127308 */ /* 0x001e220000001000 */
[----:B-1----:R-:W-:-:S04]  /*1d20*/  IMAD R15, R15, R13, RZ ;  /* 0x0000000d0f0f7224 */ /* 0x002fc800078e02ff */
[----:B------:R-:W-:-:S04]  /*1d30*/  IMAD.HI.U32 R15, R13, R15, R12 ;  /* 0x0000000f0d0f7227 */ /* 0x000fc800078e000c */
[----:B------:R-:W-:Y:S02]  /*1d40*/  IMAD.MOV R13, RZ, RZ, -R7 ;  /* 0x000000ffff0d7224 */ /* 0x000fe400078e0a07 */
[----:B------:R-:W-:Y:S01]  /*1d50*/  IMAD.HI.U32 R12, R15, R4, RZ ;  /* 0x000000040f0c7227 */ /* 0x000fe200078e00ff */
[----:B------:R-:W-:Y:S02]  /*1d60*/  IADD3 R15, R16, 0xffffffe, RZ ;  /* 0x0ffffffe100f7810 */ /* 0x000fe40007ffe0ff */
[----:B0-----:R-:W-:Y:S02]  /*1d70*/  IADD3 R16, R18, 0xffffffe, RZ ;  /* 0x0ffffffe12107810 */ /* 0x001fe40007ffe0ff */
[----:B------:R-:W-:Y:S02]  /*1d80*/  IADD3 R14, -R12, RZ, RZ ;  /* 0x000000ff0c0e7210 */ /* 0x000fe40007ffe1ff */
[----:B------:R-:W0:Y:S03]  /*1d90*/  F2I.FTZ.U32.TRUNC.NTZ R15, R15 ;  /* 0x0000000f000f7305 */ /* 0x000e26000021f000 */
[----:B------:R-:W-:-:S05]  /*1da0*/  IMAD R14, R11, R14, R4 ;  /* 0x0000000e0b0e7224 */ /* 0x000fca00078e0204 */
[----:B------:R-:W-:Y:S01]  /*1db0*/  ISETP.GE.U32.AND P1, PT, R14, R11, PT ;  /* 0x0000000b0e00720c */ /* 0x000fe20003f26070 */
[----:B------:R1:W2:Y:S01]  /*1dc0*/  F2I.FTZ.U32.TRUNC.NTZ R17, R16 ;  /* 0x0000001000117305 */ /* 0x0002a2000021f000 */
[----:B0-----:R-:W-:Y:S02]  /*1dd0*/  IMAD R13, R13, R15, RZ ;  /* 0x0000000f0d0d7224 */ /* 0x001fe400078e02ff */
[----:B-1----:R-:W-:-:S09]  /*1de0*/  IMAD.MOV.U32 R16, RZ, RZ, RZ ;  /* 0x000000ffff107224 */ /* 0x002fd200078e00ff */
[----:B------:R-:W-:Y:S01]  /*1df0*/  @P1 IMAD.IADD R14, R14, 0x1, -R11 ;  /* 0x000000010e0e1824 */ /* 0x000fe200078e0a0b */
[----:B------:R-:W-:Y:S01]  /*1e00*/  @P1 IADD3 R12, R12, 0x1, RZ ;  /* 0x000000010c0c1810 */ /* 0x000fe20007ffe0ff */
[----:B--2---:R-:W-:-:S03]  /*1e10*/  IMAD R19, R19, R17, RZ ;  /* 0x0000001113137224 */ /* 0x004fc600078e02ff */
[----:B------:R-:W-:Y:S01]  /*1e20*/  ISETP.GE.U32.AND P2, PT, R14, R11, PT ;  /* 0x0000000b0e00720c */ /* 0x000fe20003f46070 */
[----:B------:R-:W-:-:S04]  /*1e30*/  IMAD.MOV.U32 R14, RZ, RZ, RZ ;  /* 0x000000ffff0e7224 */ /* 0x000fc800078e00ff */
[----:B------:R-:W-:Y:S02]  /*1e40*/  IMAD.HI.U32 R15, R15, R13, R14 ;  /* 0x0000000d0f0f7227 */ /* 0x000fe400078e000e */
[----:B------:R-:W0:Y:S06]  /*1e50*/  LDC R13, c[0x0][R8+0x15c] ;  /* 0x00005700080d7b82 */ /* 0x000e2c0000000800 */
[----:B------:R-:W-:Y:S02]  /*1e60*/  @P2 IADD3 R12, R12, 0x1, RZ ;  /* 0x000000010c0c2810 */ /* 0x000fe40007ffe0ff */
[----:B------:R-:W-:-:S02]  /*1e70*/  @!P3 LOP3.LUT R12, RZ, R11, RZ, 0x33, !PT ;  /* 0x0000000bff0cb212 */ /* 0x000fc400078e33ff */
        /* <DEDUP_REMOVED lines=8> */
[----:B------:R-:W-:Y:S01]  /*1f00*/  IMAD.HI.U32 R14, R17, R19, R16 ;  /* 0x00000013110e7227 */ /* 0x000fe200078e0010 */
[----:B0-----:R-:W0:Y:S11]  /*1f10*/  I2F.U32.RP R18, R13 ;  /* 0x0000000d00127306 */ /* 0x001e360000209000 */
[----:B------:R-:W-:-:S02]  /*1f20*/  @P2 IADD3 R15, R15, 0x1, RZ ;  /* 0x000000010f0f2810 */ /* 0x000fc40007ffe0ff */
[----:B------:R-:W-:Y:S02]  /*1f30*/  @!P3 LOP3.LUT R15, RZ, R7, RZ, 0x33, !PT ;  /* 0x00000007ff0fb212 */ /* 0x000fe400078e33ff */
[----:B------:R-:W-:-:S03]  /*1f40*/  ISETP.NE.U32.AND P3, PT, R10, RZ, PT ;  /* 0x000000ff0a00720c */ /* 0x000fc60003f65070 */
[----:B------:R-:W-:Y:S01]  /*1f50*/  IMAD.HI.U32 R14, R14, R15, RZ ;  /* 0x0000000f0e0e7227 */ /* 0x000fe200078e00ff */
[----:B0-----:R-:W0:Y:S03]  /*1f60*/  MUFU.RCP R18, R18 ;  /* 0x0000001200127308 */ /* 0x001e260000001000 */
[----:B------:R-:W-:-:S04]  /*1f70*/  IMAD.MOV R19, RZ, RZ, -R14 ;  /* 0x000000ffff137224 */ /* 0x000fc800078e0a0e */
[----:B------:R-:W-:-:S05]  /*1f80*/  IMAD R19, R10, R19, R15 ;  /* 0x000000130a137224 */ /* 0x000fca00078e020f */
[C---:B------:R-:W-:Y:S02]  /*1f90*/  ISETP.GE.U32.AND P1, PT, R19.reuse, R10, PT ;  /* 0x0000000a1300720c */ /* 0x040fe40003f26070 */
[----:B0-----:R-:W-:Y:S02]  /*1fa0*/  IADD3 R16, R18, 0xffffffe, RZ ;  /* 0x0ffffffe12107810 */ /* 0x001fe40007ffe0ff */
[----:B------:R-:W0:Y:S02]  /*1fb0*/  LDC R18, c[0x0][R8+0x1c4] ;  /* 0x0000710008127b82 */ /* 0x000e240000000800 */
[----:B------:R1:W2:Y:S07]  /*1fc0*/  F2I.FTZ.U32.TRUNC.NTZ R17, R16 ;  /* 0x0000001000117305 */ /* 0x0002ae000021f000 */
[----:B------:R-:W-:Y:S01]  /*1fd0*/  @P1 IMAD.IADD R19, R19, 0x1, -R10 ;  /* 0x0000000113131824 */ /* 0x000fe200078e0a0a */
[----:B------:R-:W-:Y:S01]  /*1fe0*/  @P1 IADD3 R14, R14, 0x1, RZ ;  /* 0x000000010e0e1810 */ /* 0x000fe20007ffe0ff */
[----:B-1----:R-:W-:-:S03]  /*1ff0*/  IMAD.MOV.U32 R16, RZ, RZ, RZ ;  /* 0x000000ffff107224 */ /* 0x002fc600078e00ff */
[----:B------:R-:W-:Y:S02]  /*2000*/  ISETP.GE.U32.AND P2, PT, R19, R10, PT ;  /* 0x0000000a1300720c */ /* 0x000fe40003f46070 */
[----:B------:R-:W-:-:S05]  /*2010*/  IADD3 R19, RZ, -R13, RZ ;  /* 0x8000000dff137210 */ /* 0x000fca0007ffe0ff */
[----:B--2---:R-:W-:-:S04]  /*2020*/  IMAD R19, R19, R17, RZ ;  /* 0x0000001113137224 */ /* 0x004fc800078e02ff */
[----:B------:R-:W-:Y:S02]  /*2030*/  IMAD.HI.U32 R17, R17, R19, R16 ;  /* 0x0000001311117227 */ /* 0x000fe400078e0010 */
[----:B------:R-:W-:Y:S01]  /*2040*/  @P2 IADD3 R14, R14, 0x1, RZ ;  /* 0x000000010e0e2810 */ /* 0x000fe20007ffe0ff */
[----:B------:R-:W1:Y:S01]  /*2050*/  LDC R16, c[0x0][R8+0x1cc] ;  /* 0x0000730008107b82 */ /* 0x000e620000000800 */
        /* <DEDUP_REMOVED lines=14> */
[----:B-1----:R-:W-:-:S04]  /*2140*/  IMAD R4, R4, R16, R9 ;  /* 0x0000001004047224 */ /* 0x002fc800078e0209 */
[----:B------:R-:W-:Y:S01]  /*2150*/  @P2 IADD3 R19, R19, 0x1, RZ ;  /* 0x0000000113132810 */ /* 0x000fe20007ffe0ff */
[----:B------:R-:W-:Y:S01]  /*2160*/  IMAD.MOV R9, RZ, RZ, -R14 ;  /* 0x000000ffff097224 */ /* 0x000fe200078e0a0e */
[----:B------:R-:W-:Y:S01]  /*2170*/  @!P3 LOP3.LUT R19, RZ, R13, RZ, 0x33, !PT ;  /* 0x0000000dff13b212 */ /* 0x000fe200078e33ff */
[----:B------:R-:W-:Y:S02]  /*2180*/  IMAD R7, R7, R11, R12 ;  /* 0x0000000b07077224 */ /* 0x000fe400078e020c */
[----:B------:R-:W-:Y:S02]  /*2190*/  IMAD R15, R10, R9, R15 ;  /* 0x000000090a0f7224 */ /* 0x000fe400078e020f */
[----:B--2---:R-:W-:Y:S02]  /*21a0*/  IMAD R4, R7, R17, R4 ;  /* 0x0000001107047224 */ /* 0x004fe400078e0204 */
[----:B------:R-:W-:Y:S02]  /*21b0*/  IMAD.MOV R9, RZ, RZ, -R19 ;  /* 0x000000ffff097224 */ /* 0x000fe400078e0a13 */
[----:B0-----:R-:W-:-:S02]  /*21c0*/  IMAD R4, R15, R18, R4 ;  /* 0x000000120f047224 */ /* 0x001fc400078e0204 */
[----:B------:R-:W-:-:S04]  /*21d0*/  IMAD R9, R13, R9, R14 ;  /* 0x000000090d097224 */ /* 0x000fc800078e020e */
[----:B---3--:R-:W-:Y:S02]  /*21e0*/  IMAD R9, R9, R21, R4 ;  /* 0x0000001509097224 */ /* 0x008fe400078e0204 */
[----:B------:R-:W-:Y:S01]  /*21f0*/  IMAD.MOV.U32 R4, RZ, RZ, R19 ;  /* 0x000000ffff047224 */ /* 0x000fe200078e0013 */
[----:B------:R-:W-:Y:S05]  /*2200*/  @P1 BRA `(.L_x_863) ;  /* 0xfffff9d000001947 */ /* 0x000fea000383ffff */
[----:B------:R-:W-:Y:S05]  /*2210*/  BSYNC B1 ;  /* 0x0000000000017941 */ /* 0x000fea0003800000 */
.L_x_862:
        /* <DEDUP_REMOVED lines=13> */
[----:B------:R-:W-:Y:S02]  /*22f0*/  IMAD.HI.U32 R10, R7, R4, RZ ;  /* 0x00000004070a7227 */ /* 0x000fe400078e00ff */
[----:B------:R-:W0:Y:S02]  /*2300*/  LDC R7, c[0x0][R5+0x1cc] ;  /* 0x0000730005077b82 */ /* 0x000e240000000800 */
        /* <DEDUP_REMOVED lines=63> */
.L_x_861:
[----:B------:R-:W-:Y:S02]  /*2700*/  IMAD.MOV.U32 R2, RZ, RZ, c[0x0][0x308] ;  /* 0x0000c200ff027624 */ /* 0x000fe400078e00ff */
[----:B------:R-:W-:-:S03]  /*2710*/  IMAD R9, R4, c[0x0][0x1cc], R9 ;  /* 0x0000730004097a24 */ /* 0x000fc600078e0209 */
[----:B------:R-:W-:-:S13]  /*2720*/  ISETP.GE.AND P0, PT, R2, 0x2, PT ;  /* 0x000000020200780c */ /* 0x000fda0003f06270 */
[----:B------:R-:W-:Y:S05]  /*2730*/  @!P0 BRA `(.L_x_864) ;  /* 0x00000c2000008947 */ /* 0x000fea0003800000 */
[----:B------:R-:W-:Y:S01]  /*2740*/  LOP3.LUT R2, RZ, c[0x0][0x308], RZ, 0x33, !PT ;  /* 0x0000c200ff027a12 */ /* 0x000fe200078e33ff */
[----:B------:R-:W-:-:S03]  /*2750*/  IMAD.MOV.U32 R4, RZ, RZ, c[0x0][0x308] ;  /* 0x0000c200ff047624 */ /* 0x000fc600078e00ff */
[----:B------:R-:W-:-:S04]  /*2760*/  IMNMX R2, R2, -0x3, !PT ;  /* 0xfffffffd02027817 */ /* 0x000fc80007800200 */
[----:B------:R-:W-:-:S04]  /*2770*/  IADD3 R2, R2, c[0x0][0x308], RZ ;  /* 0x0000c20002027a10 */ /* 0x000fc80007ffe0ff */
[C---:B------:R-:W-:Y:S02]  /*2780*/  IADD3 R3, R2.reuse, 0x1, RZ ;  /* 0x0000000102037810 */ /* 0x040fe40007ffe0ff */
[----:B------:R-:W-:Y:S02]  /*2790*/  IADD3 R5, R2, 0x2, RZ ;  /* 0x0000000202057810 */ /* 0x000fe40007ffe0ff */
[----:B------:R-:W-:Y:S01]  /*27a0*/  ISETP.GE.U32.AND P1, PT, R3, 0x3, PT ;  /* 0x000000030300780c */ /* 0x000fe20003f26070 */
[----:B------:R-:W-:Y:S01]  /*27b0*/  IMAD.MOV.U32 R3, RZ, RZ, RZ ;  /* 0x000000ffff037224 */ /* 0x000fe200078e00ff */
[----:B------:R-:W-:-:S04]  /*27c0*/  LOP3.LUT R2, R5, 0x3, RZ, 0xc0, !PT ;  /* 0x0000000305027812 */ /* 0x000fc800078ec0ff */
[----:B------:R-:W-:-:S07]  /*27d0*/  ISETP.NE.AND P0, PT, R2, RZ, PT ;  /* 0x000000ff0200720c */ /* 0x000fce0003f05270 */
[----:B------:R-:W-:Y:S06]  /*27e0*/  @!P1 BRA `(.L_x_865) ;  /* 0x0000068000009947 */ /* 0x000fec0003800000 */
[----:B------:R-:W-:Y:S01]  /*27f0*/  BSSY B1, `(.L_x_865) ;  /* 0x0000067000017945 */ /* 0x000fe20003800000 */
[----:B------:R-:W-:Y:S01]  /*2800*/  IADD3 R5, R5, -R2, RZ ;  /* 0x8000000205057210 */ /* 0x000fe20007ffe0ff */
[----:B------:R-:W-:Y:S02]  /*2810*/  IMAD.MOV.U32 R3, RZ, RZ, RZ ;  /* 0x000000ffff037224 */ /* 0x000fe400078e00ff */
.L_x_866:
[C---:B------:R-:W-:Y:S01]  /*2820*/  IADD3 R7, R4.reuse, -0x1, RZ ;  /* 0xffffffff04077810 */ /* 0x040fe20007ffe0ff */
[----:B------:R-:W-:Y:S01]  /*2830*/  IMAD.MOV.U32 R6, RZ, RZ, 0x4 ;  /* 0x00000004ff067424 */ /* 0x000fe200078e00ff */
[----:B------:R-:W-:Y:S02]  /*2840*/  IADD3 R5, R5, -0x4, RZ ;  /* 0xfffffffc05057810 */ /* 0x000fe40007ffe0ff */
[----:B------:R-:W-:Y:S01]  /*2850*/  IADD3 R4, R4, -0x4, RZ ;  /* 0xfffffffc04047810 */ /* 0x000fe20007ffe0ff */
[----:B------:R-:W-:-:S04]  /*2860*/  IMAD R7, R7, R6, c[0x2][0x10] ;  /* 0x0080040007077624 */ /* 0x000fc800078e0206 */
        /* <DEDUP_REMOVED lines=37> */
[----:B------:R-:W-:Y:S02]  /*2ac0*/  IMAD.HI.U32 R15, R14, R13, RZ ;  /* 0x0000000d0e0f7227 */ /* 0x000fe400078e00ff */
[----:B------:R-:W0:Y:S02]  /*2ad0*/  LDC R14, c[0x0][R7+0x1cc] ;  /* 0x00007300070e7b82 */ /* 0x000e240000000800 */
[----:B------:R-:W-:-:S04]  /*2ae0*/  IMAD.MOV R19, RZ, RZ, -R15 ;  /* 0x000000ffff137224 */ /* 0x000fc800078e0a0f */
[----:B------:R-:W-:-:S05]  /*2af0*/  IMAD R19, R6, R19, R13 ;  /* 0x0000001306137224 */ /* 0x000fca00078e020d */
[----:B------:R-:W-:-:S13]  /*2b00*/  ISETP.GE.U32.AND P1, PT, R19, R6, PT ;  /* 0x000000061300720c */ /* 0x000fda0003f26070 */
[----:B------:R-:W-:Y:S02]  /*2b10*/  @P1 IADD3 R19, -R6, R19, RZ ;  /* 0x0000001306131210 */ /* 0x000fe40007ffe1ff */
[----:B------:R-:W-:Y:S02]  /*2b20*/  @P1 IADD3 R15, R15, 0x1, RZ ;  /* 0x000000010f0f1810 */ /* 0x000fe40007ffe0ff */
[----:B------:R-:W-:Y:S01]  /*2b30*/  ISETP.GE.U32.AND P2, PT, R19, R6, PT ;  /* 0x000000061300720c */ /* 0x000fe20003f46070 */
[----:B------:R-:W-:Y:S01]  /*2b40*/  IMAD.MOV R19, RZ, RZ, -R8 ;  /* 0x000000ffff137224 */ /* 0x000fe200078e0a08 */
[----:B-1----:R-:W1:Y:S03]  /*2b50*/  I2F.U32.RP R12, R10 ;  /* 0x0000000a000c7306 */ /* 0x002e660000209000 */
[----:B--2---:R-:W-:-:S04]  /*2b60*/  IMAD R19, R19, R17, RZ ;  /* 0x0000001113137224 */ /* 0x004fc800078e02ff */
[----:B------:R-:W-:-:S04]  /*2b70*/  IMAD.HI.U32 R16, R17, R19, R16 ;  /* 0x0000001311107227 */ /* 0x000fc800078e0010 */
[----:B------:R-:W-:Y:S02]  /*2b80*/  @P2 IADD3 R15, R15, 0x1, RZ ;  /* 0x000000010f0f2810 */ /* 0x000fe40007ffe0ff */
[----:B------:R-:W-:Y:S02]  /*2b90*/  @!P3 LOP3.LUT R15, RZ, R6, RZ, 0x33, !PT ;  /* 0x00000006ff0fb212 */ /* 0x000fe400078e33ff */
[----:B------:R-:W-:Y:S01]  /*2ba0*/  ISETP.NE.U32.AND P3, PT, R8, RZ, PT ;  /* 0x000000ff0800720c */ /* 0x000fe20003f65070 */
[----:B-1----:R-:W1:Y:S02]  /*2bb0*/  MUFU.RCP R12, R12 ;  /* 0x0000000c000c7308 */ /* 0x002e640000001000 */
[----:B------:R-:W-:Y:S02]  /*2bc0*/  IMAD.HI.U32 R17, R16, R15, RZ ;  /* 0x0000000f10117227 */ /* 0x000fe400078e00ff */
[----:B------:R-:W2:Y:S02]  /*2bd0*/  LDC R16, c[0x0][R7+0x1c8] ;  /* 0x0000720007107b82 */ /* 0x000ea40000000800 */
[----:B------:R-:W-:-:S04]  /*2be0*/  IMAD.MOV R21, RZ, RZ, -R17 ;  /* 0x000000ffff157224 */ /* 0x000fc800078e0a11 */
[----:B------:R-:W-:-:S05]  /*2bf0*/  IMAD R21, R8, R21, R15 ;  /* 0x0000001508157224 */ /* 0x000fca00078e020f */
[----:B------:R-:W-:Y:S02]  /*2c00*/  ISETP.GE.U32.AND P1, PT, R21, R8, PT ;  /* 0x000000081500720c */ /* 0x000fe40003f26070 */
[----:B-1----:R-:W-:-:S04]  /*2c10*/  IADD3 R18, R12, 0xffffffe, RZ ;  /* 0x0ffffffe0c127810 */ /* 0x002fc80007ffe0ff */
[----:B------:R1:W4:Y:S07]  /*2c20*/  F2I.FTZ.U32.TRUNC.NTZ R19, R18 ;  /* 0x0000001200137305 */ /* 0x00032e000021f000 */
[----:B------:R-:W-:Y:S01]  /*2c30*/  @P1 IMAD.IADD R21, R21, 0x1, -R8 ;  /* 0x0000000115151824 */ /* 0x000fe200078e0a08 */
[----:B------:R-:W-:Y:S01]  /*2c40*/  @P1 IADD3 R17, R17, 0x1, RZ ;  /* 0x0000000111111810 */ /* 0x000fe20007ffe0ff */
[----:B-1----:R-:W-:-:S03]  /*2c50*/  IMAD.MOV.U32 R18, RZ, RZ, RZ ;  /* 0x000000ffff127224 */ /* 0x002fc600078e00ff */
[----:B------:R-:W-:Y:S02]  /*2c60*/  ISETP.GE.U32.AND P2, PT, R21, R8, PT ;  /* 0x000000081500720c */ /* 0x000fe40003f46070 */
[----:B------:R-:W-:-:S05]  /*2c70*/  IADD3 R21, RZ, -R10, RZ ;  /* 0x8000000aff157210 */ /* 0x000fca0007ffe0ff */
[----:B----4-:R-:W-:-:S04]  /*2c80*/  IMAD R21, R21, R19, RZ ;  /* 0x0000001315157224 */ /* 0x010fc800078e02ff */
[----:B------:R-:W-:Y:S02]  /*2c90*/  IMAD.HI.U32 R12, R19, R21, R18 ;  /* 0x00000015130c7227 */ /* 0x000fe400078e0012 */
[----:B------:R-:W-:Y:S01]  /*2ca0*/  @P2 IADD3 R17, R17, 0x1, RZ ;  /* 0x0000000111112810 */ /* 0x000fe20007ffe0ff */
[----:B------:R-:W1:Y:S01]  /*2cb0*/  LDC R18, c[0x0][R7+0x1c4] ;  /* 0x0000710007127b82 */ /* 0x000e620000000800 */
[----:B------:R-:W-:Y:S02]  /*2cc0*/  @!P3 LOP3.LUT R17, RZ, R8, RZ, 0x33, !PT ;  /* 0x00000008ff11b212 */ /* 0x000fe400078e33ff */
[----:B------:R-:W-:-:S03]  /*2cd0*/  ISETP.NE.U32.AND P3, PT, R10, RZ, PT ;  /* 0x000000ff0a00720c */ /* 0x000fc60003f65070 */
[----:B------:R-:W-:-:S04]  /*2ce0*/  IMAD.HI.U32 R19, R12, R17, RZ ;  /* 0x000000110c137227 */ /* 0x000fc800078e00ff */
[----:B------:R-:W-:Y:S02]  /*2cf0*/  IMAD.MOV R21, RZ, RZ, -R19 ;  /* 0x000000ffff157224 */ /* 0x000fe400078e0a13 */
[----:B------:R-:W-:Y:S02]  /*2d00*/  IMAD.MOV R12, RZ, RZ, -R13 ;  /* 0x000000ffff0c7224 */ /* 0x000fe400078e0a0d */
[----:B------:R-:W-:Y:S02]  /*2d10*/  IMAD R21, R10, R21, R17 ;  /* 0x000000150a157224 */ /* 0x000fe400078e0211 */
[----:B------:R-:W-:Y:S01]  /*2d20*/  IMAD R12, R11, R12, R24 ;  /* 0x0000000c0b0c7224 */ /* 0x000fe200078e0218 */
[----:B------:R-:W-:Y:S02]  /*2d30*/  IADD3 R11, -R15, RZ, RZ ;  /* 0x000000ff0f0b7210 */ /* 0x000fe40007ffe1ff */
[----:B------:R-:W-:Y:S01]  /*2d40*/  ISETP.GE.U32.AND P1, PT, R21, R10, PT ;  /* 0x0000000a1500720c */ /* 0x000fe20003f26070 */
[----:B0-----:R-:W-:-:S02]  /*2d50*/  IMAD R12, R12, R14, R3 ;  /* 0x0000000e0c0c7224 */ /* 0x001fc400078e0203 */
[----:B------:R-:W-:Y:S02]  /*2d60*/  IMAD.MOV R3, RZ, RZ, -R17 ;  /* 0x000000ffff037224 */ /* 0x000fe400078e0a11 */
[----:B------:R-:W-:Y:S02]  /*2d70*/  IMAD R13, R6, R11, R13 ;  /* 0x0000000b060d7224 */ /* 0x000fe400078e020d */
[----:B------:R-:W-:Y:S02]  /*2d80*/  IMAD R15, R8, R3, R15 ;  /* 0x00000003080f7224 */ /* 0x000fe400078e020f */
[----:B--2---:R-:W-:-:S04]  /*2d90*/  IMAD R12, R13, R16, R12 ;  /* 0x000000100d0c7224 */ /* 0x004fc800078e020c */
[----:B------:R-:W-:Y:S01]  /*2da0*/  @P1 IMAD.IADD R21, R21, 0x1, -R10 ;  /* 0x0000000115151824 */ /* 0x000fe200078e0a0a */
[----:B------:R-:W-:Y:S02]  /*2db0*/  @P1 IADD3 R19, R19, 0x1, RZ ;  /* 0x0000000113131810 */ /* 0x000fe40007ffe0ff */
[----:B------:R-:W-:Y:S02]  /*2dc0*/  ISETP.NE.AND P1, PT, R5, RZ, PT ;  /* 0x000000ff0500720c */ /* 0x000fe40003f25270 */
[----:B------:R-:W-:Y:S01]  /*2dd0*/  ISETP.GE.U32.AND P2, PT, R21, R10, PT ;  /* 0x0000000a1500720c */ /* 0x000fe20003f46070 */
[----:B-1----:R-:W-:-:S12]  /*2de0*/  IMAD R12, R15, R18, R12 ;  /* 0x000000120f0c7224 */ /* 0x002fd800078e020c */
[----:B------:R-:W-:Y:S02]  /*2df0*/  @P2 IADD3 R19, R19, 0x1, RZ ;  /* 0x0000000113132810 */ /* 0x000fe40007ffe0ff */
[----:B------:R-:W-:-:S05]  /*2e00*/  @!P3 LOP3.LUT R19, RZ, R10, RZ, 0x33, !PT ;  /* 0x0000000aff13b212 */ /* 0x000fca00078e33ff */
[--C-:B------:R-:W-:Y:S02]  /*2e10*/  IMAD.MOV R3, RZ, RZ, -R19.reuse ;  /* 0x000000ffff037224 */ /* 0x100fe400078e0a13 */
[----:B------:R-:W-:Y:S02]  /*2e20*/  IMAD.MOV.U32 R24, RZ, RZ, R19 ;  /* 0x000000ffff187224 */ /* 0x000fe400078e0013 */
[----:B------:R-:W-:-:S04]  /*2e30*/  IMAD R3, R10, R3, R17 ;  /* 0x000000030a037224 */ /* 0x000fc800078e0211 */
[----:B---3--:R-:W-:Y:S01]  /*2e40*/  IMAD R3, R3, R20, R12 ;  /* 0x0000001403037224 */ /* 0x008fe200078e020c */
[----:B------:R-:W-:Y:S05]  /*2e50*/  @P1 BRA `(.L_x_866) ;  /* 0xfffff9c000001947 */ /* 0x000fea000383ffff */
[----:B------:R-:W-:Y:S05]  /*2e60*/  BSYNC B1 ;  /* 0x0000000000017941 */ /* 0x000fea0003800000 */
.L_x_865:
[----:B------:R-:W-:Y:S05]  /*2e70*/  @!P0 BRA `(.L_x_864) ;  /* 0x000004e000008947 */ /* 0x000fea0003800000 */
[----:B------:R-:W-:Y:S01]  /*2e80*/  IADD3 R4, R4, -0x1, RZ ;  /* 0xffffffff04047810 */ /* 0x000fe20007ffe0ff */
[----:B------:R-:W-:-:S04]  /*2e90*/  IMAD.MOV.U32 R5, RZ, RZ, 0x4 ;  /* 0x00000004ff057424 */ /* 0x000fc800078e00ff */
[----:B------:R-:W-:-:S04]  /*2ea0*/  IMAD R4, R4, R5, c[0x2][0x10] ;  /* 0x0080040004047624 */ /* 0x000fc800078e0205 */
        /* <DEDUP_REMOVED lines=22> */
[----:B------:R-:W-:Y:S01]  /*3010*/  IMAD R6, R5, R6, R24 ;  /* 0x0000000605067224 */ /* 0x000fe200078e0218 */
[----:B------:R-:W-:-:S03]  /*3020*/  MOV R24, R10 ;  /* 0x0000000a00187202 */ /* 0x000fc60000000f00 */
[----:B0-----:R-:W-:Y:S01]  /*3030*/  IMAD R3, R6, R7, R3 ;  /* 0x0000000706037224 */ /* 0x001fe200078e0203 */
        /* <DEDUP_REMOVED lines=49> */
[----:B-1----:R-:W-:-:S04]  /*3350*/  IMAD R3, R2, R10, R3 ;  /* 0x0000000a02037224 */ /* 0x002fc800078e0203 */
.L_x_864:
[----:B------:R-:W-:-:S03]  /*3360*/  IMAD R24, R24, c[0x0][0x2a4], R3 ;  /* 0x0000a90018187a24 */ /* 0x000fc600078e0203 */
.L_x_860:
[----:B------:R-:W-:Y:S05]  /*3370*/  BSYNC B0 ;  /* 0x0000000000007941 */ /* 0x000fea0003800000 */
.L_x_859:
[----:B------:R-:W-:Y:S01]  /*3380*/  ISETP.GE.AND P0, PT, R0, 0x3, PT ;  /* 0x000000030000780c */ /* 0x000fe20003f06270 */
[----:B------:R-:W-:Y:S01]  /*3390*/  BSSY B0, `(.L_x_867) ;  /* 0x0000195000007945 */ /* 0x000fe20003800000 */
[----:B------:R-:W-:Y:S02]  /*33a0*/  IMAD.MOV.U32 R32, RZ, RZ, RZ ;  /* 0x000000ffff207224 */ /* 0x000fe400078e00ff */
[----:B------:R-:W-:Y:S02]  /*33b0*/  IMAD.MOV.U32 R30, RZ, RZ, RZ ;  /* 0x000000ffff1e7224 */ /* 0x000fe400078e00ff */
[----:B------:R-:W-:-:S07]  /*33c0*/  IMAD.MOV.U32 R26, RZ, RZ, RZ ;  /* 0x000000ffff1a7224 */ /* 0x000fce00078e00ff */
[----:B------:R-:W-:Y:S05]  /*33d0*/  @!P0 BRA `(.L_x_868) ;  /* 0x0000190000008947 */ /* 0x000fea0003800000 */
[----:B------:R-:W-:Y:S01]  /*33e0*/  MOV R2, c[0x0][0x230] ;  /* 0x00008c0000027a02 */ /* 0x000fe20000000f00 */
[----:B------:R-:W-:Y:S01]  /*33f0*/  IMAD.MOV.U32 R5, RZ, RZ, RZ ;  /* 0x000000ffff057224 */ /* 0x000fe200078e00ff */
[----:B------:R-:W-:Y:S01]  /*3400*/  IADD3 R26, R36, 0x2, RZ ;  /* 0x00000002241a7810 */ /* 0x000fe20007ffe0ff */
[----:B------:R-:W-:Y:S01]  /*3410*/  IMAD.MOV.U32 R30, RZ, RZ, RZ ;  /* 0x000000ffff1e7224 */ /* 0x000fe200078e00ff */
[----:B------:R-:W-:-:S03]  /*3420*/  ISETP.GE.AND P0, PT, R2, 0x2, PT ;  /* 0x000000020200780c */ /* 0x000fc60003f06270 */
[----:B------:R-:W-:-:S10]  /*3430*/  IMAD.MOV.U32 R7, RZ, RZ, R26 ;  /* 0x000000ffff077224 */ /* 0x000fd400078e001a */
[----:B------:R-:W-:Y:S05]  /*3440*/  @!P0 BRA `(.L_x_869) ;  /* 0x00000c2000008947 */ /* 0x000fea0003800000 */
[----:B------:R-:W-:Y:S01]  /*3450*/  LOP3.LUT R2, RZ, c[0x0][0x230], RZ, 0x33, !PT ;  /* 0x00008c00ff027a12 */ /* 0x000fe200078e33ff */
[----:B------:R-:W-:Y:S01]  /*3460*/  HFMA2.MMA R30, -RZ, RZ, 0, 0 ;  /* 0x00000000ff1e7435 */ /* 0x000fe200000001ff */
[----:B------:R-:W-:Y:S02]  /*3470*/  IMAD.MOV.U32 R6, RZ, RZ, c[0x0][0x230] ;  /* 0x00008c00ff067624 */ /* 0x000fe400078e00ff */
[----:B------:R-:W-:Y:S01]  /*3480*/  IMNMX R2, R2, -0x3, !PT ;  /* 0xfffffffd02027817 */ /* 0x000fe20007800200 */
[----:B------:R-:W-:-:S03]  /*3490*/  IMAD.MOV.U32 R7, RZ, RZ, R26 ;  /* 0x000000ffff077224 */ /* 0x000fc600078e001a */
[----:B------:R-:W-:-:S04]  /*34a0*/  IADD3 R2, R2, c[0x0][0x230], RZ ;  /* 0x00008c0002027a10 */ /* 0x000fc80007ffe0ff */
[C---:B------:R-:W-:Y:S02]  /*34b0*/  IADD3 R3, R2.reuse, 0x2, RZ ;  /* 0x0000000202037810 */ /* 0x040fe40007ffe0ff */
[----:B------:R-:W-:Y:S02]  /*34c0*/  IADD3 R2, R2, 0x1, RZ ;  /* 0x0000000102027810 */ /* 0x000fe40007ffe0ff */
[----:B------:R-:W-:Y:S02]  /*34d0*/  LOP3.LUT R4, R3, 0x3, RZ, 0xc0, !PT ;  /* 0x0000000303047812 */ /* 0x000fe400078ec0ff */
[----:B------:R-:W-:Y:S02]  /*34e0*/  ISETP.GE.U32.AND P1, PT, R2, 0x3, PT ;  /* 0x000000030200780c */ /* 0x000fe40003f26070 */
[----:B------:R-:W-:-:S11]  /*34f0*/  ISETP.NE.AND P0, PT, R4, RZ, PT ;  /* 0x000000ff0400720c */ /* 0x000fd60003f05270 */
[----:B------:R-:W-:Y:S05]  /*3500*/  @!P1 BRA `(.L_x_870) ;  /* 0x0000068000009947 */ /* 0x000fea0003800000 */
[----:B------:R-:W-:Y:S01]  /*3510*/  BSSY B1, `(.L_x_870) ;  /* 0x0000067000017945 */ /* 0x000fe20003800000 */
[----:B------:R-:W-:Y:S02]  /*3520*/  IMAD.IADD R8, R3, 0x1, -R4 ;  /* 0x0000000103087824 */ /* 0x000fe400078e0a04 */
[----:B------:R-:W-:Y:S02]  /*3530*/  IMAD.MOV.U32 R30, RZ, RZ, RZ ;  /* 0x000000ffff1e7224 */ /* 0x000fe400078e00ff */
[----:B------:R-:W-:Y:S02]  /*3540*/  IMAD.MOV.U32 R7, RZ, RZ, R26 ;  /* 0x000000ffff077224 */ /* 0x000fe400078e001a */
.L_x_871:
[----:B------:R-:W-:Y:S02]  /*3550*/  IADD3 R11, R6, -0x1, RZ ;  /* 0xffffffff060b7810 */ /* 0x000fe40007ffe0ff */
[----:B------:R-:W-:Y:S02]  /*3560*/  IADD3 R8, R8, -0x4, RZ ;  /* 0xfffffffc08087810 */ /* 0x000fe40007ffe0ff */
[----:B------:R-:W-:Y:S02]  /*3570*/  SHF.L.U32 R11, R11, 0x2, RZ ;  /* 0x000000020b0b7819 */ /* 0x000fe400000006ff */
[----:B------:R-:W-:-:S02]  /*3580*/  IADD3 R6, R6, -0x4, RZ ;  /* 0xfffffffc06067810 */ /* 0x000fc40007ffe0ff */
        /* <DEDUP_REMOVED lines=8> */
[----:B-1----:R-:W-:Y:S01]  /*3610*/  MUFU.RCP R18, R18 ;  /* 0x0000001200127308 */ /* 0x002fe20000001000 */
[----:B0-----:R-:W-:-:S02]  /*3620*/  IADD3 R2, R14, 0xffffffe, RZ ;  /* 0x0ffffffe0e027810 */ /* 0x001fc40007ffe0ff */
[----:B------:R-:W0:Y:S05]  /*3630*/  LDC R14, c[0x0][R11+0x15c] ;  /* 0x000057000b0e7b82 */ /* 0x000e2a0000000800 */
[----:B------:R1:W3:Y:S02]  /*3640*/  F2I.FTZ.U32.TRUNC.NTZ R3, R2 ;  /* 0x0000000200037305 */ /* 0x0002e4000021f000 */
[----:B-1----:R-:W-:Y:S02]  /*3650*/  IMAD.MOV.U32 R2, RZ, RZ, RZ ;  /* 0x000000ffff027224 */ /* 0x002fe400078e00ff */
[----:B---3--:R-:W-:-:S04]  /*3660*/  IMAD R13, R13, R3, RZ ;  /* 0x000000030d0d7224 */ /* 0x008fc800078e02ff */
[----:B------:R-:W-:Y:S01]  /*3670*/  IMAD.HI.U32 R16, R3, R13, R2 ;  /* 0x0000000d03107227 */ /* 0x000fe200078e0002 */
[----:B------:R-:W-:Y:S01]  /*3680*/  IADD3 R2, R18, 0xffffffe, RZ ;  /* 0x0ffffffe12027810 */ /* 0x000fe20007ffe0ff */
[----:B------:R-:W1:Y:S03]  /*3690*/  LDC R13, c[0x0][R11+0x160] ;  /* 0x000058000b0d7b82 */ /* 0x000e660000000800 */
[----:B------:R3:W4:Y:S01]  /*36a0*/  F2I.FTZ.U32.TRUNC.NTZ R3, R2 ;  /* 0x0000000200037305 */ /* 0x000722000021f000 */
[----:B------:R-:W-:-:S04]  /*36b0*/  IMAD.HI.U32 R15, R16, R7, RZ ;  /* 0x00000007100f7227 */ /* 0x000fc800078e00ff */
[----:B------:R-:W-:-:S04]  /*36c0*/  IMAD.MOV R17, RZ, RZ, -R15 ;  /* 0x000000ffff117224 */ /* 0x000fc800078e0a0f */
[----:B------:R-:W-:Y:S02]  /*36d0*/  IMAD R17, R12, R17, R7 ;  /* 0x000000110c117224 */ /* 0x000fe400078e0207 */
[----:B---3--:R-:W-:-:S03]  /*36e0*/  IMAD.MOV.U32 R2, RZ, RZ, RZ ;  /* 0x000000ffff027224 */ /* 0x008fc600078e00ff */
[----:B------:R-:W-:Y:S01]  /*36f0*/  ISETP.GE.U32.AND P1, PT, R17, R12, PT ;  /* 0x0000000c1100720c */ /* 0x000fe20003f26070 */
[----:B0-----:R-:W-:-:S12]  /*3700*/  IMAD.MOV R19, RZ, RZ, -R14 ;  /* 0x000000ffff137224 */ /* 0x001fd800078e0a0e */
[----:B------:R-:W-:Y:S02]  /*3710*/  @P1 IADD3 R17, -R12, R17, RZ ;  /* 0x000000110c111210 */ /* 0x000fe40007ffe1ff */
[----:B------:R-:W-:Y:S02]  /*3720*/  @P1 IADD3 R15, R15, 0x1, RZ ;  /* 0x000000010f0f1810 */ /* 0x000fe40007ffe0ff */
[----:B------:R-:W-:Y:S01]  /*3730*/  ISETP.GE.U32.AND P2, PT, R17, R12, PT ;  /* 0x0000000c1100720c */ /* 0x000fe20003f46070 */
[----:B------:R-:W-:-:S04]  /*3740*/  IMAD.MOV R17, RZ, RZ, -R10 ;  /* 0x000000ffff117224 */ /* 0x000fc800078e0a0a */
[----:B----4-:R-:W-:-:S04]  /*3750*/  IMAD R17, R17, R3, RZ ;  /* 0x0000000311117224 */ /* 0x010fc800078e02ff */
[----:B------:R-:W-:-:S04]  /*3760*/  IMAD.HI.U32 R2, R3, R17, R2 ;  /* 0x0000001103027227 */ /* 0x000fc800078e0002 */
[----:B------:R-:W-:Y:S01]  /*3770*/  @P2 IADD3 R15, R15, 0x1, RZ ;  /* 0x000000010f0f2810 */ /* 0x000fe20007ffe0ff */
[----:B-1----:R-:W0:Y:S01]  /*3780*/  I2F.U32.RP R18, R13 ;  /* 0x0000000d00127306 */ /* 0x002e220000209000 */
[----:B------:R-:W-:Y:S02]  /*3790*/  @!P3 LOP3.LUT R15, RZ, R12, RZ, 0x33, !PT ;  /* 0x0000000cff0fb212 */ /* 0x000fe400078e33ff */
[----:B------:R-:W-:-:S03]  /*37a0*/  ISETP.NE.U32.AND P3, PT, R10, RZ, PT ;  /* 0x000000ff0a00720c */ /* 0x000fc60003f65070 */
[----:B------:R-:W-:-:S04]  /*37b0*/  IMAD.HI.U32 R16, R2, R15, RZ ;  /* 0x0000000f02107227 */ /* 0x000fc800078e00ff */
[----:B------:R-:W-:-:S04]  /*37c0*/  IMAD.MOV R17, RZ, RZ, -R16 ;  /* 0x000000ffff117224 */ /* 0x000fc800078e0a10 */
[----:B------:R-:W-:Y:S01]  /*37d0*/  IMAD R17, R10, R17, R15 ;  /* 0x000000110a117224 */ /* 0x000fe200078e020f */
[----:B0-----:R-:W0:Y:S04]  /*37e0*/  MUFU.RCP R18, R18 ;  /* 0x0000001200127308 */ /* 0x001e280000001000 */
[----:B------:R-:W-:Y:S02]  /*37f0*/  ISETP.GE.U32.AND P1, PT, R17, R10, PT ;  /* 0x0000000a1100720c */ /* 0x000fe40003f26070 */
[----:B0-----:R-:W-:-:S11]  /*3800*/  IADD3 R2, R18, 0xffffffe, RZ ;  /* 0x0ffffffe12027810 */ /* 0x001fd60007ffe0ff */
[----:B------:R-:W-:Y:S01]  /*3810*/  @P1 IADD3 R17, -R10, R17, RZ ;  /* 0x000000110a111210 */ /* 0x000fe20007ffe1ff */
[----:B------:R-:W0:Y:S01]  /*3820*/  I2F.U32.RP R18, R14 ;  /* 0x0000000e00127306 */ /* 0x000e220000209000 */
[----:B------:R-:W-:Y:S02]  /*3830*/  @P1 IADD3 R16, R16, 0x1, RZ ;  /* 0x0000000110101810 */ /* 0x000fe40007ffe0ff */
[----:B------:R-:W-:Y:S01]  /*3840*/  ISETP.GE.U32.AND P2, PT, R17, R10, PT ;  /* 0x0000000a1100720c */ /* 0x000fe20003f46070 */
[----:B------:R-:W-:-:S04]  /*3850*/  IMAD.MOV R17, RZ, RZ, -R13 ;  /* 0x000000ffff117224 */ /* 0x000fc800078e0a0d */
[----:B------:R1:W3:Y:S08]  /*3860*/  F2I.FTZ.U32.TRUNC.NTZ R3, R2 ;  /* 0x0000000200037305 */ /* 0x0002f0000021f000 */
[----:B------:R-:W-:Y:S01]  /*3870*/  @P2 IADD3 R16, R16, 0x1, RZ ;  /* 0x0000000110102810 */ /* 0x000fe20007ffe0ff */
[----:B-1----:R-:W-:Y:S01]  /*3880*/  IMAD.MOV.U32 R2, RZ, RZ, RZ ;  /* 0x000000ffff027224 */ /* 0x002fe200078e00ff */
[----:B------:R-:W-:Y:S01]  /*3890*/  @!P3 LOP3.LUT R16, RZ, R10, RZ, 0x33, !PT ;  /* 0x0000000aff10b212 */ /* 0x000fe200078e33ff */
[----:B0-----:R-:W0:Y:S01]  /*38a0*/  MUFU.RCP R18, R18 ;  /* 0x0000001200127308 */ /* 0x001e220000001000 */
[----:B------:R-:W-:Y:S01]  /*38b0*/  ISETP.NE.U32.AND P3, PT, R13, RZ, PT ;  /* 0x000000ff0d00720c */ /* 0x000fe20003f65070 */
[----:B---3--:R-:W-:-:S04]  /*38c0*/  IMAD R17, R17, R3, RZ ;  /* 0x0000000311117224 */ /* 0x008fc800078e02ff */
[----:B------:R-:W-:-:S06]  /*38d0*/  IMAD.HI.U32 R3, R3, R17, R2 ;  /* 0x0000001103037227 */ /* 0x000fcc00078e0002 */
[----:B------:R-:W-:Y:S01]  /*38e0*/  IMAD.HI.U32 R17, R3, R16, RZ ;  /* 0x0000001003117227 */ /* 0x000fe200078e00ff */
[----:B0-----:R-:W-:-:S03]  /*38f0*/  IADD3 R3, R18, 0xffffffe, RZ ;  /* 0x0ffffffe12037810 */ /* 0x001fc60007ffe0ff */
[----:B------:R-:W-:-:S03]  /*3900*/  IMAD.MOV R2, RZ, RZ, -R17 ;  /* 0x000000ffff027224 */ /* 0x000fc600078e0a11 */
[----:B------:R-:W0:Y:S01]  /*3910*/  F2I.FTZ.U32.TRUNC.NTZ R3, R3 ;  /* 0x0000000300037305 */ /* 0x000e22000021f000 */
[----:B------:R-:W-:-:S05]  /*3920*/  IMAD R2, R13, R2, R16 ;  /* 0x000000020d027224 */ /* 0x000fca00078e0210 */
[----:B------:R-:W-:Y:S01]  /*3930*/  ISETP.GE.U32.AND P1, PT, R2, R13, PT ;  /* 0x0000000d0200720c */ /* 0x000fe20003f26070 */
[----:B0-----:R-:W-:-:S12]  /*3940*/  IMAD R19, R19, R3, RZ ;  /* 0x0000000313137224 */ /* 0x001fd800078e02ff */
[----:B------:R-:W-:Y:S02]  /*3950*/  @P1 IADD3 R2, -R13, R2, RZ ;  /* 0x000000020d021210 */ /* 0x000fe40007ffe1ff */
[----:B------:R-:W-:Y:S02]  /*3960*/  @P1 IADD3 R17, R17, 0x1, RZ ;  /* 0x0000000111111810 */ /* 0x000fe40007ffe0ff */
[----:B------:R-:W-:Y:S01]  /*3970*/  ISETP.GE.U32.AND P2, PT, R2, R13, PT ;  /* 0x0000000d0200720c */ /* 0x000fe20003f46070 */
[----:B------:R-:W-:-:S04]  /*3980*/  IMAD.MOV.U32 R2, RZ, RZ, RZ ;  /* 0x000000ffff027224 */ /* 0x000fc800078e00ff */
[----:B------:R-:W-:Y:S02]  /*3990*/  IMAD.HI.U32 R18, R3, R19, R2 ;  /* 0x0000001303127227 */ /* 0x000fe400078e0002 */
[----:B------:R-:W0:Y:S06]  /*39a0*/  LDC R2, c[0x0][R11+0x1cc] ;  /* 0x000073000b027b82 */ /* 0x000e2c0000000800 */
[----:B------:R-:W-:Y:S02]  /*39b0*/  @P2 IADD3 R17, R17, 0x1, RZ ;  /* 0x0000000111112810 */ /* 0x000fe40007ffe0ff */
[----:B------:R-:W-:Y:S01]  /*39c0*/  @!P3 LOP3.LUT R17, RZ, R13, RZ, 0x33, !PT ;  /* 0x0000000dff11b212 */ /* 0x000fe200078e33ff */
[----:B------:R-:W1:Y:S01]  /*39d0*/  LDC R19, c[0x0][R11+0x1c4] ;  /* 0x000071000b137b82 */ /* 0x000e620000000800 */
[----:B------:R-:W-:-:S03]  /*39e0*/  ISETP.NE.U32.AND P3, PT, R14, RZ, PT ;  /* 0x000000ff0e00720c */ /* 0x000fc60003f65070 */
[----:B------:R-:W-:-:S04]  /*39f0*/  IMAD.HI.U32 R20, R18, R17, RZ ;  /* 0x0000001112147227 */ /* 0x000fc800078e00ff */
[----:B------:R-:W3:Y:S01]  /*3a00*/  LDC R18, c[0x0][R11+0x1c8] ;  /* 0x000072000b127b82 */ /* 0x000ee20000000800 */
[----:B------:R-:W-:-:S04]  /*3a10*/  IMAD.MOV R3, RZ, RZ, -R20 ;  /* 0x000000ffff037224 */ /* 0x000fc800078e0a14 */
[----:B------:R-:W-:-:S05]  /*3a20*/  IMAD R3, R14, R3, R17 ;  /* 0x000000030e037224 */ /* 0x000fca00078e0211 */
[----:B------:R-:W-:-:S13]  /*3a30*/  ISETP.GE.U32.AND P1, PT, R3, R14, PT ;  /* 0x0000000e0300720c */ /* 0x000fda0003f26070 */
[----:B------:R-:W-:Y:S02]  /*3a40*/  @P1 IADD3 R3, -R14, R3, RZ ;  /* 0x000000030e031210 */ /* 0x000fe40007ffe1ff */
[----:B------:R-:W-:Y:S02]  /*3a50*/  @P1 IADD3 R20, R20, 0x1, RZ ;  /* 0x0000000114141810 */ /* 0x000fe40007ffe0ff */
[----:B------:R-:W-:Y:S01]  /*3a60*/  ISETP.GE.U32.AND P2, PT, R3, R14, PT ;  /* 0x0000000e0300720c */ /* 0x000fe20003f46070 */
[----:B------:R-:W-:Y:S01]  /*3a70*/  IMAD.MOV R3, RZ, RZ, -R15 ;  /* 0x000000ffff037224 */ /* 0x000fe200078e0a0f */
[----:B------:R-:W-:-:S03]  /*3a80*/  ISETP.NE.AND P1, PT, R8, RZ, PT ;  /* 0x000000ff0800720c */ /* 0x000fc60003f25270 */
[----:B------:R-:W-:Y:S02]  /*3a90*/  IMAD R3, R12, R3, R7 ;  /* 0x000000030c037224 */ /* 0x000fe400078e0207 */
[----:B------:R-:W-:Y:S02]  /*3aa0*/  IMAD.MOV R7, RZ, RZ, -R16 ;  /* 0x000000ffff077224 */ /* 0x000fe400078e0a10 */
[----:B0-----:R-:W-:Y:S02]  /*3ab0*/  IMAD R2, R3, R2, R30 ;  /* 0x0000000203027224 */ /* 0x001fe400078e021e */
[----:B------:R-:W-:Y:S02]  /*3ac0*/  IMAD.MOV R3, RZ, RZ, -R17 ;  /* 0x000000ffff037224 */ /* 0x000fe400078e0a11 */
[----:B------:R-:W-:Y:S01]  /*3ad0*/  @P2 IADD3 R20, R20, 0x1, RZ ;  /* 0x0000000114142810 */ /* 0x000fe20007ffe0ff */
[----:B------:R-:W-:Y:S01]  /*3ae0*/  IMAD R15, R10, R7, R15 ;  /* 0x000000070a0f7224 */ /* 0x000fe200078e020f */
[----:B------:R-:W-:Y:S01]  /*3af0*/  @!P3 LOP3.LUT R20, RZ, R14, RZ, 0x33, !PT ;  /* 0x0000000eff14b212 */ /* 0x000fe200078e33ff */
[----:B------:R-:W-:-:S03]  /*3b00*/  IMAD R13, R13, R3, R16 ;  /* 0x000000030d0d7224 */ /* 0x000fc600078e0210 */
[----:B------:R-:W-:Y:S01]  /*3b10*/  IADD3 R3, -R20, RZ, RZ ;  /* 0x000000ff14037210 */ /* 0x000fe20007ffe1ff */
[----:B------:R-:W-:Y:S02]  /*3b20*/  IMAD.MOV.U32 R7, RZ, RZ, R20 ;  /* 0x000000ffff077224 */ /* 0x000fe400078e0014 */
[----:B---3--:R-:W-:Y:S02]  /*3b30*/  IMAD R2, R15, R18, R2 ;  /* 0x000000120f027224 */ /* 0x008fe400078e0202 */
[----:B------:R-:W-:Y:S02]  /*3b40*/  IMAD R17, R14, R3, R17 ;  /* 0x000000030e117224 */ /* 0x000fe400078e0211 */
[----:B-1----:R-:W-:-:S04]  /*3b50*/  IMAD R2, R13, R19, R2 ;  /* 0x000000130d027224 */ /* 0x002fc800078e0202 */
[----:B--2---:R-:W-:Y:S01]  /*3b60*/  IMAD R30, R17, R21, R2 ;  /* 0x00000015111e7224 */ /* 0x004fe200078e0202 */
[----:B------:R-:W-:Y:S05]  /*3b70*/  @P1 BRA `(.L_x_871) ;  /* 0xfffff9d000001947 */ /* 0x000fea000383ffff */
[----:B------:R-:W-:Y:S05]  /*3b80*/  BSYNC B1 ;  /* 0x0000000000017941 */ /* 0x000fea0003800000 */
.L_x_870:
[----:B------:R-:W-:Y:S05]  /*3b90*/  @!P0 BRA `(.L_x_869) ;  /* 0x000004d000008947 */ /* 0x000fea0003800000 */
[----:B------:R-:W-:-:S05]  /*3ba0*/  IADD3 R2, R6, -0x1, RZ ;  /* 0xffffffff06027810 */ /* 0x000fca0007ffe0ff */
[----:B------:R-:W-:-:S04]  /*3bb0*/  IMAD.SHL.U32 R2, R2, 0x4, RZ ;  /* 0x0000000402027824 */ /* 0x000fc800078e00ff */
        /* <DEDUP_REMOVED lines=8> */
[----:B0-----:R-:W-:Y:S01]  /*3c40*/  HFMA2.MMA R10, -RZ, RZ, 0, 0 ;  /* 0x00000000ff0a7435 */ /* 0x001fe200000001ff */
[----:B--2---:R-:W-:-:S09]  /*3c50*/  IMAD R13, R13, R11, RZ ;  /* 0x0000000b0d0d7224 */ /* 0x004fd200078e02ff */
        /* <DEDUP_REMOVED lines=14> */
[----:B-1----:R-:W-:Y:S01]  /*3d40*/  IMAD R30, R3, R12, R30 ;  /* 0x0000000c031e7224 */ /* 0x002fe200078e021e */
        /* <DEDUP_REMOVED lines=19> */
[----:B------:R-:W-:-:S11]  /*3e80*/  ISETP.NE.AND P0, PT, R4, 0x2, PT ;  /* 0x000000020400780c */ /* 0x000fd60003f05270 */
[----:B------:R-:W-:Y:S02]  /*3e90*/  @P1 IADD3 R7, R7, 0x1, RZ ;  /* 0x0000000107071810 */ /* 0x000fe40007ffe0ff */
[----:B------:R-:W-:-:S05]  /*3ea0*/  @!P2 LOP3.LUT R7, RZ, R3, RZ, 0x33, !PT ;  /* 0x00000003ff07a212 */ /* 0x000fca00078e33ff */
[----:B------:R-:W-:-:S04]  /*3eb0*/  IMAD.MOV R6, RZ, RZ, -R7 ;  /* 0x000000ffff067224 */ /* 0x000fc800078e0a07 */
        /* <DEDUP_REMOVED lines=26> */
[----:B-1----:R-:W-:-:S03]  /*4060*/  IMAD R30, R3, R8, R30 ;  /* 0x00000008031e7224 */ /* 0x002fc600078e021e */
.L_x_869:
[----:B------:R-:W-:Y:S01]  /*4070*/  MOV R2, c[0x0][0x308] ;  /* 0x0000c20000027a02 */ /* 0x000fe20000000f00 */
[----:B------:R-:W-:-:S03]  /*4080*/  IMAD R30, R7, c[0x0][0x1cc], R30 ;  /* 0x00007300071e7a24 */ /* 0x000fc600078e021e */
[----:B------:R-:W-:-:S13]  /*4090*/  ISETP.GE.AND P0, PT, R2, 0x2, PT ;  /* 0x000000020200780c */ /* 0x000fda0003f06270 */
        /* <DEDUP_REMOVED lines=8> */
[----:B------:R-:W-:Y:S02]  /*4120*/  LOP3.LUT R4, R7, 0x3, RZ, 0xc0, !PT ;  /* 0x0000000307047812 */ /* 0x000fe400078ec0ff */
[----:B------:R-:W-:Y:S02]  /*4130*/  ISETP.GE.U32.AND P1, PT, R2, 0x3, PT ;  /* 0x000000030200780c */ /* 0x000fe40003f26070 */
[----:B------:R-:W-:-:S11]  /*4140*/  ISETP.NE.AND P0, PT, R4, RZ, PT ;  /* 0x000000ff0400720c */ /* 0x000fd60003f05270 */
[----:B------:R-:W-:Y:S05]  /*4150*/  @!P1 BRA `(.L_x_873) ;  /* 0x0000068000009947 */ /* 0x000fea0003800000 */
[----:B------:R-:W-:Y:S01]  /*4160*/  HFMA2.MMA R5, -RZ, RZ, 0, 0 ;  /* 0x00000000ff057435 */ /* 0x000fe200000001ff */
[----:B------:R-:W-:Y:S01]  /*4170*/  BSSY B1, `(.L_x_873) ;  /* 0x0000066000017945 */ /* 0x000fe20003800000 */
[----:B------:R-:W-:-:S03]  /*4180*/  IMAD.IADD R7, R7, 0x1, -R4 ;  /* 0x0000000107077824 */ /* 0x000fc600078e0a04 */
.L_x_874:
        /* <DEDUP_REMOVED lines=8> */
[----:B------:R-:W3:Y:S08]  /*4210*/  LDC R18, c[0x0][R10+0x1c4] ;  /* 0x000071000a127b82 */ /* 0x000ef00000000800 */
[----:B------:R-:W4:Y:S01]  /*4220*/  LDC R20, c[0x0][R10+0x1c0] ;  /* 0x000070000a147b82 */ /* 0x000f220000000800 */
[----:B0-----:R-:W0:Y:S01]  /*4230*/  I2F.U32.RP R14, R11 ;  /* 0x0000000b000e7306 */ /* 0x001e220000209000 */
[----:B------:R-:W-:Y:S01]  /*4240*/  IMAD.MOV R13, RZ, RZ, -R11 ;  /* 0x000000ffff0d7224 */ /* 0x000fe200078e0a0b */
[----:B------:R-:W-:-:S06]  /*4250*/  ISETP.NE.U32.AND P3, PT, R11, RZ, PT ;  /* 0x000000ff0b00720c */ /* 0x000fcc0003f65070 */
[----:B-1----:R-:W1:Y:S08]  /*4260*/  I2F.U32.RP R15, R8 ;  /* 0x00000008000f7306 */ /* 0x002e700000209000 */
[----:B0-----:R-:W0:Y:S08]  /*4270*/  MUFU.RCP R14, R14 ;  /* 0x0000000e000e7308 */ /* 0x001e300000001000 */
[----:B-1----:R-:W-:Y:S01]  /*4280*/  MUFU.RCP R15, R15 ;  /* 0x0000000f000f7308 */ /* 0x002fe20000001000 */
[----:B0-----:R-:W-:-:S07]  /*4290*/  IADD3 R2, R14, 0xffffffe, RZ ;  /* 0x0ffffffe0e027810 */ /* 0x001fce0007ffe0ff */
[----:B--2---:R-:W0:Y:S01]  /*42a0*/  I2F.U32.RP R16, R12 ;  /* 0x0000000c00107306 */ /* 0x004e220000209000 */
[----:B------:R-:W1:Y:S07]  /*42b0*/  LDC R14, c[0x0][R10+0x15c] ;  /* 0x000057000a0e7b82 */ /* 0x000e6e0000000800 */
[----:B------:R2:W5:Y:S08]  /*42c0*/  F2I.FTZ.U32.TRUNC.NTZ R3, R2 ;  /* 0x0000000200037305 */ /* 0x000570000021f000 */
[----:B0-----:R-:W-:Y:S01]  /*42d0*/  MUFU.RCP R16, R16 ;  /* 0x0000001000107308 */ /* 0x001fe20000001000 */
[----:B--2---:R-:W-:-:S02]  /*42e0*/  IMAD.MOV.U32 R2, RZ, RZ, RZ ;  /* 0x000000ffff027224 */ /* 0x004fc400078e00ff */
[----:B-----5:R-:W-:-:S04]  /*42f0*/  IMAD R13, R13, R3, RZ ;  /* 0x000000030d0d7224 */ /* 0x020fc800078e02ff */
[----:B------:R-:W-:-:S06]  /*4300*/  IMAD.HI.U32 R3, R3, R13, R2 ;  /* 0x0000000d03037227 */ /* 0x000fcc00078e0002 */
[----:B------:R-:W-:-:S05]  /*4310*/  IMAD.HI.U32 R13, R3, R26, RZ ;  /* 0x0000001a030d7227 */ /* 0x000fca00078e00ff */
[----:B------:R-:W-:-:S05]  /*4320*/  IADD3 R3, -R13, RZ, RZ ;  /* 0x000000ff0d037210 */ /* 0x000fca0007ffe1ff */
[----:B------:R-:W-:Y:S01]  /*4330*/  IMAD R2, R11, R3, R26 ;  /* 0x000000030b027224 */ /* 0x000fe200078e021a */
[----:B------:R-:W-:-:S04]  /*4340*/  IADD3 R3, R15, 0xffffffe, RZ ;  /* 0x0ffffffe0f037810 */ /* 0x000fc80007ffe0ff */
[C---:B------:R-:W-:Y:S02]  /*4350*/  ISETP.GE.U32.AND P1, PT, R2.reuse, R11, PT ;  /* 0x0000000b0200720c */ /* 0x040fe40003f26070 */
[----:B------:R-:W0:Y:S11]  /*4360*/  F2I.FTZ.U32.TRUNC.NTZ R3, R3 ;  /* 0x0000000300037305 */ /* 0x000e36000021f000 */
[----:B------:R-:W-:Y:S01]  /*4370*/  @P1 IMAD.IADD R2, R2, 0x1, -R11 ;  /* 0x0000000102021824 */ /* 0x000fe200078e0a0b */
[----:B------:R-:W-:-:S04]  /*4380*/  @P1 IADD3 R13, R13, 0x1, RZ ;  /* 0x000000010d0d1810 */ /* 0x000fc80007ffe0ff */
[----:B------:R-:W-:Y:S01]  /*4390*/  ISETP.GE.U32.AND P2, PT, R2, R11, PT ;  /* 0x0000000b0200720c */ /* 0x000fe20003f46070 */
[----:B------:R-:W-:-:S04]  /*43a0*/  IMAD.MOV R2, RZ, RZ, -R8 ;  /* 0x000000ffff027224 */ /* 0x000fc800078e0a08 */
[----:B0-----:R-:W-:Y:S02]  /*43b0*/  IMAD R15, R2, R3, RZ ;  /* 0x00000003020f7224 */ /* 0x001fe400078e02ff */
[----:B------:R-:W-:-:S04]  /*43c0*/  IMAD.MOV.U32 R2, RZ, RZ, RZ ;  /* 0x000000ffff027224 */ /* 0x000fc800078e00ff */
[----:B------:R-:W-:Y:S02]  /*43d0*/  IMAD.HI.U32 R2, R3, R15, R2 ;  /* 0x0000000f03027227 */ /* 0x000fe400078e0002 */
[----:B------:R-:W-:Y:S02]  /*43e0*/  @P2 IADD3 R13, R13, 0x1, RZ ;  /* 0x000000010d0d2810 */ /* 0x000fe40007ffe0ff */
[----:B------:R-:W-:Y:S02]  /*43f0*/  @!P3 LOP3.LUT R13, RZ, R11, RZ, 0x33, !PT ;  /* 0x0000000bff0db212 */ /* 0x000fe400078e33ff */
[----:B------:R-:W-:-:S03]  /*4400*/  ISETP.NE.U32.AND P3, PT, R8, RZ, PT ;  /* 0x000000ff0800720c */ /* 0x000fc60003f65070 */
[----:B------:R-:W-:Y:S01]  /*4410*/  IMAD.HI.U32 R15, R2, R13, RZ ;  /* 0x0000000d020f7227 */ /* 0x000fe200078e00ff */
[----:B------:R-:W-:Y:S02]  /*4420*/  IADD3 R2, R16, 0xffffffe, RZ ;  /* 0x0ffffffe10027810 */ /* 0x000fe40007ffe0ff */
[----:B-1----:R-:W0:Y:S02]  /*4430*/  I2F.U32.RP R16, R14 ;  /* 0x0000000e00107306 */ /* 0x002e240000209000 */
[----:B------:R-:W-:-:S05]  /*4440*/  IADD3 R17, -R15, RZ, RZ ;  /* 0x000000ff0f117210 */ /* 0x000fca0007ffe1ff */
[----:B------:R-:W-:Y:S01]  /*4450*/  IMAD R17, R8, R17, R13 ;  /* 0x0000001108117224 */ /* 0x000fe200078e020d */
[----:B------:R1:W2:Y:S04]  /*4460*/  F2I.FTZ.U32.TRUNC.NTZ R3, R2 ;  /* 0x0000000200037305 */ /* 0x0002a8000021f000 */
[----:B------:R-:W-:-:S04]  /*4470*/  ISETP.GE.U32.AND P1, PT, R17, R8, PT ;  /* 0x000000081100720c */ /* 0x000fc80003f26070 */
[----:B0-----:R-:W0:Y:S01]  /*4480*/  MUFU.RCP R16, R16 ;  /* 0x0000001000107308 */ /* 0x001e220000001000 */
[----:B-1----:R-:W-:-:S08]  /*4490*/  IMAD.MOV.U32 R2, RZ, RZ, RZ ;  /* 0x000000ffff027224 */ /* 0x002fd000078e00ff */
[----:B------:R-:W-:Y:S01]  /*44a0*/  @P1 IMAD.IADD R17, R17, 0x1, -R8 ;  /* 0x0000000111111824 */ /* 0x000fe200078e0a08 */
[----:B------:R-:W-:-:S04]  /*44b0*/  @P1 IADD3 R15, R15, 0x1, RZ ;  /* 0x000000010f0f1810 */ /* 0x000fc80007ffe0ff */
[----:B------:R-:W-:Y:S01]  /*44c0*/  ISETP.GE.U32.AND P2, PT, R17, R8, PT ;  /* 0x000000081100720c */ /* 0x000fe20003f46070 */
[----:B------:R-:W-:-:S04]  /*44d0*/  IMAD.MOV R17, RZ, RZ, -R12 ;  /* 0x000000ffff117224 */ /* 0x000fc800078e0a0c */
[----:B--2---:R-:W-:-:S04]  /*44e0*/  IMAD R17, R17, R3, RZ ;  /* 0x0000000311117224 */ /* 0x004fc800078e02ff */
[----:B------:R-:W-:-:S04]  /*44f0*/  IMAD.HI.U32 R2, R3, R17, R2 ;  /* 0x0000001103027227 */ /* 0x000fc800078e0002 */
[----:B------:R-:W-:Y:S02]  /*4500*/  @P2 IADD3 R15, R15, 0x1, RZ ;  /* 0x000000010f0f2810 */ /* 0x000fe40007ffe0ff */
[----:B------:R-:W-:Y:S02]  /*4510*/  @!P3 LOP3.LUT R15, RZ, R8, RZ, 0x33, !PT ;  /* 0x00000008ff0fb212 */ /* 0x000fe400078e33ff */
[----:B------:R-:W-:-:S03]  /*4520*/  ISETP.NE.U32.AND P3, PT, R12, RZ, PT ;  /* 0x000000ff0c00720c */ /* 0x000fc60003f65070 */
[----:B------:R-:W-:Y:S01]  /*4530*/  IMAD.HI.U32 R17, R2, R15, RZ ;  /* 0x0000000f02117227 */ /* 0x000fe200078e00ff */
[----:B0-----:R-:W-:-:S04]  /*4540*/  IADD3 R2, R16, 0xffffffe, RZ ;  /* 0x0ffffffe10027810 */ /* 0x001fc80007ffe0ff */
[----:B------:R-:W-:Y:S01]  /*4550*/  IADD3 R19, -R17, RZ, RZ ;  /* 0x000000ff11137210 */ /* 0x000fe20007ffe1ff */
[----:B------:R0:W1:Y:S04]  /*4560*/  F2I.FTZ.U32.TRUNC.NTZ R3, R2 ;  /* 0x0000000200037305 */ /* 0x000068000021f000 */
[----:B------:R-:W-:-:S05]  /*4570*/  IMAD R19, R12, R19, R15 ;  /* 0x000000130c137224 */ /* 0x000fca00078e020f */
[----:B------:R-:W-:Y:S01]  /*4580*/  ISETP.GE.U32.AND P1, PT, R19, R12, PT ;  /* 0x0000000c1300720c */ /* 0x000fe20003f26070 */
[----:B0-----:R-:W-:-:S12]  /*4590*/  IMAD.MOV.U32 R2, RZ, RZ, RZ ;  /* 0x000000ffff027224 */ /* 0x001fd800078e00ff */
[----:B------:R-:W-:Y:S01]  /*45a0*/  @P1 IMAD.IADD R19, R19, 0x1, -R12 ;  /* 0x0000000113131824 */ /* 0x000fe200078e0a0c */
[----:B------:R-:W-:-:S04]  /*45b0*/  @P1 IADD3 R17, R17, 0x1, RZ ;  /* 0x0000000111111810 */ /* 0x000fc80007ffe0ff */
[----:B------:R-:W-:Y:S01]  /*45c0*/  ISETP.GE.U32.AND P2, PT, R19, R12, PT ;  /* 0x0000000c1300720c */ /* 0x000fe20003f46070 */
[----:B------:R-:W-:-:S04]  /*45d0*/  IMAD.MOV R19, RZ, RZ, -R14 ;  /* 0x000000ffff137224 */ /* 0x000fc800078e0a0e */
[----:B-1----:R-:W-:-:S04]  /*45e0*/  IMAD R19, R19, R3, RZ ;  /* 0x0000000313137224 */ /* 0x002fc800078e02ff */
[----:B------:R-:W-:Y:S02]  /*45f0*/  IMAD.HI.U32 R16, R3, R19, R2 ;  /* 0x0000001303107227 */ /* 0x000fe400078e0002 */
[----:B------:R-:W0:Y:S02]  /*4600*/  LDC R3, c[0x0][R10+0x1cc] ;  /* 0x000073000a037b82 */ /* 0x000e240000000800 */
[----:B------:R-:W-:Y:S01]  /*4610*/  @P2 IADD3 R17, R17, 0x1, RZ ;  /* 0x0000000111112810 */ /* 0x000fe20007ffe0ff */
[----:B------:R-:W-:Y:S01]  /*4620*/  IMAD.MOV R2, RZ, RZ, -R13 ;  /* 0x000000ffff027224 */ /* 0x000fe200078e0a0d */
[----:B------:R-:W-:Y:S02]  /*4630*/  @!P3 LOP3.LUT R17, RZ, R12, RZ, 0x33, !PT ;  /* 0x0000000cff11b212 */ /* 0x000fe400078e33ff */
[----:B------:R-:W-:Y:S01]  /*4640*/  ISETP.NE.U32.AND P3, PT, R14, RZ, PT ;  /* 0x000000ff0e00720c */ /* 0x000fe20003f65070 */
[----:B------:R-:W-:Y:S02]  /*4650*/  IMAD R2, R11, R2, R26 ;  /* 0x000000020b027224 */ /* 0x000fe400078e021a */
[----:B------:R-:W-:-:S02]  /*4660*/  IMAD.HI.U32 R19, R16, R17, RZ ;  /* 0x0000001110137227 */ /* 0x000fc400078e00ff */
[----:B------:R-:W1:Y:S02]  /*4670*/  LDC R16, c[0x0][R10+0x1c8] ;  /* 0x000072000a107b82 */ /* 0x000e640000000800 */
[----:B------:R-:W-:Y:S01]  /*4680*/  IMAD.MOV R11, RZ, RZ, -R15 ;  /* 0x000000ffff0b7224 */ /* 0x000fe200078e0a0f */
[----:B------:R-:W-:-:S03]  /*4690*/  IADD3 R21, -R19, RZ, RZ ;  /* 0x000000ff13157210 */ /* 0x000fc60007ffe1ff */
[----:B------:R-:W-:Y:S02]  /*46a0*/  IMAD R13, R8, R11, R13 ;  /* 0x0000000b080d7224 */ /* 0x000fe400078e020d */
[----:B------:R-:W-:-:S05]  /*46b0*/  IMAD R21, R14, R21, R17 ;  /* 0x000000150e157224 */ /* 0x000fca00078e0211 */
[----:B------:R-:W-:-:S13]  /*46c0*/  ISETP.GE.U32.AND P1, PT, R21, R14, PT ;  /* 0x0000000e1500720c */ /* 0x000fda0003f26070 */
[----:B------:R-:W-:Y:S01]  /*46d0*/  @P1 IMAD.IADD R21, R21, 0x1, -R14 ;  /* 0x0000000115151824 */ /* 0x000fe200078e0a0e */
[----:B------:R-:W-:Y:S02]  /*46e0*/  @P1 IADD3 R19, R19, 0x1, RZ ;  /* 0x0000000113131810 */ /* 0x000fe40007ffe0ff */
[----:B------:R-:W-:Y:S02]  /*46f0*/  ISETP.NE.AND P1, PT, R7, RZ, PT ;  /* 0x000000ff0700720c */ /* 0x000fe40003f25270 */
[----:B------:R-:W-:Y:S01]  /*4700*/  ISETP.GE.U32.AND P2, PT, R21, R14, PT ;  /* 0x0000000e1500720c */ /* 0x000fe20003f46070 */
[----:B0-----:R-:W-:Y:S01]  /*4710*/  IMAD R2, R2, R3, R5 ;  /* 0x0000000302027224 */ /* 0x001fe200078e0205 */
[----:B------:R-:W-:-:S05]  /*4720*/  IADD3 R3, -R17, RZ, RZ ;  /* 0x000000ff11037210 */ /* 0x000fca0007ffe1ff */
[----:B------:R-:W-:-:S06]  /*4730*/  IMAD R15, R12, R3, R15 ;  /* 0x000000030c0f7224 */ /* 0x000fcc00078e020f */
[----:B------:R-:W-:Y:S02]  /*4740*/  @P2 IADD3 R19, R19, 0x1, RZ ;  /* 0x0000000113132810 */ /* 0x000fe40007ffe0ff */
[----:B------:R-:W-:Y:S01]  /*4750*/  @!P3 LOP3.LUT R19, RZ, R14, RZ, 0x33, !PT ;  /* 0x0000000eff13b212 */ /* 0x000fe200078e33ff */
[----:B-1----:R-:W-:-:S04]  /*4760*/  IMAD R2, R13, R16, R2 ;  /* 0x000000100d027224 */ /* 0x002fc800078e0202 */
[----:B------:R-:W-:Y:S02]  /*4770*/  IMAD.MOV R5, RZ, RZ, -R19 ;  /* 0x000000ffff057224 */ /* 0x000fe400078e0a13 */
[----:B---3--:R-:W-:Y:S02]  /*4780*/  IMAD R2, R15, R18, R2 ;  /* 0x000000120f027224 */ /* 0x008fe400078e0202 */
[----:B------:R-:W-:Y:S02]  /*4790*/  IMAD R5, R14, R5, R17 ;  /* 0x000000050e057224 */ /* 0x000fe400078e0211 */
[----:B------:R-:W-:Y:S02]  /*47a0*/  IMAD.MOV.U32 R26, RZ, RZ, R19 ;  /* 0x000000ffff1a7224 */ /* 0x000fe400078e0013 */
[----:B----4-:R-:W-:Y:S01]  /*47b0*/  IMAD R5, R5, R20, R2 ;  /* 0x0000001405057224 */ /* 0x010fe200078e0202 */
[----:B------:R-:W-:Y:S05]  /*47c0*/  @P1 BRA `(.L_x_874) ;  /* 0xfffff9c000001947 */ /* 0x000fea000383ffff */
[----:B------:R-:W-:Y:S05]  /*47d0*/  BSYNC B1 ;  /* 0x0000000000017941 */ /* 0x000fea0003800000 */
.L_x_873:
        /* <DEDUP_REMOVED lines=26> */
[----:B------:R-:W-:Y:S02]  /*4980*/  IMAD R6, R3, R6, R26 ;  /* 0x0000000603067224 */ /* 0x000fe400078e021a */
[----:B------:R-:W-:Y:S02]  /*4990*/  IMAD.MOV.U32 R26, RZ, RZ, R10 ;  /* 0x000000ffff1a7224 */ /* 0x000fe400078e000a */
        /* <DEDUP_REMOVED lines=13> */
[----:B------:R-:W0:Y:S03]  /*4a70*/  LDC R7, c[0x0][R2+0x1c8] ;  /* 0x0000720002077b82 */ /* 0x000e260000000800 */
        /* <DEDUP_REMOVED lines=34> */
[----:B------:R-:W-:Y:S01]  /*4ca0*/  IMAD R4, R3, R4, R26 ;  /* 0x0000000403047224 */ /* 0x000fe200078e021a */
[----:B------:R-:W-:-:S03]  /*4cb0*/  MOV R26, R7 ;  /* 0x00000007001a7202 */ /* 0x000fc60000000f00 */
[----:B-1----:R-:W-:-:S04]  /*4cc0*/  IMAD R5, R4, R10, R5 ;  /* 0x0000000a04057224 */ /* 0x002fc800078e0205 */
.L_x_872:
[----:B------:R-:W-:-:S03]  /*4cd0*/  IMAD R26, R26, c[0x0][0x2a4], R5 ;  /* 0x0000a9001a1a7a24 */ /* 0x000fc600078e0205 */
.L_x_868:
[----:B------:R-:W-:Y:S05]  /*4ce0*/  BSYNC B0 ;  /* 0x0000000000007941 */ /* 0x000fea0003800000 */
.L_x_867:
[----:B------:R-:W-:Y:S01]  /*4cf0*/  ISETP.GE.AND P0, PT, R0, 0x4, PT ;  /* 0x000000040000780c */ /* 0x000fe20003f06270 */
[----:B------:R-:W-:Y:S01]  /*4d00*/  BSSY B0, `(.L_x_875) ;  /* 0x0000193000007945 */ /* 0x000fe20003800000 */
[----:B------:R-:W-:-:S11]  /*4d10*/  IMAD.MOV.U32 R28, RZ, RZ, RZ ;  /* 0x000000ffff1c7224 */ /* 0x000fd600078e00ff */
[----:B------:R-:W-:Y:S05]  /*4d20*/  @!P0 BRA `(.L_x_876) ;  /* 0x0000190000008947 */ /* 0x000fea0003800000 */
[----:B------:R-:W-:Y:S01]  /*4d30*/  IMAD.MOV.U32 R2, RZ, RZ, c[0x0][0x230] ;  /* 0x00008c00ff027624 */ /* 0x000fe200078e00ff */
[----:B------:R-:W-:Y:S01]  /*4d40*/  IADD3 R28, R36, 0x3, RZ ;  /* 0x00000003241c7810 */ /* 0x000fe20007ffe0ff */
[----:B------:R-:W-:Y:S01]  /*4d50*/  HFMA2.MMA R32, -RZ, RZ, 0, 0 ;  /* 0x00000000ff207435 */ /* 0x000fe200000001ff */
[----:B------:R-:W-:Y:S02]  /*4d60*/  IMAD.MOV.U32 R5, RZ, RZ, RZ ;  /* 0x000000ffff057224 */ /* 0x000fe400078e00ff */
[----:B------:R-:W-:Y:S01]  /*4d70*/  ISETP.GE.AND P0, PT, R2, 0x2, PT ;  /* 0x000000020200780c */ /* 0x000fe20003f06270 */
[----:B------:R-:W-:-:S12]  /*4d80*/  IMAD.MOV.U32 R7, RZ, RZ, R28 ;  /* 0x000000ffff077224 */ /* 0x000fd800078e001c */
[----:B------:R-:W-:Y:S05]  /*4d90*/  @!P0 BRA `(.L_x_877) ;  /* 0x00000c2000008947 */ /* 0x000fea0003800000 */
[----:B------:R-:W-:Y:S01]  /*4da0*/  LOP3.LUT R2, RZ, c[0x0][0x230], RZ, 0x33, !PT ;  /* 0x00008c00ff027a12 */ /* 0x000fe200078e33ff */
[----:B------:R-:W-:Y:S01]  /*4db0*/  IMAD.MOV.U32 R6, RZ, RZ, c[0x0][0x230] ;  /* 0x00008c00ff067624 */ /* 0x000fe200078e00ff */
[----:B------:R-:W-:Y:S01]  /*4dc0*/  MOV R7, R28 ;  /* 0x0000001c00077202 */ /* 0x000fe20000000f00 */
        /* <DEDUP_REMOVED lines=13> */
.L_x_879:
        /* <DEDUP_REMOVED lines=100> */
.L_x_878:
        /* <DEDUP_REMOVED lines=78> */
.L_x_877:
        /* <DEDUP_REMOVED lines=18> */
.L_x_882:
        /* <DEDUP_REMOVED lines=101> */
.L_x_881:
        /* <DEDUP_REMOVED lines=79> */
.L_x_880:
[----:B------:R-:W-:-:S03]  /*6620*/  IMAD R28, R28, c[0x0][0x2a4], R5 ;  /* 0x0000a9001c1c7a24 */ /* 0x000fc600078e0205 */
.L_x_876:
[----:B------:R-:W-:Y:S05]  /*6630*/  BSYNC B0 ;  /* 0x0000000000007941 */ /* 0x000fea0003800000 */
.L_x_875:
[----:B------:R-:W-:-:S13]  /*6640*/  ISETP.NE.AND P0, PT, RZ, UR38, PT ;  /* 0x00000026ff007c0c */ /* 0x000fda000bf05270 */
[----:B------:R-:W-:Y:S02]  /*6650*/  @P0 IMAD.MOV.U32 R4, RZ, RZ, c[0x0][0x320] ;  /* 0x0000c800ff040624 */ /* 0x000fe400078e00ff */
[----:B------:R-:W-:-:S06]  /*6660*/  @P0 IMAD.MOV.U32 R5, RZ, RZ, c[0x0][0x324] ;  /* 0x0000c900ff050624 */ /* 0x000fcc00078e00ff */
[----:B------:R-:W2:Y:S01]  /*6670*/  @P0 LDG.E.64 R4, [R4.64] ;  /* 0x0000002404040981 */ /* 0x000ea2000c1e1b00 */
[----:B------:R-:W-:Y:S01]  /*6680*/  IMAD.MOV.U32 R2, RZ, RZ, c[0x0][0x318] ;  /* 0x0000c600ff027624 */ /* 0x000fe200078e00ff */
[----:B------:R-:W-:Y:S01]  /*6690*/  MOV R7, c[0x0][0x31c] ;  /* 0x0000c70000077a02 */ /* 0x000fe20000000f00 */
[----:B------:R-:W-:Y:S02]  /*66a0*/  IMAD.MOV.U32 R3, RZ, RZ, c[0x0][0x31c] ;  /* 0x0000c700ff037624 */ /* 0x000fe400078e00ff */
[----:B------:R-:W-:-:S05]  /*66b0*/  IMAD.MOV.U32 R6, RZ, RZ, c[0x0][0x318] ;  /* 0x0000c600ff067624 */ /* 0x000fca00078e00ff */
[----:B------:R-:W3:Y:S01]  /*66c0*/  @P0 LDG.E.64 R2, [R6.64] ;  /* 0x0000002406020981 */ /* 0x000ee2000c1e1b00 */
[----:B------:R-:W-:Y:S01]  /*66d0*/  IMAD.MOV.U32 R8, RZ, RZ, c[0x0][0x320] ;  /* 0x0000c800ff087624 */ /* 0x000fe200078e00ff */
[----:B------:R-:W-:Y:S01]  /*66e0*/  MOV R13, c[0x0][0x324] ;  /* 0x0000c900000d7a02 */ /* 0x000fe20000000f00 */
[----:B------:R-:W-:Y:S01]  /*66f0*/  IMAD R11, R37, -0x326172a9, RZ ;  /* 0xcd9e8d57250b7824 */ /* 0x000fe200078e02ff */
[----:B------:R-:W-:Y:S01]  /*6700*/  IADD3 R32, P2, R32, c[0x0][0x160], RZ ;  /* 0x0000580020207a10 */ /* 0x000fe20007f5e0ff */
[----:B------:R-:W-:-:S04]  /*6710*/  IMAD.MOV.U32 R29, RZ, RZ, 0x4 ;  /* 0x00000004ff1d7424 */ /* 0x000fc800078e00ff */
[----:B------:R-:W-:-:S04]  /*6720*/  IMAD.WIDE.U32 R24, R24, R29, c[0x0][0x238] ;  /* 0x00008e0018187625 */ /* 0x000fc800078e001d */
[----:B------:R-:W-:-:S04]  /*6730*/  IMAD.WIDE.U32 R26, R26, R29, c[0x0][0x238] ;  /* 0x00008e001a1a7625 */ /* 0x000fc800078e001d */
[----:B------:R-:W-:Y:S01]  /*6740*/  IMAD.X R33, RZ, RZ, c[0x0][0x164], P2 ;  /* 0x00005900ff217624 */ /* 0x000fe200010e06ff */
[----:B--2---:R-:W-:-:S05]  /*6750*/  @P0 IADD3 R8, P1, R4, c[0x0][0x328], RZ ;  /* 0x0000ca0004080a10 */ /* 0x004fca0007f3e0ff */
[----:B------:R-:W-:Y:S01]  /*6760*/  @P0 IMAD.X R13, RZ, RZ, R5, P1 ;  /* 0x000000ffff0d0224 */ /* 0x000fe200008e0605 */
[----:B------:R-:W-:Y:S01]  /*6770*/  IADD3 R30, P1, R30, c[0x0][0x160], RZ ;  /* 0x000058001e1e7a10 */ /* 0x000fe20007f3e0ff */
[----:B------:R-:W-:-:S03]  /*6780*/  IMAD.HI.U32 R5, R37, -0x326172a9, RZ ;  /* 0xcd9e8d5725057827 */ /* 0x000fc600078e00ff */
[--C-:B------:R-:W-:Y:S01]  /*6790*/  SHF.R.U64 R10, R8, 0x2, R13.reuse ;  /* 0x00000002080a7819 */ /* 0x100fe2000000120d */
[----:B------:R-:W-:Y:S01]  /*67a0*/  IMAD.X R31, RZ, RZ, c[0x0][0x164], P1 ;  /* 0x00005900ff1f7624 */ /* 0x000fe200008e06ff */
[----:B---3--:R-:W-:Y:S02]  /*67b0*/  IADD3 R4, R2, -0x61c88647, RZ ;  /* 0x9e3779b902047810 */ /* 0x008fe40007ffe0ff */
[----:B------:R-:W-:Y:S02]  /*67c0*/  IADD3 R12, R10, 0x1, RZ ;  /* 0x000000010a0c7810 */ /* 0x000fe40007ffe0ff */
[----:B------:R-:W-:Y:S02]  /*67d0*/  SHF.R.U32.HI R13, RZ, 0x2, R13 ;  /* 0x00000002ff0d7819 */ /* 0x000fe4000001160d */
[C---:B------:R-:W-:Y:S01]  /*67e0*/  ISETP.NE.AND P0, PT, R12.reuse, RZ, PT ;  /* 0x000000ff0c00720c */ /* 0x040fe20003f05270 */
[----:B------:R-:W-:Y:S01]  /*67f0*/  IMAD.HI.U32 R7, R12, -0x2daee0ad, RZ ;  /* 0xd2511f530c077827 */ /* 0x000fe200078e00ff */
[----:B------:R-:W-:-:S02]  /*6800*/  LOP3.LUT R15, R4, R11, RZ, 0x3c, !PT ;  /* 0x0000000b040f7212 */ /* 0x000fc400078e3cff */
[----:B------:R-:W-:Y:S01]  /*6810*/  IADD3 R6, R13, 0x1, RZ ;  /* 0x000000010d067810 */ /* 0x000fe20007ffe0ff */
[----:B------:R-:W-:Y:S01]  /*6820*/  IMAD.WIDE.U32 R10, R10, -0x2daee0ad, RZ ;  /* 0xd2511f530a0a7825 */ /* 0x000fe200078e00ff */
[----:B------:R-:W-:Y:S02]  /*6830*/  LOP3.LUT R4, R5, R13, R2, 0x96, !PT ;  /* 0x0000000d05047212 */ /* 0x000fe400078e9602 */
[-C--:B------:R-:W-:Y:S02]  /*6840*/  LOP3.LUT R20, R7, R3.reuse, RZ, 0x3c, !PT ;  /* 0x0000000307147212 */ /* 0x080fe400078e3cff */
[----:B------:R-:W-:Y:S02]  /*6850*/  LOP3.LUT R18, R11, R3, RZ, 0x3c, !PT ;  /* 0x000000030b127212 */ /* 0x000fe400078e3cff */
[----:B------:R-:W-:Y:S01]  /*6860*/  IADD3 R11, R10, -0x2daee0ad, RZ ;  /* 0xd2511f530a0b7810 */ /* 0x000fe20007ffe0ff */
[----:B------:R-:W-:Y:S01]  /*6870*/  @P0 IMAD.MOV R6, RZ, RZ, R13 ;  /* 0x000000ffff060224 */ /* 0x000fe200078e020d */
[----:B------:R-:W-:Y:S01]  /*6880*/  IADD3 R13, R3, -0x4498517b, RZ ;  /* 0xbb67ae85030d7810 */ /* 0x000fe20007ffe0ff */
[----:B------:R-:W-:-:S03]  /*6890*/  IMAD.WIDE.U32 R18, R18, -0x326172a9, RZ ;  /* 0xcd9e8d5712127825 */ /* 0x000fc600078e00ff */
        /* <DEDUP_REMOVED lines=12> */
[----:B------:R-:W-:-:S03]  /*6960*/  LOP3.LUT R18, R11, R18, R5, 0x96, !PT ;  /* 0x000000120b127212 */ /* 0x000fc600078e9605 */
[----:B------:R-:W-:Y:S01]  /*6970*/  IMAD.WIDE.U32 R16, R16, -0x326172a9, RZ ;  /* 0xcd9e8d5710107825 */ /* 0x000fe200078e00ff */
[----:B------:R-:W-:Y:S02]  /*6980*/  LOP3.LUT R19, R15, R6, R7, 0x96, !PT ;  /* 0x000000060f137212 */ /* 0x000fe400078e9607 */
[----:B------:R-:W-:Y:S01]  /*6990*/  IADD3 R15, R3, 0x32370b8f, RZ ;  /* 0x32370b8f030f7810 */ /* 0x000fe20007ffe0ff */
[----:B------:R-:W-:Y:S01]  /*69a0*/  IMAD.WIDE.U32 R12, R12, -0x2daee0ad, RZ ;  /* 0xd2511f530c0c7825 */ /* 0x000fe200078e00ff */
[----:B------:R-:W-:-:S04]  /*69b0*/  LOP3.LUT R20, R17, R20, R5, 0x96, !PT ;  /* 0x0000001411147212 */ /* 0x000fc800078e9605 */
[----:B------:R-:W-:Y:S01]  /*69c0*/  LOP3.LUT R11, R13, R4, R7, 0x96, !PT ;  /* 0x000000040d0b7212 */ /* 0x000fe200078e9607 */
[----:B------:R-:W-:Y:S01]  /*69d0*/  IMAD.WIDE.U32 R4, R18, -0x2daee0ad, RZ ;  /* 0xd2511f5312047825 */ /* 0x000fe200078e00ff */
[----:B------:R-:W-:-:S03]  /*69e0*/  IADD3 R13, R2, -0x255992d5, RZ ;  /* 0xdaa66d2b020d7810 */ /* 0x000fc60007ffe0ff */
[----:B------:R-:W-:-:S04]  /*69f0*/  IMAD.WIDE.U32 R18, R19, -0x326172a9, RZ ;  /* 0xcd9e8d5713127825 */ /* 0x000fc800078e00ff */
[----:B------:R-:W-:Y:S01]  /*6a00*/  IMAD.WIDE.U32 R20, R20, -0x2daee0ad, RZ ;  /* 0xd2511f5314147825 */ /* 0x000fe200078e00ff */
[----:B------:R-:W-:-:S03]  /*6a10*/  LOP3.LUT R16, R19, R16, R13, 0x96, !PT ;  /* 0x0000001013107212 */ /* 0x000fc600078e960d */
[----:B------:R-:W-:Y:S01]  /*6a20*/  IMAD.WIDE.U32 R6, R11, -0x326172a9, RZ ;  /* 0xcd9e8d570b067825 */ /* 0x000fe200078e00ff */
[--C-:B------:R-:W-:Y:S02]  /*6a30*/  LOP3.LUT R17, R21, R14, R15.reuse, 0x96, !PT ;  /* 0x0000000e15117212 */ /* 0x100fe400078e960f */
[----:B------:R-:W-:Y:S01]  /*6a40*/  LOP3.LUT R11, R5, R12, R15, 0x96, !PT ;  /* 0x0000000c050b7212 */ /* 0x000fe200078e960f */
[----:B------:R-:W-:Y:S01]  /*6a50*/  IMAD.WIDE.U32 R14, R16, -0x2daee0ad, RZ ;  /* 0xd2511f53100e7825 */ /* 0x000fe200078e00ff */
[----:B------:R-:W-:Y:S02]  /*6a60*/  LOP3.LUT R12, R7, R10, R13, 0x96, !PT ;  /* 0x0000000a070c7212 */ /* 0x000fe400078e960d */
[----:B------:R-:W-:Y:S01]  /*6a70*/  IADD3 R7, R3, -0x126145ec, RZ ;  /* 0xed9eba1403077810 */ /* 0x000fe20007ffe0ff */
[----:B------:R-:W-:Y:S01]  /*6a80*/  IMAD.WIDE.U32 R16, R17, -0x326172a9, RZ ;  /* 0xcd9e8d5711107825 */ /* 0x000fe200078e00ff */
[----:B------:R-:W-:Y:S02]  /*6a90*/  IADD3 R5, R2, 0x78dde6e4, RZ ;  /* 0x78dde6e402057810 */ /* 0x000fe40007ffe0ff */
[----:B------:R-:W-:Y:S01]  /*6aa0*/  LOP3.LUT R19, R15, R20, R7, 0x96, !PT ;  /* 0x000000140f137212 */ /* 0x000fe200078e9607 */
[----:B------:R-:W-:Y:S01]  /*6ab0*/  IMAD.WIDE.U32 R10, R11, -0x326172a9, RZ ;  /* 0xcd9e8d570b0a7825 */ /* 0x000fe200078e00ff */
[----:B------:R-:W-:-:S02]  /*6ac0*/  LOP3.LUT R20, R17, R18, R5, 0x96, !PT ;  /* 0x0000001211147212 */ /* 0x000fc400078e9605 */
[----:B------:R-:W-:Y:S01]  /*6ad0*/  IADD3 R15, R3, -0x56f99767, RZ ;  /* 0xa9066899030f7810 */ /* 0x000fe20007ffe0ff */
[----:B------:R-:W-:Y:S01]  /*6ae0*/  IMAD.WIDE.U32 R12, R12, -0x2daee0ad, RZ ;  /* 0xd2511f530c0c7825 */ /* 0x000fe200078e00ff */
[----:B------:R-:W-:-:S03]  /*6af0*/  LOP3.LUT R6, R11, R6, R5, 0x96, !PT ;  /* 0x000000060b067212 */ /* 0x000fc600078e9605 */
[----:B------:R-:W-:Y:S01]  /*6b00*/  IMAD.WIDE.U32 R18, R19, -0x326172a9, RZ ;  /* 0xcd9e8d5713127825 */ /* 0x000fe200078e00ff */
[----:B------:R-:W-:Y:S02]  /*6b10*/  LOP3.LUT R11, R13, R4, R7, 0x96, !PT ;  /* 0x000000040d0b7212 */ /* 0x000fe400078e9607 */
[----:B------:R-:W-:Y:S01]  /*6b20*/  IADD3 R13, R2, 0x1715609d, RZ ;  /* 0x1715609d020d7810 */ /* 0x000fe20007ffe0ff */
[----:B------:R-:W-:-:S03]  /*6b30*/  IMAD.WIDE.U32 R20, R20, -0x2daee0ad, RZ ;  /* 0xd2511f5314147825 */ /* 0x000fc600078e00ff */
[----:B------:R-:W-:Y:S01]  /*6b40*/  LOP3.LUT R16, R19, R16, R13, 0x96, !PT ;  /* 0x0000001013107212 */ /* 0x000fe200078e960d */
[----:B------:R-:W-:Y:S01]  /*6b50*/  IMAD.WIDE.U32 R4, R6, -0x2daee0ad, RZ ;  /* 0xd2511f5306047825 */ /* 0x000fe200078e00ff */
[----:B------:R-:W-:-:S03]  /*6b60*/  LOP3.LUT R17, R21, R14, R15, 0x96, !PT ;  /* 0x0000000e15117212 */ /* 0x000fc600078e960f */
[----:B------:R-:W-:Y:S01]  /*6b70*/  IMAD.WIDE.U32 R6, R11, -0x326172a9, RZ ;  /* 0xcd9e8d570b067825 */ /* 0x000fe200078e00ff */
[----:B------:R-:W-:Y:S02]  /*6b80*/  LOP3.LUT R11, R5, R12, R15, 0x96, !PT ;  /* 0x0000000c050b7212 */ /* 0x000fe400078e960f */
[----:B------:R-:W-:Y:S01]  /*6b90*/  IADD3 R5, R2, -0x4ab325aa, RZ ;  /* 0xb54cda5602057810 */ /* 0x000fe20007ffe0ff */
[----:B------:R-:W-:Y:S01]  /*6ba0*/  IMAD.WIDE.U32 R14, R16, -0x2daee0ad, RZ ;  /* 0xd2511f53100e7825 */ /* 0x000fe200078e00ff */
[----:B------:R-:W-:Y:S02]  /*6bb0*/  LOP3.LUT R12, R7, R10, R13, 0x96, !PT ;  /* 0x0000000a070c7212 */ /* 0x000fe400078e960d */
[----:B------:R-:W-:Y:S01]  /*6bc0*/  IADD3 R7, R3, 0x646e171e, RZ ;  /* 0x646e171e03077810 */ /* 0x000fe20007ffe0ff */
[----:B------:R-:W-:-:S03]  /*6bd0*/  IMAD.WIDE.U32 R16, R17, -0x326172a9, RZ ;  /* 0xcd9e8d5711107825 */ /* 0x000fc600078e00ff */
[----:B------:R-:W-:Y:S01]  /*6be0*/  LOP3.LUT R19, R15, R20, R7, 0x96, !PT ;  /* 0x000000140f137212 */ /* 0x000fe200078e9607 */
[----:B------:R-:W-:Y:S01]  /*6bf0*/  IMAD.WIDE.U32 R10, R11, -0x326172a9, RZ ;  /* 0xcd9e8d570b0a7825 */ /* 0x000fe200078e00ff */
[--C-:B------:R-:W-:Y:S02]  /*6c00*/  LOP3.LUT R20, R17, R18, R5.reuse, 0x96, !PT ;  /* 0x0000001211147212 */ /* 0x100fe400078e9605 */
[----:B------:R-:W-:Y:S01]  /*6c10*/  IADD3 R15, R3, 0x1fd5c5a3, RZ ;  /* 0x1fd5c5a3030f7810 */ /* 0x000fe20007ffe0ff */
        /* <DEDUP_REMOVED lines=14> */
[----:B------:R-:W-:Y:S01]  /*6d00*/  IADD3 R7, R3, -0x24c28bd8, RZ ;  /* 0xdb3d742803077810 */ /* 0x000fe20007ffe0ff */
[----:B------:R-:W-:-:S04]  /*6d10*/  IMAD.WIDE.U32 R16, R17, -0x326172a9, RZ ;  /* 0xcd9e8d5711107825 */ /* 0x000fc800078e00ff */
[----:B------:R-:W-:Y:S01]  /*6d20*/  IMAD.WIDE.U32 R12, R12, -0x2daee0ad, RZ ;  /* 0xd2511f530c0c7825 */ /* 0x000fe200078e00ff */
[----:B------:R-:W-:-:S03]  /*6d30*/  LOP3.LUT R18, R17, R18, R5, 0x96, !PT ;  /* 0x0000001211127212 */ /* 0x000fc600078e9605 */
[----:B------:R-:W-:Y:S01]  /*6d40*/  IMAD.WIDE.U32 R10, R11, -0x326172a9, RZ ;  /* 0xcd9e8d570b0a7825 */ /* 0x000fe200078e00ff */
[--C-:B------:R-:W-:Y:S02]  /*6d50*/  LOP3.LUT R4, R13, R4, R7.reuse, 0x96, !PT ;  /* 0x000000040d047212 */ /* 0x100fe400078e9607 */
[----:B------:R-:W-:Y:S01]  /*6d60*/  IADD3 R13, R3, -0x695add53, RZ ;  /* 0x96a522ad030d7810 */ /* 0x000fe20007ffe0ff */
[----:B------:R-:W-:Y:S01]  /*6d70*/  IMAD.HI.U32 R18, R18, -0x2daee0ad, RZ ;  /* 0xd2511f5312127827 */ /* 0x000fe200078e00ff */
[----:B------:R-:W-:Y:S02]  /*6d80*/  LOP3.LUT R7, R15, R20, R7, 0x96, !PT ;  /* 0x000000140f077212 */ /* 0x000fe400078e9607 */
[----:B------:R-:W-:Y:S02]  /*6d90*/  LOP3.LUT R15, R8, 0x3, RZ, 0xc0, !PT ;  /* 0x00000003080f7812 */ /* 0x000fe400078ec0ff */
[----:B------:R-:W-:Y:S02]  /*6da0*/  LOP3.LUT R14, R18, R14, R13, 0x96, !PT ;  /* 0x0000000e120e7212 */ /* 0x000fe400078e960d */
[----:B------:R-:W-:Y:S01]  /*6db0*/  IADD3 R18, P3, R23, c[0x0][0x160], RZ ;  /* 0x0000580017127a10 */ /* 0x000fe20007f7e0ff */
[----:B------:R-:W-:Y:S01]  /*6dc0*/  IMAD.WIDE.U32 R22, R22, R29, c[0x0][0x238] ;  /* 0x00008e0016167625 */ /* 0x000fe200078e001d */
[----:B------:R-:W-:-:S02]  /*6dd0*/  LOP3.LUT R6, R11, R6, R5, 0x96, !PT ;  /* 0x000000060b067212 */ /* 0x000fc400078e9605 */
[----:B------:R-:W-:Y:S01]  /*6de0*/  IADD3.X R19, RZ, c[0x0][0x164], RZ, P3, !PT ;  /* 0x00005900ff137a10 */ /* 0x000fe20001ffe4ff */
[----:B------:R-:W-:Y:S01]  /*6df0*/  IMAD.WIDE.U32 R4, R4, -0x326172a9, RZ ;  /* 0xcd9e8d5704047825 */ /* 0x000fe200078e00ff */
[----:B------:R-:W-:Y:S02]  /*6e00*/  ISETP.NE.AND P3, PT, R15, 0x1, PT ;  /* 0x000000010f00780c */ /* 0x000fe40003f65270 */
[----:B------:R-:W-:Y:S01]  /*6e10*/  IADD3 R11, R2, -0x700cb87f, RZ ;  /* 0x8ff34781020b7810 */ /* 0x000fe20007ffe0ff */
[----:B------:R-:W-:-:S03]  /*6e20*/  IMAD.WIDE.U32 R2, R6, -0x2daee0ad, RZ ;  /* 0xd2511f5306027825 */ /* 0x000fc600078e00ff */
[----:B------:R-:W-:Y:S01]  /*6e30*/  LOP3.LUT R10, R5, R10, R11, 0x96, !PT ;  /* 0x0000000a050a7212 */ /* 0x000fe200078e960b */
[----:B------:R-:W-:Y:S01]  /*6e40*/  IMAD.WIDE.U32 R6, R7, -0x326172a9, RZ ;  /* 0xcd9e8d5707067825 */ /* 0x000fe200078e00ff */
[----:B------:R-:W-:Y:S02]  /*6e50*/  LOP3.LUT R12, R3, R12, R13, 0x96, !PT ;  /* 0x0000000c030c7212 */ /* 0x000fe400078e960d */
[----:B------:R-:W-:Y:S01]  /*6e60*/  MOV R13, R2 ;  /* 0x00000002000d7202 */ /* 0x000fe20000000f00 */
[----:B------:R-:W-:Y:S01]  /*6e70*/  IMAD.WIDE.U32 R28, R28, R29, c[0x0][0x238] ;  /* 0x00008e001c1c7625 */ /* 0x000fe200078e001d */
[----:B------:R-:W-:Y:S02]  /*6e80*/  LOP3.LUT R11, R7, R16, R11, 0x96, !PT ;  /* 0x00000010070b7212 */ /* 0x000fe400078e960b */
[----:B------:R-:W-:Y:S01]  /*6e90*/  IADD3 R16, P0, R9, c[0x0][0x160], RZ ;  /* 0x0000580009107a10 */ /* 0x000fe20007f1e0ff */
[----:B------:R-:W-:Y:S02]  /*6ea0*/  IMAD.MOV.U32 R8, RZ, RZ, R4 ;  /* 0x000000ffff087224 */ /* 0x000fe400078e0004 */
[----:B------:R-:W-:-:S02]  /*6eb0*/  IMAD.MOV.U32 R9, RZ, RZ, R12 ;  /* 0x000000ffff097224 */ /* 0x000fc400078e000c */
[----:B------:R-:W-:Y:S01]  /*6ec0*/  IMAD.X R17, RZ, RZ, c[0x0][0x164], P0 ;  /* 0x00005900ff117624 */ /* 0x000fe200000e06ff */
[----:B------:R-:W-:Y:S05]  /*6ed0*/  @!P3 BRA `(.L_x_883) ;  /* 0x000001000000b947 */ /* 0x000fea0003800000 */
[----:B------:R-:W-:-:S13]  /*6ee0*/  ISETP.NE.AND P0, PT, R15, 0x2, PT ;  /* 0x000000020f00780c */ /* 0x000fda0003f05270 */
[----:B------:R-:W-:Y:S05]  /*6ef0*/  @!P0 BRA `(.L_x_884) ;  /* 0x000000a000008947 */ /* 0x000fea0003800000 */
[----:B------:R-:W-:Y:S01]  /*6f00*/  ISETP.NE.AND P0, PT, R15, 0x3, PT ;  /* 0x000000030f00780c */ /* 0x000fe20003f05270 */
[----:B------:R-:W-:Y:S01]  /*6f10*/  IMAD.MOV.U32 R9, RZ, RZ, R11 ;  /* 0x000000ffff097224 */ /* 0x000fe200078e000b */
[----:B------:R-:W-:Y:S01]  /*6f20*/  MOV R13, R6 ;  /* 0x00000006000d7202 */ /* 0x000fe20000000f00 */
[----:B------:R-:W-:Y:S02]  /*6f30*/  IMAD.MOV.U32 R8, RZ, RZ, R2 ;  /* 0x000000ffff087224 */ /* 0x000fe400078e0002 */
[----:B------:R-:W-:-:S08]  /*6f40*/  IMAD.MOV.U32 R11, RZ, RZ, R14 ;  /* 0x000000ffff0b7224 */ /* 0x000fd000078e000e */
[----:B------:R-:W-:Y:S01]  /*6f50*/  @P0 IMAD.MOV.U32 R9, RZ, RZ, R4 ;  /* 0x000000ffff090224 */ /* 0x000fe200078e0004 */
[----:B------:R-:W-:Y:S01]  /*6f60*/  @P0 MOV R13, R12 ;  /* 0x0000000c000d0202 */ /* 0x000fe20000000f00 */
[----:B------:R-:W-:Y:S02]  /*6f70*/  @P0 IMAD.MOV.U32 R8, RZ, RZ, R10 ;  /* 0x000000ffff080224 */ /* 0x000fe400078e000a */
[----:B------:R-:W-:Y:S01]  /*6f80*/  @P0 IMAD.MOV.U32 R11, RZ, RZ, R2 ;  /* 0x000000ffff0b0224 */ /* 0x000fe200078e0002 */
[----:B------:R-:W-:Y:S05]  /*6f90*/  BRA `(.L_x_883) ;  /* 0x0000004000007947 */ /* 0x000fea0003800000 */
.L_x_884:
[----:B------:R-:W-:Y:S01]  /*6fa0*/  IMAD.MOV.U32 R13, RZ, RZ, R11 ;  /* 0x000000ffff0d7224 */ /* 0x000fe200078e000b */
[----:B------:R-:W-:Y:S01]  /*6fb0*/  MOV R8, R12 ;  /* 0x0000000c00087202 */ /* 0x000fe20000000f00 */
[----:B------:R-:W-:Y:S02]  /*6fc0*/  IMAD.MOV.U32 R9, RZ, RZ, R2 ;  /* 0x000000ffff097224 */ /* 0x000fe400078e0002 */
[----:B------:R-:W-:-:S03]  /*6fd0*/  IMAD.MOV.U32 R11, RZ, RZ, R6 ;  /* 0x000000ffff0b7224 */ /* 0x000fc600078e0006 */
.L_x_883:
[----:B------:R-:W0:Y:S01]  /*6fe0*/  I2F.U32 R8, R8 ;  /* 0x0000000800087306 */ /* 0x000e220000201000 */
[----:B------:R-:W-:Y:S01]  /*6ff0*/  ISETP.GT.AND P0, PT, R0, 0x2, PT ;  /* 0x000000020000780c */ /* 0x000fe20003f04270 */
[----:B------:R-:W-:Y:S01]  /*7000*/  IMAD.MOV.U32 R3, RZ, RZ, 0x2f800000 ;  /* 0x2f800000ff037424 */ /* 0x000fe200078e00ff */
        /* <DEDUP_REMOVED lines=11> */
[----:B------:R-:W-:-:S04]  /*70c0*/  IMNMX.U32 R0, R0, 0x2, PT ;  /* 0x0000000200007817 */ /* 0x000fc80003800000 */
[----:B------:R-:W-:-:S04]  /*70d0*/  SHF.L.U32 R0, R0, 0x2, RZ ;  /* 0x0000000200007819 */ /* 0x000fc800000006ff */
[----:B------:R-:W0:Y:S02]  /*70e0*/  LDC R2, c[0x2][R0] ;  /* 0x0080000000027b82 */ /* 0x000e240000000800 */
[----:B0-----:R-:W-:-:S04]  /*70f0*/  SHF.R.S32.HI R3, RZ, 0x1f, R2 ;  /* 0x0000001fff037819 */ /* 0x001fc80000011402 */
.L_x_6700:
[----:B------:R-:W-:Y:S05]  /*7100*/  BRX R2 -0x7110                                                                                                                                                                                                                                                                                                                                                                                                                                                                               (*"BRANCH_TARGETS .L_x_6701,.L_x_6702,.L_x_6703"*) ;  /* 0xffff8ef002007949 */ /* 0x000fea000383ffff */
.L_x_887:
        /* <DEDUP_REMOVED lines=16> */
[----:B------:R-:W-:Y:S02]  /*7210*/  IMAD.MOV.U32 R5, RZ, RZ, c[0x4][0x184] ;  /* 0x01006100ff057624 */ /* 0x000fe400078e00ff */
[----:B------:R-:W0:Y:S01]  /*7220*/  LDC.64 R2, c[0x4][R2] ;  /* 0x0100000002027b82 */ /* 0x000e220000000a00 */
[----:B------:R-:W-:Y:S02]  /*7230*/  IMAD.MOV.U32 R6, RZ, RZ, c[0x4][0x178] ;  /* 0x01005e00ff067624 */ /* 0x000fe400078e00ff */
[----:B------:R-:W-:Y:S02]  /*7240*/  IMAD.MOV.U32 R8, RZ, RZ, 0x270 ;  /* 0x00000270ff087424 */ /* 0x000fe400078e00ff */
[----:B------:R-:W-:-:S02]  /*7250*/  IMAD.MOV.U32 R10, RZ, RZ, c[0x4][0x90] ;  /* 0x01002400ff0a7624 */ /* 0x000fc400078e00ff */
[----:B------:R-:W-:Y:S02]  /*7260*/  IMAD.MOV.U32 R11, RZ, RZ, c[0x4][0x94] ;  /* 0x01002500ff0b7624 */ /* 0x000fe400078e00ff */
[----:B------:R-:W-:Y:S02]  /*7270*/  IMAD.MOV.U32 R13, RZ, RZ, RZ ;  /* 0x000000ffff0d7224 */ /* 0x000fe400078e00ff */
[----:B------:R-:W-:Y:S01]  /*7280*/  LEPC R14 ;  /* 0x00000000000e734e */ /* 0x000fe20000000000 */
[----:B------:R-:W-:Y:S02]  /*7290*/  MOV R9, 0x7300 ;  /* 0x0000730000097802 */ /* 0x000fe40000000f00 */
[----:B------:R-:W-:Y:S02]  /*72a0*/  MOV R20, 0x7280 ;  /* 0x0000728000147802 */ /* 0x000fe40000000f00 */
[----:B------:R-:W-:Y:S02]  /*72b0*/  MOV R21, 0x0 ;  /* 0x0000000000157802 */ /* 0x000fe40000000f00 */
[----:B------:R-:W-:Y:S02]  /*72c0*/  MOV R0, 0x0 ;  /* 0x0000000000007802 */ /* 0x000fe40000000f00 */
[----:B------:R-:W-:-:S04]  /*72d0*/  IADD3 R20, P0, P1, -R20, R9, R14 ;  /* 0x0000000914147210 */ /* 0x000fc8000791e10e */
[----:B------:R-:W-:-:S04]  /*72e0*/  IADD3.X R21, ~R0, R21, R15, P0, P1 ;  /* 0x0000001500157210 */ /* 0x000fc800007e250f */
[----:B0-----:R-:W-:Y:S05]  /*72f0*/  CALL.ABS.NOINC R2 ;  /* 0x0000000002007343 */ /* 0x001fea0003c00000 */
[----:B------:R0:W5:Y:S02]  /*7300*/  LDG.E R0, [R28.64] ;  /* 0x000000241c007981 */ /* 0x000164000c1e1900 */
.L_x_892:
[----:B------:R-:W-:Y:S05]  /*7310*/  BSYNC B6 ;  /* 0x0000000000067941 */ /* 0x000fea0003800000 */
.L_x_891:
[----:B-----5:R-:W-:-:S04]  /*7320*/  FSETP.GTU.FTZ.AND P0, PT, R39, R0, PT ;  /* 0x000000002700720b */ /* 0x020fc80003f1c000 */
[----:B------:R-:W-:-:S05]  /*7330*/  SEL R3, RZ, 0x1, P0 ;  /* 0x00000001ff037807 */ /* 0x000fca0000000000 */
[----:B------:R1:W-:Y:S04]  /*7340*/  STG.E.U8 [R32.64], R3 ;  /* 0x0000000320007986 */ /* 0x0003e8000c101124 */
.L_x_889:
[----:B------:R-:W-:Y:S05]  /*7350*/  BSYNC B7 ;  /* 0x0000000000077941 */ /* 0x000fea0003800000 */
.L_x_888:
[----:B-1----:R-:W2:Y:S01]  /*7360*/  LDG.E R3, [R26.64] ;  /* 0x000000241a037981 */ /* 0x002ea2000c1e1900 */
[----:B------:R-:W-:Y:S01]  /*7370*/  BSSY B6, `(.L_x_893) ;  /* 0x0000018000067945 */ /* 0x000fe20003800000 */
[C---:B--2---:R-:W-:Y:S02]  /*7380*/  FSETP.GE.FTZ.AND P1, PT, R3.reuse, RZ, PT ;  /* 0x000000ff0300720b */ /* 0x044fe40003f36000 */
[----:B------:R-:W-:-:S13]  /*7390*/  FSETP.GTU.FTZ.AND P0, PT, R3, 1, PT ;  /* 0x3f8000000300780b */ /* 0x000fda0003f1c000 */
[----:B------:R-:W-:Y:S05]  /*73a0*/  @!P0 BRA P1, `(.L_x_894) ;  /* 0x0000014000008947 */ /* 0x000fea0000800000 */
[----:B------:R-:W-:Y:S01]  /*73b0*/  MOV R2, 0x1a0 ;  /* 0x000001a000027802 */ /* 0x000fe20000000f00 */
[----:B------:R-:W-:Y:S01]  /*73c0*/  IMAD.MOV.U32 R4, RZ, RZ, c[0x4][0x188] ;  /* 0x01006200ff047624 */ /* 0x000fe200078e00ff */
[----:B------:R-:W-:Y:S01]  /*73d0*/  MOV R6, c[0x4][0x178] ;  /* 0x01005e0000067a02 */ /* 0x000fe20000000f00 */
[----:B------:R-:W-:Y:S01]  /*73e0*/  IMAD.MOV.U32 R5, RZ, RZ, c[0x4][0x18c] ;  /* 0x01006300ff057624 */ /* 0x000fe200078e00ff */
[----:B------:R-:W-:Y:S01]  /*73f0*/  MOV R11, c[0x4][0x94] ;  /* 0x01002500000b7a02 */ /* 0x000fe20000000f00 */
[----:B------:R-:W-:Y:S01]  /*7400*/  IMAD.MOV.U32 R7, RZ, RZ, c[0x4][0x17c] ;  /* 0x01005f00ff077624 */ /* 0x000fe200078e00ff */
[----:B------:R-:W1:Y:S01]  /*7410*/  LDC.64 R2, c[0x4][R2] ;  /* 0x0100000002027b82 */ /* 0x000e620000000a00 */
[----:B------:R-:W-:Y:S02]  /*7420*/  IMAD.MOV.U32 R8, RZ, RZ, 0x275 ;  /* 0x00000275ff087424 */ /* 0x000fe400078e00ff */
[----:B------:R-:W-:Y:S02]  /*7430*/  IMAD.MOV.U32 R10, RZ, RZ, c[0x4][0x90] ;  /* 0x01002400ff0a7624 */ /* 0x000fe400078e00ff */
[----:B------:R-:W-:-:S02]  /*7440*/  IMAD.MOV.U32 R12, RZ, RZ, 0x1 ;  /* 0x00000001ff0c7424 */ /* 0x000fc400078e00ff */
        /* <DEDUP_REMOVED lines=8> */
[----:B01----:R-:W-:Y:S05]  /*74d0*/  CALL.ABS.NOINC R2 ;  /* 0x0000000002007343 */ /* 0x003fea0003c00000 */
[----:B------:R0:W5:Y:S02]  /*74e0*/  LDG.E R3, [R26.64] ;  /* 0x000000241a037981 */ /* 0x000164000c1e1900 */
.L_x_894:
[----:B------:R-:W-:Y:S05]  /*74f0*/  BSYNC B6 ;  /* 0x0000000000067941 */ /* 0x000fea0003800000 */
.L_x_893:
[----:B-----5:R-:W-:-:S04]  /*7500*/  FSETP.GTU.FTZ.AND P0, PT, R38, R3, PT ;  /* 0x000000032600720b */ /* 0x020fc80003f1c000 */
[----:B------:R-:W-:-:S05]  /*7510*/  SEL R3, RZ, 0x1, P0 ;  /* 0x00000001ff037807 */ /* 0x000fca0000000000 */
[----:B------:R1:W-:Y:S04]  /*7520*/  STG.E.U8 [R30.64], R3 ;  /* 0x000000031e007986 */ /* 0x0003e8000c101124 */
.L_x_6702:
        /* <DEDUP_REMOVED lines=25> */
.L_x_896:
[----:B------:R-:W-:Y:S05]  /*76c0*/  BSYNC B6 ;  /* 0x0000000000067941 */ /* 0x000fea0003800000 */
.L_x_895:
[----:B-----5:R-:W-:-:S04]  /*76d0*/  FSETP.GTU.FTZ.AND P0, PT, R34, R3, PT ;  /* 0x000000032200720b */ /* 0x020fc80003f1c000 */
[----:B------:R-:W-:-:S05]  /*76e0*/  SEL R3, RZ, 0x1, P0 ;  /* 0x00000001ff037807 */ /* 0x000fca0000000000 */
[----:B------:R1:W-:Y:S04]  /*76f0*/  STG.E.U8 [R16.64], R3 ;  /* 0x0000000310007986 */ /* 0x0003e8000c101124 */
.L_x_6701:
[----:B------:R-:W-:Y:S05]  /*7700*/  BSYNC B8 ;  /* 0x0000000000087941 */ /* 0x000fea0003800000 */
.L_x_886:
[----:B------:R-:W2:Y:S01]  /*7710*/  LDG.E R0, [R22.64] ;  /* 0x0000002416007981 */ /* 0x000ea2000c1e1900 */
[----:B------:R-:W-:Y:S01]  /*7720*/  BSSY B6, `(.L_x_897) ;  /* 0x0000018000067945 */ /* 0x000fe20003800000 */
[C---:B--2---:R-:W-:Y:S02]  /*7730*/  FSETP.GE.FTZ.AND P1, PT, R0.reuse, RZ, PT ;  /* 0x000000ff0000720b */ /* 0x044fe40003f36000 */
[----:B------:R-:W-:-:S13]  /*7740*/  FSETP.GTU.FTZ.AND P0, PT, R0, 1, PT ;  /* 0x3f8000000000780b */ /* 0x000fda0003f1c000 */
[----:B------:R-:W-:Y:S05]  /*7750*/  @!P0 BRA P1, `(.L_x_898) ;  /* 0x0000014000008947 */ /* 0x000fea0000800000 */
[----:B------:R-:W-:Y:S01]  /*7760*/  MOV R0, 0x1a0 ;  /* 0x000001a000007802 */ /* 0x000fe20000000f00 */
[----:B------:R-:W-:Y:S01]  /*7770*/  HFMA2.MMA R8, -RZ, RZ, 0, 3.8087368011474609375e-05 ;  /* 0x0000027fff087435 */ /* 0x000fe200000001ff */
[----:B------:R-:W-:Y:S01]  /*7780*/  MOV R4, c[0x4][0x198] ;  /* 0x0100660000047a02 */ /* 0x000fe20000000f00 */
[----:B------:R-:W-:Y:S01]  /*7790*/  IMAD.MOV.U32 R5, RZ, RZ, c[0x4][0x19c] ;  /* 0x01006700ff057624 */ /* 0x000fe200078e00ff */
[----:B-1----:R1:W2:Y:S01]  /*77a0*/  LDC.64 R2, c[0x4][R0] ;  /* 0x0100000000027b82 */ /* 0x0022a20000000a00 */
[----:B------:R-:W-:Y:S01]  /*77b0*/  IMAD.MOV.U32 R6, RZ, RZ, c[0x4][0x178] ;  /* 0x01005e00ff067624 */ /* 0x000fe200078e00ff */
[----:B------:R-:W-:Y:S01]  /*77c0*/  MOV R13, RZ ;  /* 0x000000ff000d7202 */ /* 0x000fe20000000f00 */
[----:B------:R-:W-:Y:S02]  /*77d0*/  IMAD.MOV.U32 R7, RZ, RZ, c[0x4][0x17c] ;  /* 0x01005f00ff077624 */ /* 0x000fe400078e00ff */
[----:B------:R-:W-:Y:S02]  /*77e0*/  IMAD.MOV.U32 R10, RZ, RZ, c[0x4][0x90] ;  /* 0x01002400ff0a7624 */ /* 0x000fe400078e00ff */
[----:B------:R-:W-:-:S02]  /*77f0*/  IMAD.MOV.U32 R11, RZ, RZ, c[0x4][0x94] ;  /* 0x01002500ff0b7624 */ /* 0x000fc400078e00ff */
[----:B------:R-:W-:Y:S02]  /*7800*/  IMAD.MOV.U32 R12, RZ, RZ, 0x1 ;  /* 0x00000001ff0c7424 */ /* 0x000fe400078e00ff */
[----:B-1----:R-:W-:Y:S01]  /*7810*/  LEPC R14 ;  /* 0x00000000000e734e */ /* 0x002fe20000000000 */
[----:B------:R-:W-:Y:S02]  /*7820*/  MOV R9, 0x7890 ;  /* 0x0000789000097802 */ /* 0x000fe40000000f00 */
[----:B------:R-:W-:Y:S02]  /*7830*/  MOV R20, 0x7810 ;  /* 0x0000781000147802 */ /* 0x000fe40000000f00 */
[----:B------:R-:W-:Y:S02]  /*7840*/  MOV R21, 0x0 ;  /* 0x0000000000157802 */ /* 0x000fe40000000f00 */
[----:B------:R-:W-:Y:S02]  /*7850*/  MOV R0, 0x0 ;  /* 0x0000000000007802 */ /* 0x000fe40000000f00 */
[----:B------:R-:W-:-:S04]  /*7860*/  IADD3 R20, P0, P1, -R20, R9, R14 ;  /* 0x0000000914147210 */ /* 0x000fc8000791e10e */
[----:B------:R-:W-:-:S04]  /*7870*/  IADD3.X R21, ~R0, R21, R15, P0, P1 ;  /* 0x0000001500157210 */ /* 0x000fc800007e250f */
[----:B0-2---:R-:W-:Y:S05]  /*7880*/  CALL.ABS.NOINC R2 ;  /* 0x0000000002007343 */ /* 0x005fea0003c00000 */
[----:B------:R0:W5:Y:S02]  /*7890*/  LDG.E R0, [R22.64] ;  /* 0x0000002416007981 */ /* 0x000164000c1e1900 */
.L_x_898:
[----:B------:R-:W-:Y:S05]  /*78a0*/  BSYNC B6 ;  /* 0x0000000000067941 */ /* 0x000fea0003800000 */
.L_x_897:
[----:B-----5:R-:W-:-:S04]  /*78b0*/  FSETP.GTU.FTZ.AND P0, PT, R35, R0, PT ;  /* 0x000000002300720b */ /* 0x020fc80003f1c000 */
[----:B-1----:R-:W-:-:S05]  /*78c0*/  SEL R3, RZ, 0x1, P0 ;  /* 0x00000001ff037807 */ /* 0x002fca0000000000 */
[----:B------:R1:W-:Y:S01]  /*78d0*/  STG.E.U8 [R18.64], R3 ;  /* 0x0000000312007986 */ /* 0x0003e2000c101124 */
[----:B------:R-:W-:Y:S05]  /*78e0*/  BRA `(.L_x_890) ;  /* 0x0000001000007947 */ /* 0x000fea0003800000 */
.L_x_6703:
[----:B------:R-:W-:Y:S02]  /*78f0*/  BREAK B8 ;  /* 0x0000000000087942 */ /* 0x000fe40003800000 */
.L_x_890:
[----:B------:R-:W-:Y:S05]  /*7900*/  BSYNC B9 ;  /* 0x0000000000097941 */ /* 0x000fea0003800000 */
.L_x_885:
[----:B-1----:R-:W-:-:S04]  /*7910*/  IMAD.MOV.U32 R3, RZ, RZ, c[0x0][0x0] ;  /* 0x00000000ff037624 */ /* 0x002fc800078e00ff */
[----:B------:R-:W-:-:S04]  /*7920*/  IMAD.SHL.U32 R3, R3, 0x4, RZ ;  /* 0x0000000403037824 */ /* 0x000fc800078e00ff */
[----:B------:R-:W-:-:S05]  /*7930*/  IMAD R36, R3, c[0x0][0xc], R36 ;  /* 0x0000030003247a24 */ /* 0x000fca00078e0224 */
[----:B------:R-:W-:-:S13]  /*7940*/  ISETP.GE.U32.AND P0, PT, R36, c[0x0][0x310], PT ;  /* 0x0000c40024007a0c */ /* 0x000fda0003f06070 */
[----:B------:R-:W-:Y:S01]  /*7950*/  @P0 CALL.REL.NOINC `(.L_x_899) ;  /* 0x0000001000000944 */ /* 0x000fe20003c00000 */
[----:B------:R-:W-:Y:S05]  /*7960*/  BRA `(.L_x_900) ;  /* 0xffff872000007947 */ /* 0x000fea000383ffff */
.L_x_899:
[----:B------:R-:W-:Y:S05]  /*7970*/  EXIT ;  /* 0x000000000000794d */ /* 0x000fea0003800000 */
.L_x_901:
        /* <DEDUP_REMOVED lines=16> */
.L_x_7251:


//--------------------- .text._ZN2at4cuda57_GLOBAL__N__cd6b329d_24_DistributionBernoulli_cu_7537a20d21kernelPointwiseApply2IZNS_6native9templates4cuda28bernoulli_tensor_cuda_kernelIbfEEvRKNS_10TensorBaseES9_NS_15PhiloxCudaStateEEUliRbSB_SB_SB_RKfSD_SD_SD_E_bSC_jLin1ELi2ELi4ELi512ELi2EEEvNS0_6detail10TensorInfoIT0_T2_EENSG_IT1_SI_EESI_T_ --------------------------
	.section	.text._ZN2at4cuda57_GLOBAL__N__cd6b329d_24_DistributionBernoulli_cu_7537a20d21kernelPointwiseApply2IZNS_6native9templates4cuda28bernoulli_tensor_cuda_kernelIbfEEvRKNS_10TensorBaseES9_NS_15PhiloxCudaStateEEUliRbSB_SB_SB_RKfSD_SD_SD_E_bSC_jLin1ELi2ELi4ELi512ELi2EEEvNS0_6detail10TensorInfoIT0_T2_EENSG_IT1_SI_EESI_T_,"ax",@progbits
	.sectioninfo	@"SHI_REGISTERS=42"
	.align	128
.text._ZN2at4cuda57_GLOBAL__N__cd6b329d_24_DistributionBernoulli_cu_7537a20d21kernelPointwiseApply2IZNS_6native9templates4cuda28bernoulli_tensor_cuda_kernelIbfEEvRKNS_10TensorBaseES9_NS_15PhiloxCudaStateEEUliRbSB_SB_SB_RKfSD_SD_SD_E_bSC_jLin1ELi2ELi4ELi512ELi2EEEvNS0_6detail10TensorInfoIT0_T2_EENSG_IT1_SI_EESI_T_:
        .type           _ZN2at4cuda57_GLOBAL__N__cd6b329d_24_DistributionBernoulli_cu_7537a20d21kernelPointwiseApply2IZNS_6native9templates4cuda28bernoulli_tensor_cuda_kernelIbfEEvRKNS_10TensorBaseES9_NS_15PhiloxCudaStateEEUliRbSB_SB_SB_RKfSD_SD_SD_E_bSC_jLin1ELi2ELi4ELi512ELi2EEEvNS0_6detail10TensorInfoIT0_T2_EENSG_IT1_SI_EESI_T_,@function
        .size           _ZN2at4cuda57_GLOBAL__N__cd6b329d_24_DistributionBernoulli_cu_7537a20d21kernelPointwiseApply2IZNS_6native9templates4cuda28bernoulli_tensor_cuda_kernelIbfEEvRKNS_10TensorBaseES9_NS_15PhiloxCudaStateEEUliRbSB_SB_SB_RKfSD_SD_SD_E_bSC_jLin1ELi2ELi4ELi512ELi2EEEvNS0_6detail10TensorInfoIT0_T2_EENSG_IT1_SI_EESI_T_,(.L_x_7252 - _ZN2at4cuda57_GLOBAL__N__cd6b329d_24_DistributionBernoulli_cu_7537a20d21kernelPointwiseApply2IZNS_6native9templates4cuda28bernoulli_tensor_cuda_kernelIbfEEvRKNS_10TensorBaseES9_NS_15PhiloxCudaStateEEUliRbSB_SB_SB_RKfSD_SD_SD_E_bSC_jLin1ELi2ELi4ELi512ELi2EEEvNS0_6detail10TensorInfoIT0_T2_EENSG_IT1_SI_EESI_T_)
        .other          _ZN2at4cuda57_GLOBAL__N__cd6b329d_24_DistributionBernoulli_cu_7537a20d21kernelPointwiseApply2IZNS_6native9templates4cuda28bernoulli_tensor_cuda_kernelIbfEEvRKNS_10TensorBaseES9_NS_15PhiloxCudaStateEEUliRbSB_SB_SB_RKfSD_SD_SD_E_bSC_jLin1ELi2ELi4ELi512ELi2EEEvNS0_6detail10TensorInfoIT0_T2_EENSG_IT1_SI_EESI_T_,@"STO_CUDA_ENTRY STV_DEFAULT"
_ZN2at4cuda57_GLOBAL__N__cd6b329d_24_DistributionBernoulli_cu_7537a20d21kernelPointwiseApply2IZNS_6native9templates4cuda28bernoulli_tensor_cuda_kernelIbfEEvRKNS_10TensorBaseES9_NS_15PhiloxCudaStateEEUliRbSB_SB_SB_RKfSD_SD_SD_E_bSC_jLin1ELi2ELi4ELi512ELi2EEEvNS0_6detail10TensorInfoIT0_T2_EENSG_IT1_SI_EESI_T_:
        /* <DEDUP_REMOVED lines=9> */
.L_x_939:
[----:B------:R-:W-:Y:S01]  /*0090*/  IADD3 R0, -R36, c[0x0][0x310], RZ ;  /* 0x0000c40024007a10 */ /* 0x000fe20007ffe1ff */
[----:B------:R-:W-:Y:S01]  /*00a0*/  BSSY B0, `(.L_x_902) ;  /* 0x00000e3000007945 */ /* 0x000fe20003800000 */
[----:B------:R-:W-:Y:S01]  /*00b0*/  IMAD.MOV.U32 R9, RZ, RZ, RZ ;  /* 0x000000ffff097224 */ /* 0x000fe200078e00ff */
[----:B0-----:R-:W-:Y:S01]  /*00c0*/  CS2R R22, SRZ ;  /* 0x0000000000167805 */ /* 0x001fe2000001ff00 */
[----:B------:R-:W-:-:S13]  /*00d0*/  ISETP.GE.AND P0, PT, R0, 0x1, PT ;  /* 0x000000010000780c */ /* 0x000fda0003f06270 */
[----:B------:R-:W-:Y:S05]  /*00e0*/  @!P0 BRA `(.L_x_903) ;  /* 0x00000de000008947 */ /* 0x000fea0003800000 */
[----:B------:R-:W-:Y:S01]  /*00f0*/  IMAD.MOV.U32 R2, RZ, RZ, c[0x0][0x230] ;  /* 0x00008c00ff027624 */ /* 0x000fe200078e00ff */
[----:B------:R-:W-:Y:S01]  /*0100*/  MOV R4, R36 ;  /* 0x0000002400047202 */ /* 0x000fe20000000f00 */
[----:B------:R-:W-:-:S03]  /*0110*/  IMAD.MOV.U32 R23, RZ, RZ, RZ ;  /* 0x000000ffff177224 */ /* 0x000fc600078e00ff */
        /* <DEDUP_REMOVED lines=14> */
[----:B------:R-:W-:Y:S01]  /*0200*/  BSSY B1, `(.L_x_905) ;  /* 0x0000067000017945 */ /* 0x000fe20003800000 */
[----:B------:R-:W-:Y:S01]  /*0210*/  IMAD.IADD R5, R5, 0x1, -R2 ;  /* 0x0000000105057824 */ /* 0x000fe200078e0a02 */
[----:B------:R-:W-:Y:S01]  /*0220*/  MOV R4, R36 ;  /* 0x0000002400047202 */ /* 0x000fe20000000f00 */
[----:B------:R-:W-:Y:S02]  /*0230*/  IMAD.MOV.U32 R23, RZ, RZ, RZ ;  /* 0x000000ffff177224 */ /* 0x000fe400078e00ff */
.L_x_906:
        /* <DEDUP_REMOVED lines=23> */
[----:B------:R-:W-:Y:S01]  /*03b0*/  IMAD.MOV R10, RZ, RZ, -R13 ;  /* 0x000000ffff0a7224 */ /* 0x000fe200078e0a0d */
[----:B--2---:R-:W2:Y:S01]  /*03c0*/  I2F.U32.RP R12, R8 ;  /* 0x00000008000c7306 */ /* 0x004ea20000209000 */
[----:B0-----:R-:W-:Y:S02]  /*03d0*/  IMAD.MOV.U32 R14, RZ, RZ, RZ ;  /* 0x000000ffff0e7224 */ /* 0x001fe400078e00ff */
[----:B------:R-:W-:Y:S02]  /*03e0*/  IMAD R10, R11, R10, R4 ;  /* 0x0000000a0b0a7224 */ /* 0x000fe400078e0204 */
[----:B-1----:R-:W-:-:S03]  /*03f0*/  IMAD R17, R17, R15, RZ ;  /* 0x0000000f11117224 */ /* 0x002fc600078e02ff */
[----:B------:R-:W-:Y:S01]  /*0400*/  ISETP.GE.U32.AND P1, PT, R10, R11, PT ;  /* 0x0000000b0a00720c */ /* 0x000fe20003f26070 */
[----:B------:R-:W-:Y:S01]  /*0410*/  IMAD.HI.U32 R14, R15, R17, R14 ;  /* 0x000000110f0e7227 */ /* 0x000fe200078e000e */
[----:B--2---:R-:W0:Y:S11]  /*0420*/  MUFU.RCP R12, R12 ;  /* 0x0000000c000c7308 */ /* 0x004e360000001000 */
[----:B------:R-:W-:-:S02]  /*0430*/  @P1 IADD3 R10, -R11, R10, RZ ;  /* 0x0000000a0b0a1210 */ /* 0x000fc40007ffe1ff */
[----:B------:R-:W-:Y:S02]  /*0440*/  @P1 IADD3 R13, R13, 0x1, RZ ;  /* 0x000000010d0d1810 */ /* 0x000fe40007ffe0ff */
[----:B------:R-:W-:Y:S02]  /*0450*/  ISETP.GE.U32.AND P2, PT, R10, R11, PT ;  /* 0x0000000b0a00720c */ /* 0x000fe40003f46070 */
[----:B------:R-:W1:Y:S01]  /*0460*/  LDC R10, c[0x0][R7+0x15c] ;  /* 0x00005700070a7b82 */ /* 0x000e620000000800 */
[----:B0-----:R-:W-:-:S04]  /*0470*/  IADD3 R16, R12, 0xffffffe, RZ ;  /* 0x0ffffffe0c107810 */ /* 0x001fc80007ffe0ff */
[----:B------:R0:W2:Y:S06]  /*0480*/  F2I.FTZ.U32.TRUNC.NTZ R17, R16 ;  /* 0x0000001000117305 */ /* 0x0000ac000021f000 */
[----:B------:R-:W-:Y:S02]  /*0490*/  @P2 IADD3 R13, R13, 0x1, RZ ;  /* 0x000000010d0d2810 */ /* 0x000fe40007ffe0ff */
[----:B------:R-:W-:Y:S02]  /*04a0*/  @!P3 LOP3.LUT R13, RZ, R11, RZ, 0x33, !PT ;  /* 0x0000000bff0db212 */ /* 0x000fe400078e33ff */
[----:B------:R-:W-:-:S03]  /*04b0*/  ISETP.NE.U32.AND P3, PT, R6, RZ, PT ;  /* 0x000000ff0600720c */ /* 0x000fc60003f65070 */
[----:B------:R-:W-:-:S04]  /*04c0*/  IMAD.HI.U32 R15, R14, R13, RZ ;  /* 0x0000000d0e0f7227 */ /* 0x000fc800078e00ff */
[----:B------:R-:W-:Y:S02]  /*04d0*/  IMAD.MOV R19, RZ, RZ, -R15 ;  /* 0x000000ffff137224 */ /* 0x000fe400078e0a0f */
[----:B0-----:R-:W-:Y:S02]  /*04e0*/  IMAD.MOV.U32 R16, RZ, RZ, RZ ;  /* 0x000000ffff107224 */ /* 0x001fe400078e00ff */
[--C-:B------:R-:W-:Y:S02]  /*04f0*/  IMAD R19, R6, R19, R13.reuse ;  /* 0x0000001306137224 */ /* 0x100fe400078e020d */
[----:B------:R-:W-:-:S03]  /*0500*/  IMAD.MOV R20, RZ, RZ, -R13 ;  /* 0x000000ffff147224 */ /* 0x000fc600078e0a0d */
[----:B------:R-:W-:Y:S01]  /*0510*/  ISETP.GE.U32.AND P1, PT, R19, R6, PT ;  /* 0x000000061300720c */ /* 0x000fe20003f26070 */
[----:B------:R-:W-:-:S12]  /*0520*/  IMAD R4, R11, R20, R4 ;  /* 0x000000140b047224 */ /* 0x000fd800078e0204 */
[----:B------:R-:W-:Y:S01]  /*0530*/  @P1 IMAD.IADD R19, R19, 0x1, -R6 ;  /* 0x0000000113131824 */ /* 0x000fe200078e0a06 */
[----:B------:R-:W-:Y:S01]  /*0540*/  @P1 IADD3 R15, R15, 0x1, RZ ;  /* 0x000000010f0f1810 */ /* 0x000fe20007ffe0ff */
[----:B-1----:R-:W0:Y:S03]  /*0550*/  I2F.U32.RP R12, R10 ;  /* 0x0000000a000c7306 */ /* 0x002e260000209000 */
[----:B------:R-:W-:Y:S02]  /*0560*/  ISETP.GE.U32.AND P2, PT, R19, R6, PT ;  /* 0x000000061300720c */ /* 0x000fe40003f46070 */
[----:B------:R-:W-:-:S05]  /*0570*/  IADD3 R19, RZ, -R8, RZ ;  /* 0x80000008ff137210 */ /* 0x000fca0007ffe0ff */
[----:B--2---:R-:W-:-:S04]  /*0580*/  IMAD R19, R19, R17, RZ ;  /* 0x0000001113137224 */ /* 0x004fc800078e02ff */
[----:B------:R-:W-:Y:S02]  /*0590*/  IMAD.HI.U32 R16, R17, R19, R16 ;  /* 0x0000001311107227 */ /* 0x000fe400078e0010 */
[----:B------:R-:W-:Y:S02]  /*05a0*/  @P2 IADD3 R15, R15, 0x1, RZ ;  /* 0x000000010f0f2810 */ /* 0x000fe40007ffe0ff */
[----:B------:R-:W-:Y:S01]  /*05b0*/  @!P3 LOP3.LUT R15, RZ, R6, RZ, 0x33, !PT ;  /* 0x00000006ff0fb212 */ /* 0x000fe200078e33ff */
[----:B0-----:R-:W0:Y:S01]  /*05c0*/  MUFU.RCP R12, R12 ;  /* 0x0000000c000c7308 */ /* 0x001e220000001000 */
[----:B------:R-:W-:-:S03]  /*05d0*/  ISETP.NE.U32.AND P3, PT, R8, RZ, PT ;  /* 0x000000ff0800720c */ /* 0x000fc60003f65070 */
[----:B------:R-:W-:-:S04]  /*05e0*/  IMAD.HI.U32 R19, R16, R15, RZ ;  /* 0x0000000f10137227 */ /* 0x000fc800078e00ff */
[----:B------:R-:W-:Y:S02]  /*05f0*/  IMAD.MOV R21, RZ, RZ, -R19 ;  /* 0x000000ffff157224 */ /* 0x000fe400078e0a13 */
[--C-:B------:R-:W-:Y:S02]  /*0600*/  IMAD.MOV R11, RZ, RZ, -R15.reuse ;  /* 0x000000ffff0b7224 */ /* 0x100fe400078e0a0f */
[----:B------:R-:W-:Y:S02]  /*0610*/  IMAD R21, R8, R21, R15 ;  /* 0x0000001508157224 */ /* 0x000fe400078e020f */
[----:B------:R-:W-:Y:S01]  /*0620*/  IMAD R13, R6, R11, R13 ;  /* 0x0000000b060d7224 */ /* 0x000fe200078e020d */
[----:B0-----:R-:W-:Y:S02]  /*0630*/  IADD3 R16, R12, 0xffffffe, RZ ;  /* 0x0ffffffe0c107810 */ /* 0x001fe40007ffe0ff */
[----:B------:R-:W-:Y:S01]  /*0640*/  ISETP.GE.U32.AND P1, PT, R21, R8, PT ;  /* 0x000000081500720c */ /* 0x000fe20003f26070 */
[----:B------:R-:W0:Y:S01]  /*0650*/  LDC R12, c[0x0][R7+0x1cc] ;  /* 0x00007300070c7b82 */ /* 0x000e220000000800 */
[----:B------:R1:W2:Y:S02]  /*0660*/  F2I.FTZ.U32.TRUNC.NTZ R17, R16 ;  /* 0x0000001000117305 */ /* 0x0002a4000021f000 */
[----:B-1----:R-:W-:-:S09]  /*0670*/  HFMA2.MMA R16, -RZ, RZ, 0, 0 ;  /* 0x00000000ff107435 */ /* 0x002fd200000001ff */
[----:B------:R-:W-:Y:S01]  /*0680*/  @P1 IMAD.IADD R21, R21, 0x1, -R8 ;  /* 0x0000000115151824 */ /* 0x000fe200078e0a08 */
[----:B------:R-:W-:-:S04]  /*0690*/  @P1 IADD3 R19, R19, 0x1, RZ ;  /* 0x0000000113131810 */ /* 0x000fc80007ffe0ff */
[----:B------:R-:W-:Y:S01]  /*06a0*/  ISETP.GE.U32.AND P2, PT, R21, R8, PT ;  /* 0x000000081500720c */ /* 0x000fe20003f46070 */
[----:B------:R-:W-:-:S04]  /*06b0*/  IMAD.MOV R21, RZ, RZ, -R10 ;  /* 0x000000ffff157224 */ /* 0x000fc800078e0a0a */
[----:B--2---:R-:W-:-:S04]  /*06c0*/  IMAD R21, R21, R17, RZ ;  /* 0x0000001115157224 */ /* 0x004fc800078e02ff */
[----:B------:R-:W-:Y:S02]  /*06d0*/  IMAD.HI.U32 R14, R17, R21, R16 ;  /* 0x00000015110e7227 */ /* 0x000fe400078e0010 */
[----:B------:R-:W1:Y:S02]  /*06e0*/  LDC R16, c[0x0][R7+0x1c4] ;  /* 0x0000710007107b82 */ /* 0x000e640000000800 */
[----:B------:R-:W-:Y:S02]  /*06f0*/  @P2 IADD3 R19, R19, 0x1, RZ ;  /* 0x0000000113132810 */ /* 0x000fe40007ffe0ff */
[----:B------:R-:W-:Y:S02]  /*0700*/  @!P3 LOP3.LUT R19, RZ, R8, RZ, 0x33, !PT ;  /* 0x00000008ff13b212 */ /* 0x000fe400078e33ff */
[----:B------:R-:W-:Y:S02]  /*0710*/  ISETP.NE.U32.AND P3, PT, R10, RZ, PT ;  /* 0x000000ff0a00720c */ /* 0x000fe40003f65070 */
[----:B------:R-:W-:Y:S01]  /*0720*/  IADD3 R6, -R19, RZ, RZ ;  /* 0x000000ff13067210 */ /* 0x000fe20007ffe1ff */
[----:B------:R-:W-:-:S02]  /*0730*/  IMAD.HI.U32 R17, R14, R19, RZ ;  /* 0x000000130e117227 */ /* 0x000fc400078e00ff */
[----:B------:R-:W2:Y:S02]  /*0740*/  LDC R14, c[0x0][R7+0x1c8] ;  /* 0x00007200070e7b82 */ /* 0x000ea40000000800 */
[----:B------:R-:W-:Y:S02]  /*0750*/  IMAD.MOV R21, RZ, RZ, -R17 ;  /* 0x000000ffff157224 */ /* 0x000fe400078e0a11 */
[----:B------:R-:W-:Y:S02]  /*0760*/  IMAD R15, R8, R6, R15 ;  /* 0x00000006080f7224 */ /* 0x000fe400078e020f */
[----:B------:R-:W-:Y:S02]  /*0770*/  IMAD R21, R10, R21, R19 ;  /* 0x000000150a157224 */ /* 0x000fe400078e0213 */
[----:B0-----:R-:W-:-:S03]  /*0780*/  IMAD R4, R4, R12, R23 ;  /* 0x0000000c04047224 */ /* 0x001fc600078e0217 */
[----:B------:R-:W-:-:S13]  /*0790*/  ISETP.GE.U32.AND P1, PT, R21, R10, PT ;  /* 0x0000000a1500720c */ /* 0x000fda0003f26070 */
[----:B------:R-:W-:Y:S01]  /*07a0*/  @P1 IMAD.IADD R21, R21, 0x1, -R10 ;  /* 0x0000000115151824 */ /* 0x000fe200078e0a0a */
[----:B------:R-:W-:Y:S02]  /*07b0*/  @P1 IADD3 R17, R17, 0x1, RZ ;  /* 0x0000000111111810 */ /* 0x000fe40007ffe0ff */
[----:B------:R-:W-:Y:S02]  /*07c0*/  ISETP.NE.AND P1, PT, R5, RZ, PT ;  /* 0x000000ff0500720c */ /* 0x000fe40003f25270 */
[----:B------:R-:W-:-:S13]  /*07d0*/  ISETP.GE.U32.AND P2, PT, R21, R10, PT ;  /* 0x0000000a1500720c */ /* 0x000fda0003f46070 */
[----:B------:R-:W-:Y:S02]  /*07e0*/  @P2 IADD3 R17, R17, 0x1, RZ ;  /* 0x0000000111112810 */ /* 0x000fe40007ffe0ff */
[----:B------:R-:W-:Y:S01]  /*07f0*/  @!P3 LOP3.LUT R17, RZ, R10, RZ, 0x33, !PT ;  /* 0x0000000aff11b212 */ /* 0x000fe200078e33ff */
[----:B--2---:R-:W-:-:S04]  /*0800*/  IMAD R4, R13, R14, R4 ;  /* 0x0000000e0d047224 */ /* 0x004fc800078e0204 */
[----:B------:R-:W-:Y:S02]  /*0810*/  IMAD.MOV R6, RZ, RZ, -R17 ;  /* 0x000000ffff067224 */ /* 0x000fe400078e0a11 */
[----:B-1----:R-:W-:Y:S02]  /*0820*/  IMAD R4, R15, R16, R4 ;  /* 0x000000100f047224 */ /* 0x002fe400078e0204 */
[----:B------:R-:W-:-:S04]  /*0830*/  IMAD R19, R10, R6, R19 ;  /* 0x000000060a137224 */ /* 0x000fc800078e0213 */
[----:B---3--:R-:W-:Y:S02]  /*0840*/  IMAD R23, R19, R18, R4 ;  /* 0x0000001213177224 */ /* 0x008fe400078e0204 */
[----:B------:R-:W-:Y:S01]  /*0850*/  IMAD.MOV.U32 R4, RZ, RZ, R17 ;  /* 0x000000ffff047224 */ /* 0x000fe200078e0011 */
[----:B------:R-:W-:Y:S05]  /*0860*/  @P1 BRA `(.L_x_906) ;  /* 0xfffff9d000001947 */ /* 0x000fea000383ffff */
[----:B------:R-:W-:Y:S05]  /*0870*/  BSYNC B1 ;  /* 0x0000000000017941 */ /* 0x000fea0003800000 */
.L_x_905:
[----:B------:R-:W-:Y:S05]  /*0880*/  @!P0 BRA `(.L_x_904) ;  /* 0x000004d000008947 */ /* 0x000fea0003800000 */
[----:B------:R-:W-:-:S05]  /*0890*/  IADD3 R3, R3, -0x1, RZ ;  /* 0xffffffff03037810 */ /* 0x000fca0007ffe0ff */
[----:B------:R-:W-:-:S04]  /*08a0*/  IMAD.SHL.U32 R3, R3, 0x4, RZ ;  /* 0x0000000403037824 */ /* 0x000fc800078e00ff */
        /* <DEDUP_REMOVED lines=8> */
[----:B-1----:R-:W-:Y:S01]  /*0930*/  HFMA2.MMA R6, -RZ, RZ, 0, 0 ;  /* 0x00000000ff067435 */ /* 0x002fe200000001ff */
        /* <DEDUP_REMOVED lines=45> */
[----:B------:R-:W-:-:S02]  /*0c10*/  IADD3 R11, RZ, -R5, RZ ;  /* 0x80000005ff0b7210 */ /* 0x000fc40007ffe0ff */
[----:B------:R-:W-:-:S05]  /*0c20*/  ISETP.NE.U32.AND P2, PT, R5, RZ, PT ;  /* 0x000000ff0500720c */ /* 0x000fca0003f45070 */
        /* <DEDUP_REMOVED lines=18> */
[----:B-1----:R-:W-:Y:S02]  /*0d50*/  IMAD R23, R2, R10, R23 ;  /* 0x0000000a02177224 */ /* 0x002fe400078e0217 */
.L_x_904:
[----:B------:R-:W0:Y:S01]  /*0d60*/  I2F.U32.RP R5, c[0x0][0x244] ;  /* 0x0000910000057b06 */ /* 0x000e220000209000 */
[----:B------:R-:W-:Y:S01]  /*0d70*/  ISETP.NE.U32.AND P2, PT, RZ, c[0x0][0x244], PT ;  /* 0x00009100ff007a0c */ /* 0x000fe20003f45070 */
[----:B------:R-:W-:-:S06]  /*0d80*/  IMAD R23, R4, c[0x0][0x1cc], R23 ;  /* 0x0000730004177a24 */ /* 0x000fcc00078e0217 */
[----:B0-----:R-:W0:Y:S02]  /*0d90*/  MUFU.RCP R5, R5 ;  /* 0x0000000500057308 */ /* 0x001e240000001000 */
[----:B0-----:R-:W-:-:S06]  /*0da0*/  IADD3 R2, R5, 0xffffffe, RZ ;  /* 0x0ffffffe05027810 */ /* 0x001fcc0007ffe0ff */
[----:B------:R0:W1:Y:S02]  /*0db0*/  F2I.FTZ.U32.TRUNC.NTZ R3, R2 ;  /* 0x0000000200037305 */ /* 0x000064000021f000 */
[----:B0-----:R-:W-:Y:S02]  /*0dc0*/  IMAD.MOV.U32 R2, RZ, RZ, RZ ;  /* 0x000000ffff027224 */ /* 0x001fe400078e00ff */
[----:B-1----:R-:W-:-:S04]  /*0dd0*/  IMAD.MOV R7, RZ, RZ, -R3 ;  /* 0x000000ffff077224 */ /* 0x002fc800078e0a03 */
[----:B------:R-:W-:-:S04]  /*0de0*/  IMAD R7, R7, c[0x0][0x244], RZ ;  /* 0x0000910007077a24 */ /* 0x000fc800078e02ff */
[----:B------:R-:W-:-:S06]  /*0df0*/  IMAD.HI.U32 R3, R3, R7, R2 ;  /* 0x0000000703037227 */ /* 0x000fcc00078e0002 */
[----:B------:R-:W-:-:S04]  /*0e00*/  IMAD.HI.U32 R3, R3, R36, RZ ;  /* 0x0000002403037227 */ /* 0x000fc800078e00ff */
[----:B------:R-:W-:-:S04]  /*0e10*/  IMAD.MOV R7, RZ, RZ, -R3 ;  /* 0x000000ffff077224 */ /* 0x000fc800078e0a03 */
[----:B------:R-:W-:-:S05]  /*0e20*/  IMAD R6, R7, c[0x0][0x244], R36 ;  /* 0x0000910007067a24 */ /* 0x000fca00078e0224 */
[----:B------:R-:W-:-:S13]  /*0e30*/  ISETP.GE.U32.AND P0, PT, R6, c[0x0][0x244], PT ;  /* 0x0000910006007a0c */ /* 0x000fda0003f06070 */
[----:B------:R-:W-:Y:S02]  /*0e40*/  @P0 IADD3 R6, R6, -c[0x0][0x244], RZ ;  /* 0x8000910006060a10 */ /* 0x000fe40007ffe0ff */
[----:B------:R-:W-:Y:S02]  /*0e50*/  @P0 IADD3 R3, R3, 0x1, RZ ;  /* 0x0000000103030810 */ /* 0x000fe40007ffe0ff */
[----:B------:R-:W-:-:S13]  /*0e60*/  ISETP.GE.U32.AND P1, PT, R6, c[0x0][0x244], PT ;  /* 0x0000910006007a0c */ /* 0x000fda0003f26070 */
[----:B------:R-:W-:Y:S02]  /*0e70*/  @P1 IADD3 R3, R3, 0x1, RZ ;  /* 0x0000000103031810 */ /* 0x000fe40007ffe0ff */
[----:B------:R-:W-:-:S05]  /*0e80*/  @!P2 LOP3.LUT R3, RZ, c[0x0][0x244], RZ, 0x33, !PT ;  /* 0x00009100ff03aa12 */ /* 0x000fca00078e33ff */
[----:B------:R-:W-:-:S04]  /*0e90*/  IMAD.MOV R5, RZ, RZ, -R3 ;  /* 0x000000ffff057224 */ /* 0x000fc800078e0a03 */
[----:B------:R-:W-:-:S04]  /*0ea0*/  IMAD R2, R5, c[0x0][0x244], R36 ;  /* 0x0000910005027a24 */ /* 0x000fc800078e0224 */
[----:B------:R-:W-:-:S04]  /*0eb0*/  IMAD R2, R2, c[0x0][0x2a8], RZ ;  /* 0x0000aa0002027a24 */ /* 0x000fc800078e02ff */
[----:B------:R-:W-:Y:S02]  /*0ec0*/  IMAD R22, R3, c[0x0][0x2a4], R2 ;  /* 0x0000a90003167a24 */ /* 0x000fe400078e0202 */
.L_x_903:
[----:B------:R-:W-:Y:S05]  /*0ed0*/  BSYNC B0 ;  /* 0x0000000000007941 */ /* 0x000fea0003800000 */
.L_x_902:
[----:B------:R-:W-:Y:S01]  /*0ee0*/  IMNMX R0, R0, 0x4, PT ;  /* 0x0000000400007817 */ /* 0x000fe20003800200 */
[----:B------:R-:W-:Y:S01]  /*0ef0*/  BSSY B0, `(.L_x_907) ;  /* 0x00000e3000007945 */ /* 0x000fe20003800000 */
[----:B------:R-:W-:Y:S02]  /*0f00*/  HFMA2.MMA R24, -RZ, RZ, 0, 0 ;  /* 0x00000000ff187435 */ /* 0x000fe400000001ff */
[----:B------:R-:W-:-:S13]  /*0f10*/  ISETP.GE.AND P0, PT, R0, 0x2, PT ;  /* 0x000000020000780c */ /* 0x000fda0003f06270 */
[----:B------:R-:W-:Y:S05]  /*0f20*/  @!P0 BRA `(.L_x_908) ;  /* 0x00000df000008947 */ /* 0x000fea0003800000 */
[----:B------:R-:W-:Y:S02]  /*0f30*/  IMAD.MOV.U32 R2, RZ, RZ, c[0x0][0x230] ;  /* 0x00008c00ff027624 */ /* 0x000fe400078e00ff */
[----:B------:R-:W-:-:S03]  /*0f40*/  IMAD.MOV.U32 R9, RZ, RZ, RZ ;  /* 0x000000ffff097224 */ /* 0x000fc600078e00ff */
[----:B------:R-:W-:Y:S02]  /*0f50*/  ISETP.GE.AND P0, PT, R2, 0x2, PT ;  /* 0x000000020200780c */ /* 0x000fe40003f06270 */
[----:B------:R-:W-:-:S05]  /*0f60*/  IADD3 R2, R36, 0x1, RZ ;  /* 0x0000000124027810 */ /* 0x000fca0007ffe0ff */
[----:B------:R-:W-:-:S06]  /*0f70*/  IMAD.MOV.U32 R4, RZ, RZ, R2 ;  /* 0x000000ffff047224 */ /* 0x000fcc00078e0002 */
[----:B------:R-:W-:Y:S05]  /*0f80*/  @!P0 BRA `(.L_x_909) ;  /* 0x00000c2000008947 */ /* 0x000fea0003800000 */
[----:B------:R-:W-:Y:S01]  /*0f90*/  LOP3.LUT R3, RZ, c[0x0][0x230], RZ, 0x33, !PT ;  /* 0x00008c00ff037a12 */ /* 0x000fe200078e33ff */
[----:B------:R-:W-:Y:S01]  /*0fa0*/  IMAD.MOV.U32 R5, RZ, RZ, c[0x0][0x230] ;  /* 0x00008c00ff057624 */ /* 0x000fe200078e00ff */
[----:B------:R-:W-:Y:S02]  /*0fb0*/  MOV R9, RZ ;  /* 0x000000ff00097202 */ /* 0x000fe40000000f00 */
        /* <DEDUP_REMOVED lines=13> */
.L_x_911:
[C---:B------:R-:W-:Y:S01]  /*1090*/  IADD3 R8, R5.reuse, -0x1, RZ ;  /* 0xffffffff05087810 */ /* 0x040fe20007ffe0ff */
[----:B------:R-:W-:Y:S01]  /*10a0*/  IMAD.MOV.U32 R12, RZ, RZ, RZ ;  /* 0x000000ffff0c7224 */ /* 0x000fe200078e00ff */
[----:B------:R-:W-:Y:S02]  /*10b0*/  IADD3 R6, R6, -0x4, RZ ;  /* 0xfffffffc06067810 */ /* 0x000fe40007ffe0ff */
[----:B------:R-:W-:Y:S02]  /*10c0*/  SHF.L.U32 R8, R8, 0x2, RZ ;  /* 0x0000000208087819 */ /* 0x000fe400000006ff */
[----:B------:R-:W-:-:S02]  /*10d0*/  IADD3 R5, R5, -0x4, RZ ;  /* 0xfffffffc05057810 */ /* 0x000fc40007ffe0ff */
        /* <DEDUP_REMOVED lines=16> */
[----:B------:R-:W-:Y:S01]  /*11e0*/  IMAD.HI.U32 R15, R13, R15, R12 ;  /* 0x0000000f0d0f7227 */ /* 0x000fe200078e000c */
[----:B------:R-:W-:-:S05]  /*11f0*/  IADD3 R13, RZ, -R7, RZ ;  /* 0x80000007ff0d7210 */ /* 0x000fca0007ffe0ff */
[----:B------:R-:W-:Y:S01]  /*1200*/  IMAD.HI.U32 R12, R15, R4, RZ ;  /* 0x000000040f0c7227 */ /* 0x000fe200078e00ff */
[----:B------:R-:W-:Y:S02]  /*1210*/  IADD3 R15, R16, 0xffffffe, RZ ;  /* 0x0ffffffe100f7810 */ /* 0x000fe40007ffe0ff */
[----:B0-----:R-:W-:Y:S01]  /*1220*/  IADD3 R16, R18, 0xffffffe, RZ ;  /* 0x0ffffffe12107810 */ /* 0x001fe20007ffe0ff */
[----:B------:R-:W-:-:S03]  /*1230*/  IMAD.MOV R14, RZ, RZ, -R12 ;  /* 0x000000ffff0e7224 */ /* 0x000fc600078e0a0c */
[----:B------:R-:W0:Y:S01]  /*1240*/  F2I.FTZ.U32.TRUNC.NTZ R15, R15 ;  /* 0x0000000f000f7305 */ /* 0x000e22000021f000 */
[----:B------:R-:W-:-:S05]  /*1250*/  IMAD R14, R11, R14, R4 ;  /* 0x0000000e0b0e7224 */ /* 0x000fca00078e0204 */
[----:B------:R-:W-:Y:S02]  /*1260*/  ISETP.GE.U32.AND P1, PT, R14, R11, PT ;  /* 0x0000000b0e00720c */ /* 0x000fe40003f26070 */
[----:B------:R1:W2:Y:S01]  /*1270*/  F2I.FTZ.U32.TRUNC.NTZ R17, R16 ;  /* 0x0000001000117305 */ /* 0x0002a2000021f000 */
[----:B0-----:R-:W-:Y:S01]  /*1280*/  IMAD R13, R13, R15, RZ ;  /* 0x0000000f0d0d7224 */ /* 0x001fe200078e02ff */
[----:B-1----:R-:W-:-:S09]  /*1290*/  HFMA2.MMA R16, -RZ, RZ, 0, 0 ;  /* 0x00000000ff107435 */ /* 0x002fd200000001ff */
[----:B------:R-:W-:Y:S01]  /*12a0*/  @P1 IMAD.IADD R14, R14, 0x1, -R11 ;  /* 0x000000010e0e1824 */ /* 0x000fe200078e0a0b */
[----:B------:R-:W-:-:S04]  /*12b0*/  @P1 IADD3 R12, R12, 0x1, RZ ;  /* 0x000000010c0c1810 */ /* 0x000fc80007ffe0ff */
[----:B------:R-:W-:Y:S01]  /*12c0*/  ISETP.GE.U32.AND P2, PT, R14, R11, PT ;  /* 0x0000000b0e00720c */ /* 0x000fe20003f46070 */
[----:B------:R-:W-:Y:S02]  /*12d0*/  IMAD.MOV.U32 R14, RZ, RZ, RZ ;  /* 0x000000ffff0e7224 */ /* 0x000fe400078e00ff */
[----:B--2---:R-:W-:Y:S02]  /*12e0*/  IMAD R19, R19, R17, RZ ;  /* 0x0000001113137224 */ /* 0x004fe400078e02ff */
[----:B------:R-:W-:Y:S02]  /*12f0*/  IMAD.HI.U32 R15, R15, R13, R14 ;  /* 0x0000000d0f0f7227 */ /* 0x000fe400078e000e */
[----:B------:R-:W0:Y:S06]  /*1300*/  LDC R13, c[0x0][R8+0x15c] ;  /* 0x00005700080d7b82 */ /* 0x000e2c0000000800 */
[----:B------:R-:W-:-:S02]  /*1310*/  @P2 IADD3 R12, R12, 0x1, RZ ;  /* 0x000000010c0c2810 */ /* 0x000fc40007ffe0ff */
[----:B------:R-:W-:Y:S02]  /*1320*/  @!P3 LOP3.LUT R12, RZ, R11, RZ, 0x33, !PT ;  /* 0x0000000bff0cb212 */ /* 0x000fe400078e33ff */
[----:B------:R-:W-:-:S03]  /*1330*/  ISETP.NE.U32.AND P3, PT, R7, RZ, PT ;  /* 0x000000ff0700720c */ /* 0x000fc60003f65070 */
[----:B------:R-:W-:-:S04]  /*1340*/  IMAD.HI.U32 R15, R15, R12, RZ ;  /* 0x0000000c0f0f7227 */ /* 0x000fc800078e00ff */
[----:B------:R-:W-:-:S04]  /*1350*/  IMAD.MOV R14, RZ, RZ, -R15 ;  /* 0x000000ffff0e7224 */ /* 0x000fc800078e0a0f */
[----:B------:R-:W-:-:S05]  /*1360*/  IMAD R14, R7, R14, R12 ;  /* 0x0000000e070e7224 */ /* 0x000fca00078e020c */
[----:B------:R-:W-:-:S13]  /*1370*/  ISETP.GE.U32.AND P1, PT, R14, R7, PT ;  /* 0x000000070e00720c */ /* 0x000fda0003f26070 */
[----:B------:R-:W-:Y:S01]  /*1380*/  @P1 IMAD.IADD R14, R14, 0x1, -R7 ;  /* 0x000000010e0e1824 */ /* 0x000fe200078e0a07 */
[----:B------:R-:W-:-:S04]  /*1390*/  @P1 IADD3 R15, R15, 0x1, RZ ;  /* 0x000000010f0f1810 */ /* 0x000fc80007ffe0ff */
        /* <DEDUP_REMOVED lines=17> */
[----:B------:R-:W-:Y:S01]  /*14b0*/  ISETP.GE.U32.AND P2, PT, R19, R10, PT ;  /* 0x0000000a1300720c */ /* 0x000fe20003f46070 */
[----:B------:R-:W-:-:S04]  /*14c0*/  IMAD.MOV R19, RZ, RZ, -R13 ;  /* 0x000000ffff137224 */ /* 0x000fc800078e0a0d */
[----:B--2---:R-:W-:-:S04]  /*14d0*/  IMAD R19, R19, R17, RZ ;  /* 0x0000001113137224 */ /* 0x004fc800078e02ff */
[----:B------:R-:W-:Y:S02]  /*14e0*/  IMAD.HI.U32 R17, R17, R19, R16 ;  /* 0x0000001311117227 */ /* 0x000fe400078e0010 */
[----:B------:R-:W1:Y:S02]  /*14f0*/  LDC R16, c[0x0][R8+0x1cc] ;  /* 0x0000730008107b82 */ /* 0x000e640000000800 */
[----:B------:R-:W-:Y:S02]  /*1500*/  @P2 IADD3 R14, R14, 0x1, RZ ;  /* 0x000000010e0e2810 */ /* 0x000fe40007ffe0ff */
[----:B------:R-:W-:Y:S02]  /*1510*/  @!P3 LOP3.LUT R14, RZ, R10, RZ, 0x33, !PT ;  /* 0x0000000aff0eb212 */ /* 0x000fe400078e33ff */
[----:B------:R-:W-:-:S03]  /*1520*/  ISETP.NE.U32.AND P3, PT, R13, RZ, PT ;  /* 0x000000ff0d00720c */ /* 0x000fc60003f65070 */
[----:B------:R-:W-:Y:S02]  /*1530*/  IMAD.HI.U32 R19, R17, R14, RZ ;  /* 0x0000000e11137227 */ /* 0x000fe400078e00ff */
[----:B------:R-:W2:Y:S03]  /*1540*/  LDC R17, c[0x0][R8+0x1c8] ;  /* 0x0000720008117b82 */ /* 0x000ea60000000800 */
        /* <DEDUP_REMOVED lines=11> */
[----:B------:R-:W-:Y:S02]  /*1600*/  IMAD.MOV R9, RZ, RZ, -R14 ;  /* 0x000000ffff097224 */ /* 0x000fe400078e0a0e */
[----:B------:R-:W-:Y:S01]  /*1610*/  @P2 IADD3 R19, R19, 0x1, RZ ;  /* 0x0000000113132810 */ /* 0x000fe20007ffe0ff */
[----:B------:R-:W-:Y:S01]  /*1620*/  IMAD R7, R7, R11, R12 ;  /* 0x0000000b07077224 */ /* 0x000fe200078e020c */
[----:B------:R-:W-:Y:S01]  /*1630*/  @!P3 LOP3.LUT R19, RZ, R13, RZ, 0x33, !PT ;  /* 0x0000000dff13b212 */ /* 0x000fe200078e33ff */
[----:B------:R-:W-:-:S02]  /*1640*/  IMAD R15, R10, R9, R15 ;  /* 0x000000090a0f7224 */ /* 0x000fc400078e020f */
[----:B--2---:R-:W-:Y:S01]  /*1650*/  IMAD R4, R7, R17, R4 ;  /* 0x0000001107047224 */ /* 0x004fe200078e0204 */
[----:B------:R-:W-:-:S03]  /*1660*/  IADD3 R9, -R19, RZ, RZ ;  /* 0x000000ff13097210 */ /* 0x000fc60007ffe1ff */
[----:B0-----:R-:W-:Y:S02]  /*1670*/  IMAD R4, R15, R18, R4 ;  /* 0x000000120f047224 */ /* 0x001fe400078e0204 */
[----:B------:R-:W-:-:S04]  /*1680*/  IMAD R9, R13, R9, R14 ;  /* 0x000000090d097224 */ /* 0x000fc800078e020e */
[----:B---3--:R-:W-:Y:S02]  /*1690*/  IMAD R9, R9, R21, R4 ;  /* 0x0000001509097224 */ /* 0x008fe400078e0204 */
[----:B------:R-:W-:Y:S01]  /*16a0*/  IMAD.MOV.U32 R4, RZ, RZ, R19 ;  /* 0x000000ffff047224 */ /* 0x000fe200078e0013 */
[----:B------:R-:W-:Y:S05]  /*16b0*/  @P1 BRA `(.L_x_911) ;  /* 0xfffff9d000001947 */ /* 0x000fea000383ffff */
[----:B------:R-:W-:Y:S05]  /*16c0*/  BSYNC B1 ;  /* 0x0000000000017941 */ /* 0x000fea0003800000 */
.L_x_910:
        /* <DEDUP_REMOVED lines=62> */
[----:B-1----:R-:W-:Y:S01]  /*1ab0*/  MOV R6, RZ ;  /* 0x000000ff00067202 */ /* 0x002fe20000000f00 */
        /* <DEDUP_REMOVED lines=13> */
[----:B0-----:R-:W-:Y:S02]  /*1b90*/  IMAD R9, R4, R8, R9 ;  /* 0x0000000804097224 */ /* 0x001fe400078e0209 */
[----:B------:R-:W-:Y:S02]  /*1ba0*/  IMAD.MOV.U32 R4, RZ, RZ, R7 ;  /* 0x000000ffff047224 */ /* 0x000fe400078e0007 */
.L_x_909:
[----:B------:R-:W0:Y:S01]  /*1bb0*/  I2F.U32.RP R5, c[0x0][0x244] ;  /* 0x0000910000057b06 */ /* 0x000e220000209000 */
[----:B------:R-:W-:Y:S01]  /*1bc0*/  ISETP.NE.U32.AND P2, PT, RZ, c[0x0][0x244], PT ;  /* 0x00009100ff007a0c */ /* 0x000fe20003f45070 */
[----:B------:R-:W-:-:S06]  /*1bd0*/  IMAD R9, R4, c[0x0][0x1cc], R9 ;  /* 0x0000730004097a24 */ /* 0x000fcc00078e0209 */
[----:B0-----:R-:W0:Y:S02]  /*1be0*/  MUFU.RCP R5, R5 ;  /* 0x0000000500057308 */ /* 0x001e240000001000 */
[----:B0-----:R-:W-:-:S06]  /*1bf0*/  IADD3 R6, R5, 0xffffffe, RZ ;  /* 0x0ffffffe05067810 */ /* 0x001fcc0007ffe0ff */
[----:B------:R0:W1:Y:S02]  /*1c00*/  F2I.FTZ.U32.TRUNC.NTZ R7, R6 ;  /* 0x0000000600077305 */ /* 0x000064000021f000 */
[----:B0-----:R-:W-:Y:S01]  /*1c10*/  IMAD.MOV.U32 R6, RZ, RZ, RZ ;  /* 0x000000ffff067224 */ /* 0x001fe200078e00ff */
[----:B-1----:R-:W-:-:S05]  /*1c20*/  IADD3 R3, RZ, -R7, RZ ;  /* 0x80000007ff037210 */ /* 0x002fca0007ffe0ff */
        /* <DEDUP_REMOVED lines=15> */
.L_x_908:
[----:B------:R-:W-:Y:S05]  /*1d20*/  BSYNC B0 ;  /* 0x0000000000007941 */ /* 0x000fea0003800000 */
.L_x_907:
[----:B------:R-:W-:Y:S01]  /*1d30*/  ISETP.GE.AND P0, PT, R0, 0x3, PT ;  /* 0x000000030000780c */ /* 0x000fe20003f06270 */
[----:B------:R-:W-:Y:S01]  /*1d40*/  BSSY B0, `(.L_x_912) ;  /* 0x00000e4000007945 */ /* 0x000fe20003800000 */
[----:B------:R-:W-:Y:S01]  /*1d50*/  HFMA2.MMA R30, -RZ, RZ, 0, 0 ;  /* 0x00000000ff1e7435 */ /* 0x000fe200000001ff */
[----:B------:R-:W-:Y:S02]  /*1d60*/  IMAD.MOV.U32 R32, RZ, RZ, RZ ;  /* 0x000000ffff207224 */ /* 0x000fe400078e00ff */
[----:B------:R-:W-:-:S08]  /*1d70*/  IMAD.MOV.U32 R26, RZ, RZ, RZ ;  /* 0x000000ffff1a7224 */ /* 0x000fd000078e00ff */
[----:B------:R-:W-:Y:S05]  /*1d80*/  @!P0 BRA `(.L_x_913) ;  /* 0x00000df000008947 */ /* 0x000fea0003800000 */
[----:B------:R-:W-:Y:S01]  /*1d90*/  IMAD.MOV.U32 R2, RZ, RZ, c[0x0][0x230] ;  /* 0x00008c00ff027624 */ /* 0x000fe200078e00ff */
[----:B------:R-:W-:Y:S01]  /*1da0*/  IADD3 R4, R36, 0x2, RZ ;  /* 0x0000000224047810 */ /* 0x000fe20007ffe0ff */
[----:B------:R-:W-:-:S03]  /*1db0*/  IMAD.MOV.U32 R30, RZ, RZ, RZ ;  /* 0x000000ffff1e7224 */ /* 0x000fc600078e00ff */
[----:B------:R-:W-:Y:S01]  /*1dc0*/  ISETP.GE.AND P0, PT, R2, 0x2, PT ;  /* 0x000000020200780c */ /* 0x000fe20003f06270 */
[----:B------:R-:W-:-:S12]  /*1dd0*/  IMAD.MOV.U32 R5, RZ, RZ, R4 ;  /* 0x000000ffff057224 */ /* 0x000fd800078e0004 */
[----:B------:R-:W-:Y:S05]  /*1de0*/  @!P0 BRA `(.L_x_914) ;  /* 0x00000c2000008947 */ /* 0x000fea0003800000 */
[----:B------:R-:W-:Y:S01]  /*1df0*/  LOP3.LUT R2, RZ, c[0x0][0x230], RZ, 0x33, !PT ;  /* 0x00008c00ff027a12 */ /* 0x000fe200078e33ff */
[----:B------:R-:W-:Y:S01]  /*1e00*/  IMAD.MOV.U32 R30, RZ, RZ, RZ ;  /* 0x000000ffff1e7224 */ /* 0x000fe200078e00ff */
[----:B------:R-:W-:Y:S01]  /*1e10*/  MOV R7, c[0x0][0x230] ;  /* 0x00008c0000077a02 */ /* 0x000fe20000000f00 */
[----:B------:R-:W-:Y:S01]  /*1e20*/  IMAD.MOV.U32 R5, RZ, RZ, R4 ;  /* 0x000000ffff057224 */ /* 0x000fe200078e0004 */
        /* <DEDUP_REMOVED lines=9> */
[----:B------:R-:W-:Y:S01]  /*1ec0*/  IMAD.IADD R8, R3, 0x1, -R6 ;  /* 0x0000000103087824 */ /* 0x000fe200078e0a06 */
[----:B------:R-:W-:Y:S01]  /*1ed0*/  MOV R5, R4 ;  /* 0x0000000400057202 */ /* 0x000fe20000000f00 */
[----:B------:R-:W-:Y:S02]  /*1ee0*/  IMAD.MOV.U32 R30, RZ, RZ, RZ ;  /* 0x000000ffff1e7224 */ /* 0x000fe400078e00ff */
.L_x_916:
[C---:B------:R-:W-:Y:S02]  /*1ef0*/  IADD3 R11, R7.reuse, -0x1, RZ ;  /* 0xffffffff070b7810 */ /* 0x040fe40007ffe0ff */
[----:B------:R-:W-:Y:S02]  /*1f00*/  IADD3 R8, R8, -0x4, RZ ;  /* 0xfffffffc08087810 */ /* 0x000fe40007ffe0ff */
[----:B------:R-:W-:Y:S01]  /*1f10*/  IADD3 R7, R7, -0x4, RZ ;  /* 0xfffffffc07077810 */ /* 0x000fe20007ffe0ff */
[----:B------:R-:W-:-:S04]  /*1f20*/  IMAD.SHL.U32 R11, R11, 0x4, RZ ;  /* 0x000000040b0b7824 */ /* 0x000fc800078e00ff */
        /* <DEDUP_REMOVED lines=40> */
[----:B------:R-:W-:Y:S01]  /*21b0*/  @P1 IMAD.IADD R17, R17, 0x1, -R10 ;  /* 0x0000000111111824 */ /* 0x000fe200078e0a0a */
[----:B------:R-:W0:Y:S01]  /*21c0*/  I2F.U32.RP R18, R14 ;  /* 0x0000000e00127306 */ /* 0x000e220000209000 */
[----:B------:R-:W-:-:S03]  /*21d0*/  @P1 IADD3 R16, R16, 0x1, RZ ;  /* 0x0000000110101810 */ /* 0x000fc60007ffe0ff */
[----:B------:R-:W-:Y:S02]  /*21e0*/  ISETP.GE.U32.AND P2, PT, R17, R10, PT ;  /* 0x0000000a1100720c */ /* 0x000fe40003f46070 */
[----:B------:R-:W-:Y:S02]  /*21f0*/  IADD3 R17, RZ, -R13, RZ ;  /* 0x8000000dff117210 */ /* 0x000fe40007ffe0ff */
[----:B------:R1:W3:Y:S08]  /*2200*/  F2I.FTZ.U32.TRUNC.NTZ R3, R2 ;  /* 0x0000000200037305 */ /* 0x0002f0000021f000 */
[----:B0-----:R-:W0:Y:S01]  /*2210*/  MUFU.RCP R18, R18 ;  /* 0x0000001200127308 */ /* 0x001e220000001000 */
[----:B-1----:R-:W-:Y:S01]  /*2220*/  IMAD.MOV.U32 R2, RZ, RZ, RZ ;  /* 0x000000ffff027224 */ /* 0x002fe200078e00ff */
[----:B------:R-:W-:-:S02]  /*2230*/  @P2 IADD3 R16, R16, 0x1, RZ ;  /* 0x0000000110102810 */ /* 0x000fc40007ffe0ff */
[----:B------:R-:W-:Y:S02]  /*2240*/  @!P3 LOP3.LUT R16, RZ, R10, RZ, 0x33, !PT ;  /* 0x0000000aff10b212 */ /* 0x000fe400078e33ff */
        /* <DEDUP_REMOVED lines=10> */
[----:B------:R-:W-:Y:S01]  /*22f0*/  @P1 IMAD.IADD R2, R2, 0x1, -R13 ;  /* 0x0000000102021824 */ /* 0x000fe200078e0a0d */
[----:B------:R-:W-:-:S04]  /*2300*/  @P1 IADD3 R17, R17, 0x1, RZ ;  /* 0x0000000111111810 */ /* 0x000fc80007ffe0ff */
[----:B------:R-:W-:Y:S01]  /*2310*/  ISETP.GE.U32.AND P2, PT, R2, R13, PT ;  /* 0x0000000d0200720c */ /* 0x000fe20003f46070 */
[----:B------:R-:W-:-:S10]  /*2320*/  HFMA2.MMA R2, -RZ, RZ, 0, 0 ;  /* 0x00000000ff027435 */ /* 0x000fd400000001ff */
[----:B------:R-:W-:Y:S02]  /*2330*/  IMAD.HI.U32 R18, R3, R19, R2 ;  /* 0x0000001303127227 */ /* 0x000fe400078e0002 */
[----:B------:R-:W-:Y:S01]  /*2340*/  @P2 IADD3 R17, R17, 0x1, RZ ;  /* 0x0000000111112810 */ /* 0x000fe20007ffe0ff */
[----:B------:R-:W0:Y:S01]  /*2350*/  LDC R2, c[0x0][R11+0x1cc] ;  /* 0x000073000b027b82 */ /* 0x000e220000000800 */
[----:B------:R-:W-:Y:S02]  /*2360*/  @!P3 LOP3.LUT R17, RZ, R13, RZ, 0x33, !PT ;  /* 0x0000000dff11b212 */ /* 0x000fe400078e33ff */
[----:B------:R-:W-:-:S03]  /*2370*/  ISETP.NE.U32.AND P3, PT, R14, RZ, PT ;  /* 0x000000ff0e00720c */ /* 0x000fc60003f65070 */
[----:B------:R-:W-:Y:S02]  /*2380*/  IMAD.HI.U32 R20, R18, R17, RZ ;  /* 0x0000001112147227 */ /* 0x000fe400078e00ff */
[----:B------:R-:W1:Y:S02]  /*2390*/  LDC R18, c[0x0][R11+0x1c8] ;  /* 0x000072000b127b82 */ /* 0x000e640000000800 */
[----:B------:R-:W-:-:S04]  /*23a0*/  IMAD.MOV R3, RZ, RZ, -R20 ;  /* 0x000000ffff037224 */ /* 0x000fc800078e0a14 */
[----:B------:R-:W-:Y:S02]  /*23b0*/  IMAD R3, R14, R3, R17 ;  /* 0x000000030e037224 */ /* 0x000fe400078e0211 */
[----:B------:R-:W3:Y:S03]  /*23c0*/  LDC R19, c[0x0][R11+0x1c4] ;  /* 0x000071000b137b82 */ /* 0x000ee60000000800 */
        /* <DEDUP_REMOVED lines=8> */
[----:B0-----:R-:W-:Y:S01]  /*2450*/  IMAD R2, R3, R2, R30 ;  /* 0x0000000203027224 */ /* 0x001fe200078e021e */
[----:B------:R-:W-:Y:S01]  /*2460*/  IADD3 R3, -R17, RZ, RZ ;  /* 0x000000ff11037210 */ /* 0x000fe20007ffe1ff */
[----:B------:R-:W-:Y:S02]  /*2470*/  IMAD R15, R10, R5, R15 ;  /* 0x000000050a0f7224 */ /* 0x000fe400078e020f */
[----:B------:R-:W-:Y:S02]  /*2480*/  @P2 IADD3 R20, R20, 0x1, RZ ;  /* 0x0000000114142810 */ /* 0x000fe40007ffe0ff */
[----:B------:R-:W-:Y:S01]  /*2490*/  @!P3 LOP3.LUT R20, RZ, R14, RZ, 0x33, !PT ;  /* 0x0000000eff14b212 */ /* 0x000fe200078e33ff */
[----:B------:R-:W-:-:S02]  /*24a0*/  IMAD R13, R13, R3, R16 ;  /* 0x000000030d0d7224 */ /* 0x000fc400078e0210 */
[----:B-1----:R-:W-:Y:S02]  /*24b0*/  IMAD R2, R15, R18, R2 ;  /* 0x000000120f027224 */ /* 0x002fe400078e0202 */
[--C-:B------:R-:W-:Y:S02]  /*24c0*/  IMAD.MOV R3, RZ, RZ, -R20.reuse ;  /* 0x000000ffff037224 */ /* 0x100fe400078e0a14 */
[----:B------:R-:W-:Y:S02]  /*24d0*/  IMAD.MOV.U32 R5, RZ, RZ, R20 ;  /* 0x000000ffff057224 */ /* 0x000fe400078e0014 */
[----:B------:R-:W-:Y:S02]  /*24e0*/  IMAD R17, R14, R3, R17 ;  /* 0x000000030e117224 */ /* 0x000fe400078e0211 */
[----:B---3--:R-:W-:-:S04]  /*24f0*/  IMAD R2, R13, R19, R2 ;  /* 0x000000130d027224 */ /* 0x008fc800078e0202 */
[----:B--2---:R-:W-:Y:S01]  /*2500*/  IMAD R30, R17, R21, R2 ;  /* 0x00000015111e7224 */ /* 0x004fe200078e0202 */
[----:B------:R-:W-:Y:S05]  /*2510*/  @P1 BRA `(.L_x_916) ;  /* 0xfffff9d000001947 */ /* 0x000fea000383ffff */
[----:B------:R-:W-:Y:S05]  /*2520*/  BSYNC B1 ;  /* 0x0000000000017941 */ /* 0x000fea0003800000 */
.L_x_915:
        /* <DEDUP_REMOVED lines=77> */
[----:B0-----:R-:W-:Y:S02]  /*2a00*/  IMAD R30, R3, R11, R30 ;  /* 0x0000000b031e7224 */ /* 0x001fe400078e021e */
.L_x_914:
[----:B------:R-:W0:Y:S01]  /*2a10*/  I2F.U32.RP R6, c[0x0][0x244] ;  /* 0x0000910000067b06 */ /* 0x000e220000209000 */
[----:B------:R-:W-:Y:S01]  /*2a20*/  IMAD.MOV.U32 R2, RZ, RZ, RZ ;  /* 0x000000ffff027224 */ /* 0x000fe200078e00ff */
[----:B------:R-:W-:Y:S01]  /*2a30*/  ISETP.NE.U32.AND P2, PT, RZ, c[0x0][0x244], PT ;  /* 0x00009100ff007a0c */ /* 0x000fe20003f45070 */
[----:B------:R-:W-:-:S05]  /*2a40*/  IMAD R30, R5, c[0x0][0x1cc], R30 ;  /* 0x00007300051e7a24 */ /* 0x000fca00078e021e */
[----:B0-----:R-:W0:Y:S02]  /*2a50*/  MUFU.RCP R6, R6 ;  /* 0x0000000600067308 */ /* 0x001e240000001000 */
[----:B0-----:R-:W-:-:S06]  /*2a60*/  IADD3 R7, R6, 0xffffffe, RZ ;  /* 0x0ffffffe06077810 */ /* 0x001fcc0007ffe0ff */
[----:B------:R-:W0:Y:S02]  /*2a70*/  F2I.FTZ.U32.TRUNC.NTZ R3, R7 ;  /* 0x0000000700037305 */ /* 0x000e24000021f000 */
[----:B0-----:R-:W-:-:S04]  /*2a80*/  IMAD.MOV R11, RZ, RZ, -R3 ;  /* 0x000000ffff0b7224 */ /* 0x001fc800078e0a03 */
        /* <DEDUP_REMOVED lines=15> */
.L_x_913:
[----:B------:R-:W-:Y:S05]  /*2b80*/  BSYNC B0 ;  /* 0x0000000000007941 */ /* 0x000fea0003800000 */
.L_x_912:
[----:B------:R-:W-:Y:S01]  /*2b90*/  ISETP.GE.AND P0, PT, R0, 0x4, PT ;  /* 0x000000040000780c */ /* 0x000fe20003f06270 */
[----:B------:R-:W-:Y:S01]  /*2ba0*/  BSSY B0, `(.L_x_917) ;  /* 0x00000e3000007945 */ /* 0x000fe20003800000 */
[----:B------:R-:W-:-:S11]  /*2bb0*/  HFMA2.MMA R28, -RZ, RZ, 0, 0 ;  /* 0x00000000ff1c7435 */ /* 0x000fd600000001ff */
        /* <DEDUP_REMOVED lines=15> */
[----:B------:R-:W-:Y:S02]  /*2cb0*/  ISETP.GE.U32.AND P1, PT, R3, 0x3, PT ;  /* 0x000000030300780c */ /* 0x000fe40003f26070 */
[----:B------:R-:W-:-:S11]  /*2cc0*/  LOP3.LUT P0, R6, R6, 0x3, RZ, 0xc0, !PT ;  /* 0x0000000306067812 */ /* 0x000fd6000780c0ff */
[----:B------:R-:W-:Y:S05]  /*2cd0*/  @!P1 BRA `(.L_x_920) ;  /* 0x000006a000009947 */ /* 0x000fea0003800000 */
[----:B------:R-:W-:Y:S01]  /*2ce0*/  IADD3 R2, R2, 0x2, RZ ;  /* 0x0000000202027810 */ /* 0x000fe20007ffe0ff */
[----:B------:R-:W-:Y:S01]  /*2cf0*/  BSSY B1, `(.L_x_920) ;  /* 0x0000068000017945 */ /* 0x000fe20003800000 */
[----:B------:R-:W-:Y:S02]  /*2d00*/  IMAD.MOV.U32 R5, RZ, RZ, R4 ;  /* 0x000000ffff057224 */ /* 0x000fe400078e0004 */
[----:B------:R-:W-:Y:S01]  /*2d10*/  LOP3.LUT R3, R2, 0x3, RZ, 0xc0, !PT ;  /* 0x0000000302037812 */ /* 0x000fe200078ec0ff */
[----:B------:R-:W-:-:S04]  /*2d20*/  IMAD.MOV.U32 R32, RZ, RZ, RZ ;  /* 0x000000ffff207224 */ /* 0x000fc800078e00ff */
[----:B------:R-:W-:-:S03]  /*2d30*/  IMAD.IADD R8, R2, 0x1, -R3 ;  /* 0x0000000102087824 */ /* 0x000fc600078e0a03 */
.L_x_921:
[----:B------:R-:W-:Y:S02]  /*2d40*/  IADD3 R11, R7, -0x1, RZ ;  /* 0xffffffff070b7810 */ /* 0x000fe40007ffe0ff */
[----:B------:R-:W-:Y:S02]  /*2d50*/  IADD3 R8, R8, -0x4, RZ ;  /* 0xfffffffc08087810 */ /* 0x000fe40007ffe0ff */
[----:B------:R-:W-:Y:S02]  /*2d60*/  SHF.L.U32 R11, R11, 0x2, RZ ;  /* 0x000000020b0b7819 */ /* 0x000fe400000006ff */
[----:B------:R-:W-:Y:S02]  /*2d70*/  IADD3 R7, R7, -0x4, RZ ;  /* 0xfffffffc07077810 */ /* 0x000fe40007ffe0ff */
        /* <DEDUP_REMOVED lines=24> */
[----:B------:R-:W-:Y:S01]  /*2f00*/  @P1 IMAD.IADD R17, R17, 0x1, -R12 ;  /* 0x0000000111111824 */ /* 0x000fe200078e0a0c */
[----:B------:R-:W-:-:S04]  /*2f10*/  @P1 IADD3 R15, R15, 0x1, RZ ;  /* 0x000000010f0f1810 */ /* 0x000fc80007ffe0ff */
[----:B------:R-:W-:Y:S02]  /*2f20*/  ISETP.GE.U32.AND P2, PT, R17, R12, PT ;  /* 0x0000000c1100720c */ /* 0x000fe40003f46070 */
[----:B------:R-:W-:-:S05]  /*2f30*/  IADD3 R17, RZ, -R10, RZ ;  /* 0x8000000aff117210 */ /* 0x000fca0007ffe0ff */
[----:B----4-:R-:W-:-:S04]  /*2f40*/  IMAD R17, R17, R3, RZ ;  /* 0x0000000311117224 */ /* 0x010fc800078e02ff */
[----:B------:R-:W-:Y:S01]  /*2f50*/  IMAD.HI.U32 R2, R3, R17, R2 ;  /* 0x0000001103027227 */ /* 0x000fe200078e0002 */
[----:B-1----:R-:W0:Y:S01]  /*2f60*/  I2F.U32.RP R18, R13 ;  /* 0x0000000d00127306 */ /* 0x002e220000209000 */
[----:B------:R-:W-:Y:S02]  /*2f70*/  @P2 IADD3 R15, R15, 0x1, RZ ;  /* 0x000000010f0f2810 */ /* 0x000fe40007ffe0ff */
[----:B------:R-:W-:Y:S02]  /*2f80*/  @!P3 LOP3.LUT R15, RZ, R12, RZ, 0x33, !PT ;  /* 0x0000000cff0fb212 */ /* 0x000fe400078e33ff */
[----:B------:R-:W-:-:S03]  /*2f90*/  ISETP.NE.U32.AND P3, PT, R10, RZ, PT ;  /* 0x000000ff0a00720c */ /* 0x000fc60003f65070 */
[----:B------:R-:W-:-:S04]  /*2fa0*/  IMAD.HI.U32 R16, R2, R15, RZ ;  /* 0x0000000f02107227 */ /* 0x000fc800078e00ff */
[----:B------:R-:W-:Y:S01]  /*2fb0*/  IMAD.MOV R17, RZ, RZ, -R16 ;  /* 0x000000ffff117224 */ /* 0x000fe200078e0a10 */
[----:B0-----:R-:W0:Y:S03]  /*2fc0*/  MUFU.RCP R18, R18 ;  /* 0x0000001200127308 */ /* 0x001e260000001000 */
[----:B------:R-:W-:-:S05]  /*2fd0*/  IMAD R17, R10, R17, R15 ;  /* 0x000000110a117224 */ /* 0x000fca00078e020f */
[C---:B------:R-:W-:Y:S02]  /*2fe0*/  ISETP.GE.U32.AND P1, PT, R17.reuse, R10, PT ;  /* 0x0000000a1100720c */ /* 0x040fe40003f26070 */
[----:B0-----:R-:W-:Y:S02]  /*2ff0*/  IADD3 R2, R18, 0xffffffe, RZ ;  /* 0x0ffffffe12027810 */ /* 0x001fe40007ffe0ff */
[----:B------:R-:W0:Y:S09]  /*3000*/  I2F.U32.RP R18, R14 ;  /* 0x0000000e00127306 */ /* 0x000e320000209000 */
[----:B------:R-:W-:Y:S01]  /*3010*/  @P1 IMAD.IADD R17, R17, 0x1, -R10 ;  /* 0x0000000111111824 */ /* 0x000fe200078e0a0a */
[----:B------:R-:W-:-:S04]  /*3020*/  @P1 IADD3 R16, R16, 0x1, RZ ;  /* 0x0000000110101810 */ /* 0x000fc80007ffe0ff */
[----:B------:R-:W-:Y:S01]  /*3030*/  ISETP.GE.U32.AND P2, PT, R17, R10, PT ;  /* 0x0000000a1100720c */ /* 0x000fe20003f46070 */
[----:B------:R-:W-:Y:S01]  /*3040*/  IMAD.MOV R17, RZ, RZ, -R13 ;  /* 0x000000ffff117224 */ /* 0x000fe200078e0a0d */
[----:B------:R1:W3:Y:S08]  /*3050*/  F2I.FTZ.U32.TRUNC.NTZ R3, R2 ;  /* 0x0000000200037305 */ /* 0x0002f0000021f000 */
[----:B0-----:R-:W0:Y:S01]  /*3060*/  MUFU.RCP R18, R18 ;  /* 0x0000001200127308 */ /* 0x001e220000001000 */
[----:B-1----:R-:W-:-:S02]  /*3070*/  HFMA2.MMA R2, -RZ, RZ, 0, 0 ;  /* 0x00000000ff027435 */ /* 0x002fc400000001ff */
[----:B------:R-:W-:Y:S02]  /*3080*/  @P2 IADD3 R16, R16, 0x1, RZ ;  /* 0x0000000110102810 */ /* 0x000fe40007ffe0ff */
        /* <DEDUP_REMOVED lines=40> */
[----:B---3--:R-:W-:Y:S02]  /*3310*/  IMAD R2, R15, R18, R2 ;  /* 0x000000120f027224 */ /* 0x008fe400078e0202 */
[----:B------:R-:W-:Y:S02]  /*3320*/  IMAD.MOV.U32 R5, RZ, RZ, R20 ;  /* 0x000000ffff057224 */ /* 0x000fe400078e0014 */
[----:B-1----:R-:W-:Y:S02]  /*3330*/  IMAD R2, R13, R19, R2 ;  /* 0x000000130d027224 */ /* 0x002fe400078e0202 */
[----:B------:R-:W-:-:S04]  /*3340*/  IMAD R17, R14, R3, R17 ;  /* 0x000000030e117224 */ /* 0x000fc800078e0211 */
[----:B--2---:R-:W-:Y:S01]  /*3350*/  IMAD R32, R17, R21, R2 ;  /* 0x0000001511207224 */ /* 0x004fe200078e0202 */
[----:B------:R-:W-:Y:S05]  /*3360*/  @P1 BRA `(.L_x_921) ;  /* 0xfffff9d000001947 */ /* 0x000fea000383ffff */
[----:B------:R-:W-:Y:S05]  /*3370*/  BSYNC B1 ;  /* 0x0000000000017941 */ /* 0x000fea0003800000 */
.L_x_920:
        /* <DEDUP_REMOVED lines=12> */
[----:B------:R-:W-:Y:S02]  /*3440*/  IMAD.HI.U32 R12, R11, R7, R10 ;  /* 0x000000070b0c7227 */ /* 0x000fe400078e000a */
[----:B------:R-:W0:Y:S04]  /*3450*/  LDC R11, c[0x0][R2+0x1cc] ;  /* 0x00007300020b7b82 */ /* 0x000e280000000800 */
        /* <DEDUP_REMOVED lines=47> */
[----:B0-----:R-:W-:Y:S01]  /*3750*/  MOV R6, RZ ;  /* 0x000000ff00067202 */ /* 0x001fe20000000f00 */
        /* <DEDUP_REMOVED lines=15> */
[----:B0-----:R-:W-:Y:S02]  /*3850*/  IMAD R32, R3, R11, R32 ;  /* 0x0000000b03207224 */ /* 0x001fe400078e0220 */
.L_x_919:
[----:B------:R-:W0:Y:S01]  /*3860*/  I2F.U32.RP R6, c[0x0][0x244] ;  /* 0x0000910000067b06 */ /* 0x000e220000209000 */
[----:B------:R-:W-:Y:S01]  /*3870*/  IMAD.MOV.U32 R2, RZ, RZ, RZ ;  /* 0x000000ffff027224 */ /* 0x000fe200078e00ff */
[----:B------:R-:W-:Y:S01]  /*3880*/  ISETP.NE.U32.AND P2, PT, RZ, c[0x0][0x244], PT ;  /* 0x00009100ff007a0c */ /* 0x000fe20003f45070 */
[----:B------:R-:W-:-:S05]  /*3890*/  IMAD R32, R5, c[0x0][0x1cc], R32 ;  /* 0x0000730005207a24 */ /* 0x000fca00078e0220 */
[----:B0-----:R-:W0:Y:S02]  /*38a0*/  MUFU.RCP R6, R6 ;  /* 0x0000000600067308 */ /* 0x001e240000001000 */
[----:B0-----:R-:W-:-:S06]  /*38b0*/  IADD3 R7, R6, 0xffffffe, RZ ;  /* 0x0ffffffe06077810 */ /* 0x001fcc0007ffe0ff */
[----:B------:R-:W0:Y:S02]  /*38c0*/  F2I.FTZ.U32.TRUNC.NTZ R3, R7 ;  /* 0x0000000700037305 */ /* 0x000e24000021f000 */
[----:B0-----:R-:W-:-:S05]  /*38d0*/  IADD3 R11, RZ, -R3, RZ ;  /* 0x80000003ff0b7210 */ /* 0x001fca0007ffe0ff */
        /* <DEDUP_REMOVED lines=15> */
.L_x_918:
[----:B------:R-:W-:Y:S05]  /*39d0*/  BSYNC B0 ;  /* 0x0000000000007941 */ /* 0x000fea0003800000 */
.L_x_917:
[----:B------:R-:W-:-:S13]  /*39e0*/  ISETP.NE.AND P0, PT, RZ, UR38, PT ;  /* 0x00000026ff007c0c */ /* 0x000fda000bf05270 */
[----:B------:R-:W-:Y:S01]  /*39f0*/  @P0 IMAD.MOV.U32 R4, RZ, RZ, c[0x0][0x320] ;  /* 0x0000c800ff040624 */ /* 0x000fe200078e00ff */
[----:B------:R-:W-:-:S06]  /*3a00*/  @P0 MOV R5, c[0x0][0x324] ;  /* 0x0000c90000050a02 */ /* 0x000fcc0000000f00 */
[----:B------:R-:W2:Y:S01]  /*3a10*/  @P0 LDG.E.64 R4, [R4.64] ;  /* 0x0000002404040981 */ /* 0x000ea2000c1e1b00 */
[----:B------:R-:W-:Y:S02]  /*3a20*/  IMAD.MOV.U32 R2, RZ, RZ, c[0x0][0x318] ;  /* 0x0000c600ff027624 */ /* 0x000fe400078e00ff */
[----:B------:R-:W-:Y:S02]  /*3a30*/  IMAD.MOV.U32 R3, RZ, RZ, c[0x0][0x31c] ;  /* 0x0000c700ff037624 */ /* 0x000fe400078e00ff */
[----:B------:R-:W-:Y:S02]  /*3a40*/  IMAD.MOV.U32 R6, RZ, RZ, c[0x0][0x318] ;  /* 0x0000c600ff067624 */ /* 0x000fe400078e00ff */
[----:B------:R-:W-:-:S05]  /*3a50*/  IMAD.MOV.U32 R7, RZ, RZ, c[0x0][0x31c] ;  /* 0x0000c700ff077624 */ /* 0x000fca00078e00ff */
[----:B------:R-:W3:Y:S01]  /*3a60*/  @P0 LDG.E.64 R2, [R6.64] ;  /* 0x0000002406020981 */ /* 0x000ee2000c1e1b00 */
[----:B------:R-:W-:Y:S01]  /*3a70*/  MOV R8, c[0x0][0x320] ;  /* 0x0000c80000087a02 */ /* 0x000fe20000000f00 */
[----:B------:R-:W-:Y:S01]  /*3a80*/  IMAD.MOV.U32 R13, RZ, RZ, c[0x0][0x324] ;  /* 0x0000c900ff0d7624 */ /* 0x000fe200078e00ff */
[----:B------:R-:W-:Y:S01]  /*3a90*/  IADD3 R32, P2, R32, c[0x0][0x160], RZ ;  /* 0x0000580020207a10 */ /* 0x000fe20007f5e0ff */
[----:B------:R-:W-:Y:S02]  /*3aa0*/  IMAD R11, R37, -0x326172a9, RZ ;  /* 0xcd9e8d57250b7824 */ /* 0x000fe400078e02ff */
[----:B------:R-:W-:Y:S02]  /*3ab0*/  IMAD.MOV.U32 R29, RZ, RZ, 0x4 ;  /* 0x00000004ff1d7424 */ /* 0x000fe400078e00ff */
[----:B------:R-:W-:Y:S02]  /*3ac0*/  IMAD.X R33, RZ, RZ, c[0x0][0x164], P2 ;  /* 0x00005900ff217624 */ /* 0x000fe400010e06ff */
[----:B------:R-:W-:-:S04]  /*3ad0*/  IMAD.WIDE.U32 R24, R24, R29, c[0x0][0x238] ;  /* 0x00008e0018187625 */ /* 0x000fc800078e001d */
[----:B------:R-:W-:Y:S01]  /*3ae0*/  IMAD.WIDE.U32 R26, R26, R29, c[0x0][0x238] ;  /* 0x00008e001a1a7625 */ /* 0x000fe200078e001d */
        /* <DEDUP_REMOVED lines=109> */
[----:B------:R-:W-:Y:S01]  /*41c0*/  IMAD.WIDE.U32 R2, R6, -0x2daee0ad, RZ ;  /* 0xd2511f5306027825 */ /* 0x000fe200078e00ff */
[----:B------:R-:W-:Y:S02]  /*41d0*/  MOV R8, R4 ;  /* 0x0000000400087202 */ /* 0x000fe40000000f00 */
[----:B------:R-:W-:Y:S01]  /*41e0*/  LOP3.LUT R10, R5, R10, R11, 0x96, !PT ;  /* 0x0000000a050a7212 */ /* 0x000fe200078e960b */
[----:B------:R-:W-:Y:S01]  /*41f0*/  IMAD.WIDE.U32 R6, R7, -0x326172a9, RZ ;  /* 0xcd9e8d5707067825 */ /* 0x000fe200078e00ff */
[----:B------:R-:W-:-:S03]  /*4200*/  LOP3.LUT R12, R3, R12, R13, 0x96, !PT ;  /* 0x0000000c030c7212 */ /* 0x000fc600078e960d */
[----:B------:R-:W-:Y:S01]  /*4210*/  IMAD.WIDE.U32 R28, R28, R29, c[0x0][0x238] ;  /* 0x00008e001c1c7625 */ /* 0x000fe200078e001d */
[----:B------:R-:W-:Y:S02]  /*4220*/  LOP3.LUT R11, R7, R16, R11, 0x96, !PT ;  /* 0x00000010070b7212 */ /* 0x000fe400078e960b */
[----:B------:R-:W-:Y:S01]  /*4230*/  IADD3 R16, P0, R9, c[0x0][0x160], RZ ;  /* 0x0000580009107a10 */ /* 0x000fe20007f1e0ff */
[----:B------:R-:W-:Y:S02]  /*4240*/  IMAD.MOV.U32 R13, RZ, RZ, R2 ;  /* 0x000000ffff0d7224 */ /* 0x000fe400078e0002 */
[----:B------:R-:W-:Y:S02]  /*4250*/  IMAD.MOV.U32 R9, RZ, RZ, R12 ;  /* 0x000000ffff097224 */ /* 0x000fe400078e000c */
        /* <DEDUP_REMOVED lines=9> */
[----:B------:R-:W-:Y:S02]  /*42f0*/  @P0 IMAD.MOV.U32 R9, RZ, RZ, R4 ;  /* 0x000000ffff090224 */ /* 0x000fe400078e0004 */
[----:B------:R-:W-:Y:S02]  /*4300*/  @P0 IMAD.MOV.U32 R13, RZ, RZ, R12 ;  /* 0x000000ffff0d0224 */ /* 0x000fe400078e000c */
[----:B------:R-:W-:Y:S02]  /*4310*/  @P0 IMAD.MOV.U32 R8, RZ, RZ, R10 ;  /* 0x000000ffff080224 */ /* 0x000fe400078e000a */
[----:B------:R-:W-:Y:S01]  /*4320*/  @P0 IMAD.MOV.U32 R11, RZ, RZ, R2 ;  /* 0x000000ffff0b0224 */ /* 0x000fe200078e0002 */
[----:B------:R-:W-:Y:S05]  /*4330*/  BRA `(.L_x_922) ;  /* 0x0000004000007947 */ /* 0x000fea0003800000 */
.L_x_923:
[----:B------:R-:W-:Y:S01]  /*4340*/  IMAD.MOV.U32 R13, RZ, RZ, R11 ;  /* 0x000000ffff0d7224 */ /* 0x000fe200078e000b */
[----:B------:R-:W-:Y:S01]  /*4350*/  MOV R9, R2 ;  /* 0x0000000200097202 */ /* 0x000fe20000000f00 */
[----:B------:R-:W-:Y:S02]  /*4360*/  IMAD.MOV.U32 R8, RZ, RZ, R12 ;  /* 0x000000ffff087224 */ /* 0x000fe400078e000c */
[----:B------:R-:W-:-:S04]  /*4370*/  IMAD.MOV.U32 R11, RZ, RZ, R6 ;  /* 0x000000ffff0b7224 */ /* 0x000fc800078e0006 */
.L_x_922:
        /* <DEDUP_REMOVED lines=18> */
.L_x_6704:
[----:B------:R-:W-:Y:S05]  /*44a0*/  BRX R2 -0x44b0                                                                                                                                                                                                                                                                                                                                                                                                                                                                               (*"BRANCH_TARGETS .L_x_6705,.L_x_6706,.L_x_6707"*) ;  /* 0xffffbb5002007949 */ /* 0x000fea000383ffff */
.L_x_926:
        /* <DEDUP_REMOVED lines=14> */
[----:B------:R-:W-:Y:S02]  /*4590*/  IMAD.MOV.U32 R4, RZ, RZ, c[0x4][0x180] ;  /* 0x01006000ff047624 */ /* 0x000fe400078e00ff */
[----:B------:R-:W-:Y:S02]  /*45a0*/  IMAD.MOV.U32 R5, RZ, RZ, c[0x4][0x184] ;  /* 0x01006100ff057624 */ /* 0x000fe400078e00ff */
[----:B------:R-:W0:Y:S01]  /*45b0*/  LDC.64 R2, c[0x4][R2] ;  /* 0x0100000002027b82 */ /* 0x000e220000000a00 */
[----:B------:R-:W-:Y:S02]  /*45c0*/  IMAD.MOV.U32 R6, RZ, RZ, c[0x4][0x178] ;  /* 0x01005e00ff067624 */ /* 0x000fe400078e00ff */
[----:B------:R-:W-:Y:S02]  /*45d0*/  IMAD.MOV.U32 R7, RZ, RZ, c[0x4][0x17c] ;  /* 0x01005f00ff077624 */ /* 0x000fe400078e00ff */
        /* <DEDUP_REMOVED lines=13> */
.L_x_931:
[----:B------:R-:W-:Y:S05]  /*46b0*/  BSYNC B6 ;  /* 0x0000000000067941 */ /* 0x000fea0003800000 */
.L_x_930:
[----:B-----5:R-:W-:-:S04]  /*46c0*/  FSETP.GTU.FTZ.AND P0, PT, R39, R0, PT ;  /* 0x000000002700720b */ /* 0x020fc80003f1c000 */
[----:B------:R-:W-:-:S05]  /*46d0*/  SEL R3, RZ, 0x1, P0 ;  /* 0x00000001ff037807 */ /* 0x000fca0000000000 */
[----:B------:R1:W-:Y:S04]  /*46e0*/  STG.E.U8 [R32.64], R3 ;  /* 0x0000000320007986 */ /* 0x0003e8000c101124 */
.L_x_928:
[----:B------:R-:W-:Y:S05]  /*46f0*/  BSYNC B7 ;  /* 0x0000000000077941 */ /* 0x000fea0003800000 */
.L_x_927:
        /* <DEDUP_REMOVED lines=25> */
.L_x_933:
[----:B------:R-:W-:Y:S05]  /*4890*/  BSYNC B6 ;  /* 0x0000000000067941 */ /* 0x000fea0003800000 */
.L_x_932:
[----:B-----5:R-:W-:-:S04]  /*48a0*/  FSETP.GTU.FTZ.AND P0, PT, R38, R3, PT ;  /* 0x000000032600720b */ /* 0x020fc80003f1c000 */
[----:B------:R-:W-:-:S05]  /*48b0*/  SEL R3, RZ, 0x1, P0 ;  /* 0x00000001ff037807 */ /* 0x000fca0000000000 */
[----:B------:R1:W-:Y:S04]  /*48c0*/  STG.E.U8 [R30.64], R3 ;  /* 0x000000031e007986 */ /* 0x0003e8000c101124 */
.L_x_6706:
        /* <DEDUP_REMOVED lines=25> */
.L_x_935:
[----:B------:R-:W-:Y:S05]  /*4a60*/  BSYNC B6 ;  /* 0x0000000000067941 */ /* 0x000fea0003800000 */
.L_x_934:
[----:B-----5:R-:W-:-:S04]  /*4a70*/  FSETP.GTU.FTZ.AND P0, PT, R34, R3, PT ;  /* 0x000000032200720b */ /* 0x020fc80003f1c000 */
[----:B------:R-:W-:-:S05]  /*4a80*/  SEL R3, RZ, 0x1, P0 ;  /* 0x00000001ff037807 */ /* 0x000fca0000000000 */
[----:B------:R1:W-:Y:S04]  /*4a90*/  STG.E.U8 [R16.64], R3 ;  /* 0x0000000310007986 */ /* 0x0003e8000c101124 */
.L_x_6705:
[----:B------:R-:W-:Y:S05]  /*4aa0*/  BSYNC B8 ;  /* 0x0000000000087941 */ /* 0x000fea0003800000 */
.L_x_925:
        /* <DEDUP_REMOVED lines=10> */
[----:B------:R-:W-:Y:S02]  /*4b50*/  IMAD.MOV.U32 R5, RZ, RZ, c[0x4][0x19c] ;  /* 0x01006700ff057624 */ /* 0x000fe400078e00ff */
[----:B------:R-:W-:Y:S02]  /*4b60*/  IMAD.MOV.U32 R7, RZ, RZ, c[0x4][0x17c] ;  /* 0x01005f00ff077624 */ /* 0x000fe400078e00ff */
[----:B------:R-:W-:Y:S02]  /*4b70*/  IMAD.MOV.U32 R8, RZ, RZ, 0x27f ;  /* 0x0000027fff087424 */ /* 0x000fe400078e00ff */
[----:B------:R-:W-:-:S02]  /*4b80*/  IMAD.MOV.U32 R10, RZ, RZ, c[0x4][0x90] ;  /* 0x01002400ff0a7624 */ /* 0x000fc400078e00ff */
[----:B------:R-:W-:Y:S02]  /*4b90*/  IMAD.MOV.U32 R11, RZ, RZ, c[0x4][0x94] ;  /* 0x01002500ff0b7624 */ /* 0x000fe400078e00ff */
[----:B------:R-:W-:Y:S02]  /*4ba0*/  IMAD.MOV.U32 R13, RZ, RZ, RZ ;  /* 0x000000ffff0d7224 */ /* 0x000fe400078e00ff */
        /* <DEDUP_REMOVED lines=9> */
.L_x_937:
[----:B------:R-:W-:Y:S05]  /*4c40*/  BSYNC B6 ;  /* 0x0000000000067941 */ /* 0x000fea0003800000 */
.L_x_936:
[----:B-----5:R-:W-:-:S04]  /*4c50*/  FSETP.GTU.FTZ.AND P0, PT, R35, R0, PT ;  /* 0x000000002300720b */ /* 0x020fc80003f1c000 */
[----:B-1----:R-:W-:-:S05]  /*4c60*/  SEL R3, RZ, 0x1, P0 ;  /* 0x00000001ff037807 */ /* 0x002fca0000000000 */
[----:B------:R1:W-:Y:S01]  /*4c70*/  STG.E.U8 [R18.64], R3 ;  /* 0x0000000312007986 */ /* 0x0003e2000c101124 */
[----:B------:R-:W-:Y:S05]  /*4c80*/  BRA `(.L_x_929) ;  /* 0x0000001000007947 */ /* 0x000fea0003800000 */
.L_x_6707:
[----:B------:R-:W-:Y:S02]  /*4c90*/  BREAK B8 ;  /* 0x0000000000087942 */ /* 0x000fe40003800000 */
.L_x_929:
[----:B------:R-:W-:Y:S05]  /*4ca0*/  BSYNC B9 ;  /* 0x0000000000097941 */ /* 0x000fea0003800000 */
.L_x_924:
[----:B-1----:R-:W-:-:S04]  /*4cb0*/  IMAD.MOV.U32 R3, RZ, RZ, c[0x0][0x0] ;  /* 0x00000000ff037624 */ /* 0x002fc800078e00ff */
[----:B------:R-:W-:-:S04]  /*4cc0*/  IMAD.SHL.U32 R3, R3, 0x4, RZ ;  /* 0x0000000403037824 */ /* 0x000fc800078e00ff */
[----:B------:R-:W-:-:S05]  /*4cd0*/  IMAD R36, R3, c[0x0][0xc], R36 ;  /* 0x0000030003247a24 */ /* 0x000fca00078e0224 */
[----:B------:R-:W-:-:S13]  /*4ce0*/  ISETP.GE.U32.AND P0, PT, R36, c[0x0][0x310], PT ;  /* 0x0000c40024007a0c */ /* 0x000fda0003f06070 */
[----:B------:R-:W-:Y:S01]  /*4cf0*/  @P0 CALL.REL.NOINC `(.L_x_938) ;  /* 0x0000001000000944 */ /* 0x000fe20003c00000 */
[----:B------:R-:W-:Y:S05]  /*4d00*/  BRA `(.L_x_939) ;  /* 0xffffb38000007947 */ /* 0x000fea000383ffff */
.L_x_938:
[----:B------:R-:W-:Y:S05]  /*4d10*/  EXIT ;  /* 0x000000000000794d */ /* 0x000fea0003800000 */
.L_x_940:
        /* <DEDUP_REMOVED lines=14> */
.L_x_7252:


//--------------------- .text._ZN2at4cuda57_GLOBAL__N__cd6b329d_24_DistributionBernoulli_cu_7537a20d21kernelPointwiseApply2IZNS_6native9templates4cuda28bernoulli_tensor_cuda_kernelIbfEEvRKNS_10TensorBaseES9_NS_15PhiloxCudaStateEEUliRbSB_SB_SB_RKfSD_SD_SD_E_bSC_jLin1ELi1ELi4ELi512ELi2EEEvNS0_6detail10TensorInfoIT0_T2_EENSG_IT1_SI_EESI_T_ --------------------------
	.section	.text._ZN2at4cuda57_GLOBAL__N__cd6b329d_24_DistributionBernoulli_cu_7537a20d21kernelPointwiseApply2IZNS_6native9templates4cuda28bernoulli_tensor_cuda_kernelIbfEEvRKNS_10TensorBaseES9_NS_15PhiloxCudaStateEEUliRbSB_SB_SB_RKfSD_SD_SD_E_bSC_jLin1ELi1ELi4ELi512ELi2EEEvNS0_6detail10TensorInfoIT0_T2_EENSG_IT1_SI_EESI_T_,"ax",@progbits
	.sectioninfo	@"SHI_REGISTERS=38"
	.align	128
.text._ZN2at4cuda57_GLOBAL__N__cd6b329d_24_DistributionBernoulli_cu_7537a20d21kernelPointwiseApply2IZNS_6native9templates4cuda28bernoulli_tensor_cuda_kernelIbfEEvRKNS_10TensorBaseES9_NS_15PhiloxCudaStateEEUliRbSB_SB_SB_RKfSD_SD_SD_E_bSC_jLin1ELi1ELi4ELi512ELi2EEEvNS0_6detail10TensorInfoIT0_T2_EENSG_IT1_SI_EESI_T_:
        .type           _ZN2at4cuda57_GLOBAL__N__cd6b329d_24_DistributionBernoulli_cu_7537a20d21kernelPointwiseApply2IZNS_6native9templates4cuda28bernoulli_tensor_cuda_kernelIbfEEvRKNS_10TensorBaseES9_NS_15PhiloxCudaStateEEUliRbSB_SB_SB_RKfSD_SD_SD_E_bSC_jLin1ELi1ELi4ELi512ELi2EEEvNS0_6detail10TensorInfoIT0_T2_EENSG_IT1_SI_EESI_T_,@function
        .size           _ZN2at4cuda57_GLOBAL__N__cd6b329d_24_DistributionBernoulli_cu_7537a20d21kernelPointwiseApply2IZNS_6native9templates4cuda28bernoulli_tensor_cuda_kernelIbfEEvRKNS_10TensorBaseES9_NS_15PhiloxCudaStateEEUliRbSB_SB_SB_RKfSD_SD_SD_E_bSC_jLin1ELi1ELi4ELi512ELi2EEEvNS0_6detail10TensorInfoIT0_T2_EENSG_IT1_SI_EESI_T_,(.L_x_7253 - _ZN2at4cuda57_GLOBAL__N__cd6b329d_24_DistributionBernoulli_cu_7537a20d21kernelPointwiseApply2IZNS_6native9templates4cuda28bernoulli_tensor_cuda_kernelIbfEEvRKNS_10TensorBaseES9_NS_15PhiloxCudaStateEEUliRbSB_SB_SB_RKfSD_SD_SD_E_bSC_jLin1ELi1ELi4ELi512ELi2EEEvNS0_6detail10TensorInfoIT0_T2_EENSG_IT1_SI_EESI_T_)
        .other          _ZN2at4cuda57_GLOBAL__N__cd6b329d_24_DistributionBernoulli_cu_7537a20d21kernelPointwiseApply2IZNS_6native9templates4cuda28bernoulli_tensor_cuda_kernelIbfEEvRKNS_10TensorBaseES9_NS_15PhiloxCudaStateEEUliRbSB_SB_SB_RKfSD_SD_SD_E_bSC_jLin1ELi1ELi4ELi512ELi2EEEvNS0_6detail10TensorInfoIT0_T2_EENSG_IT1_SI_EESI_T_,@"STO_CUDA_ENTRY STV_DEFAULT"
_ZN2at4cuda57_GLOBAL__N__cd6b329d_24_DistributionBernoulli_cu_7537a20d21kernelPointwiseApply2IZNS_6native9templates4cuda28bernoulli_tensor_cuda_kernelIbfEEvRKNS_10TensorBaseES9_NS_15PhiloxCudaStateEEUliRbSB_SB_SB_RKfSD_SD_SD_E_bSC_jLin1ELi1ELi4ELi512ELi2EEEvNS0_6detail10TensorInfoIT0_T2_EENSG_IT1_SI_EESI_T_:
        /* <DEDUP_REMOVED lines=9> */
.L_x_978:
[----:B------:R-:W-:Y:S01]  /*0090*/  IADD3 R0, -R32, c[0x0][0x310], RZ ;  /* 0x0000c40020007a10 */ /* 0x000fe20007ffe1ff */
[----:B------:R-:W-:Y:S01]  /*00a0*/  BSSY B0, `(.L_x_941) ;  /* 0x00000ce000007945 */ /* 0x000fe20003800000 */
[----:B------:R-:W-:Y:S02]  /*00b0*/  IMAD.MOV.U32 R22, RZ, RZ, RZ ;  /* 0x000000ffff167224 */ /* 0x000fe400078e00ff */
[----:B------:R-:W-:Y:S01]  /*00c0*/  ISETP.GE.AND P0, PT, R0, 0x1, PT ;  /* 0x000000010000780c */ /* 0x000fe20003f06270 */
[----:B------:R-:W-:-:S12]  /*00d0*/  IMAD.MOV.U32 R20, RZ, RZ, RZ ;  /* 0x000000ffff147224 */ /* 0x000fd800078e00ff */
[----:B0-----:R-:W-:Y:S05]  /*00e0*/  @!P0 BRA `(.L_x_942) ;  /* 0x00000c9000008947 */ /* 0x001fea0003800000 */
        /* <DEDUP_REMOVED lines=21> */
.L_x_945:
[----:B------:R-:W-:Y:S01]  /*0240*/  IADD3 R6, R2, -0x1, RZ ;  /* 0xffffffff02067810 */ /* 0x000fe20007ffe0ff */
[----:B------:R-:W-:Y:S01]  /*0250*/  IMAD.MOV.U32 R10, RZ, RZ, RZ ;  /* 0x000000ffff0a7224 */ /* 0x000fe200078e00ff */
[----:B------:R-:W-:Y:S02]  /*0260*/  IADD3 R4, R4, -0x4, RZ ;  /* 0xfffffffc04047810 */ /* 0x000fe40007ffe0ff */
[----:B------:R-:W-:Y:S01]  /*0270*/  IADD3 R2, R2, -0x4, RZ ;  /* 0xfffffffc02027810 */ /* 0x000fe20007ffe0ff */
[----:B------:R-:W-:-:S04]  /*0280*/  IMAD.SHL.U32 R6, R6, 0x4, RZ ;  /* 0x0000000406067824 */ /* 0x000fc800078e00ff */
[----:B------:R-:W0:Y:S08]  /*0290*/  LDC R8, c[0x0][R6+0x168] ;  /* 0x00005a0006087b82 */ /* 0x000e300000000800 */
[----:B------:R-:W1:Y:S01]  /*02a0*/  LDC R5, c[0x0][R6+0x164] ;  /* 0x0000590006057b82 */ /* 0x000e620000000800 */
        /* <DEDUP_REMOVED lines=9> */
[----:B------:R1:W2:Y:S01]  /*0340*/  F2I.FTZ.U32.TRUNC.NTZ R13, R12 ;  /* 0x0000000c000d7305 */ /* 0x0002a2000021f000 */
        /* <DEDUP_REMOVED lines=12> */
[----:B--2---:R-:W-:-:S04]  /*0410*/  IMAD R9, R9, R13, RZ ;  /* 0x0000000d09097224 */ /* 0x004fc800078e02ff */
[----:B------:R-:W-:Y:S01]  /*0420*/  IMAD.HI.U32 R13, R13, R9, R12 ;  /* 0x000000090d0d7227 */ /* 0x000fe200078e000c */
[----:B0-----:R-:W0:Y:S01]  /*0430*/  I2F.U32.RP R11, R7 ;  /* 0x00000007000b7306 */ /* 0x001e220000209000 */
[----:B------:R-:W1:Y:S01]  /*0440*/  LDC R9, c[0x0][R6+0x15c] ;  /* 0x0000570006097b82 */ /* 0x000e620000000800 */
[----:B------:R-:W-:Y:S02]  /*0450*/  @P2 IADD3 R10, R10, 0x1, RZ ;  /* 0x000000010a0a2810 */ /* 0x000fe40007ffe0ff */
[----:B------:R-:W-:Y:S02]  /*0460*/  @!P3 LOP3.LUT R10, RZ, R8, RZ, 0x33, !PT ;  /* 0x00000008ff0ab212 */ /* 0x000fe400078e33ff */
[----:B------:R-:W-:-:S03]  /*0470*/  ISETP.NE.U32.AND P3, PT, R5, RZ, PT ;  /* 0x000000ff0500720c */ /* 0x000fc60003f65070 */
[----:B------:R-:W-:-:S04]  /*0480*/  IMAD.HI.U32 R12, R13, R10, RZ ;  /* 0x0000000a0d0c7227 */ /* 0x000fc800078e00ff */
[----:B------:R-:W-:Y:S02]  /*0490*/  IMAD.MOV R14, RZ, RZ, -R12 ;  /* 0x000000ffff0e7224 */ /* 0x000fe400078e0a0c */
[----:B------:R-:W-:Y:S01]  /*04a0*/  IMAD.MOV R13, RZ, RZ, -R7 ;  /* 0x000000ffff0d7224 */ /* 0x000fe200078e0a07 */
[----:B0-----:R-:W0:Y:S01]  /*04b0*/  MUFU.RCP R11, R11 ;  /* 0x0000000b000b7308 */ /* 0x001e220000001000 */
[----:B------:R-:W-:-:S05]  /*04c0*/  IMAD R14, R5, R14, R10 ;  /* 0x0000000e050e7224 */ /* 0x000fca00078e020a */
[----:B------:R-:W-:Y:S02]  /*04d0*/  ISETP.GE.U32.AND P1, PT, R14, R5, PT ;  /* 0x000000050e00720c */ /* 0x000fe40003f26070 */
[----:B0-----:R-:W-:-:S11]  /*04e0*/  IADD3 R15, R11, 0xffffffe, RZ ;  /* 0x0ffffffe0b0f7810 */ /* 0x001fd60007ffe0ff */
[----:B------:R-:W-:Y:S01]  /*04f0*/  @P1 IMAD.IADD R14, R14, 0x1, -R5 ;  /* 0x000000010e0e1824 */ /* 0x000fe200078e0a05 */
[----:B------:R-:W-:Y:S01]  /*0500*/  @P1 IADD3 R12, R12, 0x1, RZ ;  /* 0x000000010c0c1810 */ /* 0x000fe20007ffe0ff */
[----:B------:R-:W0:Y:S03]  /*0510*/  F2I.FTZ.U32.TRUNC.NTZ R15, R15 ;  /* 0x0000000f000f7305 */ /* 0x000e26000021f000 */
[----:B------:R-:W-:Y:S01]  /*0520*/  ISETP.GE.U32.AND P2, PT, R14, R5, PT ;  /* 0x000000050e00720c */ /* 0x000fe20003f46070 */
[----:B------:R-:W-:-:S04]  /*0530*/  IMAD.MOV.U32 R14, RZ, RZ, RZ ;  /* 0x000000ffff0e7224 */ /* 0x000fc800078e00ff */
[----:B-1----:R-:W1:Y:S08]  /*0540*/  I2F.U32.RP R11, R9 ;  /* 0x00000009000b7306 */ /* 0x002e700000209000 */
[----:B------:R-:W-:Y:S01]  /*0550*/  @P2 IADD3 R12, R12, 0x1, RZ ;  /* 0x000000010c0c2810 */ /* 0x000fe20007ffe0ff */
[----:B0-----:R-:W-:Y:S01]  /*0560*/  IMAD R13, R13, R15, RZ ;  /* 0x0000000f0d0d7224 */ /* 0x001fe200078e02ff */
[----:B------:R-:W-:-:S02]  /*0570*/  @!P3 LOP3.LUT R12, RZ, R5, RZ, 0x33, !PT ;  /* 0x00000005ff0cb212 */ /* 0x000fc400078e33ff */
[----:B------:R-:W-:Y:S01]  /*0580*/  ISETP.NE.U32.AND P3, PT, R7, RZ, PT ;  /* 0x000000ff0700720c */ /* 0x000fe20003f65070 */
[----:B------:R-:W-:-:S04]  /*0590*/  IMAD.HI.U32 R15, R15, R13, R14 ;  /* 0x0000000d0f0f7227 */ /* 0x000fc800078e000e */
[----:B------:R-:W-:Y:S02]  /*05a0*/  IMAD.MOV R13, RZ, RZ, -R9 ;  /* 0x000000ffff0d7224 */ /* 0x000fe400078e0a09 */
[----:B------:R-:W-:Y:S01]  /*05b0*/  IMAD.HI.U32 R14, R15, R12, RZ ;  /* 0x0000000c0f0e7227 */ /* 0x000fe200078e00ff */
[----:B-1----:R-:W0:Y:S01]  /*05c0*/  MUFU.RCP R11, R11 ;  /* 0x0000000b000b7308 */ /* 0x002e220000001000 */
[----:B------:R-:W1:Y:S03]  /*05d0*/  LDC R15, c[0x0][R6+0x1c4] ;  /* 0x00007100060f7b82 */ /* 0x000e660000000800 */
[----:B------:R-:W-:-:S05]  /*05e0*/  IADD3 R16, -R14, RZ, RZ ;  /* 0x000000ff0e107210 */ /* 0x000fca0007ffe1ff */
[----:B------:R-:W-:-:S05]  /*05f0*/  IMAD R16, R7, R16, R12 ;  /* 0x0000001007107224 */ /* 0x000fca00078e020c */
[C---:B------:R-:W-:Y:S02]  /*0600*/  ISETP.GE.U32.AND P1, PT, R16.reuse, R7, PT ;  /* 0x000000071000720c */ /* 0x040fe40003f26070 */
[----:B0-----:R-:W-:Y:S02]  /*0610*/  IADD3 R17, R11, 0xffffffe, RZ ;  /* 0x0ffffffe0b117810 */ /* 0x001fe40007ffe0ff */
[----:B------:R-:W0:Y:S04]  /*0620*/  LDC R11, c[0x0][R6+0x1cc] ;  /* 0x00007300060b7b82 */ /* 0x000e280000000800 */
[----:B------:R-:W2:Y:S05]  /*0630*/  F2I.FTZ.U32.TRUNC.NTZ R17, R17 ;  /* 0x0000001100117305 */ /* 0x000eaa000021f000 */
[----:B------:R-:W-:Y:S01]  /*0640*/  @P1 IMAD.IADD R16, R16, 0x1, -R7 ;  /* 0x0000000110101824 */ /* 0x000fe200078e0a07 */
[----:B------:R-:W-:-:S04]  /*0650*/  @P1 IADD3 R14, R14, 0x1, RZ ;  /* 0x000000010e0e1810 */ /* 0x000fc80007ffe0ff */
[----:B------:R-:W-:Y:S01]  /*0660*/  ISETP.GE.U32.AND P2, PT, R16, R7, PT ;  /* 0x000000071000720c */ /* 0x000fe20003f46070 */
[----:B------:R-:W-:Y:S02]  /*0670*/  IMAD.MOV.U32 R16, RZ, RZ, RZ ;  /* 0x000000ffff107224 */ /* 0x000fe400078e00ff */
[----:B--2---:R-:W-:-:S04]  /*0680*/  IMAD R13, R13, R17, RZ ;  /* 0x000000110d0d7224 */ /* 0x004fc800078e02ff */
[----:B------:R-:W-:Y:S02]  /*0690*/  IMAD.HI.U32 R13, R17, R13, R16 ;  /* 0x0000000d110d7227 */ /* 0x000fe400078e0010 */
[----:B------:R-:W2:Y:S04]  /*06a0*/  LDC R17, c[0x0][R6+0x1c0] ;  /* 0x0000700006117b82 */ /* 0x000ea80000000800 */
[----:B------:R-:W-:Y:S02]  /*06b0*/  @P2 IADD3 R14, R14, 0x1, RZ ;  /* 0x000000010e0e2810 */ /* 0x000fe40007ffe0ff */
[----:B------:R-:W-:Y:S02]  /*06c0*/  @!P3 LOP3.LUT R14, RZ, R7, RZ, 0x33, !PT ;  /* 0x00000007ff0eb212 */ /* 0x000fe400078e33ff */
[----:B------:R-:W-:-:S03]  /*06d0*/  ISETP.NE.U32.AND P3, PT, R9, RZ, PT ;  /* 0x000000ff0900720c */ /* 0x000fc60003f65070 */
[----:B------:R-:W-:Y:S02]  /*06e0*/  IMAD.HI.U32 R16, R13, R14, RZ ;  /* 0x0000000e0d107227 */ /* 0x000fe400078e00ff */
[----:B------:R-:W3:Y:S02]  /*06f0*/  LDC R13, c[0x0][R6+0x1c8] ;  /* 0x00007200060d7b82 */ /* 0x000ee40000000800 */
[----:B------:R-:W-:-:S04]  /*0700*/  IMAD.MOV R18, RZ, RZ, -R16 ;  /* 0x000000ffff127224 */ /* 0x000fc800078e0a10 */
[----:B------:R-:W-:-:S05]  /*0710*/  IMAD R18, R9, R18, R14 ;  /* 0x0000001209127224 */ /* 0x000fca00078e020e */
[----:B------:R-:W-:-:S13]  /*0720*/  ISETP.GE.U32.AND P1, PT, R18, R9, PT ;  /* 0x000000091200720c */ /* 0x000fda0003f26070 */
[----:B------:R-:W-:Y:S01]  /*0730*/  @P1 IMAD.IADD R18, R18, 0x1, -R9 ;  /* 0x0000000112121824 */ /* 0x000fe200078e0a09 */
[----:B------:R-:W-:Y:S02]  /*0740*/  @P1 IADD3 R16, R16, 0x1, RZ ;  /* 0x0000000110101810 */ /* 0x000fe40007ffe0ff */
[----:B------:R-:W-:Y:S02]  /*0750*/  ISETP.NE.AND P1, PT, R4, RZ, PT ;  /* 0x000000ff0400720c */ /* 0x000fe40003f25270 */
[----:B------:R-:W-:Y:S02]  /*0760*/  ISETP.GE.U32.AND P2, PT, R18, R9, PT ;  /* 0x000000091200720c */ /* 0x000fe40003f46070 */
[----:B------:R-:W-:-:S05]  /*0770*/  IADD3 R18, -R10, RZ, RZ ;  /* 0x000000ff0a127210 */ /* 0x000fca0007ffe1ff */
[----:B------:R-:W-:Y:S02]  /*0780*/  IMAD R3, R8, R18, R3 ;  /* 0x0000001208037224 */ /* 0x000fe400078e0203 */
[----:B------:R-:W-:Y:S02]  /*0790*/  IMAD.MOV R8, RZ, RZ, -R12 ;  /* 0x000000ffff087224 */ /* 0x000fe400078e0a0c */
[----:B0-----:R-:W-:Y:S02]  /*07a0*/  IMAD R3, R3, R11, R20 ;  /* 0x0000000b03037224 */ /* 0x001fe400078e0214 */
[----:B------:R-:W-:Y:S01]  /*07b0*/  IMAD R10, R5, R8, R10 ;  /* 0x00000008050a7224 */ /* 0x000fe200078e020a */
[----:B------:R-:W-:Y:S01]  /*07c0*/  @P2 IADD3 R16, R16, 0x1, RZ ;  /* 0x0000000110102810 */ /* 0x000fe20007ffe0ff */
[----:B------:R-:W-:Y:S01]  /*07d0*/  IMAD.MOV R5, RZ, RZ, -R14 ;  /* 0x000000ffff057224 */ /* 0x000fe200078e0a0e */
[----:B------:R-:W-:-:S03]  /*07e0*/  @!P3 LOP3.LUT R16, RZ, R9, RZ, 0x33, !PT ;  /* 0x00000009ff10b212 */ /* 0x000fc600078e33ff */
[----:B------:R-:W-:Y:S02]  /*07f0*/  IMAD R12, R7, R5, R12 ;  /* 0x00000005070c7224 */ /* 0x000fe400078e020c */
[----:B---3--:R-:W-:Y:S02]  /*0800*/  IMAD R3, R10, R13, R3 ;  /* 0x0000000d0a037224 */ /* 0x008fe400078e0203 */
[----:B------:R-:W-:Y:S02]  /*0810*/  IMAD.MOV R5, RZ, RZ, -R16 ;  /* 0x000000ffff057224 */ /* 0x000fe400078e0a10 */
[----:B-1----:R-:W-:Y:S02]  /*0820*/  IMAD R3, R12, R15, R3 ;  /* 0x0000000f0c037224 */ /* 0x002fe400078e0203 */
[----:B------:R-:W-:-:S04]  /*0830*/  IMAD R14, R9, R5, R14 ;  /* 0x00000005090e7224 */ /* 0x000fc800078e020e */
[----:B--2---:R-:W-:Y:S02]  /*0840*/  IMAD R20, R14, R17, R3 ;  /* 0x000000110e147224 */ /* 0x004fe400078e0203 */
[----:B------:R-:W-:Y:S01]  /*0850*/  IMAD.MOV.U32 R3, RZ, RZ, R16 ;  /* 0x000000ffff037224 */ /* 0x000fe200078e0010 */
[----:B------:R-:W-:Y:S05]  /*0860*/  @P1 BRA `(.L_x_945) ;  /* 0xfffff9d000001947 */ /* 0x000fea000383ffff */
[----:B------:R-:W-:Y:S05]  /*0870*/  BSYNC B1 ;  /* 0x0000000000017941 */ /* 0x000fea0003800000 */
.L_x_944:
        /* <DEDUP_REMOVED lines=78> */
[----:B------:R-:W-:-:S04]  /*0d60*/  IMAD.MOV.U32 R3, RZ, RZ, R8 ;  /* 0x000000ffff037224 */ /* 0x000fc800078e0008 */
.L_x_943:
[----:B------:R-:W-:-:S03]  /*0d70*/  IMAD R20, R3, c[0x0][0x1cc], R20 ;  /* 0x0000730003147a24 */ /* 0x000fc600078e0214 */
.L_x_942:
[----:B------:R-:W-:Y:S05]  /*0d80*/  BSYNC B0 ;  /* 0x0000000000007941 */ /* 0x000fea0003800000 */
.L_x_941:
[----:B------:R-:W-:Y:S01]  /*0d90*/  IADD3 R31, -R32, c[0x0][0x310], RZ ;  /* 0x0000c400201f7a10 */ /* 0x000fe20007ffe1ff */
[----:B------:R-:W-:Y:S03]  /*0da0*/  BSSY B0, `(.L_x_946) ;  /* 0x00000cb000007945 */ /* 0x000fe60003800000 */
[----:B------:R-:W-:-:S04]  /*0db0*/  IMNMX R31, R31, 0x4, PT ;  /* 0x000000041f1f7817 */ /* 0x000fc80003800200 */
[----:B------:R-:W-:-:S13]  /*0dc0*/  ISETP.GE.AND P0, PT, R31, 0x2, PT ;  /* 0x000000021f00780c */ /* 0x000fda0003f06270 */
[----:B------:R-:W-:Y:S05]  /*0dd0*/  @!P0 BRA `(.L_x_947) ;  /* 0x00000c7000008947 */ /* 0x000fea0003800000 */
[----:B------:R-:W-:Y:S01]  /*0de0*/  MOV R0, c[0x0][0x230] ;  /* 0x00008c0000007a02 */ /* 0x000fe20000000f00 */
[----:B------:R-:W-:Y:S01]  /*0df0*/  IMAD.MOV.U32 R22, RZ, RZ, RZ ;  /* 0x000000ffff167224 */ /* 0x000fe200078e00ff */
[----:B------:R-:W-:Y:S02]  /*0e00*/  IADD3 R3, R32, 0x1, RZ ;  /* 0x0000000120037810 */ /* 0x000fe40007ffe0ff */
[----:B------:R-:W-:-:S13]  /*0e10*/  ISETP.GE.AND P0, PT, R0, 0x2, PT ;  /* 0x000000020000780c */ /* 0x000fda0003f06270 */
[----:B------:R-:W-:Y:S05]  /*0e20*/  @!P0 BRA `(.L_x_948) ;  /* 0x00000c1000008947 */ /* 0x000fea0003800000 */
[----:B------:R-:W-:Y:S01]  /*0e30*/  LOP3.LUT R0, RZ, c[0x0][0x230], RZ, 0x33, !PT ;  /* 0x00008c00ff007a12 */ /* 0x000fe200078e33ff */
[----:B------:R-:W-:-:S03]  /*0e40*/  IMAD.MOV.U32 R22, RZ, RZ, RZ ;  /* 0x000000ffff167224 */ /* 0x000fc600078e00ff */
        /* <DEDUP_REMOVED lines=10> */
[----:B------:R-:W-:Y:S02]  /*0ef0*/  IMAD.IADD R4, R5, 0x1, -R0 ;  /* 0x0000000105047824 */ /* 0x000fe400078e0a00 */
[----:B------:R-:W-:Y:S02]  /*0f00*/  IMAD.MOV.U32 R22, RZ, RZ, RZ ;  /* 0x000000ffff167224 */ /* 0x000fe400078e00ff */
.L_x_950:
[----:B------:R-:W-:Y:S01]  /*0f10*/  IADD3 R6, R2, -0x1, RZ ;  /* 0xffffffff02067810 */ /* 0x000fe20007ffe0ff */
[----:B------:R-:W-:Y:S01]  /*0f20*/  IMAD.MOV.U32 R10, RZ, RZ, RZ ;  /* 0x000000ffff0a7224 */ /* 0x000fe200078e00ff */
        /* <DEDUP_REMOVED lines=16> */
[----:B0-----:R-:W-:Y:S01]  /*1030*/  IMAD R7, R7, R11, RZ ;  /* 0x0000000b07077224 */ /* 0x001fe200078e02ff */
[----:B-1----:R-:W-:-:S03]  /*1040*/  HFMA2.MMA R12, -RZ, RZ, 0, 0 ;  /* 0x00000000ff0c7435 */ /* 0x002fc600000001ff */
        /* <DEDUP_REMOVED lines=8> */
[----:B------:R-:W-:Y:S01]  /*10d0*/  ISETP.GE.U32.AND P2, PT, R9, R8, PT ;  /* 0x000000080900720c */ /* 0x000fe20003f46070 */
[----:B------:R-:W-:-:S04]  /*10e0*/  IMAD.MOV R9, RZ, RZ, -R5 ;  /* 0x000000ffff097224 */ /* 0x000fc800078e0a05 */
[----:B---3--:R-:W-:-:S04]  /*10f0*/  IMAD R9, R9, R13, RZ ;  /* 0x0000000d09097224 */ /* 0x008fc800078e02ff */
[----:B------:R-:W-:Y:S02]  /*1100*/  IMAD.HI.U32 R13, R13, R9, R12 ;  /* 0x000000090d0d7227 */ /* 0x000fe400078e000c */
[----:B------:R-:W1:Y:S01]  /*1110*/  LDC R9, c[0x0][R6+0x15c] ;  /* 0x0000570006097b82 */ /* 0x000e620000000800 */
[----:B0-----:R-:W0:Y:S01]  /*1120*/  I2F.U32.RP R11, R7 ;  /* 0x00000007000b7306 */ /* 0x001e220000209000 */
[----:B------:R-:W-:Y:S01]  /*1130*/  @P2 IADD3 R10, R10, 0x1, RZ ;  /* 0x000000010a0a2810 */ /* 0x000fe20007ffe0ff */
[----:B------:R-:W-:Y:S01]  /*1140*/  IMAD.MOV R15, RZ, RZ, -R7 ;  /* 0x000000ffff0f7224 */ /* 0x000fe200078e0a07 */
        /* <DEDUP_REMOVED lines=18> */
[----:B------:R-:W-:Y:S01]  /*1270*/  IMAD.HI.U32 R13, R13, R15, R12 ;  /* 0x0000000f0d0d7227 */ /* 0x000fe200078e000c */
[----:B-1----:R-:W0:Y:S03]  /*1280*/  MUFU.RCP R11, R11 ;  /* 0x0000000b000b7308 */ /* 0x002e260000001000 */
[----:B------:R-:W-:Y:S02]  /*1290*/  IMAD.MOV R15, RZ, RZ, -R9 ;  /* 0x000000ffff0f7224 */ /* 0x000fe400078e0a09 */
[----:B------:R-:W-:-:S04]  /*12a0*/  IMAD.HI.U32 R16, R13, R14, RZ ;  /* 0x0000000e0d107227 */ /* 0x000fc800078e00ff */
[----:B------:R-:W-:-:S04]  /*12b0*/  IMAD.MOV R12, RZ, RZ, -R16 ;  /* 0x000000ffff0c7224 */ /* 0x000fc800078e0a10 */
[----:B------:R-:W-:-:S05]  /*12c0*/  IMAD R12, R7, R12, R14 ;  /* 0x0000000c070c7224 */ /* 0x000fca00078e020e */
[----:B------:R-:W-:Y:S02]  /*12d0*/  ISETP.GE.U32.AND P1, PT, R12, R7, PT ;  /* 0x000000070c00720c */ /* 0x000fe40003f26070 */
[----:B0-----:R-:W-:Y:S02]  /*12e0*/  IADD3 R13, R11, 0xffffffe, RZ ;  /* 0x0ffffffe0b0d7810 */ /* 0x001fe40007ffe0ff */
[----:B------:R-:W0:Y:S04]  /*12f0*/  LDC R11, c[0x0][R6+0x1cc] ;  /* 0x00007300060b7b82 */ /* 0x000e280000000800 */
[----:B------:R-:W1:Y:S05]  /*1300*/  F2I.FTZ.U32.TRUNC.NTZ R13, R13 ;  /* 0x0000000d000d7305 */ /* 0x000e6a000021f000 */
[----:B------:R-:W-:-:S02]  /*1310*/  @P1 IADD3 R12, -R7, R12, RZ ;  /* 0x0000000c070c1210 */ /* 0x000fc40007ffe1ff */
[----:B------:R-:W-:Y:S02]  /*1320*/  @P1 IADD3 R16, R16, 0x1, RZ ;  /* 0x0000000110101810 */ /* 0x000fe40007ffe0ff */
[----:B------:R-:W-:Y:S01]  /*1330*/  ISETP.GE.U32.AND P2, PT, R12, R7, PT ;  /* 0x000000070c00720c */ /* 0x000fe20003f46070 */
[----:B------:R-:W-:Y:S02]  /*1340*/  IMAD.MOV.U32 R12, RZ, RZ, RZ ;  /* 0x000000ffff0c7224 */ /* 0x000fe400078e00ff */
[----:B-1----:R-:W-:-:S04]  /*1350*/  IMAD R15, R15, R13, RZ ;  /* 0x0000000d0f0f7224 */ /* 0x002fc800078e02ff */
[----:B------:R-:W-:-:S06]  /*1360*/  IMAD.HI.U32 R15, R13, R15, R12 ;  /* 0x0000000f0d0f7227 */ /* 0x000fcc00078e000c */
[----:B------:R-:W-:Y:S01]  /*1370*/  @P2 IADD3 R16, R16, 0x1, RZ ;  /* 0x0000000110102810 */ /* 0x000fe20007ffe0ff */
[----:B------:R-:W1:Y:S01]  /*1380*/  LDC R12, c[0x0][R6+0x1c8] ;  /* 0x00007200060c7b82 */ /* 0x000e620000000800 */
        /* <DEDUP_REMOVED lines=18> */
[----:B------:R-:W-:Y:S01]  /*14b0*/  @!P3 LOP3.LUT R15, RZ, R9, RZ, 0x33, !PT ;  /* 0x00000009ff0fb212 */ /* 0x000fe200078e33ff */
[----:B-1----:R-:W-:Y:S02]  /*14c0*/  IMAD R3, R10, R12, R3 ;  /* 0x0000000c0a037224 */ /* 0x002fe400078e0203 */
[----:B------:R-:W-:Y:S02]  /*14d0*/  IMAD R14, R7, R5, R14 ;  /* 0x00000005070e7224 */ /* 0x000fe400078e020e */
[----:B------:R-:W-:-:S02]  /*14e0*/  IMAD.MOV R5, RZ, RZ, -R15 ;  /* 0x000000ffff057224 */ /* 0x000fc400078e0a0f */
[----:B---3--:R-:W-:Y:S02]  /*14f0*/  IMAD R3, R14, R13, R3 ;  /* 0x0000000d0e037224 */ /* 0x008fe400078e0203 */
[----:B------:R-:W-:-:S04]  /*1500*/  IMAD R16, R9, R5, R16 ;  /* 0x0000000509107224 */ /* 0x000fc800078e0210 */
[----:B--2---:R-:W-:Y:S02]  /*1510*/  IMAD R22, R16, R17, R3 ;  /* 0x0000001110167224 */ /* 0x004fe400078e0203 */
[----:B------:R-:W-:Y:S01]  /*1520*/  IMAD.MOV.U32 R3, RZ, RZ, R15 ;  /* 0x000000ffff037224 */ /* 0x000fe200078e000f */
[----:B------:R-:W-:Y:S05]  /*1530*/  @P1 BRA `(.L_x_950) ;  /* 0xfffff9d000001947 */ /* 0x000fea000383ffff */
[----:B------:R-:W-:Y:S05]  /*1540*/  BSYNC B1 ;  /* 0x0000000000017941 */ /* 0x000fea0003800000 */
.L_x_949:
        /* <DEDUP_REMOVED lines=79> */
.L_x_948:
[----:B------:R-:W-:-:S03]  /*1a40*/  IMAD R22, R3, c[0x0][0x1cc], R22 ;  /* 0x0000730003167a24 */ /* 0x000fc600078e0216 */
.L_x_947:
[----:B------:R-:W-:Y:S05]  /*1a50*/  BSYNC B0 ;  /* 0x0000000000007941 */ /* 0x000fea0003800000 */
.L_x_946:
[----:B------:R-:W-:Y:S01]  /*1a60*/  ISETP.GE.AND P0, PT, R31, 0x3, PT ;  /* 0x000000031f00780c */ /* 0x000fe20003f06270 */
[----:B------:R-:W-:Y:S01]  /*1a70*/  BSSY B0, `(.L_x_951) ;  /* 0x00000ca000007945 */ /* 0x000fe20003800000 */
[----:B------:R-:W-:Y:S01]  /*1a80*/  HFMA2.MMA R24, -RZ, RZ, 0, 0 ;  /* 0x00000000ff187435 */ /* 0x000fe200000001ff */
[----:B------:R-:W-:-:S10]  /*1a90*/  IMAD.MOV.U32 R26, RZ, RZ, RZ ;  /* 0x000000ffff1a7224 */ /* 0x000fd400078e00ff */
[----:B------:R-:W-:Y:S05]  /*1aa0*/  @!P0 BRA `(.L_x_952) ;  /* 0x00000c6000008947 */ /* 0x000fea0003800000 */
[----:B------:R-:W-:Y:S01]  /*1ab0*/  IMAD.MOV.U32 R0, RZ, RZ, c[0x0][0x230] ;  /* 0x00008c00ff007624 */ /* 0x000fe200078e00ff */
[----:B------:R-:W-:Y:S01]  /*1ac0*/  IADD3 R5, R32, 0x2, RZ ;  /* 0x0000000220057810 */ /* 0x000fe20007ffe0ff */
[----:B------:R-:W-:-:S03]  /*1ad0*/  IMAD.MOV.U32 R24, RZ, RZ, RZ ;  /* 0x000000ffff187224 */ /* 0x000fc600078e00ff */
        /* <DEDUP_REMOVED lines=9> */
[----:B------:R-:W-:Y:S02]  /*1b70*/  ISETP.GE.U32.AND P1, PT, R2, 0x3, PT ;  /* 0x000000030200780c */ /* 0x000fe40003f26070 */
[----:B------:R-:W-:-:S04]  /*1b80*/  LOP3.LUT R0, R3, 0x3, RZ, 0xc0, !PT ;  /* 0x0000000303007812 */ /* 0x000fc800078ec0ff */
[----:B------:R-:W-:-:S07]  /*1b90*/  ISETP.NE.AND P0, PT, R0, RZ, PT ;  /* 0x000000ff0000720c */ /* 0x000fce0003f05270 */
[----:B------:R-:W-:Y:S06]  /*1ba0*/  @!P1 BRA `(.L_x_954) ;  /* 0x0000067000009947 */ /* 0x000fec0003800000 */
[----:B------:R-:W-:Y:S01]  /*1bb0*/  BSSY B1, `(.L_x_954) ;  /* 0x0000066000017945 */ /* 0x000fe20003800000 */
[----:B------:R-:W-:Y:S01]  /*1bc0*/  IMAD.IADD R6, R3, 0x1, -R0 ;  /* 0x0000000103067824 */ /* 0x000fe200078e0a00 */
[----:B------:R-:W-:Y:S02]  /*1bd0*/  MOV R24, RZ ;  /* 0x000000ff00187202 */ /* 0x000fe40000000f00 */
.L_x_955:
[----:B------:R-:W-:Y:S02]  /*1be0*/  IADD3 R8, R4, -0x1, RZ ;  /* 0xffffffff04087810 */ /* 0x000fe40007ffe0ff */
        /* <DEDUP_REMOVED lines=12> */
[----:B0-----:R-:W-:-:S07]  /*1cb0*/  IADD3 R2, R11, 0xffffffe, RZ ;  /* 0x0ffffffe0b027810 */ /* 0x001fce0007ffe0ff */
[----:B------:R0:W1:Y:S02]  /*1cc0*/  F2I.FTZ.U32.TRUNC.NTZ R3, R2 ;  /* 0x0000000200037305 */ /* 0x000064000021f000 */
[----:B0-----:R-:W-:Y:S02]  /*1cd0*/  IMAD.MOV.U32 R2, RZ, RZ, RZ ;  /* 0x000000ffff027224 */ /* 0x001fe400078e00ff */
[----:B-1----:R-:W-:-:S04]  /*1ce0*/  IMAD R9, R9, R3, RZ ;  /* 0x0000000309097224 */ /* 0x002fc800078e02ff */
[----:B------:R-:W-:Y:S01]  /*1cf0*/  IMAD.HI.U32 R12, R3, R9, R2 ;  /* 0x00000009030c7227 */ /* 0x000fe200078e0002 */
[----:B------:R-:W-:Y:S01]  /*1d00*/  IADD3 R2, R13, 0xffffffe, RZ ;  /* 0x0ffffffe0d027810 */ /* 0x000fe20007ffe0ff */
[----:B------:R-:W0:Y:S03]  /*1d10*/  LDC R9, c[0x0][R8+0x160] ;  /* 0x0000580008097b82 */ /* 0x000e260000000800 */
[----:B------:R1:W3:Y:S01]  /*1d20*/  F2I.FTZ.U32.TRUNC.NTZ R3, R2 ;  /* 0x0000000200037305 */ /* 0x0002e2000021f000 */
[----:B------:R-:W-:-:S04]  /*1d30*/  IMAD.HI.U32 R12, R12, R5, RZ ;  /* 0x000000050c0c7227 */ /* 0x000fc800078e00ff */
[----:B------:R-:W-:-:S04]  /*1d40*/  IMAD.MOV R11, RZ, RZ, -R12 ;  /* 0x000000ffff0b7224 */ /* 0x000fc800078e0a0c */
[----:B------:R-:W-:Y:S02]  /*1d50*/  IMAD R11, R10, R11, R5 ;  /* 0x0000000b0a0b7224 */ /* 0x000fe400078e0205 */
[----:B-1----:R-:W-:-:S03]  /*1d60*/  IMAD.MOV.U32 R2, RZ, RZ, RZ ;  /* 0x000000ffff027224 */ /* 0x002fc600078e00ff */
        /* <DEDUP_REMOVED lines=29> */
[----:B------:R-:W-:Y:S02]  /*1f40*/  IMAD.HI.U32 R3, R3, R15, R2 ;  /* 0x0000000f03037227 */ /* 0x000fe400078e0002 */
[----:B------:R-:W0:Y:S04]  /*1f50*/  LDC R15, c[0x0][R8+0x1c4] ;  /* 0x00007100080f7b82 */ /* 0x000e280000000800 */
[----:B------:R-:W-:Y:S01]  /*1f60*/  IMAD.HI.U32 R16, R3, R14, RZ ;  /* 0x0000000e03107227 */ /* 0x000fe200078e00ff */
[----:B-1----:R-:W1:Y:S04]  /*1f70*/  MUFU.RCP R13, R13 ;  /* 0x0000000d000d7308 */ /* 0x002e680000001000 */
[----:B------:R-:W-:-:S05]  /*1f80*/  IADD3 R2, -R16, RZ, RZ ;  /* 0x000000ff10027210 */ /* 0x000fca0007ffe1ff */
[----:B------:R-:W-:-:S05]  /*1f90*/  IMAD R2, R9, R2, R14 ;  /* 0x0000000209027224 */ /* 0x000fca00078e020e */
[----:B------:R-:W-:Y:S02]  /*1fa0*/  ISETP.GE.U32.AND P1, PT, R2, R9, PT ;  /* 0x000000090200720c */ /* 0x000fe40003f26070 */
[----:B-1----:R-:W-:-:S06]  /*1fb0*/  IADD3 R3, R13, 0xffffffe, RZ ;  /* 0x0ffffffe0d037810 */ /* 0x002fcc0007ffe0ff */
[----:B------:R-:W1:Y:S05]  /*1fc0*/  F2I.FTZ.U32.TRUNC.NTZ R3, R3 ;  /* 0x0000000300037305 */ /* 0x000e6a000021f000 */
[----:B------:R-:W-:Y:S01]  /*1fd0*/  @P1 IMAD.IADD R2, R2, 0x1, -R9 ;  /* 0x0000000102021824 */ /* 0x000fe200078e0a09 */
[----:B------:R-:W-:-:S04]  /*1fe0*/  @P1 IADD3 R16, R16, 0x1, RZ ;  /* 0x0000000110101810 */ /* 0x000fc80007ffe0ff */
[----:B------:R-:W-:Y:S01]  /*1ff0*/  ISETP.GE.U32.AND P2, PT, R2, R9, PT ;  /* 0x000000090200720c */ /* 0x000fe20003f46070 */
[----:B------:R-:W-:-:S04]  /*2000*/  IMAD.MOV R2, RZ, RZ, -R11 ;  /* 0x000000ffff027224 */ /* 0x000fc800078e0a0b */
[----:B-1----:R-:W-:Y:S02]  /*2010*/  IMAD R13, R2, R3, RZ ;  /* 0x00000003020d7224 */ /* 0x002fe400078e02ff */
[----:B------:R-:W-:-:S04]  /*2020*/  IMAD.MOV.U32 R2, RZ, RZ, RZ ;  /* 0x000000ffff027224 */ /* 0x000fc800078e00ff */
[----:B------:R-:W-:Y:S02]  /*2030*/  IMAD.HI.U32 R13, R3, R13, R2 ;  /* 0x0000000d030d7227 */ /* 0x000fe400078e0002 */
[----:B------:R-:W-:Y:S01]  /*2040*/  @P2 IADD3 R16, R16, 0x1, RZ ;  /* 0x0000000110102810 */ /* 0x000fe20007ffe0ff */
[----:B------:R-:W1:Y:S01]  /*2050*/  LDC R2, c[0x0][R8+0x1cc] ;  /* 0x0000730008027b82 */ /* 0x000e620000000800 */
[----:B------:R-:W-:Y:S02]  /*2060*/  @!P3 LOP3.LUT R16, RZ, R9, RZ, 0x33, !PT ;  /* 0x00000009ff10b212 */ /* 0x000fe400078e33ff */
[----:B------:R-:W-:Y:S02]  /*2070*/  ISETP.NE.U32.AND P3, PT, R11, RZ, PT ;  /* 0x000000ff0b00720c */ /* 0x000fe40003f65070 */
[----:B------:R-:W-:Y:S01]  /*2080*/  IADD3 R3, -R12, RZ, RZ ;  /* 0x000000ff0c037210 */ /* 0x000fe20007ffe1ff */
[----:B------:R-:W-:Y:S02]  /*2090*/  IMAD.HI.U32 R17, R13, R16, RZ ;  /* 0x000000100d117227 */ /* 0x000fe400078e00ff */
[----:B------:R-:W3:Y:S02]  /*20a0*/  LDC R13, c[0x0][R8+0x1c8] ;  /* 0x00007200080d7b82 */ /* 0x000ee40000000800 */
[----:B------:R-:W-:-:S02]  /*20b0*/  IMAD.MOV R18, RZ, RZ, -R17 ;  /* 0x000000ffff127224 */ /* 0x000fc400078e0a11 */
[----:B------:R-:W-:Y:S02]  /*20c0*/  IMAD R3, R10, R3, R5 ;  /* 0x000000030a037224 */ /* 0x000fe400078e0205 */
[----:B------:R-:W-:Y:S02]  /*20d0*/  IMAD R18, R11, R18, R16 ;  /* 0x000000120b127224 */ /* 0x000fe400078e0210 */
[----:B------:R-:W-:-:S03]  /*20e0*/  IMAD.MOV R5, RZ, RZ, -R14 ;  /* 0x000000ffff057224 */ /* 0x000fc600078e0a0e */
[----:B------:R-:W-:Y:S01]  /*20f0*/  ISETP.GE.U32.AND P1, PT, R18, R11, PT ;  /* 0x0000000b1200720c */ /* 0x000fe20003f26070 */
[----:B------:R-:W-:-:S12]  /*2100*/  IMAD R7, R7, R5, R12 ;  /* 0x0000000507077224 */ /* 0x000fd800078e020c */
[----:B------:R-:W-:Y:S01]  /*2110*/  @P1 IMAD.IADD R18, R18, 0x1, -R11 ;  /* 0x0000000112121824 */ /* 0x000fe200078e0a0b */
[----:B------:R-:W-:Y:S02]  /*2120*/  @P1 IADD3 R17, R17, 0x1, RZ ;  /* 0x0000000111111810 */ /* 0x000fe40007ffe0ff */
[----:B------:R-:W-:Y:S02]  /*2130*/  ISETP.NE.AND P1, PT, R6, RZ, PT ;  /* 0x000000ff0600720c */ /* 0x000fe40003f25270 */
[----:B------:R-:W-:Y:S01]  /*2140*/  ISETP.GE.U32.AND P2, PT, R18, R11, PT ;  /* 0x0000000b1200720c */ /* 0x000fe20003f46070 */
[----:B-1----:R-:W-:-:S12]  /*2150*/  IMAD R2, R3, R2, R24 ;  /* 0x0000000203027224 */ /* 0x002fd800078e0218 */
[----:B------:R-:W-:Y:S01]  /*2160*/  @P2 IADD3 R17, R17, 0x1, RZ ;  /* 0x0000000111112810 */ /* 0x000fe20007ffe0ff */
[----:B------:R-:W-:Y:S01]  /*2170*/  IMAD.MOV R3, RZ, RZ, -R16 ;  /* 0x000000ffff037224 */ /* 0x000fe200078e0a10 */
[----:B------:R-:W-:-:S03]  /*2180*/  @!P3 LOP3.LUT R17, RZ, R11, RZ, 0x33, !PT ;  /* 0x0000000bff11b212 */ /* 0x000fc600078e33ff */
[----:B------:R-:W-:Y:S02]  /*2190*/  IMAD R9, R9, R3, R14 ;  /* 0x0000000309097224 */ /* 0x000fe400078e020e */
[----:B---3--:R-:W-:Y:S02]  /*21a0*/  IMAD R2, R7, R13, R2 ;  /* 0x0000000d07027224 */ /* 0x008fe400078e0202 */
[--C-:B------:R-:W-:Y:S02]  /*21b0*/  IMAD.MOV R3, RZ, RZ, -R17.reuse ;  /* 0x000000ffff037224 */ /* 0x100fe400078e0a11 */
[----:B0-----:R-:W-:Y:S02]  /*21c0*/  IMAD R2, R9, R15, R2 ;  /* 0x0000000f09027224 */ /* 0x001fe400078e0202 */
[----:B------:R-:W-:Y:S02]  /*21d0*/  IMAD R11, R11, R3, R16 ;  /* 0x000000030b0b7224 */ /* 0x000fe400078e0210 */
[----:B------:R-:W-:-:S02]  /*21e0*/  IMAD.MOV.U32 R5, RZ, RZ, R17 ;  /* 0x000000ffff057224 */ /* 0x000fc400078e0011 */
[----:B--2---:R-:W-:Y:S01]  /*21f0*/  IMAD R24, R11, R19, R2 ;  /* 0x000000130b187224 */ /* 0x004fe200078e0202 */
[----:B------:R-:W-:Y:S05]  /*2200*/  @P1 BRA `(.L_x_955) ;  /* 0xfffff9d000001947 */ /* 0x000fea000383ffff */
[----:B------:R-:W-:Y:S05]  /*2210*/  BSYNC B1 ;  /* 0x0000000000017941 */ /* 0x000fea0003800000 */
.L_x_954:
        /* <DEDUP_REMOVED lines=77> */
[----:B-1----:R-:W-:-:S04]  /*26f0*/  IMAD R24, R3, R8, R24 ;  /* 0x0000000803187224 */ /* 0x002fc800078e0218 */
.L_x_953:
[----:B------:R-:W-:-:S03]  /*2700*/  IMAD R24, R5, c[0x0][0x1cc], R24 ;  /* 0x0000730005187a24 */ /* 0x000fc600078e0218 */
.L_x_952:
[----:B------:R-:W-:Y:S05]  /*2710*/  BSYNC B0 ;  /* 0x0000000000007941 */ /* 0x000fea0003800000 */
.L_x_951:
[----:B------:R-:W-:Y:S01]  /*2720*/  ISETP.GE.AND P0, PT, R31, 0x4, PT ;  /* 0x000000041f00780c */ /* 0x000fe20003f06270 */
[----:B------:R-:W-:-:S12]  /*2730*/  BSSY B0, `(.L_x_956) ;  /* 0x00000c9000007945 */ /* 0x000fd80003800000 */
[----:B------:R-:W-:Y:S05]  /*2740*/  @!P0 BRA `(.L_x_957) ;  /* 0x00000c7000008947 */ /* 0x000fea0003800000 */
[----:B------:R-:W-:Y:S01]  /*2750*/  IMAD.MOV.U32 R0, RZ, RZ, c[0x0][0x230] ;  /* 0x00008c00ff007624 */ /* 0x000fe200078e00ff */
[----:B------:R-:W-:Y:S01]  /*2760*/  HFMA2.MMA R26, -RZ, RZ, 0, 0 ;  /* 0x00000000ff1a7435 */ /* 0x000fe200000001ff */
[----:B------:R-:W-:-:S03]  /*2770*/  IADD3 R5, R32, 0x3, RZ ;  /* 0x0000000320057810 */ /* 0x000fc60007ffe0ff */
        /* <DEDUP_REMOVED lines=14> */
[----:B------:R-:W-:Y:S02]  /*2860*/  IMAD.MOV.U32 R26, RZ, RZ, RZ ;  /* 0x000000ffff1a7224 */ /* 0x000fe400078e00ff */
[----:B------:R-:W-:-:S05]  /*2870*/  LOP3.LUT R3, R2, 0x3, RZ, 0xc0, !PT ;  /* 0x0000000302037812 */ /* 0x000fca00078ec0ff */
[----:B------:R-:W-:-:S03]  /*2880*/  IMAD.IADD R6, R2, 0x1, -R3 ;  /* 0x0000000102067824 */ /* 0x000fc600078e0a03 */
.L_x_960:
        /* <DEDUP_REMOVED lines=8> */
[----:B------:R-:W-:-:S02]  /*2910*/  IADD3 R9, RZ, -R10, RZ ;  /* 0x8000000aff097210 */ /* 0x000fc40007ffe0ff */
[----:B------:R-:W-:-:S05]  /*2920*/  ISETP.NE.U32.AND P3, PT, R10, RZ, PT ;  /* 0x000000ff0a00720c */ /* 0x000fca0003f65070 */
        /* <DEDUP_REMOVED lines=28> */
[----:B------:R-:W-:-:S05]  /*2af0*/  IMAD.HI.U32 R14, R3, R12, RZ ;  /* 0x0000000c030e7227 */ /* 0x000fca00078e00ff */
[----:B------:R-:W-:Y:S01]  /*2b00*/  IADD3 R2, -R14, RZ, RZ ;  /* 0x000000ff0e027210 */ /* 0x000fe20007ffe1ff */
[----:B0-----:R-:W0:Y:S04]  /*2b10*/  MUFU.RCP R13, R13 ;  /* 0x0000000d000d7308 */ /* 0x001e280000001000 */
        /* <DEDUP_REMOVED lines=8> */
[----:B-1----:R-:W1:Y:S01]  /*2ba0*/  I2F.U32.RP R13, R11 ;  /* 0x0000000b000d7306 */ /* 0x002e620000209000 */
[----:B0-----:R-:W-:-:S07]  /*2bb0*/  IMAD R15, R15, R3, RZ ;  /* 0x000000030f0f7224 */ /* 0x001fce00078e02ff */
[----:B------:R-:W-:Y:S02]  /*2bc0*/  @P2 IADD3 R14, R14, 0x1, RZ ;  /* 0x000000010e0e2810 */ /* 0x000fe40007ffe0ff */
[----:B------:R-:W-:Y:S01]  /*2bd0*/  @!P3 LOP3.LUT R14, RZ, R7, RZ, 0x33, !PT ;  /* 0x00000007ff0eb212 */ /* 0x000fe200078e33ff */
[----:B------:R-:W-:Y:S01]  /*2be0*/  IMAD.HI.U32 R3, R3, R15, R2 ;  /* 0x0000000f03037227 */ /* 0x000fe200078e0002 */
[----:B------:R-:W-:Y:S01]  /*2bf0*/  ISETP.NE.U32.AND P3, PT, R9, RZ, PT ;  /* 0x000000ff0900720c */ /* 0x000fe20003f65070 */
[----:B------:R-:W0:Y:S01]  /*2c00*/  LDC R15, c[0x0][R8+0x1c4] ;  /* 0x00007100080f7b82 */ /* 0x000e220000000800 */
[----:B-1----:R-:W1:Y:S03]  /*2c10*/  MUFU.RCP R13, R13 ;  /* 0x0000000d000d7308 */ /* 0x002e660000001000 */
[----:B------:R-:W-:-:S04]  /*2c20*/  IMAD.HI.U32 R16, R3, R14, RZ ;  /* 0x0000000e03107227 */ /* 0x000fc800078e00ff */
[----:B------:R-:W-:-:S04]  /*2c30*/  IMAD.MOV R2, RZ, RZ, -R16 ;  /* 0x000000ffff027224 */ /* 0x000fc800078e0a10 */
[----:B------:R-:W-:-:S05]  /*2c40*/  IMAD R2, R9, R2, R14 ;  /* 0x0000000209027224 */ /* 0x000fca00078e020e */
[----:B------:R-:W-:Y:S02]  /*2c50*/  ISETP.GE.U32.AND P1, PT, R2, R9, PT ;  /* 0x000000090200720c */ /* 0x000fe40003f26070 */
[----:B-1----:R-:W-:-:S06]  /*2c60*/  IADD3 R3, R13, 0xffffffe, RZ ;  /* 0x0ffffffe0d037810 */ /* 0x002fcc0007ffe0ff */
[----:B------:R-:W1:Y:S05]  /*2c70*/  F2I.FTZ.U32.TRUNC.NTZ R3, R3 ;  /* 0x0000000300037305 */ /* 0x000e6a000021f000 */
[----:B------:R-:W-:Y:S01]  /*2c80*/  @P1 IMAD.IADD R2, R2, 0x1, -R9 ;  /* 0x0000000102021824 */ /* 0x000fe200078e0a09 */
[----:B------:R-:W-:-:S04]  /*2c90*/  @P1 IADD3 R16, R16, 0x1, RZ ;  /* 0x0000000110101810 */ /* 0x000fc80007ffe0ff */
[----:B------:R-:W-:Y:S02]  /*2ca0*/  ISETP.GE.U32.AND P2, PT, R2, R9, PT ;  /* 0x000000090200720c */ /* 0x000fe40003f46070 */
[----:B------:R-:W-:-:S05]  /*2cb0*/  IADD3 R2, RZ, -R11, RZ ;  /* 0x8000000bff027210 */ /* 0x000fca0007ffe0ff */
[----:B-1----:R-:W-:Y:S02]  /*2cc0*/  IMAD R13, R2, R3, RZ ;  /* 0x00000003020d7224 */ /* 0x002fe400078e02ff */
[----:B------:R-:W-:-:S04]  /*2cd0*/  IMAD.MOV.U32 R2, RZ, RZ, RZ ;  /* 0x000000ffff027224 */ /* 0x000fc800078e00ff */
[----:B------:R-:W-:Y:S01]  /*2ce0*/  @P2 IADD3 R16, R16, 0x1, RZ ;  /* 0x0000000110102810 */ /* 0x000fe20007ffe0ff */
[----:B------:R-:W-:Y:S01]  /*2cf0*/  IMAD.HI.U32 R13, R3, R13, R2 ;  /* 0x0000000d030d7227 */ /* 0x000fe200078e0002 */
[----:B------:R-:W-:Y:S01]  /*2d00*/  @!P3 LOP3.LUT R16, RZ, R9, RZ, 0x33, !PT ;  /* 0x00000009ff10b212 */ /* 0x000fe200078e33ff */
[----:B------:R-:W1:Y:S01]  /*2d10*/  LDC R2, c[0x0][R8+0x1cc] ;  /* 0x0000730008027b82 */ /* 0x000e620000000800 */
[----:B------:R-:W-:Y:S01]  /*2d20*/  ISETP.NE.U32.AND P3, PT, R11, RZ, PT ;  /* 0x000000ff0b00720c */ /* 0x000fe20003f65070 */
[----:B------:R-:W-:Y:S02]  /*2d30*/  IMAD.MOV R3, RZ, RZ, -R12 ;  /* 0x000000ffff037224 */ /* 0x000fe400078e0a0c */
[----:B------:R-:W-:-:S04]  /*2d40*/  IMAD.HI.U32 R17, R13, R16, RZ ;  /* 0x000000100d117227 */ /* 0x000fc800078e00ff */
[----:B------:R-:W3:Y:S01]  /*2d50*/  LDC R13, c[0x0][R8+0x1c8] ;  /* 0x00007200080d7b82 */ /* 0x000ee20000000800 */
[----:B------:R-:W-:Y:S02]  /*2d60*/  IMAD.MOV R18, RZ, RZ, -R17 ;  /* 0x000000ffff127224 */ /* 0x000fe400078e0a11 */
        /* <DEDUP_REMOVED lines=10> */
[----:B------:R-:W-:Y:S02]  /*2e10*/  @P2 IADD3 R17, R17, 0x1, RZ ;  /* 0x0000000111112810 */ /* 0x000fe40007ffe0ff */
[----:B------:R-:W-:Y:S02]  /*2e20*/  IADD3 R3, -R16, RZ, RZ ;  /* 0x000000ff10037210 */ /* 0x000fe40007ffe1ff */
        /* <DEDUP_REMOVED lines=10> */
.L_x_959:
        /* <DEDUP_REMOVED lines=77> */
[----:B-1----:R-:W-:-:S04]  /*33a0*/  IMAD R26, R3, R8, R26 ;  /* 0x00000008031a7224 */ /* 0x002fc800078e021a */
.L_x_958:
[----:B------:R-:W-:-:S03]  /*33b0*/  IMAD R26, R5, c[0x0][0x1cc], R26 ;  /* 0x00007300051a7a24 */ /* 0x000fc600078e021a */
.L_x_957:
[----:B------:R-:W-:Y:S05]  /*33c0*/  BSYNC B0 ;  /* 0x0000000000007941 */ /* 0x000fea0003800000 */
.L_x_956:
        /* <DEDUP_REMOVED lines=8> */
[----:B------:R0:W3:Y:S01]  /*3450*/  @P0 LDG.E.64 R10, [R4.64] ;  /* 0x00000024040a0981 */ /* 0x0000e2000c1e1b00 */
[----:B------:R-:W-:Y:S01]  /*3460*/  IMAD.MOV.U32 R0, RZ, RZ, c[0x0][0x320] ;  /* 0x0000c800ff007624 */ /* 0x000fe200078e00ff */
[----:B------:R-:W-:Y:S01]  /*3470*/  IADD3 R26, P2, R26, c[0x0][0x160], RZ ;  /* 0x000058001a1a7a10 */ /* 0x000fe20007f5e0ff */
[----:B------:R-:W-:-:S04]  /*3480*/  IMAD.MOV.U32 R7, RZ, RZ, c[0x0][0x324] ;  /* 0x0000c900ff077624 */ /* 0x000fc800078e00ff */
[----:B------:R-:W-:Y:S02]  /*3490*/  IMAD.X R27, RZ, RZ, c[0x0][0x164], P2 ;  /* 0x00005900ff1b7624 */ /* 0x000fe400010e06ff */
[----:B0-----:R-:W-:Y:S01]  /*34a0*/  IMAD.HI.U32 R5, R33, -0x326172a9, RZ ;  /* 0xcd9e8d5721057827 */ /* 0x001fe200078e00ff */
[----:B--2---:R-:W-:-:S05]  /*34b0*/  @P0 IADD3 R0, P1, R2, c[0x0][0x328], RZ ;  /* 0x0000ca0002000a10 */ /* 0x004fca0007f3e0ff */
[----:B------:R-:W-:Y:S01]  /*34c0*/  @P0 IMAD.X R7, RZ, RZ, R3, P1 ;  /* 0x000000ffff070224 */ /* 0x000fe200008e0603 */
[----:B------:R-:W-:Y:S01]  /*34d0*/  IADD3 R24, P1, R24, c[0x0][0x160], RZ ;  /* 0x0000580018187a10 */ /* 0x000fe20007f3e0ff */
[----:B------:R-:W-:-:S03]  /*34e0*/  IMAD R3, R33, -0x326172a9, RZ ;  /* 0xcd9e8d5721037824 */ /* 0x000fc600078e02ff */
        /* <DEDUP_REMOVED lines=10> */
[----:B------:R-:W-:-:S04]  /*3590*/  LOP3.LUT R9, R9, R11, RZ, 0x3c, !PT ;  /* 0x0000000b09097212 */ /* 0x000fc800078e3cff */
[----:B------:R-:W-:Y:S01]  /*35a0*/  LOP3.LUT R16, R3, R11, RZ, 0x3c, !PT ;  /* 0x0000000b03107212 */ /* 0x000fe200078e3cff */
[----:B------:R-:W-:Y:S01]  /*35b0*/  IMAD.WIDE.U32 R18, R9, -0x326172a9, RZ ;  /* 0xcd9e8d5709127825 */ /* 0x000fe200078e00ff */
[----:B------:R-:W-:Y:S02]  /*35c0*/  IADD3 R3, R2, -0x2daee0ad, RZ ;  /* 0xd2511f5302037810 */ /* 0x000fe40007ffe0ff */
[----:B------:R-:W-:Y:S01]  /*35d0*/  @P0 IADD3 R4, R12, RZ, RZ ;  /* 0x000000ff0c040210 */ /* 0x000fe20007ffe0ff */
[----:B------:R-:W-:Y:S01]  /*35e0*/  IMAD.WIDE.U32 R16, R16, -0x326172a9, RZ ;  /* 0xcd9e8d5710107825 */ /* 0x000fe200078e00ff */
[--C-:B------:R-:W-:Y:S02]  /*35f0*/  LOP3.LUT R12, R5, R12, R10.reuse, 0x96, !PT ;  /* 0x0000000c050c7212 */ /* 0x100fe400078e960a */
[----:B------:R-:W-:Y:S02]  /*3600*/  LOP3.LUT R4, R4, R5, R10, 0x96, !PT ;  /* 0x0000000504047212 */ /* 0x000fe400078e960a */
[----:B------:R-:W-:Y:S01]  /*3610*/  IADD3 R5, R11, -0x4498517b, RZ ;  /* 0xbb67ae850b057810 */ /* 0x000fe20007ffe0ff */
[----:B------:R-:W-:Y:S01]  /*3620*/  IMAD.WIDE.U32 R12, R12, -0x2daee0ad, RZ ;  /* 0xd2511f530c0c7825 */ /* 0x000fe200078e00ff */
[----:B------:R-:W-:-:S03]  /*3630*/  IADD3 R22, P0, R22, c[0x0][0x160], RZ ;  /* 0x0000580016167a10 */ /* 0x000fc60007f1e0ff */
[----:B------:R-:W-:Y:S01]  /*3640*/  IMAD.WIDE.U32 R14, R4, -0x2daee0ad, RZ ;  /* 0xd2511f53040e7825 */ /* 0x000fe200078e00ff */
[--C-:B------:R-:W-:Y:S02]  /*3650*/  LOP3.LUT R2, R13, R2, R5.reuse, 0x96, !PT ;  /* 0x000000020d027212 */ /* 0x100fe400078e9605 */
[C---:B------:R-:W-:Y:S01]  /*3660*/  LOP3.LUT R4, R7.reuse, R17, RZ, 0x3c, !PT ;  /* 0x0000001107047212 */ /* 0x040fe200078e3cff */
[----:B------:R-:W-:Y:S01]  /*3670*/  IMAD.X R23, RZ, RZ, c[0x0][0x164], P0 ;  /* 0x00005900ff177624 */ /* 0x000fe200000e06ff */
[----:B------:R-:W-:Y:S02]  /*3680*/  LOP3.LUT R7, R7, R19, RZ, 0x3c, !PT ;  /* 0x0000001307077212 */ /* 0x000fe400078e3cff */
[----:B------:R-:W-:Y:S01]  /*3690*/  LOP3.LUT R8, R15, R3, R5, 0x96, !PT ;  /* 0x000000030f087212 */ /* 0x000fe200078e9605 */
[----:B------:R-:W-:Y:S01]  /*36a0*/  IMAD.WIDE.U32 R2, R2, -0x326172a9, RZ ;  /* 0xcd9e8d5702027825 */ /* 0x000fe200078e00ff */
[----:B------:R-:W-:Y:S02]  /*36b0*/  IADD3 R13, R10, 0x3c6ef372, RZ ;  /* 0x3c6ef3720a0d7810 */ /* 0x000fe40007ffe0ff */
[----:B------:R-:W-:Y:S01]  /*36c0*/  IADD3 R15, R11, 0x76cf5d0a, RZ ;  /* 0x76cf5d0a0b0f7810 */ /* 0x000fe20007ffe0ff */
        /* <DEDUP_REMOVED lines=32> */
[----:B------:R-:W-:-:S04]  /*38d0*/  IMAD.WIDE.U32 R18, R18, -0x2daee0ad, RZ ;  /* 0xd2511f5312127825 */ /* 0x000fc800078e00ff */
[----:B------:R-:W-:Y:S01]  /*38e0*/  IMAD.WIDE.U32 R14, R3, -0x326172a9, RZ ;  /* 0xcd9e8d57030e7825 */ /* 0x000fe200078e00ff */
[--C-:B------:R-:W-:Y:S02]  /*38f0*/  LOP3.LUT R3, R13, R4, R7.reuse, 0x96, !PT ;  /* 0x000000040d037212 */ /* 0x100fe400078e9607 */
[----:B------:R-:W-:Y:S01]  /*3900*/  LOP3.LUT R9, R19, R6, R7, 0x96, !PT ;  /* 0x0000000613097212 */ /* 0x000fe200078e9607 */
[----:B------:R-:W-:Y:S01]  /*3910*/  IMAD.WIDE.U32 R6, R8, -0x2daee0ad, RZ ;  /* 0xd2511f5308067825 */ /* 0x000fe200078e00ff */
[----:B------:R-:W-:Y:S02]  /*3920*/  LOP3.LUT R4, R15, R2, R5, 0x96, !PT ;  /* 0x000000020f047212 */ /* 0x000fe400078e9605 */
[----:B------:R-:W-:Y:S01]  /*3930*/  IADD3 R15, R11, 0x646e171e, RZ ;  /* 0x646e171e0b0f7810 */ /* 0x000fe20007ffe0ff */
[----:B------:R-:W-:Y:S01]  /*3940*/  IMAD.WIDE.U32 R2, R3, -0x326172a9, RZ ;  /* 0xcd9e8d5703027825 */ /* 0x000fe200078e00ff */
[----:B------:R-:W-:Y:S02]  /*3950*/  IADD3 R13, R10, -0x4ab325aa, RZ ;  /* 0xb54cda560a0d7810 */ /* 0x000fe40007ffe0ff */
[----:B------:R-:W-:Y:S01]  /*3960*/  LOP3.LUT R17, R7, R18, R15, 0x96, !PT ;  /* 0x0000001207117212 */ /* 0x000fe200078e960f */
[----:B------:R-:W-:Y:S01]  /*3970*/  IMAD.WIDE.U32 R8, R9, -0x326172a9, RZ ;  /* 0xcd9e8d5709087825 */ /* 0x000fe200078e00ff */
[----:B------:R-:W-:-:S02]  /*3980*/  LOP3.LUT R14, R3, R14, R13, 0x96, !PT ;  /* 0x0000000e030e7212 */ /* 0x000fc400078e960d */
        /* <DEDUP_REMOVED lines=14> */
[----:B------:R-:W-:Y:S01]  /*3a70*/  IADD3 R13, R10, -0xe443238, RZ ;  /* 0xf1bbcdc80a0d7810 */ /* 0x000fe20007ffe0ff */
[----:B------:R-:W-:Y:S01]  /*3a80*/  IMAD.WIDE.U32 R8, R9, -0x326172a9, RZ ;  /* 0xcd9e8d5709087825 */ /* 0x000fe200078e00ff */
[----:B------:R-:W-:-:S03]  /*3a90*/  IADD3 R15, R11, -0x24c28bd8, RZ ;  /* 0xdb3d74280b0f7810 */ /* 0x000fc60007ffe0ff */
[----:B------:R-:W-:Y:S01]  /*3aa0*/  IMAD.WIDE.U32 R2, R3, -0x326172a9, RZ ;  /* 0xcd9e8d5703027825 */ /* 0x000fe200078e00ff */
[----:B------:R-:W-:-:S03]  /*3ab0*/  LOP3.LUT R16, R9, R16, R13, 0x96, !PT ;  /* 0x0000001009107212 */ /* 0x000fc600078e960d */
[----:B------:R-:W-:Y:S01]  /*3ac0*/  IMAD.WIDE.U32 R4, R4, -0x2daee0ad, RZ ;  /* 0xd2511f5304047825 */ /* 0x000fe200078e00ff */
[----:B------:R-:W-:Y:S02]  /*3ad0*/  LOP3.LUT R14, R3, R14, R13, 0x96, !PT ;  /* 0x0000000e030e7212 */ /* 0x000fe400078e960d */
[----:B------:R-:W-:Y:S01]  /*3ae0*/  IADD3 R3, R10, -0x700cb87f, RZ ;  /* 0x8ff347810a037810 */ /* 0x000fe20007ffe0ff */
[----:B------:R-:W-:Y:S01]  /*3af0*/  IMAD.HI.U32 R16, R16, -0x2daee0ad, RZ ;  /* 0xd2511f5310107827 */ /* 0x000fe200078e00ff */
[--C-:B------:R-:W-:Y:S02]  /*3b00*/  LOP3.LUT R12, R5, R12, R15.reuse, 0x96, !PT ;  /* 0x0000000c050c7212 */ /* 0x100fe400078e960f */
[----:B------:R-:W-:Y:S02]  /*3b10*/  LOP3.LUT R15, R7, R18, R15, 0x96, !PT ;  /* 0x00000012070f7212 */ /* 0x000fe400078e960f */
[----:B------:R-:W-:Y:S01]  /*3b20*/  IADD3 R5, R11, -0x695add53, RZ ;  /* 0x96a522ad0b057810 */ /* 0x000fe20007ffe0ff */
[----:B------:R-:W-:-:S03]  /*3b30*/  IMAD.WIDE.U32 R10, R14, -0x2daee0ad, RZ ;  /* 0xd2511f530e0a7825 */ /* 0x000fc600078e00ff */
[--C-:B------:R-:W-:Y:S01]  /*3b40*/  LOP3.LUT R6, R16, R6, R5.reuse, 0x96, !PT ;  /* 0x0000000610067212 */ /* 0x100fe200078e9605 */
[----:B------:R-:W-:Y:S01]  /*3b50*/  IMAD.WIDE.U32 R12, R12, -0x326172a9, RZ ;  /* 0xcd9e8d570c0c7825 */ /* 0x000fe200078e00ff */
[----:B------:R-:W-:Y:S02]  /*3b60*/  IADD3 R16, P3, R20, c[0x0][0x160], RZ ;  /* 0x0000580014107a10 */ /* 0x000fe40007f7e0ff */
[----:B------:R-:W-:Y:S01]  /*3b70*/  LOP3.LUT R4, R11, R4, R5, 0x96, !PT ;  /* 0x000000040b047212 */ /* 0x000fe200078e9605 */
[----:B------:R-:W-:Y:S01]  /*3b80*/  IMAD.WIDE.U32 R14, R15, -0x326172a9, RZ ;  /* 0xcd9e8d570f0e7825 */ /* 0x000fe200078e00ff */
[----:B------:R-:W-:-:S03]  /*3b90*/  LOP3.LUT R7, R13, R2, R3, 0x96, !PT ;  /* 0x000000020d077212 */ /* 0x000fc600078e9603 */
[----:B------:R-:W-:Y:S01]  /*3ba0*/  IMAD.X R17, RZ, RZ, c[0x0][0x164], P3 ;  /* 0x00005900ff117624 */ /* 0x000fe200018e06ff */
[----:B------:R-:W-:Y:S01]  /*3bb0*/  LOP3.LUT R3, R15, R8, R3, 0x96, !PT ;  /* 0x000000080f037212 */ /* 0x000fe200078e9603 */
[----:B------:R-:W-:Y:S01]  /*3bc0*/  IMAD.MOV.U32 R5, RZ, RZ, R10 ;  /* 0x000000ffff057224 */ /* 0x000fe200078e000a */
[----:B------:R-:W-:Y:S01]  /*3bd0*/  LOP3.LUT R8, R0, 0x3, RZ, 0xc0, !PT ;  /* 0x0000000300087812 */ /* 0x000fe200078ec0ff */
[----:B------:R-:W-:Y:S01]  /*3be0*/  IMAD.MOV.U32 R2, RZ, RZ, R4 ;  /* 0x000000ffff027224 */ /* 0x000fe200078e0004 */
[----:B------:R-:W-:Y:S02]  /*3bf0*/  MOV R0, R12 ;  /* 0x0000000c00007202 */ /* 0x000fe40000000f00 */
[----:B------:R-:W-:-:S13]  /*3c00*/  ISETP.NE.AND P3, PT, R8, 0x1, PT ;  /* 0x000000010800780c */ /* 0x000fda0003f65270 */
        /* <DEDUP_REMOVED lines=8> */
[----:B------:R-:W-:Y:S01]  /*3c90*/  @P0 MOV R2, R12 ;  /* 0x0000000c00020202 */ /* 0x000fe20000000f00 */
[----:B------:R-:W-:Y:S02]  /*3ca0*/  @P0 IMAD.MOV.U32 R5, RZ, RZ, R4 ;  /* 0x000000ffff050224 */ /* 0x000fe400078e0004 */
[----:B------:R-:W-:Y:S02]  /*3cb0*/  @P0 IMAD.MOV.U32 R0, RZ, RZ, R7 ;  /* 0x000000ffff000224 */ /* 0x000fe400078e0007 */
[----:B------:R-:W-:Y:S01]  /*3cc0*/  @P0 IMAD.MOV.U32 R3, RZ, RZ, R10 ;  /* 0x000000ffff030224 */ /* 0x000fe200078e000a */
[----:B------:R-:W-:Y:S05]  /*3cd0*/  BRA `(.L_x_961) ;  /* 0x0000004000007947 */ /* 0x000fea0003800000 */
.L_x_962:
[----:B------:R-:W-:Y:S01]  /*3ce0*/  MOV R5, R3 ;  /* 0x0000000300057202 */ /* 0x000fe20000000f00 */
[----:B------:R-:W-:Y:S02]  /*3cf0*/  IMAD.MOV.U32 R2, RZ, RZ, R10 ;  /* 0x000000ffff027224 */ /* 0x000fe400078e000a */
[----:B------:R-:W-:Y:S02]  /*3d00*/  IMAD.MOV.U32 R0, RZ, RZ, R4 ;  /* 0x000000ffff007224 */ /* 0x000fe400078e0004 */
[----:B------:R-:W-:-:S04]  /*3d10*/  IMAD.MOV.U32 R3, RZ, RZ, R14 ;  /* 0x000000ffff037224 */ /* 0x000fc800078e000e */
.L_x_961:
[----:B------:R-:W0:Y:S01]  /*3d20*/  I2F.U32 R0, R0 ;  /* 0x0000000000007306 */ /* 0x000e220000201000 */
[----:B------:R-:W-:Y:S01]  /*3d30*/  ISETP.GT.AND P0, PT, R31, 0x2, PT ;  /* 0x000000021f00780c */ /* 0x000fe20003f04270 */
[----:B------:R-:W-:Y:S01]  /*3d40*/  IMAD.MOV.U32 R7, RZ, RZ, 0x2f800000 ;  /* 0x2f800000ff077424 */ /* 0x000fe200078e00ff */
[----:B------:R-:W-:Y:S01]  /*3d50*/  BSSY B9, `(.L_x_963) ;  /* 0x00000a6000097945 */ /* 0x000fe20003800000 */
[----:B------:R-:W-:Y:S01]  /*3d60*/  BSSY B8, `(.L_x_964) ;  /* 0x000007f000087945 */ /* 0x000fe20003800000 */
[----:B------:R-:W-:-:S03]  /*3d70*/  P2R R35, PR, RZ, 0x1 ;  /* 0x00000001ff237803 */ /* 0x000fc60000000000 */
        /* <DEDUP_REMOVED lines=13> */
.L_x_6708:
[----:B------:R-:W-:Y:S05]  /*3e50*/  BRX R2 -0x3e60                                                                                                                                                                                                                                                                                                                                                                                                                                                                               (*"BRANCH_TARGETS .L_x_6709,.L_x_6710,.L_x_6711"*) ;  /* 0xffffc1a002007949 */ /* 0x000fea000383ffff */
.L_x_965:
[----:B------:R-:W-:Y:S01]  /*3e60*/  ISETP.NE.AND P0, PT, R31, 0x3, PT ;  /* 0x000000031f00780c */ /* 0x000fe20003f05270 */
[----:B------:R-:W-:-:S12]  /*3e70*/  BSSY B7, `(.L_x_966) ;  /* 0x0000027000077945 */ /* 0x000fd80003800000 */
[----:B------:R-:W-:Y:S05]  /*3e80*/  @!P0 BRA `(.L_x_967) ;  /* 0x0000025000008947 */ /* 0x000fea0003800000 */
[----:B------:R-:W-:-:S13]  /*3e90*/  ISETP.NE.AND P0, PT, R31, 0x4, PT ;  /* 0x000000041f00780c */ /* 0x000fda0003f05270 */
[----:B------:R-:W-:Y:S01]  /*3ea0*/  @P0 BREAK B7 ;  /* 0x0000000000070942 */ /* 0x000fe20003800000 */
[----:B------:R-:W-:Y:S01]  /*3eb0*/  @P0 BREAK B8 ;  /* 0x0000000000080942 */ /* 0x000fe20003800000 */
[----:B------:R-:W-:Y:S05]  /*3ec0*/  @P0 BRA `(.L_x_968) ;  /* 0x000008e000000947 */ /* 0x000fea0003800000 */
[----:B------:R-:W-:Y:S01]  /*3ed0*/  IADD3 R18, R32, 0x3, RZ ;  /* 0x0000000320127810 */ /* 0x000fe20007ffe0ff */
[----:B------:R-:W-:-:S04]  /*3ee0*/  IMAD.MOV.U32 R19, RZ, RZ, 0x4 ;  /* 0x00000004ff137424 */ /* 0x000fc800078e00ff */
[----:B------:R-:W-:-:S04]  /*3ef0*/  IMAD R18, R18, c[0x0][0x2a4], RZ ;  /* 0x0000a90012127a24 */ /* 0x000fc800078e02ff */
[----:B------:R-:W-:-:S05]  /*3f00*/  IMAD.WIDE.U32 R18, R18, R19, c[0x0][0x238] ;  /* 0x00008e0012127625 */ /* 0x000fca00078e0013 */
        /* <DEDUP_REMOVED lines=25> */
.L_x_970:
[----:B------:R-:W-:Y:S05]  /*40a0*/  BSYNC B6 ;  /* 0x0000000000067941 */ /* 0x000fea0003800000 */
.L_x_969:
[----:B-----5:R-:W-:-:S04]  /*40b0*/  FSETP.GTU.FTZ.AND P0, PT, R34, R3, PT ;  /* 0x000000032200720b */ /* 0x020fc80003f1c000 */
[----:B------:R-:W-:-:S05]  /*40c0*/  SEL R3, RZ, 0x1, P0 ;  /* 0x00000001ff037807 */ /* 0x000fca0000000000 */
[----:B------:R1:W-:Y:S04]  /*40d0*/  STG.E.U8 [R26.64], R3 ;  /* 0x000000031a007986 */ /* 0x0003e8000c101124 */
.L_x_967:
[----:B------:R-:W-:Y:S05]  /*40e0*/  BSYNC B7 ;  /* 0x0000000000077941 */ /* 0x000fea0003800000 */
.L_x_966:
[----:B------:R-:W-:Y:S01]  /*40f0*/  IADD3 R0, R32, 0x2, RZ ;  /* 0x0000000220007810 */ /* 0x000fe20007ffe0ff */
[----:B0-----:R-:W-:Y:S01]  /*4100*/  IMAD.MOV.U32 R19, RZ, RZ, 0x4 ;  /* 0x00000004ff137424 */ /* 0x001fe200078e00ff */
[----:B------:R-:W-:-:S03]  /*4110*/  ISETP.NE.AND P0, PT, R35, RZ, PT ;  /* 0x000000ff2300720c */ /* 0x000fc60003f05270 */
[----:B------:R-:W-:-:S05]  /*4120*/  IMAD R0, R0, c[0x0][0x2a4], RZ ;  /* 0x0000a90000007a24 */ /* 0x000fca00078e02ff */
[----:B------:R-:W-:-:S05]  /*4130*/  SEL R0, R0, RZ, P0 ;  /* 0x000000ff00007207 */ /* 0x000fca0000000000 */
[----:B------:R-:W-:-:S05]  /*4140*/  IMAD.WIDE.U32 R18, R0, R19, c[0x0][0x238] ;  /* 0x00008e0000127625 */ /* 0x000fca00078e0013 */
        /* <DEDUP_REMOVED lines=8> */
[----:B------:R-:W-:Y:S02]  /*41d0*/  IMAD.MOV.U32 R5, RZ, RZ, c[0x4][0x18c] ;  /* 0x01006300ff057624 */ /* 0x000fe400078e00ff */
[----:B------:R-:W-:Y:S01]  /*41e0*/  IMAD.MOV.U32 R6, RZ, RZ, c[0x4][0x178] ;  /* 0x01005e00ff067624 */ /* 0x000fe200078e00ff */
[----:B------:R-:W0:Y:S01]  /*41f0*/  LDC.64 R2, c[0x4][R2] ;  /* 0x0100000002027b82 */ /* 0x000e220000000a00 */
[----:B------:R-:W-:Y:S02]  /*4200*/  IMAD.MOV.U32 R8, RZ, RZ, 0x275 ;  /* 0x00000275ff087424 */ /* 0x000fe400078e00ff */
[----:B------:R-:W-:Y:S02]  /*4210*/  IMAD.MOV.U32 R10, RZ, RZ, c[0x4][0x90] ;  /* 0x01002400ff0a7624 */ /* 0x000fe400078e00ff */
[----:B------:R-:W-:-:S02]  /*4220*/  IMAD.MOV.U32 R11, RZ, RZ, c[0x4][0x94] ;  /* 0x01002500ff0b7624 */ /* 0x000fc400078e00ff */
[----:B------:R-:W-:Y:S02]  /*4230*/  IMAD.MOV.U32 R12, RZ, RZ, 0x1 ;  /* 0x00000001ff0c7424 */ /* 0x000fe400078e00ff */
        /* <DEDUP_REMOVED lines=10> */
.L_x_972:
[----:B------:R-:W-:Y:S05]  /*42e0*/  BSYNC B6 ;  /* 0x0000000000067941 */ /* 0x000fea0003800000 */
.L_x_971:
[----:B-----5:R-:W-:-:S04]  /*42f0*/  FSETP.GTU.FTZ.AND P0, PT, R28, R3, PT ;  /* 0x000000031c00720b */ /* 0x020fc80003f1c000 */
[----:B------:R-:W-:-:S05]  /*4300*/  SEL R3, RZ, 0x1, P0 ;  /* 0x00000001ff037807 */ /* 0x000fca0000000000 */
[----:B------:R1:W-:Y:S04]  /*4310*/  STG.E.U8 [R24.64], R3 ;  /* 0x0000000318007986 */ /* 0x0003e8000c101124 */
.L_x_6710:
[----:B------:R-:W-:Y:S01]  /*4320*/  IADD3 R0, R32, 0x1, RZ ;  /* 0x0000000120007810 */ /* 0x000fe20007ffe0ff */
[----:B0-----:R-:W-:Y:S01]  /*4330*/  HFMA2.MMA R19, -RZ, RZ, 0, 2.384185791015625e-07 ;  /* 0x00000004ff137435 */ /* 0x001fe200000001ff */
[----:B------:R-:W-:-:S03]  /*4340*/  ISETP.GT.AND P0, PT, R31, 0x1, PT ;  /* 0x000000011f00780c */ /* 0x000fc60003f04270 */
[----:B------:R-:W-:-:S05]  /*4350*/  IMAD R0, R0, c[0x0][0x2a4], RZ ;  /* 0x0000a90000007a24 */ /* 0x000fca00078e02ff */
[----:B------:R-:W-:-:S05]  /*4360*/  SEL R0, R0, RZ, P0 ;  /* 0x000000ff00007207 */ /* 0x000fca0000000000 */
[----:B------:R-:W-:-:S05]  /*4370*/  IMAD.WIDE.U32 R18, R0, R19, c[0x0][0x238] ;  /* 0x00008e0000127625 */ /* 0x000fca00078e0013 */
[----:B------:R-:W2:Y:S01]  /*4380*/  LDG.E R0, [R18.64] ;  /* 0x0000002412007981 */ /* 0x000ea2000c1e1900 */
        /* <DEDUP_REMOVED lines=9> */
[----:B-1----:R-:W0:Y:S01]  /*4420*/  LDC.64 R2, c[0x4][R2] ;  /* 0x0100000002027b82 */ /* 0x002e220000000a00 */
[----:B------:R-:W-:Y:S02]  /*4430*/  IMAD.MOV.U32 R7, RZ, RZ, c[0x4][0x17c] ;  /* 0x01005f00ff077624 */ /* 0x000fe400078e00ff */
[----:B------:R-:W-:Y:S02]  /*4440*/  IMAD.MOV.U32 R8, RZ, RZ, 0x27a ;  /* 0x0000027aff087424 */ /* 0x000fe400078e00ff */
        /* <DEDUP_REMOVED lines=12> */
.L_x_974:
[----:B------:R-:W-:Y:S05]  /*4510*/  BSYNC B6 ;  /* 0x0000000000067941 */ /* 0x000fea0003800000 */
.L_x_973:
[----:B-----5:R-:W-:-:S04]  /*4520*/  FSETP.GTU.FTZ.AND P0, PT, R29, R0, PT ;  /* 0x000000001d00720b */ /* 0x020fc80003f1c000 */
[----:B-1----:R-:W-:-:S05]  /*4530*/  SEL R3, RZ, 0x1, P0 ;  /* 0x00000001ff037807 */ /* 0x002fca0000000000 */
[----:B------:R1:W-:Y:S04]  /*4540*/  STG.E.U8 [R22.64], R3 ;  /* 0x0000000316007986 */ /* 0x0003e8000c101124 */
.L_x_6709:
[----:B------:R-:W-:Y:S05]  /*4550*/  BSYNC B8 ;  /* 0x0000000000087941 */ /* 0x000fea0003800000 */
.L_x_964:
[C---:B------:R-:W-:Y:S01]  /*4560*/  IADD3 R2, -R32.reuse, c[0x0][0x310], RZ ;  /* 0x0000c40020027a10 */ /* 0x040fe20007ffe1ff */
[----:B------:R-:W-:Y:S02]  /*4570*/  IMAD R0, R32, c[0x0][0x2a4], RZ ;  /* 0x0000a90020007a24 */ /* 0x000fe400078e02ff */
[----:B0-----:R-:W-:Y:S01]  /*4580*/  IMAD.MOV.U32 R19, RZ, RZ, 0x4 ;  /* 0x00000004ff137424 */ /* 0x001fe200078e00ff */
[----:B------:R-:W-:-:S04]  /*4590*/  ISETP.GT.AND P0, PT, R2, RZ, PT ;  /* 0x000000ff0200720c */ /* 0x000fc80003f04270 */
        /* <DEDUP_REMOVED lines=27> */
.L_x_976:
[----:B------:R-:W-:Y:S05]  /*4750*/  BSYNC B6 ;  /* 0x0000000000067941 */ /* 0x000fea0003800000 */
.L_x_975:
[----:B-----5:R-:W-:-:S04]  /*4760*/  FSETP.GTU.FTZ.AND P0, PT, R30, R3, PT ;  /* 0x000000031e00720b */ /* 0x020fc80003f1c000 */
[----:B------:R-:W-:-:S05]  /*4770*/  SEL R3, RZ, 0x1, P0 ;  /* 0x00000001ff037807 */ /* 0x000fca0000000000 */
[----:B------:R1:W-:Y:S01]  /*4780*/  STG.E.U8 [R16.64], R3 ;  /* 0x0000000310007986 */ /* 0x0003e2000c101124 */
[----:B------:R-:W-:Y:S05]  /*4790*/  BRA `(.L_x_968) ;  /* 0x0000001000007947 */ /* 0x000fea0003800000 */
.L_x_6711:
[----:B------:R-:W-:Y:S02]  /*47a0*/  BREAK B8 ;  /* 0x0000000000087942 */ /* 0x000fe40003800000 */
.L_x_968:
[----:B------:R-:W-:Y:S05]  /*47b0*/  BSYNC B9 ;  /* 0x0000000000097941 */ /* 0x000fea0003800000 */
.L_x_963:
[----:B-1----:R-:W-:-:S04]  /*47c0*/  IMAD.MOV.U32 R3, RZ, RZ, c[0x0][0x0] ;  /* 0x00000000ff037624 */ /* 0x002fc800078e00ff */
[----:B------:R-:W-:-:S04]  /*47d0*/  IMAD.SHL.U32 R3, R3, 0x4, RZ ;  /* 0x0000000403037824 */ /* 0x000fc800078e00ff */
[----:B------:R-:W-:-:S05]  /*47e0*/  IMAD R32, R3, c[0x0][0xc], R32 ;  /* 0x0000030003207a24 */ /* 0x000fca00078e0220 */
[----:B------:R-:W-:-:S13]  /*47f0*/  ISETP.GE.U32.AND P0, PT, R32, c[0x0][0x310], PT ;  /* 0x0000c40020007a0c */ /* 0x000fda0003f06070 */
[----:B------:R-:W-:Y:S01]  /*4800*/  @P0 CALL.REL.NOINC `(.L_x_977) ;  /* 0x0000001000000944 */ /* 0x000fe20003c00000 */
[----:B------:R-:W-:Y:S05]  /*4810*/  BRA `(.L_x_978) ;  /* 0xffffb87000007947 */ /* 0x000fea000383ffff */
.L_x_977:
[----:B------:R-:W-:Y:S05]  /*4820*/  EXIT ;  /* 0x000000000000794d */ /* 0x000fea0003800000 */
.L_x_979:
        /* <DEDUP_REMOVED lines=13> */
.L_x_7253:


//--------------------- .text._ZN2at4cuda57_GLOBAL__N__cd6b329d_24_DistributionBernoulli_cu_7537a20d21kernelPointwiseApply2IZNS_6native9templates4cuda28bernoulli_tensor_cuda_kernelIbfEEvRKNS_10TensorBaseES9_NS_15PhiloxCudaStateEEUliRbSB_SB_SB_RKfSD_SD_SD_E_bSC_jLi2ELin1ELi4ELi512ELi2EEEvNS0_6detail10TensorInfoIT0_T2_EENSG_IT1_SI_EESI_T_ --------------------------
	.section	.text._ZN2at4cuda57_GLOBAL__N__cd6b329d_24_DistributionBernoulli_cu_7537a20d21kernelPointwiseApply2IZNS_6native9templates4cuda28bernoulli_tensor_cuda_kernelIbfEEvRKNS_10TensorBaseES9_NS_15PhiloxCudaStateEEUliRbSB_SB_SB_RKfSD_SD_SD_E_bSC_jLi2ELin1ELi4ELi512ELi2EEEvNS0_6detail10TensorInfoIT0_T2_EENSG_IT1_SI_EESI_T_,"ax",@progbits
	.sectioninfo	@"SHI_REGISTERS=42"
	.align	128
.text._ZN2at4cuda57_GLOBAL__N__cd6b329d_24_DistributionBernoulli_cu_7537a20d21kernelPointwiseApply2IZNS_6native9templates4cuda28bernoulli_tensor_cuda_kernelIbfEEvRKNS_10TensorBaseES9_NS_15PhiloxCudaStateEEUliRbSB_SB_SB_RKfSD_SD_SD_E_bSC_jLi2ELin1ELi4ELi512ELi2EEEvNS0_6detail10TensorInfoIT0_T2_EENSG_IT1_SI_EESI_T_:
        .type           _ZN2at4cuda57_GLOBAL__N__cd6b329d_24_DistributionBernoulli_cu_7537a20d21kernelPointwiseApply2IZNS_6native9templates4cuda28bernoulli_tensor_cuda_kernelIbfEEvRKNS_10TensorBaseES9_NS_15PhiloxCudaStateEEUliRbSB_SB_SB_RKfSD_SD_SD_E_bSC_jLi2ELin1ELi4ELi512ELi2EEEvNS0_6detail10TensorInfoIT0_T2_EENSG_IT1_SI_EESI_T_,@function
        .size           _ZN2at4cuda57_GLOBAL__N__cd6b329d_24_DistributionBernoulli_cu_7537a20d21kernelPointwiseApply2IZNS_6native9templates4cuda28bernoulli_tensor_cuda_kernelIbfEEvRKNS_10TensorBaseES9_NS_15PhiloxCudaStateEEUliRbSB_SB_SB_RKfSD_SD_SD_E_bSC_jLi2ELin1ELi4ELi512ELi2EEEvNS0_6detail10TensorInfoIT0_T2_EENSG_IT1_SI_EESI_T_,(.L_x_7254 - _ZN2at4cuda57_GLOBAL__N__cd6b329d_24_DistributionBernoulli_cu_7537a20d21kernelPointwiseApply2IZNS_6native9templates4cuda28bernoulli_tensor_cuda_kernelIbfEEvRKNS_10TensorBaseES9_NS_15PhiloxCudaStateEEUliRbSB_SB_SB_RKfSD_SD_SD_E_bSC_jLi2ELin1ELi4ELi512ELi2EEEvNS0_6detail10TensorInfoIT0_T2_EENSG_IT1_SI_EESI_T_)
        .other          _ZN2at4cuda57_GLOBAL__N__cd6b329d_24_DistributionBernoulli_cu_7537a20d21kernelPointwiseApply2IZNS_6native9templates4cuda28bernoulli_tensor_cuda_kernelIbfEEvRKNS_10TensorBaseES9_NS_15PhiloxCudaStateEEUliRbSB_SB_SB_RKfSD_SD_SD_E_bSC_jLi2ELin1ELi4ELi512ELi2EEEvNS0_6detail10TensorInfoIT0_T2_EENSG_IT1_SI_EESI_T_,@"STO_CUDA_ENTRY STV_DEFAULT"
_ZN2at4cuda57_GLOBAL__N__cd6b329d_24_DistributionBernoulli_cu_7537a20d21kernelPointwiseApply2IZNS_6native9templates4cuda28bernoulli_tensor_cuda_kernelIbfEEvRKNS_10TensorBaseES9_NS_15PhiloxCudaStateEEUliRbSB_SB_SB_RKfSD_SD_SD_E_bSC_jLi2ELin1ELi4ELi512ELi2EEEvNS0_6detail10TensorInfoIT0_T2_EENSG_IT1_SI_EESI_T_:
        /* <DEDUP_REMOVED lines=9> */
.L_x_1017:
[----:B------:R-:W-:Y:S01]  /*0090*/  IADD3 R0, -R36, c[0x0][0x310], RZ ;  /* 0x0000c40024007a10 */ /* 0x000fe20007ffe1ff */
[----:B------:R-:W-:Y:S01]  /*00a0*/  BSSY B0, `(.L_x_980) ;  /* 0x00000e6000007945 */ /* 0x000fe20003800000 */
[----:B------:R-:W-:Y:S01]  /*00b0*/  IMAD.MOV.U32 R9, RZ, RZ, RZ ;  /* 0x000000ffff097224 */ /* 0x000fe200078e00ff */
[----:B0-----:R-:W-:Y:S01]  /*00c0*/  CS2R R22, SRZ ;  /* 0x0000000000167805 */ /* 0x001fe2000001ff00 */
[----:B------:R-:W-:-:S13]  /*00d0*/  ISETP.GE.AND P0, PT, R0, 0x1, PT ;  /* 0x000000010000780c */ /* 0x000fda0003f06270 */
[----:B------:R-:W-:Y:S05]  /*00e0*/  @!P0 BRA `(.L_x_981) ;  /* 0x00000e1000008947 */ /* 0x000fea0003800000 */
[----:B------:R-:W0:Y:S01]  /*00f0*/  I2F.U32.RP R4, c[0x0][0x16c] ;  /* 0x00005b0000047b06 */ /* 0x000e220000209000 */
[----:B------:R-:W-:Y:S01]  /*0100*/  ISETP.NE.U32.AND P2, PT, RZ, c[0x0][0x16c], PT ;  /* 0x00005b00ff007a0c */ /* 0x000fe20003f45070 */
[----:B------:R-:W-:-:S06]  /*0110*/  IMAD.MOV.U32 R22, RZ, RZ, RZ ;  /* 0x000000ffff167224 */ /* 0x000fcc00078e00ff */
[----:B0-----:R-:W0:Y:S02]  /*0120*/  MUFU.RCP R4, R4 ;  /* 0x0000000400047308 */ /* 0x001e240000001000 */
[----:B0-----:R-:W-:Y:S01]  /*0130*/  IADD3 R2, R4, 0xffffffe, RZ ;  /* 0x0ffffffe04027810 */ /* 0x001fe20007ffe0ff */
[----:B------:R-:W-:-:S05]  /*0140*/  IMAD.MOV.U32 R4, RZ, RZ, c[0x0][0x308] ;  /* 0x0000c200ff047624 */ /* 0x000fca00078e00ff */
[----:B------:R0:W1:Y:S02]  /*0150*/  F2I.FTZ.U32.TRUNC.NTZ R3, R2 ;  /* 0x0000000200037305 */ /* 0x000064000021f000 */
[----:B0-----:R-:W-:Y:S01]  /*0160*/  HFMA2.MMA R2, -RZ, RZ, 0, 0 ;  /* 0x00000000ff027435 */ /* 0x001fe200000001ff */
[----:B-1----:R-:W-:-:S04]  /*0170*/  IMAD.MOV R5, RZ, RZ, -R3 ;  /* 0x000000ffff057224 */ /* 0x002fc800078e0a03 */
[----:B------:R-:W-:-:S05]  /*0180*/  IMAD R5, R5, c[0x0][0x16c], RZ ;  /* 0x00005b0005057a24 */ /* 0x000fca00078e02ff */
[----:B------:R-:W-:-:S06]  /*0190*/  IMAD.HI.U32 R3, R3, R5, R2 ;  /* 0x0000000503037227 */ /* 0x000fcc00078e0002 */
[----:B------:R-:W-:-:S04]  /*01a0*/  IMAD.HI.U32 R3, R3, R36, RZ ;  /* 0x0000002403037227 */ /* 0x000fc800078e00ff */
[----:B------:R-:W-:-:S04]  /*01b0*/  IMAD.MOV R5, RZ, RZ, -R3 ;  /* 0x000000ffff057224 */ /* 0x000fc800078e0a03 */
[----:B------:R-:W-:-:S05]  /*01c0*/  IMAD R5, R5, c[0x0][0x16c], R36 ;  /* 0x00005b0005057a24 */ /* 0x000fca00078e0224 */
[----:B------:R-:W-:-:S13]  /*01d0*/  ISETP.GE.U32.AND P0, PT, R5, c[0x0][0x16c], PT ;  /* 0x00005b0005007a0c */ /* 0x000fda0003f06070 */
[----:B------:R-:W-:Y:S02]  /*01e0*/  @P0 IADD3 R5, R5, -c[0x0][0x16c], RZ ;  /* 0x80005b0005050a10 */ /* 0x000fe40007ffe0ff */
[----:B------:R-:W-:Y:S02]  /*01f0*/  @P0 IADD3 R3, R3, 0x1, RZ ;  /* 0x0000000103030810 */ /* 0x000fe40007ffe0ff */
[----:B------:R-:W-:Y:S02]  /*0200*/  ISETP.GE.U32.AND P1, PT, R5, c[0x0][0x16c], PT ;  /* 0x00005b0005007a0c */ /* 0x000fe40003f26070 */
[----:B------:R-:W-:-:S11]  /*0210*/  ISETP.GE.AND P0, PT, R4, 0x2, PT ;  /* 0x000000020400780c */ /* 0x000fd60003f06270 */
[----:B------:R-:W-:Y:S02]  /*0220*/  @P1 IADD3 R3, R3, 0x1, RZ ;  /* 0x0000000103031810 */ /* 0x000fe40007ffe0ff */
[----:B------:R-:W-:-:S05]  /*0230*/  @!P2 LOP3.LUT R3, RZ, c[0x0][0x16c], RZ, 0x33, !PT ;  /* 0x00005b00ff03aa12 */ /* 0x000fca00078e33ff */
[----:B------:R-:W-:-:S04]  /*0240*/  IMAD.MOV R5, RZ, RZ, -R3 ;  /* 0x000000ffff057224 */ /* 0x000fc800078e0a03 */
[----:B------:R-:W-:-:S04]  /*0250*/  IMAD R2, R5, c[0x0][0x16c], R36 ;  /* 0x00005b0005027a24 */ /* 0x000fc800078e0224 */
[----:B------:R-:W-:-:S04]  /*0260*/  IMAD R2, R2, c[0x0][0x1d0], RZ ;  /* 0x0000740002027a24 */ /* 0x000fc800078e02ff */
[----:B------:R-:W-:Y:S01]  /*0270*/  IMAD R23, R3, c[0x0][0x1cc], R2 ;  /* 0x0000730003177a24 */ /* 0x000fe200078e0202 */
[----:B------:R-:W-:Y:S01]  /*0280*/  MOV R3, R36 ;  /* 0x0000002400037202 */ /* 0x000fe20000000f00 */
        /* <DEDUP_REMOVED lines=17> */
.L_x_984:
[C---:B------:R-:W-:Y:S01]  /*03a0*/  IADD3 R7, R4.reuse, -0x1, RZ ;  /* 0xffffffff04077810 */ /* 0x040fe20007ffe0ff */
[----:B------:R-:W-:Y:S01]  /*03b0*/  IMAD.MOV.U32 R6, RZ, RZ, 0x4 ;  /* 0x00000004ff067424 */ /* 0x000fe200078e00ff */
[----:B------:R-:W-:Y:S01]  /*03c0*/  IADD3 R5, R5, -0x4, RZ ;  /* 0xfffffffc05057810 */ /* 0x000fe20007ffe0ff */
[----:B------:R-:W-:Y:S01]  /*03d0*/  IMAD.MOV.U32 R10, RZ, RZ, RZ ;  /* 0x000000ffff0a7224 */ /* 0x000fe200078e00ff */
        /* <DEDUP_REMOVED lines=19> */
[----:B------:R-:W-:-:S05]  /*0510*/  IMAD.HI.U32 R11, R14, R3, RZ ;  /* 0x000000030e0b7227 */ /* 0x000fca00078e00ff */
[----:B------:R-:W-:-:S05]  /*0520*/  IADD3 R15, -R11, RZ, RZ ;  /* 0x000000ff0b0f7210 */ /* 0x000fca0007ffe1ff */
[----:B------:R-:W-:-:S05]  /*0530*/  IMAD R15, R8, R15, R3 ;  /* 0x0000000f080f7224 */ /* 0x000fca00078e0203 */
[----:B------:R-:W-:-:S13]  /*0540*/  ISETP.GE.U32.AND P1, PT, R15, R8, PT ;  /* 0x000000080f00720c */ /* 0x000fda0003f26070 */
[----:B------:R-:W-:Y:S01]  /*0550*/  @P1 IMAD.IADD R15, R15, 0x1, -R8 ;  /* 0x000000010f0f1824 */ /* 0x000fe200078e0a08 */
[----:B------:R-:W-:-:S04]  /*0560*/  @P1 IADD3 R11, R11, 0x1, RZ ;  /* 0x000000010b0b1810 */ /* 0x000fc80007ffe0ff */
[----:B------:R-:W-:Y:S01]  /*0570*/  ISETP.GE.U32.AND P2, PT, R15, R8, PT ;  /* 0x000000080f00720c */ /* 0x000fe20003f46070 */
[----:B------:R-:W-:-:S04]  /*0580*/  IMAD.MOV R15, RZ, RZ, -R6 ;  /* 0x000000ffff0f7224 */ /* 0x000fc800078e0a06 */
[----:B---3--:R-:W-:-:S04]  /*0590*/  IMAD R15, R15, R13, RZ ;  /* 0x0000000d0f0f7224 */ /* 0x008fc800078e02ff */
[----:B------:R-:W-:Y:S01]  /*05a0*/  IMAD.HI.U32 R14, R13, R15, R12 ;  /* 0x0000000f0d0e7227 */ /* 0x000fe200078e000c */
[----:B0-----:R-:W0:Y:S01]  /*05b0*/  I2F.U32.RP R16, R10 ;  /* 0x0000000a00107306 */ /* 0x001e220000209000 */
[----:B------:R-:W1:Y:S02]  /*05c0*/  LDC R12, c[0x0][R7+0x15c] ;  /* 0x00005700070c7b82 */ /* 0x000e640000000800 */
        /* <DEDUP_REMOVED lines=9> */
[----:B------:R-:W-:Y:S01]  /*0660*/  @P1 IADD3 R17, -R6, R17, RZ ;  /* 0x0000001106111210 */ /* 0x000fe20007ffe1ff */
[----:B------:R0:W3:Y:S01]  /*0670*/  F2I.FTZ.U32.TRUNC.NTZ R15, R14 ;  /* 0x0000000e000f7305 */ /* 0x0000e2000021f000 */
[----:B------:R-:W-:Y:S02]  /*0680*/  @P1 IADD3 R13, R13, 0x1, RZ ;  /* 0x000000010d0d1810 */ /* 0x000fe40007ffe0ff */
[----:B------:R-:W-:Y:S01]  /*0690*/  ISETP.GE.U32.AND P2, PT, R17, R6, PT ;  /* 0x000000061100720c */ /* 0x000fe20003f46070 */
[----:B------:R-:W-:Y:S02]  /*06a0*/  IMAD.MOV R17, RZ, RZ, -R10 ;  /* 0x000000ffff117224 */ /* 0x000fe400078e0a0a */
[----:B0-----:R-:W-:Y:S02]  /*06b0*/  IMAD.MOV.U32 R14, RZ, RZ, RZ ;  /* 0x000000ffff0e7224 */ /* 0x001fe400078e00ff */
[----:B-1----:R-:W0:Y:S01]  /*06c0*/  I2F.U32.RP R18, R12 ;  /* 0x0000000c00127306 */ /* 0x002e220000209000 */
[----:B---3--:R-:W-:-:S07]  /*06d0*/  IMAD R17, R17, R15, RZ ;  /* 0x0000000f11117224 */ /* 0x008fce00078e02ff */
        /* <DEDUP_REMOVED lines=15> */
[----:B0-----:R-:W-:Y:S01]  /*07d0*/  IMAD.MOV.U32 R16, RZ, RZ, RZ ;  /* 0x000000ffff107224 */ /* 0x001fe200078e00ff */
[----:B------:R-:W-:-:S05]  /*07e0*/  IADD3 R19, RZ, -R12, RZ ;  /* 0x8000000cff137210 */ /* 0x000fca0007ffe0ff */
[----:B---3--:R-:W-:-:S04]  /*07f0*/  IMAD R19, R19, R17, RZ ;  /* 0x0000001113137224 */ /* 0x008fc800078e02ff */
[----:B------:R-:W-:Y:S02]  /*0800*/  IMAD.HI.U32 R18, R17, R19, R16 ;  /* 0x0000001311127227 */ /* 0x000fe400078e0010 */
[----:B------:R-:W-:Y:S01]  /*0810*/  @P2 IADD3 R15, R15, 0x1, RZ ;  /* 0x000000010f0f2810 */ /* 0x000fe20007ffe0ff */
[----:B------:R-:W0:Y:S01]  /*0820*/  LDC R16, c[0x0][R7+0x1c8] ;  /* 0x0000720007107b82 */ /* 0x000e220000000800 */
        /* <DEDUP_REMOVED lines=14> */
[----:B-1----:R-:W-:Y:S02]  /*0910*/  IMAD R3, R3, R14, R22 ;  /* 0x0000000e03037224 */ /* 0x002fe400078e0216 */
[----:B------:R-:W-:Y:S02]  /*0920*/  IMAD R6, R6, R8, R11 ;  /* 0x0000000806067224 */ /* 0x000fe400078e020b */
[----:B------:R-:W-:Y:S01]  /*0930*/  @P2 IADD3 R18, R18, 0x1, RZ ;  /* 0x0000000112122810 */ /* 0x000fe20007ffe0ff */
[----:B------:R-:W-:Y:S01]  /*0940*/  IMAD.MOV R8, RZ, RZ, -R15 ;  /* 0x000000ffff087224 */ /* 0x000fe200078e0a0f */
[----:B------:R-:W-:Y:S01]  /*0950*/  @!P3 LOP3.LUT R18, RZ, R12, RZ, 0x33, !PT ;  /* 0x0000000cff12b212 */ /* 0x000fe200078e33ff */
[----:B0-----:R-:W-:Y:S02]  /*0960*/  IMAD R3, R6, R16, R3 ;  /* 0x0000001006037224 */ /* 0x001fe400078e0203 */
        /* <DEDUP_REMOVED lines=8> */
.L_x_983:
        /* <DEDUP_REMOVED lines=77> */
[----:B------:R-:W-:-:S04]  /*0ec0*/  IMAD R3, R2, R6, R3 ;  /* 0x0000000602037224 */ /* 0x000fc800078e0203 */
[----:B0-----:R-:W-:Y:S02]  /*0ed0*/  IMAD R22, R3, R5, R22 ;  /* 0x0000000503167224 */ /* 0x001fe400078e0216 */
[----:B------:R-:W-:-:S04]  /*0ee0*/  IMAD.MOV.U32 R3, RZ, RZ, R8 ;  /* 0x000000ffff037224 */ /* 0x000fc800078e0008 */
.L_x_982:
[----:B------:R-:W-:-:S03]  /*0ef0*/  IMAD R22, R3, c[0x0][0x2a4], R22 ;  /* 0x0000a90003167a24 */ /* 0x000fc600078e0216 */
.L_x_981:
[----:B------:R-:W-:Y:S05]  /*0f00*/  BSYNC B0 ;  /* 0x0000000000007941 */ /* 0x000fea0003800000 */
.L_x_980:
[----:B------:R-:W-:Y:S01]  /*0f10*/  IMNMX R0, R0, 0x4, PT ;  /* 0x0000000400007817 */ /* 0x000fe20003800200 */
[----:B------:R-:W-:Y:S01]  /*0f20*/  BSSY B0, `(.L_x_985) ;  /* 0x00000e3000007945 */ /* 0x000fe20003800000 */
[----:B------:R-:W-:Y:S02]  /*0f30*/  IMAD.MOV.U32 R24, RZ, RZ, RZ ;  /* 0x000000ffff187224 */ /* 0x000fe400078e00ff */
[----:B------:R-:W-:-:S13]  /*0f40*/  ISETP.GE.AND P0, PT, R0, 0x2, PT ;  /* 0x000000020000780c */ /* 0x000fda0003f06270 */
[----:B------:R-:W-:Y:S05]  /*0f50*/  @!P0 BRA `(.L_x_986) ;  /* 0x00000df000008947 */ /* 0x000fea0003800000 */
[----:B------:R-:W0:Y:S01]  /*0f60*/  I2F.U32.RP R4, c[0x0][0x16c] ;  /* 0x00005b0000047b06 */ /* 0x000e220000209000 */
[----:B------:R-:W-:Y:S01]  /*0f70*/  HFMA2.MMA R2, -RZ, RZ, 0, 0 ;  /* 0x00000000ff027435 */ /* 0x000fe200000001ff */
[----:B------:R-:W-:Y:S01]  /*0f80*/  ISETP.NE.U32.AND P2, PT, RZ, c[0x0][0x16c], PT ;  /* 0x00005b00ff007a0c */ /* 0x000fe20003f45070 */
[----:B------:R-:W-:-:S05]  /*0f90*/  IMAD.MOV.U32 R24, RZ, RZ, RZ ;  /* 0x000000ffff187224 */ /* 0x000fca00078e00ff */
[----:B0-----:R-:W0:Y:S02]  /*0fa0*/  MUFU.RCP R4, R4 ;  /* 0x0000000400047308 */ /* 0x001e240000001000 */
[----:B0-----:R-:W-:Y:S01]  /*0fb0*/  IADD3 R5, R4, 0xffffffe, RZ ;  /* 0x0ffffffe04057810 */ /* 0x001fe20007ffe0ff */
[----:B------:R-:W-:-:S05]  /*0fc0*/  IMAD.MOV.U32 R4, RZ, RZ, c[0x0][0x308] ;  /* 0x0000c200ff047624 */ /* 0x000fca00078e00ff */
[----:B------:R-:W0:Y:S02]  /*0fd0*/  F2I.FTZ.U32.TRUNC.NTZ R3, R5 ;  /* 0x0000000500037305 */ /* 0x000e24000021f000 */
[----:B0-----:R-:W-:-:S04]  /*0fe0*/  IMAD.MOV R7, RZ, RZ, -R3 ;  /* 0x000000ffff077224 */ /* 0x001fc800078e0a03 */
[----:B------:R-:W-:-:S04]  /*0ff0*/  IMAD R7, R7, c[0x0][0x16c], RZ ;  /* 0x00005b0007077a24 */ /* 0x000fc800078e02ff */
[----:B------:R-:W-:Y:S01]  /*1000*/  IMAD.HI.U32 R2, R3, R7, R2 ;  /* 0x0000000703027227 */ /* 0x000fe200078e0002 */
[----:B------:R-:W-:-:S05]  /*1010*/  IADD3 R3, R36, 0x1, RZ ;  /* 0x0000000124037810 */ /* 0x000fca0007ffe0ff */
        /* <DEDUP_REMOVED lines=14> */
[----:B------:R-:W-:Y:S05]  /*1100*/  @!P0 BRA `(.L_x_987) ;  /* 0x00000c3000008947 */ /* 0x000fea0003800000 */
[----:B------:R-:W-:Y:S01]  /*1110*/  LOP3.LUT R2, RZ, c[0x0][0x308], RZ, 0x33, !PT ;  /* 0x0000c200ff027a12 */ /* 0x000fe200078e33ff */
[----:B------:R-:W-:-:S03]  /*1120*/  IMAD.MOV.U32 R24, RZ, RZ, RZ ;  /* 0x000000ffff187224 */ /* 0x000fc600078e00ff */
[----:B------:R-:W-:-:S04]  /*1130*/  IMNMX R2, R2, -0x3, !PT ;  /* 0xfffffffd02027817 */ /* 0x000fc80007800200 */
[----:B------:R-:W-:-:S04]  /*1140*/  IADD3 R2, R2, c[0x0][0x308], RZ ;  /* 0x0000c20002027a10 */ /* 0x000fc80007ffe0ff */
[C---:B------:R-:W-:Y:S02]  /*1150*/  IADD3 R4, R2.reuse, 0x1, RZ ;  /* 0x0000000102047810 */ /* 0x040fe40007ffe0ff */
[----:B------:R-:W-:Y:S02]  /*1160*/  IADD3 R5, R2, 0x2, RZ ;  /* 0x0000000202057810 */ /* 0x000fe40007ffe0ff */
[----:B------:R-:W-:Y:S02]  /*1170*/  ISETP.GE.U32.AND P1, PT, R4, 0x3, PT ;  /* 0x000000030400780c */ /* 0x000fe40003f26070 */
[----:B------:R-:W-:Y:S02]  /*1180*/  LOP3.LUT R2, R5, 0x3, RZ, 0xc0, !PT ;  /* 0x0000000305027812 */ /* 0x000fe400078ec0ff */
[----:B------:R-:W-:Y:S02]  /*1190*/  MOV R4, c[0x0][0x308] ;  /* 0x0000c20000047a02 */ /* 0x000fe40000000f00 */
[----:B------:R-:W-:-:S07]  /*11a0*/  ISETP.NE.AND P0, PT, R2, RZ, PT ;  /* 0x000000ff0200720c */ /* 0x000fce0003f05270 */
[----:B------:R-:W-:Y:S06]  /*11b0*/  @!P1 BRA `(.L_x_988) ;  /* 0x0000068000009947 */ /* 0x000fec0003800000 */
[----:B------:R-:W-:Y:S01]  /*11c0*/  BSSY B1, `(.L_x_988) ;  /* 0x0000067000017945 */ /* 0x000fe20003800000 */
[----:B------:R-:W-:Y:S02]  /*11d0*/  IMAD.IADD R5, R5, 0x1, -R2 ;  /* 0x0000000105057824 */ /* 0x000fe400078e0a02 */
[----:B------:R-:W-:Y:S02]  /*11e0*/  IMAD.MOV.U32 R24, RZ, RZ, RZ ;  /* 0x000000ffff187224 */ /* 0x000fe400078e00ff */
.L_x_989:
        /* <DEDUP_REMOVED lines=48> */
[----:B------:R-:W-:Y:S02]  /*14f0*/  IMAD.MOV R17, RZ, RZ, -R10 ;  /* 0x000000ffff117224 */ /* 0x000fe400078e0a0a */
[----:B0-----:R-:W-:Y:S01]  /*1500*/  IMAD.MOV.U32 R14, RZ, RZ, RZ ;  /* 0x000000ffff0e7224 */ /* 0x001fe200078e00ff */
[----:B-1----:R-:W0:Y:S01]  /*1510*/  I2F.U32.RP R18, R12 ;  /* 0x0000000c00127306 */ /* 0x002e220000209000 */
[----:B---3--:R-:W-:-:S08]  /*1520*/  IMAD R17, R17, R15, RZ ;  /* 0x0000000f11117224 */ /* 0x008fd000078e02ff */
[----:B------:R-:W-:Y:S02]  /*1530*/  @P2 IADD3 R13, R13, 0x1, RZ ;  /* 0x000000010d0d2810 */ /* 0x000fe40007ffe0ff */
[----:B------:R-:W-:Y:S01]  /*1540*/  @!P3 LOP3.LUT R13, RZ, R6, RZ, 0x33, !PT ;  /* 0x00000006ff0db212 */ /* 0x000fe200078e33ff */
[----:B------:R-:W-:Y:S01]  /*1550*/  IMAD.HI.U32 R14, R15, R17, R14 ;  /* 0x000000110f0e7227 */ /* 0x000fe200078e000e */
[----:B------:R-:W-:-:S05]  /*1560*/  ISETP.NE.U32.AND P3, PT, R10, RZ, PT ;  /* 0x000000ff0a00720c */ /* 0x000fca0003f65070 */
[----:B------:R-:W-:Y:S01]  /*1570*/  IMAD.HI.U32 R15, R14, R13, RZ ;  /* 0x0000000d0e0f7227 */ /* 0x000fe200078e00ff */
[----:B0-----:R-:W0:Y:S01]  /*1580*/  MUFU.RCP R18, R18 ;  /* 0x0000001200127308 */ /* 0x001e220000001000 */
[----:B------:R-:W1:Y:S03]  /*1590*/  LDC R14, c[0x0][R7+0x1cc] ;  /* 0x00007300070e7b82 */ /* 0x000e660000000800 */
[----:B------:R-:W-:-:S05]  /*15a0*/  IADD3 R19, -R15, RZ, RZ ;  /* 0x000000ff0f137210 */ /* 0x000fca0007ffe1ff */
[----:B------:R-:W-:-:S05]  /*15b0*/  IMAD R19, R10, R19, R13 ;  /* 0x000000130a137224 */ /* 0x000fca00078e020d */
[----:B------:R-:W-:Y:S02]  /*15c0*/  ISETP.GE.U32.AND P1, PT, R19, R10, PT ;  /* 0x0000000a1300720c */ /* 0x000fe40003f26070 */
[----:B0-----:R-:W-:-:S04]  /*15d0*/  IADD3 R16, R18, 0xffffffe, RZ ;  /* 0x0ffffffe12107810 */ /* 0x001fc80007ffe0ff */
[----:B------:R0:W3:Y:S07]  /*15e0*/  F2I.FTZ.U32.TRUNC.NTZ R17, R16 ;  /* 0x0000001000117305 */ /* 0x0000ee000021f000 */
[----:B------:R-:W-:Y:S01]  /*15f0*/  @P1 IMAD.IADD R19, R19, 0x1, -R10 ;  /* 0x0000000113131824 */ /* 0x000fe200078e0a0a */
[----:B------:R-:W-:Y:S01]  /*1600*/  @P1 IADD3 R15, R15, 0x1, RZ ;  /* 0x000000010f0f1810 */ /* 0x000fe20007ffe0ff */
[----:B0-----:R-:W-:-:S03]  /*1610*/  IMAD.MOV.U32 R16, RZ, RZ, RZ ;  /* 0x000000ffff107224 */ /* 0x001fc600078e00ff */
[----:B------:R-:W-:Y:S01]  /*1620*/  ISETP.GE.U32.AND P2, PT, R19, R10, PT ;  /* 0x0000000a1300720c */ /* 0x000fe20003f46070 */
[----:B------:R-:W-:-:S04]  /*1630*/  IMAD.MOV R19, RZ, RZ, -R12 ;  /* 0x000000ffff137224 */ /* 0x000fc800078e0a0c */
[----:B---3--:R-:W-:-:S04]  /*1640*/  IMAD R19, R19, R17, RZ ;  /* 0x0000001113137224 */ /* 0x008fc800078e02ff */
[----:B------:R-:W-:Y:S02]  /*1650*/  IMAD.HI.U32 R18, R17, R19, R16 ;  /* 0x0000001311127227 */ /* 0x000fe400078e0010 */
[----:B------:R-:W0:Y:S02]  /*1660*/  LDC R16, c[0x0][R7+0x1c8] ;  /* 0x0000720007107b82 */ /* 0x000e240000000800 */
[----:B------:R-:W-:Y:S02]  /*1670*/  @P2 IADD3 R15, R15, 0x1, RZ ;  /* 0x000000010f0f2810 */ /* 0x000fe40007ffe0ff */
[----:B------:R-:W-:Y:S02]  /*1680*/  @!P3 LOP3.LUT R15, RZ, R10, RZ, 0x33, !PT ;  /* 0x0000000aff0fb212 */ /* 0x000fe400078e33ff */
[----:B------:R-:W-:Y:S02]  /*1690*/  ISETP.NE.U32.AND P3, PT, R12, RZ, PT ;  /* 0x000000ff0c00720c */ /* 0x000fe40003f65070 */
[----:B------:R-:W3:Y:S01]  /*16a0*/  LDC R17, c[0x0][R7+0x1c4] ;  /* 0x0000710007117b82 */ /* 0x000ee20000000800 */
        /* <DEDUP_REMOVED lines=17> */
[----:B------:R-:W-:Y:S02]  /*17c0*/  IMAD R10, R10, R8, R13 ;  /* 0x000000080a0a7224 */ /* 0x000fe400078e020d */
[----:B------:R-:W-:Y:S02]  /*17d0*/  IMAD.MOV R6, RZ, RZ, -R18 ;  /* 0x000000ffff067224 */ /* 0x000fe400078e0a12 */
[----:B---3--:R-:W-:Y:S02]  /*17e0*/  IMAD R3, R10, R17, R3 ;  /* 0x000000110a037224 */ /* 0x008fe400078e0203 */
[----:B------:R-:W-:-:S04]  /*17f0*/  IMAD R12, R12, R6, R15 ;  /* 0x000000060c0c7224 */ /* 0x000fc800078e020f */
[----:B--2---:R-:W-:Y:S01]  /*1800*/  IMAD R24, R12, R20, R3 ;  /* 0x000000140c187224 */ /* 0x004fe200078e0203 */
[----:B------:R-:W-:Y:S01]  /*1810*/  MOV R3, R18 ;  /* 0x0000001200037202 */ /* 0x000fe20000000f00 */
[----:B------:R-:W-:Y:S05]  /*1820*/  @P1 BRA `(.L_x_989) ;  /* 0xfffff9c000001947 */ /* 0x000fea000383ffff */
[----:B------:R-:W-:Y:S05]  /*1830*/  BSYNC B1 ;  /* 0x0000000000017941 */ /* 0x000fea0003800000 */
.L_x_988:
        /* <DEDUP_REMOVED lines=80> */
.L_x_987:
[----:B------:R-:W-:-:S03]  /*1d40*/  IMAD R24, R3, c[0x0][0x2a4], R24 ;  /* 0x0000a90003187a24 */ /* 0x000fc600078e0218 */
.L_x_986:
[----:B------:R-:W-:Y:S05]  /*1d50*/  BSYNC B0 ;  /* 0x0000000000007941 */ /* 0x000fea0003800000 */
.L_x_985:
[----:B------:R-:W-:Y:S01]  /*1d60*/  ISETP.GE.AND P0, PT, R0, 0x3, PT ;  /* 0x000000030000780c */ /* 0x000fe20003f06270 */
[----:B------:R-:W-:Y:S01]  /*1d70*/  BSSY B0, `(.L_x_990) ;  /* 0x00000e3000007945 */ /* 0x000fe20003800000 */
[----:B------:R-:W-:Y:S01]  /*1d80*/  HFMA2.MMA R32, -RZ, RZ, 0, 0 ;  /* 0x00000000ff207435 */ /* 0x000fe200000001ff */
[----:B------:R-:W-:Y:S02]  /*1d90*/  IMAD.MOV.U32 R30, RZ, RZ, RZ ;  /* 0x000000ffff1e7224 */ /* 0x000fe400078e00ff */
[----:B------:R-:W-:-:S08]  /*1da0*/  IMAD.MOV.U32 R26, RZ, RZ, RZ ;  /* 0x000000ffff1a7224 */ /* 0x000fd000078e00ff */
[----:B------:R-:W-:Y:S05]  /*1db0*/  @!P0 BRA `(.L_x_991) ;  /* 0x00000de000008947 */ /* 0x000fea0003800000 */
[----:B------:R-:W0:Y:S01]  /*1dc0*/  I2F.U32.RP R4, c[0x0][0x16c] ;  /* 0x00005b0000047b06 */ /* 0x000e220000209000 */
[----:B------:R-:W-:Y:S01]  /*1dd0*/  IMAD.MOV.U32 R2, RZ, RZ, RZ ;  /* 0x000000ffff027224 */ /* 0x000fe200078e00ff */
[----:B------:R-:W-:Y:S01]  /*1de0*/  ISETP.NE.U32.AND P2, PT, RZ, c[0x0][0x16c], PT ;  /* 0x00005b00ff007a0c */ /* 0x000fe20003f45070 */
[----:B------:R-:W-:-:S05]  /*1df0*/  IMAD.MOV.U32 R26, RZ, RZ, RZ ;  /* 0x000000ffff1a7224 */ /* 0x000fca00078e00ff */
[----:B0-----:R-:W0:Y:S02]  /*1e00*/  MUFU.RCP R4, R4 ;  /* 0x0000000400047308 */ /* 0x001e240000001000 */
[----:B0-----:R-:W-:-:S06]  /*1e10*/  IADD3 R3, R4, 0xffffffe, RZ ;  /* 0x0ffffffe04037810 */ /* 0x001fcc0007ffe0ff */
[----:B------:R-:W0:Y:S02]  /*1e20*/  F2I.FTZ.U32.TRUNC.NTZ R3, R3 ;  /* 0x0000000300037305 */ /* 0x000e24000021f000 */
[----:B0-----:R-:W-:-:S04]  /*1e30*/  IMAD.MOV R5, RZ, RZ, -R3 ;  /* 0x000000ffff057224 */ /* 0x001fc800078e0a03 */
[----:B------:R-:W-:-:S04]  /*1e40*/  IMAD R5, R5, c[0x0][0x16c], RZ ;  /* 0x00005b0005057a24 */ /* 0x000fc800078e02ff */
[----:B------:R-:W-:Y:S01]  /*1e50*/  IMAD.HI.U32 R2, R3, R5, R2 ;  /* 0x0000000503027227 */ /* 0x000fe200078e0002 */
[----:B------:R-:W-:-:S03]  /*1e60*/  IADD3 R5, R36, 0x2, RZ ;  /* 0x0000000224057810 */ /* 0x000fc60007ffe0ff */
[----:B------:R-:W-:Y:S02]  /*1e70*/  IMAD.MOV.U32 R3, RZ, RZ, c[0x0][0x308] ;  /* 0x0000c200ff037624 */ /* 0x000fe400078e00ff */
[----:B------:R-:W-:-:S05]  /*1e80*/  IMAD.HI.U32 R30, R2, R5, RZ ;  /* 0x00000005021e7227 */ /* 0x000fca00078e00ff */
[----:B------:R-:W-:-:S05]  /*1e90*/  IADD3 R2, -R30, RZ, RZ ;  /* 0x000000ff1e027210 */ /* 0x000fca0007ffe1ff */
        /* <DEDUP_REMOVED lines=27> */
.L_x_994:
[C---:B------:R-:W-:Y:S01]  /*2050*/  IADD3 R10, R6.reuse, -0x1, RZ ;  /* 0xffffffff060a7810 */ /* 0x040fe20007ffe0ff */
[----:B------:R-:W-:Y:S01]  /*2060*/  IMAD.MOV.U32 R3, RZ, RZ, 0x4 ;  /* 0x00000004ff037424 */ /* 0x000fe200078e00ff */
        /* <DEDUP_REMOVED lines=15> */
[----:B-1----:R-:W-:Y:S01]  /*2160*/  HFMA2.MMA R2, -RZ, RZ, 0, 0 ;  /* 0x00000000ff027435 */ /* 0x002fe200000001ff */
[----:B---3--:R-:W-:-:S09]  /*2170*/  IMAD R11, R11, R3, RZ ;  /* 0x000000030b0b7224 */ /* 0x008fd200078e02ff */
        /* <DEDUP_REMOVED lines=8> */
[----:B------:R-:W-:-:S13]  /*2200*/  ISETP.GE.U32.AND P1, PT, R15, R12, PT ;  /* 0x0000000c0f00720c */ /* 0x000fda0003f26070 */
[----:B------:R-:W-:Y:S01]  /*2210*/  @P1 IMAD.IADD R15, R15, 0x1, -R12 ;  /* 0x000000010f0f1824 */ /* 0x000fe200078e0a0c */
[----:B------:R-:W-:-:S04]  /*2220*/  @P1 IADD3 R13, R13, 0x1, RZ ;  /* 0x000000010d0d1810 */ /* 0x000fc80007ffe0ff */
[----:B------:R-:W-:Y:S01]  /*2230*/  ISETP.GE.U32.AND P2, PT, R15, R12, PT ;  /* 0x0000000c0f00720c */ /* 0x000fe20003f46070 */
[----:B------:R-:W-:-:S04]  /*2240*/  IMAD.MOV R15, RZ, RZ, -R8 ;  /* 0x000000ffff0f7224 */ /* 0x000fc800078e0a08 */
[----:B----4-:R-:W-:-:S04]  /*2250*/  IMAD R15, R15, R3, RZ ;  /* 0x000000030f0f7224 */ /* 0x010fc800078e02ff */
[----:B------:R-:W-:Y:S01]  /*2260*/  IMAD.HI.U32 R2, R3, R15, R2 ;  /* 0x0000000f03027227 */ /* 0x000fe200078e0002 */
[----:B-1----:R-:W1:Y:S03]  /*2270*/  I2F.U32.RP R17, R11 ;  /* 0x0000000b00117306 */ /* 0x002e660000209000 */
[----:B------:R-:W-:Y:S02]  /*2280*/  @P2 IADD3 R13, R13, 0x1, RZ ;  /* 0x000000010d0d2810 */ /* 0x000fe40007ffe0ff */
[----:B------:R-:W-:Y:S02]  /*2290*/  @!P3 LOP3.LUT R13, RZ, R12, RZ, 0x33, !PT ;  /* 0x0000000cff0db212 */ /* 0x000fe400078e33ff */
[----:B------:R-:W-:-:S03]  /*22a0*/  ISETP.NE.U32.AND P3, PT, R8, RZ, PT ;  /* 0x000000ff0800720c */ /* 0x000fc60003f65070 */
[----:B------:R-:W-:-:S05]  /*22b0*/  IMAD.HI.U32 R16, R2, R13, RZ ;  /* 0x0000000d02107227 */ /* 0x000fca00078e00ff */
[----:B------:R-:W-:Y:S01]  /*22c0*/  IADD3 R15, -R16, RZ, RZ ;  /* 0x000000ff100f7210 */ /* 0x000fe20007ffe1ff */
[----:B-1----:R-:W1:Y:S04]  /*22d0*/  MUFU.RCP R17, R17 ;  /* 0x0000001100117308 */ /* 0x002e680000001000 */
[----:B------:R-:W-:-:S05]  /*22e0*/  IMAD R15, R8, R15, R13 ;  /* 0x0000000f080f7224 */ /* 0x000fca00078e020d */
[----:B------:R-:W-:Y:S02]  /*22f0*/  ISETP.GE.U32.AND P1, PT, R15, R8, PT ;  /* 0x000000080f00720c */ /* 0x000fe40003f26070 */
[----:B-1----:R-:W-:Y:S02]  /*2300*/  IADD3 R2, R17, 0xffffffe, RZ ;  /* 0x0ffffffe11027810 */ /* 0x002fe40007ffe0ff */
[----:B0-----:R-:W0:Y:S09]  /*2310*/  I2F.U32.RP R17, R14 ;  /* 0x0000000e00117306 */ /* 0x001e320000209000 */
[----:B------:R-:W-:Y:S01]  /*2320*/  @P1 IMAD.IADD R15, R15, 0x1, -R8 ;  /* 0x000000010f0f1824 */ /* 0x000fe200078e0a08 */
[----:B------:R-:W-:-:S04]  /*2330*/  @P1 IADD3 R16, R16, 0x1, RZ ;  /* 0x0000000110101810 */ /* 0x000fc80007ffe0ff */
[----:B------:R-:W-:Y:S01]  /*2340*/  ISETP.GE.U32.AND P2, PT, R15, R8, PT ;  /* 0x000000080f00720c */ /* 0x000fe20003f46070 */
[----:B------:R1:W3:Y:S01]  /*2350*/  F2I.FTZ.U32.TRUNC.NTZ R3, R2 ;  /* 0x0000000200037305 */ /* 0x0002e2000021f000 */
[----:B------:R-:W-:-:S07]  /*2360*/  IMAD.MOV R15, RZ, RZ, -R11 ;  /* 0x000000ffff0f7224 */ /* 0x000fce00078e0a0b */
[----:B0-----:R-:W0:Y:S01]  /*2370*/  MUFU.RCP R17, R17 ;  /* 0x0000001100117308 */ /* 0x001e220000001000 */
[----:B-1----:R-:W-:-:S03]  /*2380*/  IMAD.MOV.U32 R2, RZ, RZ, RZ ;  /* 0x000000ffff027224 */ /* 0x002fc600078e00ff */
[----:B------:R-:W-:Y:S02]  /*2390*/  @P2 IADD3 R16, R16, 0x1, RZ ;  /* 0x0000000110102810 */ /* 0x000fe40007ffe0ff */
[----:B------:R-:W-:Y:S01]  /*23a0*/  @!P3 LOP3.LUT R16, RZ, R8, RZ, 0x33, !PT ;  /* 0x00000008ff10b212 */ /* 0x000fe200078e33ff */
[----:B---3--:R-:W-:Y:S01]  /*23b0*/  IMAD R15, R15, R3, RZ ;  /* 0x000000030f0f7224 */ /* 0x008fe200078e02ff */
[----:B------:R-:W-:-:S03]  /*23c0*/  ISETP.NE.U32.AND P3, PT, R11, RZ, PT ;  /* 0x000000ff0b00720c */ /* 0x000fc60003f65070 */
[----:B------:R-:W-:-:S06]  /*23d0*/  IMAD.HI.U32 R3, R3, R15, R2 ;  /* 0x0000000f03037227 */ /* 0x000fcc00078e0002 */
[----:B------:R-:W-:Y:S01]  /*23e0*/  IMAD.HI.U32 R15, R3, R16, RZ ;  /* 0x00000010030f7227 */ /* 0x000fe200078e00ff */
[----:B0-----:R-:W-:-:S03]  /*23f0*/  IADD3 R3, R17, 0xffffffe, RZ ;  /* 0x0ffffffe11037810 */ /* 0x001fc60007ffe0ff */
[----:B------:R-:W-:-:S03]  /*2400*/  IMAD.MOV R2, RZ, RZ, -R15 ;  /* 0x000000ffff027224 */ /* 0x000fc600078e0a0f */
[----:B------:R-:W0:Y:S01]  /*2410*/  F2I.FTZ.U32.TRUNC.NTZ R3, R3 ;  /* 0x0000000300037305 */ /* 0x000e22000021f000 */
[----:B------:R-:W-:-:S05]  /*2420*/  IMAD R2, R11, R2, R16 ;  /* 0x000000020b027224 */ /* 0x000fca00078e0210 */
[----:B------:R-:W-:-:S13]  /*2430*/  ISETP.GE.U32.AND P1, PT, R2, R11, PT ;  /* 0x0000000b0200720c */ /* 0x000fda0003f26070 */
[----:B------:R-:W-:Y:S02]  /*2440*/  @P1 IADD3 R2, -R11, R2, RZ ;  /* 0x000000020b021210 */ /* 0x000fe40007ffe1ff */
[----:B------:R-:W-:Y:S02]  /*2450*/  @P1 IADD3 R15, R15, 0x1, RZ ;  /* 0x000000010f0f1810 */ /* 0x000fe40007ffe0ff */
[----:B------:R-:W-:Y:S01]  /*2460*/  ISETP.GE.U32.AND P2, PT, R2, R11, PT ;  /* 0x0000000b0200720c */ /* 0x000fe20003f46070 */
[----:B------:R-:W-:-:S04]  /*2470*/  IMAD.MOV R2, RZ, RZ, -R14 ;  /* 0x000000ffff027224 */ /* 0x000fc800078e0a0e */
[----:B0-----:R-:W-:Y:S02]  /*2480*/  IMAD R17, R2, R3, RZ ;  /* 0x0000000302117224 */ /* 0x001fe400078e02ff */
[----:B------:R-:W-:-:S04]  /*2490*/  IMAD.MOV.U32 R2, RZ, RZ, RZ ;  /* 0x000000ffff027224 */ /* 0x000fc800078e00ff */
        /* <DEDUP_REMOVED lines=19> */
[----:B------:R-:W-:Y:S01]  /*25d0*/  @P2 IADD3 R19, R19, 0x1, RZ ;  /* 0x0000000113132810 */ /* 0x000fe20007ffe0ff */
[----:B------:R-:W-:Y:S01]  /*25e0*/  IMAD.MOV R3, RZ, RZ, -R15 ;  /* 0x000000ffff037224 */ /* 0x000fe200078e0a0f */
[----:B------:R-:W-:Y:S01]  /*25f0*/  @!P3 LOP3.LUT R19, RZ, R14, RZ, 0x33, !PT ;  /* 0x0000000eff13b212 */ /* 0x000fe200078e33ff */
[----:B------:R-:W-:Y:S02]  /*2600*/  IMAD R13, R8, R5, R13 ;  /* 0x00000005080d7224 */ /* 0x000fe400078e020d */
        /* <DEDUP_REMOVED lines=9> */
.L_x_993:
[----:B------:R-:W-:Y:S05]  /*26a0*/  @!P0 BRA `(.L_x_992) ;  /* 0x000004e000008947 */ /* 0x000fea0003800000 */
[----:B------:R-:W-:Y:S01]  /*26b0*/  HFMA2.MMA R3, -RZ, RZ, 0, 2.384185791015625e-07 ;  /* 0x00000004ff037435 */ /* 0x000fe200000001ff */
[----:B------:R-:W-:-:S09]  /*26c0*/  IADD3 R2, R6, -0x1, RZ ;  /* 0xffffffff06027810 */ /* 0x000fd20007ffe0ff */
[----:B------:R-:W-:-:S04]  /*26d0*/  IMAD R2, R2, R3, c[0x2][0x10] ;  /* 0x0080040002027624 */ /* 0x000fc800078e0203 */
        /* <DEDUP_REMOVED lines=75> */
.L_x_992:
[----:B------:R-:W-:-:S03]  /*2b90*/  IMAD R26, R5, c[0x0][0x2a4], R26 ;  /* 0x0000a900051a7a24 */ /* 0x000fc600078e021a */
.L_x_991:
[----:B------:R-:W-:Y:S05]  /*2ba0*/  BSYNC B0 ;  /* 0x0000000000007941 */ /* 0x000fea0003800000 */
.L_x_990:
[----:B------:R-:W-:Y:S01]  /*2bb0*/  ISETP.GE.AND P0, PT, R0, 0x4, PT ;  /* 0x000000040000780c */ /* 0x000fe20003f06270 */
[----:B------:R-:W-:Y:S01]  /*2bc0*/  BSSY B0, `(.L_x_995) ;  /* 0x00000e2000007945 */ /* 0x000fe20003800000 */
[----:B------:R-:W-:-:S11]  /*2bd0*/  IMAD.MOV.U32 R28, RZ, RZ, RZ ;  /* 0x000000ffff1c7224 */ /* 0x000fd600078e00ff */
[----:B------:R-:W-:Y:S05]  /*2be0*/  @!P0 BRA `(.L_x_996) ;  /* 0x00000df000008947 */ /* 0x000fea0003800000 */
[----:B------:R-:W0:Y:S01]  /*2bf0*/  I2F.U32.RP R4, c[0x0][0x16c] ;  /* 0x00005b0000047b06 */ /* 0x000e220000209000 */
[----:B------:R-:W-:Y:S01]  /*2c00*/  HFMA2.MMA R2, -RZ, RZ, 0, 0 ;  /* 0x00000000ff027435 */ /* 0x000fe200000001ff */
[----:B------:R-:W-:Y:S02]  /*2c10*/  IADD3 R28, R36, 0x3, RZ ;  /* 0x00000003241c7810 */ /* 0x000fe40007ffe0ff */
[----:B------:R-:W-:-:S04]  /*2c20*/  ISETP.NE.U32.AND P2, PT, RZ, c[0x0][0x16c], PT ;  /* 0x00005b00ff007a0c */ /* 0x000fc80003f45070 */
[----:B0-----:R-:W0:Y:S02]  /*2c30*/  MUFU.RCP R4, R4 ;  /* 0x0000000400047308 */ /* 0x001e240000001000 */
[----:B0-----:R-:W-:Y:S01]  /*2c40*/  IADD3 R5, R4, 0xffffffe, RZ ;  /* 0x0ffffffe04057810 */ /* 0x001fe20007ffe0ff */
[----:B------:R-:W-:-:S05]  /*2c50*/  IMAD.MOV.U32 R4, RZ, RZ, c[0x0][0x308] ;  /* 0x0000c200ff047624 */ /* 0x000fca00078e00ff */
        /* <DEDUP_REMOVED lines=21> */
[----:B------:R-:W-:Y:S01]  /*2db0*/  IMAD.MOV.U32 R5, RZ, RZ, RZ ;  /* 0x000000ffff057224 */ /* 0x000fe200078e00ff */
[----:B------:R-:W-:Y:S02]  /*2dc0*/  MOV R6, c[0x0][0x308] ;  /* 0x0000c20000067a02 */ /* 0x000fe40000000f00 */
        /* <DEDUP_REMOVED lines=12> */
.L_x_999:
        /* <DEDUP_REMOVED lines=11> */
[----:B------:R-:W-:-:S02]  /*2f40*/  IADD3 R13, RZ, -R11, RZ ;  /* 0x8000000bff0d7210 */ /* 0x000fc40007ffe0ff */
[----:B------:R-:W-:-:S05]  /*2f50*/  ISETP.NE.U32.AND P3, PT, R11, RZ, PT ;  /* 0x000000ff0b00720c */ /* 0x000fca0003f65070 */
        /* <DEDUP_REMOVED lines=11> */
[----:B------:R-:W-:-:S04]  /*3010*/  IMAD.HI.U32 R13, R3, R28, RZ ;  /* 0x0000001c030d7227 */ /* 0x000fc800078e00ff */
[----:B------:R-:W-:-:S04]  /*3020*/  IMAD.MOV R3, RZ, RZ, -R13 ;  /* 0x000000ffff037224 */ /* 0x000fc800078e0a0d */
        /* <DEDUP_REMOVED lines=8> */
[----:B0-----:R-:W-:Y:S01]  /*30b0*/  IMAD R15, R2, R3, RZ ;  /* 0x00000003020f7224 */ /* 0x001fe200078e02ff */
[----:B------:R-:W-:-:S07]  /*30c0*/  HFMA2.MMA R2, -RZ, RZ, 0, 0 ;  /* 0x00000000ff027435 */ /* 0x000fce00000001ff */
[----:B------:R-:W-:Y:S02]  /*30d0*/  @P2 IADD3 R13, R13, 0x1, RZ ;  /* 0x000000010d0d2810 */ /* 0x000fe40007ffe0ff */
[----:B------:R-:W-:Y:S01]  /*30e0*/  @!P3 LOP3.LUT R13, RZ, R11, RZ, 0x33, !PT ;  /* 0x0000000bff0db212 */ /* 0x000fe200078e33ff */
[----:B------:R-:W-:Y:S01]  /*30f0*/  IMAD.HI.U32 R2, R3, R15, R2 ;  /* 0x0000000f03027227 */ /* 0x000fe200078e0002 */
[----:B------:R-:W-:-:S05]  /*3100*/  ISETP.NE.U32.AND P3, PT, R8, RZ, PT ;  /* 0x000000ff0800720c */ /* 0x000fca0003f65070 */
[----:B------:R-:W-:Y:S01]  /*3110*/  IMAD.HI.U32 R15, R2, R13, RZ ;  /* 0x0000000d020f7227 */ /* 0x000fe200078e00ff */
[----:B------:R-:W-:Y:S02]  /*3120*/  IADD3 R2, R16, 0xffffffe, RZ ;  /* 0x0ffffffe10027810 */ /* 0x000fe40007ffe0ff */
[----:B-1----:R-:W0:Y:S01]  /*3130*/  I2F.U32.RP R16, R14 ;  /* 0x0000000e00107306 */ /* 0x002e220000209000 */
[----:B------:R-:W-:-:S04]  /*3140*/  IMAD.MOV R17, RZ, RZ, -R15 ;  /* 0x000000ffff117224 */ /* 0x000fc800078e0a0f */
[----:B------:R-:W-:-:S03]  /*3150*/  IMAD R17, R8, R17, R13 ;  /* 0x0000001108117224 */ /* 0x000fc600078e020d */
[----:B------:R1:W2:Y:S02]  /*3160*/  F2I.FTZ.U32.TRUNC.NTZ R3, R2 ;  /* 0x0000000200037305 */ /* 0x0002a4000021f000 */
[----:B------:R-:W-:-:S06]  /*3170*/  ISETP.GE.U32.AND P1, PT, R17, R8, PT ;  /* 0x000000081100720c */ /* 0x000fcc0003f26070 */
[----:B0-----:R-:W0:Y:S01]  /*3180*/  MUFU.RCP R16, R16 ;  /* 0x0000001000107308 */ /* 0x001e220000001000 */
[----:B-1----:R-:W-:-:S06]  /*3190*/  IMAD.MOV.U32 R2, RZ, RZ, RZ ;  /* 0x000000ffff027224 */ /* 0x002fcc00078e00ff */
        /* <DEDUP_REMOVED lines=30> */
[----:B------:R-:W-:Y:S02]  /*3380*/  IMAD.MOV R21, RZ, RZ, -R19 ;  /* 0x000000ffff157224 */ /* 0x000fe400078e0a13 */
[----:B------:R-:W-:Y:S02]  /*3390*/  IMAD.MOV R11, RZ, RZ, -R15 ;  /* 0x000000ffff0b7224 */ /* 0x000fe400078e0a0f */
[----:B------:R-:W-:Y:S02]  /*33a0*/  IMAD R21, R14, R21, R17 ;  /* 0x000000150e157224 */ /* 0x000fe400078e0211 */
[----:B------:R-:W-:-:S03]  /*33b0*/  IMAD R13, R8, R11, R13 ;  /* 0x0000000b080d7224 */ /* 0x000fc600078e020d */
[----:B------:R-:W-:-:S13]  /*33c0*/  ISETP.GE.U32.AND P1, PT, R21, R14, PT ;  /* 0x0000000e1500720c */ /* 0x000fda0003f26070 */
[----:B------:R-:W-:Y:S02]  /*33d0*/  @P1 IADD3 R21, -R14, R21, RZ ;  /* 0x000000150e151210 */ /* 0x000fe40007ffe1ff */
[----:B------:R-:W-:Y:S02]  /*33e0*/  @P1 IADD3 R19, R19, 0x1, RZ ;  /* 0x0000000113131810 */ /* 0x000fe40007ffe0ff */
[----:B------:R-:W-:Y:S02]  /*33f0*/  ISETP.GE.U32.AND P2, PT, R21, R14, PT ;  /* 0x0000000e1500720c */ /* 0x000fe40003f46070 */
[----:B------:R-:W-:Y:S01]  /*3400*/  ISETP.NE.AND P1, PT, R7, RZ, PT ;  /* 0x000000ff0700720c */ /* 0x000fe20003f25270 */
[----:B0-----:R-:W-:Y:S02]  /*3410*/  IMAD R2, R2, R3, R5 ;  /* 0x0000000302027224 */ /* 0x001fe400078e0205 */
[----:B------:R-:W-:-:S08]  /*3420*/  IMAD.MOV R3, RZ, RZ, -R17 ;  /* 0x000000ffff037224 */ /* 0x000fd000078e0a11 */
[----:B------:R-:W-:Y:S02]  /*3430*/  @P2 IADD3 R19, R19, 0x1, RZ ;  /* 0x0000000113132810 */ /* 0x000fe40007ffe0ff */
[----:B------:R-:W-:Y:S01]  /*3440*/  @!P3 LOP3.LUT R19, RZ, R14, RZ, 0x33, !PT ;  /* 0x0000000eff13b212 */ /* 0x000fe200078e33ff */
[----:B------:R-:W-:-:S03]  /*3450*/  IMAD R15, R12, R3, R15 ;  /* 0x000000030c0f7224 */ /* 0x000fc600078e020f */
[----:B------:R-:W-:Y:S01]  /*3460*/  MOV R28, R19 ;  /* 0x00000013001c7202 */ /* 0x000fe20000000f00 */
[----:B-1----:R-:W-:Y:S02]  /*3470*/  IMAD R2, R13, R16, R2 ;  /* 0x000000100d027224 */ /* 0x002fe400078e0202 */
[----:B------:R-:W-:Y:S02]  /*3480*/  IMAD.MOV R5, RZ, RZ, -R19 ;  /* 0x000000ffff057224 */ /* 0x000fe400078e0a13 */
[----:B---3--:R-:W-:Y:S02]  /*3490*/  IMAD R2, R15, R18, R2 ;  /* 0x000000120f027224 */ /* 0x008fe400078e0202 */
[----:B------:R-:W-:-:S04]  /*34a0*/  IMAD R5, R14, R5, R17 ;  /* 0x000000050e057224 */ /* 0x000fc800078e0211 */
[----:B----4-:R-:W-:Y:S01]  /*34b0*/  IMAD R5, R5, R20, R2 ;  /* 0x0000001405057224 */ /* 0x010fe200078e0202 */
[----:B------:R-:W-:Y:S05]  /*34c0*/  @P1 BRA `(.L_x_999) ;  /* 0xfffff9c000001947 */ /* 0x000fea000383ffff */
[----:B------:R-:W-:Y:S05]  /*34d0*/  BSYNC B1 ;  /* 0x0000000000017941 */ /* 0x000fea0003800000 */
.L_x_998:
        /* <DEDUP_REMOVED lines=79> */
.L_x_997:
[----:B------:R-:W-:-:S03]  /*39d0*/  IMAD R28, R28, c[0x0][0x2a4], R5 ;  /* 0x0000a9001c1c7a24 */ /* 0x000fc600078e0205 */
.L_x_996:
[----:B------:R-:W-:Y:S05]  /*39e0*/  BSYNC B0 ;  /* 0x0000000000007941 */ /* 0x000fea0003800000 */
.L_x_995:
        /* <DEDUP_REMOVED lines=150> */
.L_x_1001:
[----:B------:R-:W-:Y:S01]  /*4350*/  IMAD.MOV.U32 R13, RZ, RZ, R11 ;  /* 0x000000ffff0d7224 */ /* 0x000fe200078e000b */
[----:B------:R-:W-:Y:S01]  /*4360*/  MOV R9, R2 ;  /* 0x0000000200097202 */ /* 0x000fe20000000f00 */
[----:B------:R-:W-:Y:S02]  /*4370*/  IMAD.MOV.U32 R8, RZ, RZ, R12 ;  /* 0x000000ffff087224 */ /* 0x000fe400078e000c */
[----:B------:R-:W-:-:S04]  /*4380*/  IMAD.MOV.U32 R11, RZ, RZ, R6 ;  /* 0x000000ffff0b7224 */ /* 0x000fc800078e0006 */
.L_x_1000:
        /* <DEDUP_REMOVED lines=18> */
.L_x_6712:
[----:B------:R-:W-:Y:S05]  /*44b0*/  BRX R2 -0x44c0                                                                                                                                                                                                                                                                                                                                                                                                                                                                               (*"BRANCH_TARGETS .L_x_6713,.L_x_6714,.L_x_6715"*) ;  /* 0xffffbb4002007949 */ /* 0x000fea000383ffff */
.L_x_1004:
        /* <DEDUP_REMOVED lines=32> */
.L_x_1009:
[----:B------:R-:W-:Y:S05]  /*46c0*/  BSYNC B6 ;  /* 0x0000000000067941 */ /* 0x000fea0003800000 */
.L_x_1008:
[----:B-----5:R-:W-:-:S04]  /*46d0*/  FSETP.GTU.FTZ.AND P0, PT, R39, R0, PT ;  /* 0x000000002700720b */ /* 0x020fc80003f1c000 */
[----:B------:R-:W-:-:S05]  /*46e0*/  SEL R3, RZ, 0x1, P0 ;  /* 0x00000001ff037807 */ /* 0x000fca0000000000 */
[----:B------:R1:W-:Y:S04]  /*46f0*/  STG.E.U8 [R32.64], R3 ;  /* 0x0000000320007986 */ /* 0x0003e8000c101124 */
.L_x_1006:
[----:B------:R-:W-:Y:S05]  /*4700*/  BSYNC B7 ;  /* 0x0000000000077941 */ /* 0x000fea0003800000 */
.L_x_1005:
        /* <DEDUP_REMOVED lines=25> */
.L_x_1011:
[----:B------:R-:W-:Y:S05]  /*48a0*/  BSYNC B6 ;  /* 0x0000000000067941 */ /* 0x000fea0003800000 */
.L_x_1010:
[----:B-----5:R-:W-:-:S04]  /*48b0*/  FSETP.GTU.FTZ.AND P0, PT, R38, R3, PT ;  /* 0x000000032600720b */ /* 0x020fc80003f1c000 */
[----:B------:R-:W-:-:S05]  /*48c0*/  SEL R3, RZ, 0x1, P0 ;  /* 0x00000001ff037807 */ /* 0x000fca0000000000 */
[----:B------:R1:W-:Y:S04]  /*48d0*/  STG.E.U8 [R30.64], R3 ;  /* 0x000000031e007986 */ /* 0x0003e8000c101124 */
.L_x_6714:
        /* <DEDUP_REMOVED lines=25> */
.L_x_1013:
[----:B------:R-:W-:Y:S05]  /*4a70*/  BSYNC B6 ;  /* 0x0000000000067941 */ /* 0x000fea0003800000 */
.L_x_1012:
[----:B-----5:R-:W-:-:S04]  /*4a80*/  FSETP.GTU.FTZ.AND P0, PT, R34, R3, PT ;  /* 0x000000032200720b */ /* 0x020fc80003f1c000 */
[----:B------:R-:W-:-:S05]  /*4a90*/  SEL R3, RZ, 0x1, P0 ;  /* 0x00000001ff037807 */ /* 0x000fca0000000000 */
[----:B------:R1:W-:Y:S04]  /*4aa0*/  STG.E.U8 [R16.64], R3 ;  /* 0x0000000310007986 */ /* 0x0003e8000c101124 */
.L_x_6713:
[----:B------:R-:W-:Y:S05]  /*4ab0*/  BSYNC B8 ;  /* 0x0000000000087941 */ /* 0x000fea0003800000 */
.L_x_1003:
        /* <DEDUP_REMOVED lines=25> */
.L_x_1015:
[----:B------:R-:W-:Y:S05]  /*4c50*/  BSYNC B6 ;  /* 0x0000000000067941 */ /* 0x000fea0003800000 */
.L_x_1014:
[----:B-----5:R-:W-:-:S04]  /*4c60*/  FSETP.GTU.FTZ.AND P0, PT, R35, R0, PT ;  /* 0x000000002300720b */ /* 0x020fc80003f1c000 */
[----:B-1----:R-:W-:-:S05]  /*4c70*/  SEL R3, RZ, 0x1, P0 ;  /* 0x00000001ff037807 */ /* 0x002fca0000000000 */
[----:B------:R1:W-:Y:S01]  /*4c80*/  STG.E.U8 [R18.64], R3 ;  /* 0x0000000312007986 */ /* 0x0003e2000c101124 */
[----:B------:R-:W-:Y:S05]  /*4c90*/  BRA `(.L_x_1007) ;  /* 0x0000001000007947 */ /* 0x000fea0003800000 */
.L_x_6715:
[----:B------:R-:W-:Y:S02]  /*4ca0*/  BREAK B8 ;  /* 0x0000000000087942 */ /* 0x000fe40003800000 */
.L_x_1007:
[----:B------:R-:W-:Y:S05]  /*4cb0*/  BSYNC B9 ;  /* 0x0000000000097941 */ /* 0x000fea0003800000 */
.L_x_1002:
[----:B-1----:R-:W-:-:S04]  /*4cc0*/  IMAD.MOV.U32 R3, RZ, RZ, c[0x0][0x0] ;  /* 0x00000000ff037624 */ /* 0x002fc800078e00ff */
[----:B------:R-:W-:-:S04]  /*4cd0*/  IMAD.SHL.U32 R3, R3, 0x4, RZ ;  /* 0x0000000403037824 */ /* 0x000fc800078e00ff */
[----:B------:R-:W-:-:S05]  /*4ce0*/  IMAD R36, R3, c[0x0][0xc], R36 ;  /* 0x0000030003247a24 */ /* 0x000fca00078e0224 */
[----:B------:R-:W-:-:S13]  /*4cf0*/  ISETP.GE.U32.AND P0, PT, R36, c[0x0][0x310], PT ;  /* 0x0000c40024007a0c */ /* 0x000fda0003f06070 */
[----:B------:R-:W-:Y:S01]  /*4d00*/  @P0 CALL.REL.NOINC `(.L_x_1016) ;  /* 0x0000001000000944 */ /* 0x000fe20003c00000 */
[----:B------:R-:W-:Y:S05]  /*4d10*/  BRA `(.L_x_1017) ;  /* 0xffffb37000007947 */ /* 0x000fea000383ffff */
.L_x_1016:
[----:B------:R-:W-:Y:S05]  /*4d20*/  EXIT ;  /* 0x000000000000794d */ /* 0x000fea0003800000 */
.L_x_1018:
        /* <DEDUP_REMOVED lines=13> */
.L_x_7254:


//--------------------- .text._ZN2at4cuda57_GLOBAL__N__cd6b329d_24_DistributionBernoulli_cu_7537a20d21kernelPointwiseApply2IZNS_6native9templates4cuda28bernoulli_tensor_cuda_kernelIbfEEvRKNS_10TensorBaseES9_NS_15PhiloxCudaStateEEUliRbSB_SB_SB_RKfSD_SD_SD_E_bSC_jLi2ELi2ELi4ELi512ELi2EEEvNS0_6detail10TensorInfoIT0_T2_EENSG_IT1_SI_EESI_T_ --------------------------
	.section	.text._ZN2at4cuda57_GLOBAL__N__cd6b329d_24_DistributionBernoulli_cu_7537a20d21kernelPointwiseApply2IZNS_6native9templates4cuda28bernoulli_tensor_cuda_kernelIbfEEvRKNS_10TensorBaseES9_NS_15PhiloxCudaStateEEUliRbSB_SB_SB_RKfSD_SD_SD_E_bSC_jLi2ELi2ELi4ELi512ELi2EEEvNS0_6detail10TensorInfoIT0_T2_EENSG_IT1_SI_EESI_T_,"ax",@progbits
	.sectioninfo	@"SHI_REGISTERS=42"
	.align	128
.text._ZN2at4cuda57_GLOBAL__N__cd6b329d_24_DistributionBernoulli_cu_7537a20d21kernelPointwiseApply2IZNS_6native9templates4cuda28bernoulli_tensor_cuda_kernelIbfEEvRKNS_10TensorBaseES9_NS_15PhiloxCudaStateEEUliRbSB_SB_SB_RKfSD_SD_SD_E_bSC_jLi2ELi2ELi4ELi512ELi2EEEvNS0_6detail10TensorInfoIT0_T2_EENSG_IT1_SI_EESI_T_:
        .type           _ZN2at4cuda57_GLOBAL__N__cd6b329d_24_DistributionBernoulli_cu_7537a20d21kernelPointwiseApply2IZNS_6native9templates4cuda28bernoulli_tensor_cuda_kernelIbfEEvRKNS_10TensorBaseES9_NS_15PhiloxCudaStateEEUliRbSB_SB_SB_RKfSD_SD_SD_E_bSC_jLi2ELi2ELi4ELi512ELi2EEEvNS0_6detail10TensorInfoIT0_T2_EENSG_IT1_SI_EESI_T_,@function
        .size           _ZN2at4cuda57_GLOBAL__N__cd6b329d_24_DistributionBernoulli_cu_7537a20d21kernelPointwiseApply2IZNS_6native9templates4cuda28bernoulli_tensor_cuda_kernelIbfEEvRKNS_10TensorBaseES9_NS_15PhiloxCudaStateEEUliRbSB_SB_SB_RKfSD_SD_SD_E_bSC_jLi2ELi2ELi4ELi512ELi2EEEvNS0_6detail10TensorInfoIT0_T2_EENSG_IT1_SI_EESI_T_,(.L_x_7255 - _ZN2at4cuda57_GLOBAL__N__cd6b329d_24_DistributionBernoulli_cu_7537a20d21kernelPointwiseApply2IZNS_6native9templates4cuda28bernoulli_tensor_cuda_kernelIbfEEvRKNS_10TensorBaseES9_NS_15PhiloxCudaStateEEUliRbSB_SB_SB_RKfSD_SD_SD_E_bSC_jLi2ELi2ELi4ELi512ELi2EEEvNS0_6detail10TensorInfoIT0_T2_EENSG_IT1_SI_EESI_T_)
        .other          _ZN2at4cuda57_GLOBAL__N__cd6b329d_24_DistributionBernoulli_cu_7537a20d21kernelPointwiseApply2IZNS_6native9templates4cuda28bernoulli_tensor_cuda_kernelIbfEEvRKNS_10TensorBaseES9_NS_15PhiloxCudaStateEEUliRbSB_SB_SB_RKfSD_SD_SD_E_bSC_jLi2ELi2ELi4ELi512ELi2EEEvNS0_6detail10TensorInfoIT0_T2_EENSG_IT1_SI_EESI_T_,@"STO_CUDA_ENTRY STV_DEFAULT"
_ZN2at4cuda57_GLOBAL__N__cd6b329d_24_DistributionBernoulli_cu_7537a20d21kernelPointwiseApply2IZNS_6native9templates4cuda28bernoulli_tensor_cuda_kernelIbfEEvRKNS_10TensorBaseES9_NS_15PhiloxCudaStateEEUliRbSB_SB_SB_RKfSD_SD_SD_E_bSC_jLi2ELi2ELi4ELi512ELi2EEEvNS0_6detail10TensorInfoIT0_T2_EENSG_IT1_SI_EESI_T_:
        /* <DEDUP_REMOVED lines=9> */
.L_x_1044:
[----:B------:R-:W-:-:S13]  /*0090*/  ISETP.NE.AND P0, PT, RZ, UR38, PT ;  /* 0x00000026ff007c0c */ /* 0x000fda000bf05270 */
[----:B------:R-:W-:Y:S02]  /*00a0*/  @P0 IMAD.MOV.U32 R4, RZ, RZ, c[0x0][0x320] ;  /* 0x0000c800ff040624 */ /* 0x000fe400078e00ff */
[----:B------:R-:W-:-:S06]  /*00b0*/  @P0 IMAD.MOV.U32 R5, RZ, RZ, c[0x0][0x324] ;  /* 0x0000c900ff050624 */ /* 0x000fcc00078e00ff */
[----:B------:R-:W2:Y:S01]  /*00c0*/  @P0 LDG.E.64 R4, [R4.64] ;  /* 0x0000002404040981 */ /* 0x000ea2000c1e1b00 */
[----:B------:R-:W-:Y:S02]  /*00d0*/  IMAD.MOV.U32 R2, RZ, RZ, c[0x0][0x318] ;  /* 0x0000c600ff027624 */ /* 0x000fe400078e00ff */
[----:B------:R-:W-:Y:S02]  /*00e0*/  IMAD.MOV.U32 R3, RZ, RZ, c[0x0][0x31c] ;  /* 0x0000c700ff037624 */ /* 0x000fe400078e00ff */
[----:B------:R-:W-:Y:S02]  /*00f0*/  IMAD.MOV.U32 R6, RZ, RZ, c[0x0][0x318] ;  /* 0x0000c600ff067624 */ /* 0x000fe400078e00ff */
[----:B------:R-:W-:-:S05]  /*0100*/  IMAD.MOV.U32 R7, RZ, RZ, c[0x0][0x31c] ;  /* 0x0000c700ff077624 */ /* 0x000fca00078e00ff */
[----:B------:R-:W3:Y:S01]  /*0110*/  @P0 LDG.E.64 R2, [R6.64] ;  /* 0x0000002406020981 */ /* 0x000ee2000c1e1b00 */
[----:B------:R-:W-:Y:S01]  /*0120*/  IMAD.MOV.U32 R8, RZ, RZ, c[0x0][0x320] ;  /* 0x0000c800ff087624 */ /* 0x000fe200078e00ff */
[----:B------:R-:W-:Y:S01]  /*0130*/  BSSY B0, `(.L_x_1019) ;  /* 0x00000a4000007945 */ /* 0x000fe20003800000 */
[----:B------:R-:W-:Y:S02]  /*0140*/  IMAD.MOV.U32 R11, RZ, RZ, c[0x0][0x324] ;  /* 0x0000c900ff0b7624 */ /* 0x000fe400078e00ff */
[----:B------:R-:W-:-:S04]  /*0150*/  IMAD.HI.U32 R9, R37, -0x326172a9, RZ ;  /* 0xcd9e8d5725097827 */ /* 0x000fc800078e00ff */
[----:B------:R-:W-:Y:S01]  /*0160*/  IMAD R13, R37, -0x326172a9, RZ ;  /* 0xcd9e8d57250d7824 */ /* 0x000fe200078e02ff */
[----:B--2---:R-:W-:-:S05]  /*0170*/  @P0 IADD3 R8, P1, R4, c[0x0][0x328], RZ ;  /* 0x0000ca0004080a10 */ /* 0x004fca0007f3e0ff */
[----:B------:R-:W-:-:S05]  /*0180*/  @P0 IMAD.X R11, RZ, RZ, R5, P1 ;  /* 0x000000ffff0b0224 */ /* 0x000fca00008e0605 */
[--C-:B------:R-:W-:Y:S02]  /*0190*/  SHF.R.U64 R10, R8, 0x2, R11.reuse ;  /* 0x00000002080a7819 */ /* 0x100fe4000000120b */
[----:B------:R-:W-:Y:S02]  /*01a0*/  SHF.R.U32.HI R14, RZ, 0x2, R11 ;  /* 0x00000002ff0e7819 */ /* 0x000fe4000001160b */
[C---:B------:R-:W-:Y:S01]  /*01b0*/  IADD3 R12, R10.reuse, 0x1, RZ ;  /* 0x000000010a0c7810 */ /* 0x040fe20007ffe0ff */
[----:B------:R-:W-:Y:S01]  /*01c0*/  IMAD.WIDE.U32 R10, R10, -0x2daee0ad, RZ ;  /* 0xd2511f530a0a7825 */ /* 0x000fe200078e00ff */
[----:B---3--:R-:W-:Y:S02]  /*01d0*/  LOP3.LUT R4, R9, R14, R2, 0x96, !PT ;  /* 0x0000000e09047212 */ /* 0x008fe400078e9602 */
[C---:B------:R-:W-:Y:S01]  /*01e0*/  ISETP.NE.AND P0, PT, R12.reuse, RZ, PT ;  /* 0x000000ff0c00720c */ /* 0x040fe20003f05270 */
[----:B------:R-:W-:Y:S01]  /*01f0*/  IMAD.HI.U32 R17, R12, -0x2daee0ad, RZ ;  /* 0xd2511f530c117827 */ /* 0x000fe200078e00ff */
[----:B------:R-:W-:-:S02]  /*0200*/  IADD3 R15, R3, -0x4498517b, RZ ;  /* 0xbb67ae85030f7810 */ /* 0x000fc40007ffe0ff */
[----:B------:R-:W-:Y:S01]  /*0210*/  IADD3 R0, R2, -0x61c88647, RZ ;  /* 0x9e3779b902007810 */ /* 0x000fe20007ffe0ff */
[----:B------:R-:W-:Y:S01]  /*0220*/  IMAD.WIDE.U32 R4, R4, -0x2daee0ad, RZ ;  /* 0xd2511f5304047825 */ /* 0x000fe200078e00ff */
[C---:B------:R-:W-:Y:S02]  /*0230*/  IADD3 R7, R14.reuse, 0x1, RZ ;  /* 0x000000010e077810 */ /* 0x040fe40007ffe0ff */
[-C--:B------:R-:W-:Y:S02]  /*0240*/  LOP3.LUT R12, R11, R3.reuse, RZ, 0x3c, !PT ;  /* 0x000000030b0c7212 */ /* 0x080fe400078e3cff */
[----:B------:R-:W-:Y:S02]  /*0250*/  LOP3.LUT R6, R5, R10, R15, 0x96, !PT ;  /* 0x0000000a05067212 */ /* 0x000fe400078e960f */
[----:B------:R-:W-:Y:S02]  /*0260*/  LOP3.LUT R17, R17, R3, RZ, 0x3c, !PT ;  /* 0x0000000311117212 */ /* 0x000fe400078e3cff */
[----:B------:R-:W-:-:S02]  /*0270*/  @P0 IADD3 R7, R14, RZ, RZ ;  /* 0x000000ff0e070210 */ /* 0x000fc40007ffe0ff */
[----:B------:R-:W-:Y:S01]  /*0280*/  LOP3.LUT R21, R0, R13, RZ, 0x3c, !PT ;  /* 0x0000000d00157212 */ /* 0x000fe200078e3cff */
[----:B------:R-:W-:Y:S01]  /*0290*/  IMAD.WIDE.U32 R12, R12, -0x326172a9, RZ ;  /* 0xcd9e8d570c0c7825 */ /* 0x000fe200078e00ff */
[----:B------:R-:W-:Y:S02]  /*02a0*/  LOP3.LUT R18, R7, R9, R2, 0x96, !PT ;  /* 0x0000000907127212 */ /* 0x000fe400078e9602 */
[----:B------:R-:W-:Y:S01]  /*02b0*/  IADD3 R5, R2, 0x3c6ef372, RZ ;  /* 0x3c6ef37202057810 */ /* 0x000fe20007ffe0ff */
[----:B------:R-:W-:Y:S01]  /*02c0*/  IMAD.WIDE.U32 R6, R6, -0x326172a9, RZ ;  /* 0xcd9e8d5706067825 */ /* 0x000fe200078e00ff */
[----:B------:R-:W-:Y:S02]  /*02d0*/  IADD3 R11, R10, -0x2daee0ad, RZ ;  /* 0xd2511f530a0b7810 */ /* 0x000fe40007ffe0ff */
[----:B------:R-:W-:Y:S01]  /*02e0*/  LOP3.LUT R20, R21, R13, RZ, 0x3c, !PT ;  /* 0x0000000d15147212 */ /* 0x000fe200078e3cff */
[----:B------:R-:W-:Y:S01]  /*02f0*/  IMAD.WIDE.U32 R16, R17, -0x326172a9, RZ ;  /* 0xcd9e8d5711107825 */ /* 0x000fe200078e00ff */
[----:B------:R-:W-:-:S02]  /*0300*/  LOP3.LUT R10, R7, R12, R5, 0x96, !PT ;  /* 0x0000000c070a7212 */ /* 0x000fc400078e9605 */
[----:B------:R-:W-:Y:S01]  /*0310*/  IADD3 R7, R3, 0x76cf5d0a, RZ ;  /* 0x76cf5d0a03077810 */ /* 0x000fe20007ffe0ff */
[----:B------:R-:W-:Y:S01]  /*0320*/  IMAD.WIDE.U32 R18, R18, -0x2daee0ad, RZ ;  /* 0xd2511f5312127825 */ /* 0x000fe200078e00ff */
[----:B------:R-:W-:Y:S02]  /*0330*/  LOP3.LUT R12, R21, R17, RZ, 0x3c, !PT ;  /* 0x00000011150c7212 */ /* 0x000fe400078e3cff */
[----:B------:R-:W-:Y:S01]  /*0340*/  IADD3 R9, R3, 0x32370b8f, RZ ;  /* 0x32370b8f03097810 */ /* 0x000fe20007ffe0ff */
[----:B------:R-:W-:Y:S01]  /*0350*/  IMAD.WIDE.U32 R20, R20, -0x2daee0ad, RZ ;  /* 0xd2511f5314147825 */ /* 0x000fe200078e00ff */
[----:B------:R-:W-:Y:S02]  /*0360*/  LOP3.LUT R15, R19, R11, R15, 0x96, !PT ;  /* 0x0000000b130f7212 */ /* 0x000fe400078e960f */
[----:B0-----:R-:W-:Y:S01]  /*0370*/  IADD3 R23, R2, -0x4ab325aa, RZ ;  /* 0xb54cda5602177810 */ /* 0x001fe20007ffe0ff */
[----:B------:R-:W-:Y:S01]  /*0380*/  IMAD.WIDE.U32 R12, R12, -0x2daee0ad, RZ ;  /* 0xd2511f530c0c7825 */ /* 0x000fe200078e00ff */
[----:B------:R-:W-:-:S02]  /*0390*/  LOP3.LUT R21, R21, R4, R7, 0x96, !PT ;  /* 0x0000000415157212 */ /* 0x000fc400078e9607 */
[----:B------:R-:W-:Y:S01]  /*03a0*/  IADD3 R0, -R36, c[0x0][0x310], RZ ;  /* 0x0000c40024007a10 */ /* 0x000fe20007ffe1ff */
[----:B------:R-:W-:Y:S01]  /*03b0*/  IMAD.WIDE.U32 R10, R10, -0x2daee0ad, RZ ;  /* 0xd2511f530a0a7825 */ /* 0x000fe200078e00ff */
[----:B------:R-:W-:Y:S02]  /*03c0*/  LOP3.LUT R17, R13, R18, R7, 0x96, !PT ;  /* 0x000000120d117212 */ /* 0x000fe400078e9607 */
[C---:B------:R-:W-:Y:S01]  /*03d0*/  IADD3 R7, R2.reuse, -0x255992d5, RZ ;  /* 0xdaa66d2b02077810 */ /* 0x040fe20007ffe0ff */
[----:B------:R-:W-:Y:S01]  /*03e0*/  IMAD.WIDE.U32 R14, R15, -0x326172a9, RZ ;  /* 0xcd9e8d570f0e7825 */ /* 0x000fe200078e00ff */
[----:B------:R-:W-:Y:S02]  /*03f0*/  LOP3.LUT R4, R11, R20, R9, 0x96, !PT ;  /* 0x000000140b047212 */ /* 0x000fe400078e9609 */
[----:B------:R-:W-:Y:S01]  /*0400*/  IADD3 R11, R2, 0x78dde6e4, RZ ;  /* 0x78dde6e4020b7810 */ /* 0x000fe20007ffe0ff */
[----:B------:R-:W-:Y:S01]  /*0410*/  IMAD.WIDE.U32 R20, R21, -0x326172a9, RZ ;  /* 0xcd9e8d5715147825 */ /* 0x000fe200078e00ff */
[----:B------:R-:W-:-:S02]  /*0420*/  LOP3.LUT R18, R15, R16, R5, 0x96, !PT ;  /* 0x000000100f127212 */ /* 0x000fc400078e9605 */
[C---:B------:R-:W-:Y:S01]  /*0430*/  ISETP.GE.AND P3, PT, R0.reuse, 0x1, PT ;  /* 0x000000010000780c */ /* 0x040fe20003f66270 */
[----:B------:R-:W-:Y:S01]  /*0440*/  IMAD.WIDE.U32 R16, R17, -0x326172a9, RZ ;  /* 0xcd9e8d5711107825 */ /* 0x000fe200078e00ff */
[--C-:B------:R-:W-:Y:S02]  /*0450*/  LOP3.LUT R21, R21, R6, R7.reuse, 0x96, !PT ;  /* 0x0000000615157212 */ /* 0x100fe400078e9607 */
[----:B------:R-:W-:Y:S01]  /*0460*/  IMNMX R0, R0, 0x4, PT ;  /* 0x0000000400007817 */ /* 0x000fe20003800200 */
[----:B------:R-:W-:Y:S01]  /*0470*/  IMAD.WIDE.U32 R4, R4, -0x326172a9, RZ ;  /* 0xcd9e8d5704047825 */ /* 0x000fe200078e00ff */
[----:B------:R-:W-:Y:S02]  /*0480*/  LOP3.LUT R13, R17, R14, R7, 0x96, !PT ;  /* 0x0000000e110d7212 */ /* 0x000fe400078e9607 */
[----:B------:R-:W-:Y:S01]  /*0490*/  ISETP.GE.AND P0, PT, R0, 0x2, PT ;  /* 0x000000020000780c */ /* 0x000fe20003f06270 */
[----:B------:R-:W-:Y:S01]  /*04a0*/  IMAD.WIDE.U32 R18, R18, -0x2daee0ad, RZ ;  /* 0xd2511f5312127825 */ /* 0x000fe200078e00ff */
[----:B------:R-:W-:-:S02]  /*04b0*/  LOP3.LUT R6, R5, R20, R11, 0x96, !PT ;  /* 0x0000001405067212 */ /* 0x000fc400078e960b */
[----:B------:R-:W-:Y:S01]  /*04c0*/  IADD3 R5, R3, -0x126145ec, RZ ;  /* 0xed9eba1403057810 */ /* 0x000fe20007ffe0ff */
[----:B------:R-:W-:Y:S01]  /*04d0*/  IMAD.WIDE.U32 R20, R21, -0x2daee0ad, RZ ;  /* 0xd2511f5315147825 */ /* 0x000fe200078e00ff */
[----:B------:R-:W-:Y:S02]  /*04e0*/  LOP3.LUT R14, R19, R12, R9, 0x96, !PT ;  /* 0x0000000c130e7212 */ /* 0x000fe400078e9609 */
[----:B------:R-:W-:Y:S01]  /*04f0*/  IADD3 R9, R3, -0x56f99767, RZ ;  /* 0xa906689903097810 */ /* 0x000fe20007ffe0ff */
[----:B------:R-:W-:Y:S01]  /*0500*/  IMAD.WIDE.U32 R12, R13, -0x2daee0ad, RZ ;  /* 0xd2511f530d0c7825 */ /* 0x000fe200078e00ff */
[--C-:B------:R-:W-:Y:S02]  /*0510*/  LOP3.LUT R21, R21, R10, R5.reuse, 0x96, !PT ;  /* 0x0000000a15157212 */ /* 0x100fe400078e9605 */
[----:B------:R-:W-:Y:S01]  /*0520*/  ISETP.GE.AND P1, PT, R0, 0x3, PT ;  /* 0x000000030000780c */ /* 0x000fe20003f26270 */
        /* <DEDUP_REMOVED lines=8> */
[----:B------:R-:W-:Y:S01]  /*05b0*/  ISETP.GE.AND P2, PT, R0, 0x4, PT ;  /* 0x000000040000780c */ /* 0x000fe20003f46270 */
[----:B------:R-:W-:Y:S01]  /*05c0*/  IMAD.WIDE.U32 R16, R17, -0x326172a9, RZ ;  /* 0xcd9e8d5711107825 */ /* 0x000fe200078e00ff */
[----:B------:R-:W-:-:S02]  /*05d0*/  LOP3.LUT R15, R21, R4, R5, 0x96, !PT ;  /* 0x00000004150f7212 */ /* 0x000fc400078e9605 */
[----:B------:R-:W-:Y:S01]  /*05e0*/  LOP3.LUT R8, R8, 0x3, RZ, 0xc0, !PT ;  /* 0x0000000308087812 */ /* 0x000fe200078ec0ff */
[----:B------:R-:W-:Y:S01]  /*05f0*/  IMAD.WIDE.U32 R10, R10, -0x326172a9, RZ ;  /* 0xcd9e8d570a0a7825 */ /* 0x000fe200078e00ff */
[----:B------:R-:W-:-:S03]  /*0600*/  LOP3.LUT R13, R17, R14, R5, 0x96, !PT ;  /* 0x0000000e110d7212 */ /* 0x000fc600078e9605 */
[----:B------:R-:W-:Y:S01]  /*0610*/  IMAD.WIDE.U32 R18, R18, -0x2daee0ad, RZ ;  /* 0xd2511f5312127825 */ /* 0x000fe200078e00ff */
[----:B------:R-:W-:-:S03]  /*0620*/  LOP3.LUT R4, R11, R20, R23, 0x96, !PT ;  /* 0x000000140b047212 */ /* 0x000fc600078e9617 */
[----:B------:R-:W-:Y:S01]  /*0630*/  IMAD.WIDE.U32 R14, R15, -0x2daee0ad, RZ ;  /* 0xd2511f530f0e7825 */ /* 0x000fe200078e00ff */
[----:B------:R-:W-:Y:S02]  /*0640*/  LOP3.LUT R20, R19, R12, R9, 0x96, !PT ;  /* 0x0000000c13147212 */ /* 0x000fe400078e9609 */
[----:B------:R-:W-:Y:S01]  /*0650*/  IADD3 R9, R3, 0x646e171e, RZ ;  /* 0x646e171e03097810 */ /* 0x000fe20007ffe0ff */
[----:B------:R-:W-:-:S03]  /*0660*/  IMAD.WIDE.U32 R12, R13, -0x2daee0ad, RZ ;  /* 0xd2511f530d0c7825 */ /* 0x000fc600078e00ff */
[--C-:B------:R-:W-:Y:S01]  /*0670*/  LOP3.LUT R19, R15, R6, R9.reuse, 0x96, !PT ;  /* 0x000000060f137212 */ /* 0x100fe200078e9609 */
[----:B------:R-:W-:Y:S01]  /*0680*/  IMAD.WIDE.U32 R4, R4, -0x2daee0ad, RZ ;  /* 0xd2511f5304047825 */ /* 0x000fe200078e00ff */
[----:B------:R-:W-:-:S03]  /*0690*/  LOP3.LUT R17, R13, R18, R9, 0x96, !PT ;  /* 0x000000120d117212 */ /* 0x000fc600078e9609 */
[----:B------:R-:W-:Y:S01]  /*06a0*/  IMAD.WIDE.U32 R20, R20, -0x326172a9, RZ ;  /* 0xcd9e8d5714147825 */ /* 0x000fe200078e00ff */
[----:B------:R-:W-:Y:S02]  /*06b0*/  LOP3.LUT R14, R5, R14, R7, 0x96, !PT ;  /* 0x0000000e050e7212 */ /* 0x000fe400078e9607 */
[C---:B------:R-:W-:Y:S01]  /*06c0*/  IADD3 R5, R2.reuse, 0x5384540f, RZ ;  /* 0x5384540f02057810 */ /* 0x040fe20007ffe0ff */
[----:B------:R-:W-:Y:S01]  /*06d0*/  IMAD.WIDE.U32 R18, R19, -0x326172a9, RZ ;  /* 0xcd9e8d5713127825 */ /* 0x000fe200078e00ff */
[----:B------:R-:W-:Y:S02]  /*06e0*/  LOP3.LUT R11, R21, R16, R23, 0x96, !PT ;  /* 0x00000010150b7212 */ /* 0x000fe400078e9617 */
[----:B------:R-:W-:Y:S01]  /*06f0*/  IADD3 R23, R2, -0xe443238, RZ ;  /* 0xf1bbcdc802177810 */ /* 0x000fe20007ffe0ff */
        /* <DEDUP_REMOVED lines=8> */
[----:B------:R-:W-:Y:S01]  /*0780*/  IMAD.WIDE.U32 R18, R19, -0x2daee0ad, RZ ;  /* 0xd2511f5313127825 */ /* 0x000fe200078e00ff */
[----:B------:R-:W-:Y:S02]  /*0790*/  LOP3.LUT R20, R11, R12, R7, 0x96, !PT ;  /* 0x0000000c0b147212 */ /* 0x000fe400078e9607 */
[----:B------:R-:W-:Y:S01]  /*07a0*/  IADD3 R15, R3, -0x695add53, RZ ;  /* 0x96a522ad030f7810 */ /* 0x000fe20007ffe0ff */
[----:B------:R-:W-:Y:S01]  /*07b0*/  IMAD.WIDE.U32 R12, R13, -0x2daee0ad, RZ ;  /* 0xd2511f530d0c7825 */ /* 0x000fe200078e00ff */
[----:B------:R-:W-:-:S03]  /*07c0*/  LOP3.LUT R4, R19, R4, R5, 0x96, !PT ;  /* 0x0000000413047212 */ /* 0x000fc600078e9605 */
        /* <DEDUP_REMOVED lines=8> */
[----:B------:R-:W-:Y:S01]  /*0850*/  IMAD.HI.U32 R14, R23, -0x2daee0ad, RZ ;  /* 0xd2511f53170e7827 */ /* 0x000fe200078e00ff */
[----:B------:R-:W-:-:S03]  /*0860*/  LOP3.LUT R11, R3, R20, R17, 0x96, !PT ;  /* 0x00000014030b7212 */ /* 0x000fc600078e9611 */
[----:B------:R-:W-:Y:S02]  /*0870*/  IMAD.MOV.U32 R16, RZ, RZ, RZ ;  /* 0x000000ffff107224 */ /* 0x000fe400078e00ff */
[----:B------:R-:W-:Y:S02]  /*0880*/  IMAD.MOV.U32 R18, RZ, RZ, RZ ;  /* 0x000000ffff127224 */ /* 0x000fe400078e00ff */
[----:B------:R-:W-:Y:S01]  /*0890*/  IMAD.MOV.U32 R23, RZ, RZ, RZ ;  /* 0x000000ffff177224 */ /* 0x000fe200078e00ff */
[----:B------:R-:W-:Y:S05]  /*08a0*/  @!P3 BRA `(.L_x_1020) ;  /* 0x000002c00000b947 */ /* 0x000fea0003800000 */
[----:B------:R-:W0:Y:S08]  /*08b0*/  I2F.U32.RP R17, c[0x0][0x16c] ;  /* 0x00005b0000117b06 */ /* 0x000e300000209000 */
[----:B------:R-:W1:Y:S08]  /*08c0*/  I2F.U32.RP R22, c[0x0][0x244] ;  /* 0x0000910000167b06 */ /* 0x000e700000209000 */
[----:B0-----:R-:W0:Y:S08]  /*08d0*/  MUFU.RCP R17, R17 ;  /* 0x0000001100117308 */ /* 0x001e300000001000 */
[----:B-1----:R-:W1:Y:S01]  /*08e0*/  MUFU.RCP R22, R22 ;  /* 0x0000001600167308 */ /* 0x002e620000001000 */
[----:B0-----:R-:W-:-:S07]  /*08f0*/  IADD3 R20, R17, 0xffffffe, RZ ;  /* 0x0ffffffe11147810 */ /* 0x001fce0007ffe0ff */
[----:B------:R0:W2:Y:S01]  /*0900*/  F2I.FTZ.U32.TRUNC.NTZ R21, R20 ;  /* 0x0000001400157305 */ /* 0x0000a2000021f000 */
[----:B-1----:R-:W-:-:S07]  /*0910*/  IADD3 R18, R22, 0xffffffe, RZ ;  /* 0x0ffffffe16127810 */ /* 0x002fce0007ffe0ff */
[----:B------:R1:W3:Y:S01]  /*0920*/  F2I.FTZ.U32.TRUNC.NTZ R19, R18 ;  /* 0x0000001200137305 */ /* 0x0002e2000021f000 */
[----:B0-----:R-:W-:Y:S02]  /*0930*/  IMAD.MOV.U32 R20, RZ, RZ, RZ ;  /* 0x000000ffff147224 */ /* 0x001fe400078e00ff */
[----:B--2---:R-:W-:Y:S02]  /*0940*/  IMAD.MOV R23, RZ, RZ, -R21 ;  /* 0x000000ffff177224 */ /* 0x004fe400078e0a15 */
[----:B-1----:R-:W-:Y:S02]  /*0950*/  IMAD.MOV.U32 R18, RZ, RZ, RZ ;  /* 0x000000ffff127224 */ /* 0x002fe400078e00ff */
[----:B------:R-:W-:-:S04]  /*0960*/  IMAD R23, R23, c[0x0][0x16c], RZ ;  /* 0x00005b0017177a24 */ /* 0x000fc800078e02ff */
[----:B------:R-:W-:-:S04]  /*0970*/  IMAD.HI.U32 R21, R21, R23, R20 ;  /* 0x0000001715157227 */ /* 0x000fc800078e0014 */
[----:B---3--:R-:W-:Y:S02]  /*0980*/  IMAD.MOV R17, RZ, RZ, -R19 ;  /* 0x000000ffff117224 */ /* 0x008fe400078e0a13 */
[----:B------:R-:W-:-:S04]  /*0990*/  IMAD.HI.U32 R21, R21, R36, RZ ;  /* 0x0000002415157227 */ /* 0x000fc800078e00ff */
[----:B------:R-:W-:-:S04]  /*09a0*/  IMAD R17, R17, c[0x0][0x244], RZ ;  /* 0x0000910011117a24 */ /* 0x000fc800078e02ff */
[----:B------:R-:W-:-:S04]  /*09b0*/  IMAD.HI.U32 R19, R19, R17, R18 ;  /* 0x0000001113137227 */ /* 0x000fc800078e0012 */
[----:B------:R-:W-:Y:S02]  /*09c0*/  IMAD.MOV R17, RZ, RZ, -R21 ;  /* 0x000000ffff117224 */ /* 0x000fe400078e0a15 */
[----:B------:R-:W-:-:S04]  /*09d0*/  IMAD.HI.U32 R19, R19, R36, RZ ;  /* 0x0000002413137227 */ /* 0x000fc800078e00ff */
[----:B------:R-:W-:Y:S02]  /*09e0*/  IMAD R17, R17, c[0x0][0x16c], R36 ;  /* 0x00005b0011117a24 */ /* 0x000fe400078e0224 */
[----:B------:R-:W-:-:S03]  /*09f0*/  IMAD.MOV R23, RZ, RZ, -R19 ;  /* 0x000000ffff177224 */ /* 0x000fc600078e0a13 */
[----:B------:R-:W-:Y:S01]  /*0a00*/  ISETP.GE.U32.AND P5, PT, R17, c[0x0][0x16c], PT ;  /* 0x00005b0011007a0c */ /* 0x000fe20003fa6070 */
[----:B------:R-:W-:-:S05]  /*0a10*/  IMAD R18, R23, c[0x0][0x244], R36 ;  /* 0x0000910017127a24 */ /* 0x000fca00078e0224 */
[----:B------:R-:W-:-:S07]  /*0a20*/  ISETP.GE.U32.AND P3, PT, R18, c[0x0][0x244], PT ;  /* 0x0000910012007a0c */ /* 0x000fce0003f66070 */
[----:B------:R-:W-:Y:S02]  /*0a30*/  @P5 IADD3 R17, R17, -c[0x0][0x16c], RZ ;  /* 0x80005b0011115a10 */ /* 0x000fe40007ffe0ff */
[----:B------:R-:W-:Y:S02]  /*0a40*/  @P5 IADD3 R21, R21, 0x1, RZ ;  /* 0x0000000115155810 */ /* 0x000fe40007ffe0ff */
[----:B------:R-:W-:Y:S02]  /*0a50*/  ISETP.GE.U32.AND P4, PT, R17, c[0x0][0x16c], PT ;  /* 0x00005b0011007a0c */ /* 0x000fe40003f86070 */
[----:B------:R-:W-:Y:S02]  /*0a60*/  @P3 IADD3 R18, R18, -c[0x0][0x244], RZ ;  /* 0x8000910012123a10 */ /* 0x000fe40007ffe0ff */
[----:B------:R-:W-:Y:S02]  /*0a70*/  ISETP.NE.U32.AND P5, PT, RZ, c[0x0][0x16c], PT ;  /* 0x00005b00ff007a0c */ /* 0x000fe40003fa5070 */
[----:B------:R-:W-:-:S02]  /*0a80*/  ISETP.GE.U32.AND P6, PT, R18, c[0x0][0x244], PT ;  /* 0x0000910012007a0c */ /* 0x000fc40003fc6070 */
[----:B------:R-:W-:-:S05]  /*0a90*/  @P3 IADD3 R19, R19, 0x1, RZ ;  /* 0x0000000113133810 */ /* 0x000fca0007ffe0ff */
[----:B------:R-:W-:Y:S02]  /*0aa0*/  @P4 IADD3 R21, R21, 0x1, RZ ;  /* 0x0000000115154810 */ /* 0x000fe40007ffe0ff */
[----:B------:R-:W-:Y:S02]  /*0ab0*/  ISETP.NE.U32.AND P4, PT, RZ, c[0x0][0x244], PT ;  /* 0x00009100ff007a0c */ /* 0x000fe40003f85070 */
[----:B------:R-:W-:Y:S02]  /*0ac0*/  @!P5 LOP3.LUT R21, RZ, c[0x0][0x16c], RZ, 0x33, !PT ;  /* 0x00005b00ff15da12 */ /* 0x000fe400078e33ff */
[----:B------:R-:W-:-:S03]  /*0ad0*/  @P6 IADD3 R19, R19, 0x1, RZ ;  /* 0x0000000113136810 */ /* 0x000fc60007ffe0ff */
[----:B------:R-:W-:-:S04]  /*0ae0*/  IMAD.MOV R17, RZ, RZ, -R21 ;  /* 0x000000ffff117224 */ /* 0x000fc800078e0a15 */
[----:B------:R-:W-:Y:S02]  /*0af0*/  IMAD R17, R17, c[0x0][0x16c], R36 ;  /* 0x00005b0011117a24 */ /* 0x000fe400078e0224 */
[----:B------:R-:W-:Y:S02]  /*0b00*/  @!P4 LOP3.LUT R19, RZ, c[0x0][0x244], RZ, 0x33, !PT ;  /* 0x00009100ff13ca12 */ /* 0x000fe400078e33ff */
[----:B------:R-:W-:Y:S02]  /*0b10*/  IMAD R18, R17, c[0x0][0x1d0], RZ ;  /* 0x0000740011127a24 */ /* 0x000fe400078e02ff */
[----:B------:R-:W-:Y:S02]  /*0b20*/  IADD3 R23, -R19, RZ, RZ ;  /* 0x000000ff13177210 */ /* 0x000fe40007ffe1ff */
[----:B------:R-:W-:-:S03]  /*0b30*/  IMAD R18, R21, c[0x0][0x1cc], R18 ;  /* 0x0000730015127a24 */ /* 0x000fc600078e0212 */
[----:B------:R-:W-:-:S04]  /*0b40*/  IMAD R20, R23, c[0x0][0x244], R36 ;  /* 0x0000910017147a24 */ /* 0x000fc800078e0224 */
[----:B------:R-:W-:-:S04]  /*0b50*/  IMAD R20, R20, c[0x0][0x2a8], RZ ;  /* 0x0000aa0014147a24 */ /* 0x000fc800078e02ff */
[----:B------:R-:W-:Y:S02]  /*0b60*/  IMAD R23, R19, c[0x0][0x2a4], R20 ;  /* 0x0000a90013177a24 */ /* 0x000fe400078e0214 */
.L_x_1020:
[----:B------:R-:W-:Y:S05]  /*0b70*/  BSYNC B0 ;  /* 0x0000000000007941 */ /* 0x000fea0003800000 */
.L_x_1019:
[----:B------:R-:W-:Y:S01]  /*0b80*/  BSSY B0, `(.L_x_1021) ;  /* 0x0000037000007945 */ /* 0x000fe20003800000 */
[----:B------:R-:W-:Y:S01]  /*0b90*/  ISETP.NE.AND P3, PT, R8, 0x1, PT ;  /* 0x000000010800780c */ /* 0x000fe20003f65270 */
[----:B------:R-:W-:Y:S01]  /*0ba0*/  IMAD.MOV.U32 R32, RZ, RZ, RZ ;  /* 0x000000ffff207224 */ /* 0x000fe200078e00ff */
[----:B------:R-:W-:Y:S01]  /*0bb0*/  LOP3.LUT R12, R14, R12, R15, 0x96, !PT ;  /* 0x0000000c0e0c7212 */ /* 0x000fe200078e960f */
[----:B------:R-:W-:Y:S02]  /*0bc0*/  IMAD.MOV.U32 R30, RZ, RZ, RZ ;  /* 0x000000ffff1e7224 */ /* 0x000fe400078e00ff */
[----:B------:R-:W-:Y:S02]  /*0bd0*/  IMAD.MOV.U32 R27, RZ, RZ, RZ ;  /* 0x000000ffff1b7224 */ /* 0x000fe400078e00ff */
[----:B------:R-:W-:Y:S02]  /*0be0*/  IMAD.MOV.U32 R29, RZ, RZ, RZ ;  /* 0x000000ffff1d7224 */ /* 0x000fe400078e00ff */
[----:B------:R-:W-:-:S02]  /*0bf0*/  IMAD.MOV.U32 R28, RZ, RZ, 0x4 ;  /* 0x00000004ff1c7424 */ /* 0x000fc400078e00ff */
[----:B------:R-:W-:Y:S01]  /*0c00*/  IMAD.MOV.U32 R25, RZ, RZ, RZ ;  /* 0x000000ffff197224 */ /* 0x000fe200078e00ff */
[----:B------:R-:W-:Y:S05]  /*0c10*/  @!P0 BRA `(.L_x_1022) ;  /* 0x000002d000008947 */ /* 0x000fea0003800000 */
[----:B------:R-:W0:Y:S08]  /*0c20*/  I2F.U32.RP R13, c[0x0][0x16c] ;  /* 0x00005b00000d7b06 */ /* 0x000e300000209000 */
[----:B------:R-:W1:Y:S08]  /*0c30*/  I2F.U32.RP R20, c[0x0][0x244] ;  /* 0x0000910000147b06 */ /* 0x000e700000209000 */
[----:B0-----:R-:W0:Y:S08]  /*0c40*/  MUFU.RCP R13, R13 ;  /* 0x0000000d000d7308 */ /* 0x001e300000001000 */
[----:B-1----:R-:W1:Y:S01]  /*0c50*/  MUFU.RCP R20, R20 ;  /* 0x0000001400147308 */ /* 0x002e620000001000 */
[----:B0-----:R-:W-:-:S02]  /*0c60*/  IADD3 R16, R13, 0xffffffe, RZ ;  /* 0x0ffffffe0d107810 */ /* 0x001fc40007ffe0ff */
[----:B------:R-:W-:-:S05]  /*0c70*/  IADD3 R13, R36, 0x1, RZ ;  /* 0x00000001240d7810 */ /* 0x000fca0007ffe0ff */
[----:B------:R0:W2:Y:S01]  /*0c80*/  F2I.FTZ.U32.TRUNC.NTZ R17, R16 ;  /* 0x0000001000117305 */ /* 0x0000a2000021f000 */
[----:B-1----:R-:W-:Y:S01]  /*0c90*/  IADD3 R15, R20, 0xffffffe, RZ ;  /* 0x0ffffffe140f7810 */ /* 0x002fe20007ffe0ff */
[----:B0-----:R-:W-:-:S06]  /*0ca0*/  IMAD.MOV.U32 R16, RZ, RZ, RZ ;  /* 0x000000ffff107224 */ /* 0x001fcc00078e00ff */
[----:B------:R-:W0:Y:S01]  /*0cb0*/  F2I.FTZ.U32.TRUNC.NTZ R15, R15 ;  /* 0x0000000f000f7305 */ /* 0x000e22000021f000 */
[----:B--2---:R-:W-:-:S04]  /*0cc0*/  IMAD.MOV R19, RZ, RZ, -R17 ;  /* 0x000000ffff137224 */ /* 0x004fc800078e0a11 */
[----:B------:R-:W-:-:S04]  /*0cd0*/  IMAD R19, R19, c[0x0][0x16c], RZ ;  /* 0x00005b0013137a24 */ /* 0x000fc800078e02ff */
[----:B------:R-:W-:-:S04]  /*0ce0*/  IMAD.HI.U32 R14, R17, R19, R16 ;  /* 0x00000013110e7227 */ /* 0x000fc800078e0010 */
[----:B0-----:R-:W-:Y:S02]  /*0cf0*/  IMAD.MOV R21, RZ, RZ, -R15 ;  /* 0x000000ffff157224 */ /* 0x001fe400078e0a0f */
[----:B------:R-:W-:-:S04]  /*0d00*/  IMAD.HI.U32 R16, R14, R13, RZ ;  /* 0x0000000d0e107227 */ /* 0x000fc800078e00ff */
[----:B------:R-:W-:Y:S02]  /*0d10*/  IMAD R17, R21, c[0x0][0x244], RZ ;  /* 0x0000910015117a24 */ /* 0x000fe400078e02ff */
[----:B------:R-:W-:-:S04]  /*0d20*/  IMAD.MOV.U32 R14, RZ, RZ, RZ ;  /* 0x000000ffff0e7224 */ /* 0x000fc800078e00ff */
[----:B------:R-:W-:Y:S01]  /*0d30*/  IMAD.HI.U32 R20, R15, R17, R14 ;  /* 0x000000110f147227 */ /* 0x000fe200078e000e */
[----:B------:R-:W-:-:S05]  /*0d40*/  IADD3 R14, -R16, RZ, RZ ;  /* 0x000000ff100e7210 */ /* 0x000fca0007ffe1ff */
[----:B------:R-:W-:Y:S02]  /*0d50*/  IMAD R14, R14, c[0x0][0x16c], R13 ;  /* 0x00005b000e0e7a24 */ /* 0x000fe400078e020d */
[----:B------:R-:W-:-:S03]  /*0d60*/  IMAD.HI.U32 R25, R20, R13, RZ ;  /* 0x0000000d14197227 */ /* 0x000fc600078e00ff */
[----:B------:R-:W-:Y:S01]  /*0d70*/  ISETP.GE.U32.AND P5, PT, R14, c[0x0][0x16c], PT ;  /* 0x00005b000e007a0c */ /* 0x000fe20003fa6070 */
[----:B------:R-:W-:-:S04]  /*0d80*/  IMAD.MOV R20, RZ, RZ, -R25 ;  /* 0x000000ffff147224 */ /* 0x000fc800078e0a19 */
[----:B------:R-:W-:-:S05]  /*0d90*/  IMAD R15, R20, c[0x0][0x244], R13 ;  /* 0x00009100140f7a24 */ /* 0x000fca00078e020d */
[----:B------:R-:W-:-:S03]  /*0da0*/  ISETP.GE.U32.AND P0, PT, R15, c[0x0][0x244], PT ;  /* 0x000091000f007a0c */ /* 0x000fc60003f06070 */
[----:B------:R-:W-:Y:S02]  /*0db0*/  @P5 IADD3 R14, R14, -c[0x0][0x16c], RZ ;  /* 0x80005b000e0e5a10 */ /* 0x000fe40007ffe0ff */
[----:B------:R-:W-:Y:S02]  /*0dc0*/  @P5 IADD3 R16, R16, 0x1, RZ ;  /* 0x0000000110105810 */ /* 0x000fe40007ffe0ff */
[----:B------:R-:W-:Y:S02]  /*0dd0*/  ISETP.GE.U32.AND P4, PT, R14, c[0x0][0x16c], PT ;  /* 0x00005b000e007a0c */ /* 0x000fe40003f86070 */
[----:B------:R-:W-:-:S04]  /*0de0*/  ISETP.NE.U32.AND P5, PT, RZ, c[0x0][0x16c], PT ;  /* 0x00005b00ff007a0c */ /* 0x000fc80003fa5070 */
[----:B------:R-:W-:Y:S02]  /*0df0*/  @P0 IADD3 R15, R15, -c[0x0][0x244], RZ ;  /* 0x800091000f0f0a10 */ /* 0x000fe40007ffe0ff */
[----:B------:R-:W-:Y:S02]  /*0e00*/  @P0 IADD3 R25, R25, 0x1, RZ ;  /* 0x0000000119190810 */ /* 0x000fe40007ffe0ff */
[----:B------:R-:W-:-:S03]  /*0e10*/  ISETP.GE.U32.AND P6, PT, R15, c[0x0][0x244], PT ;  /* 0x000091000f007a0c */ /* 0x000fc60003fc6070 */
[----:B------:R-:W-:Y:S02]  /*0e20*/  @P4 IADD3 R16, R16, 0x1, RZ ;  /* 0x0000000110104810 */ /* 0x000fe40007ffe0ff */
[----:B------:R-:W-:Y:S02]  /*0e30*/  ISETP.NE.U32.AND P4, PT, RZ, c[0x0][0x244], PT ;  /* 0x00009100ff007a0c */ /* 0x000fe40003f85070 */
[----:B------:R-:W-:-:S05]  /*0e40*/  @!P5 LOP3.LUT R16, RZ, c[0x0][0x16c], RZ, 0x33, !PT ;  /* 0x00005b00ff10da12 */ /* 0x000fca00078e33ff */
[----:B------:R-:W-:Y:S01]  /*0e50*/  IMAD.MOV R14, RZ, RZ, -R16 ;  /* 0x000000ffff0e7224 */ /* 0x000fe200078e0a10 */
[----:B------:R-:W-:-:S03]  /*0e60*/  @P6 IADD3 R25, R25, 0x1, RZ ;  /* 0x0000000119196810 */ /* 0x000fc60007ffe0ff */
[----:B------:R-:W-:Y:S02]  /*0e70*/  IMAD R14, R14, c[0x0][0x16c], R13 ;  /* 0x00005b000e0e7a24 */ /* 0x000fe400078e020d */
[----:B------:R-:W-:-:S05]  /*0e80*/  @!P4 LOP3.LUT R25, RZ, c[0x0][0x244], RZ, 0x33, !PT ;  /* 0x00009100ff19ca12 */ /* 0x000fca00078e33ff */
[----:B------:R-:W-:-:S04]  /*0e90*/  IMAD.MOV R20, RZ, RZ, -R25 ;  /* 0x000000ffff147224 */ /* 0x000fc800078e0a19 */
[----:B------:R-:W-:Y:S02]  /*0ea0*/  IMAD R15, R20, c[0x0][0x244], R13 ;  /* 0x00009100140f7a24 */ /* 0x000fe400078e020d */
[----:B------:R-:W-:Y:S02]  /*0eb0*/  IMAD R13, R14, c[0x0][0x1d0], RZ ;  /* 0x000074000e0d7a24 */ /* 0x000fe400078e02ff */
[----:B------:R-:W-:Y:S02]  /*0ec0*/  IMAD R14, R15, c[0x0][0x2a8], RZ ;  /* 0x0000aa000f0e7a24 */ /* 0x000fe400078e02ff */
[----:B------:R-:W-:Y:S02]  /*0ed0*/  IMAD R16, R16, c[0x0][0x1cc], R13 ;  /* 0x0000730010107a24 */ /* 0x000fe400078e020d */
[----:B------:R-:W-:Y:S02]  /*0ee0*/  IMAD R25, R25, c[0x0][0x2a4], R14 ;  /* 0x0000a90019197a24 */ /* 0x000fe400078e020e */
.L_x_1022:
[----:B------:R-:W-:Y:S05]  /*0ef0*/  BSYNC B0 ;  /* 0x0000000000007941 */ /* 0x000fea0003800000 */
.L_x_1021:
[----:B------:R-:W-:Y:S01]  /*0f00*/  BSSY B0, `(.L_x_1023) ;  /* 0x000002f000007945 */ /* 0x000fe20003800000 */
[----:B------:R-:W-:Y:S05]  /*0f10*/  @!P1 BRA `(.L_x_1024) ;  /* 0x000002d000009947 */ /* 0x000fea0003800000 */
[----:B------:R-:W0:Y:S01]  /*0f20*/  I2F.U32.RP R13, c[0x0][0x16c] ;  /* 0x00005b00000d7b06 */ /* 0x000e220000209000 */
[----:B------:R-:W-:-:S07]  /*0f30*/  ISETP.NE.U32.AND P0, PT, RZ, c[0x0][0x16c], PT ;  /* 0x00005b00ff007a0c */ /* 0x000fce0003f05070 */
[----:B------:R-:W1:Y:S08]  /*0f40*/  I2F.U32.RP R19, c[0x0][0x244] ;  /* 0x0000910000137b06 */ /* 0x000e700000209000 */
[----:B0-----:R-:W0:Y:S08]  /*0f50*/  MUFU.RCP R13, R13 ;  /* 0x0000000d000d7308 */ /* 0x001e300000001000 */
[----:B-1----:R-:W1:Y:S01]  /*0f60*/  MUFU.RCP R19, R19 ;  /* 0x0000001300137308 */ /* 0x002e620000001000 */
[----:B0-----:R-:W-:-:S02]  /*0f70*/  IADD3 R20, R13, 0xffffffe, RZ ;  /* 0x0ffffffe0d147810 */ /* 0x001fc40007ffe0ff */
[----:B------:R-:W-:-:S05]  /*0f80*/  IADD3 R13, R36, 0x2, RZ ;  /* 0x00000002240d7810 */ /* 0x000fca0007ffe0ff */
[----:B------:R0:W2:Y:S01]  /*0f90*/  F2I.FTZ.U32.TRUNC.NTZ R21, R20 ;  /* 0x0000001400157305 */ /* 0x0000a2000021f000 */
[----:B-1----:R-:W-:-:S07]  /*0fa0*/  IADD3 R14, R19, 0xffffffe, RZ ;  /* 0x0ffffffe130e7810 */ /* 0x002fce0007ffe0ff */
[----:B------:R1:W3:Y:S01]  /*0fb0*/  F2I.FTZ.U32.TRUNC.NTZ R15, R14 ;  /* 0x0000000e000f7305 */ /* 0x0002e2000021f000 */
[----:B0-----:R-:W-:Y:S02]  /*0fc0*/  IMAD.MOV.U32 R20, RZ, RZ, RZ ;  /* 0x000000ffff147224 */ /* 0x001fe400078e00ff */
[----:B--2---:R-:W-:Y:S02]  /*0fd0*/  IMAD.MOV R17, RZ, RZ, -R21 ;  /* 0x000000ffff117224 */ /* 0x004fe400078e0a15 */
[----:B-1----:R-:W-:Y:S02]  /*0fe0*/  IMAD.MOV.U32 R14, RZ, RZ, RZ ;  /* 0x000000ffff0e7224 */ /* 0x002fe400078e00ff */
[----:B------:R-:W-:Y:S02]  /*0ff0*/  IMAD R17, R17, c[0x0][0x16c], RZ ;  /* 0x00005b0011117a24 */ /* 0x000fe400078e02ff */
[----:B---3--:R-:W-:Y:S02]  /*1000*/  IMAD.MOV R22, RZ, RZ, -R15 ;  /* 0x000000ffff167224 */ /* 0x008fe400078e0a0f */
[----:B------:R-:W-:-:S04]  /*1010*/  IMAD.HI.U32 R20, R21, R17, R20 ;  /* 0x0000001115147227 */ /* 0x000fc800078e0014 */
[----:B------:R-:W-:Y:S02]  /*1020*/  IMAD R19, R22, c[0x0][0x244], RZ ;  /* 0x0000910016137a24 */ /* 0x000fe400078e02ff */
[----:B------:R-:W-:-:S04]  /*1030*/  IMAD.HI.U32 R30, R20, R13, RZ ;  /* 0x0000000d141e7227 */ /* 0x000fc800078e00ff */
[----:B------:R-:W-:-:S06]  /*1040*/  IMAD.HI.U32 R14, R15, R19, R14 ;  /* 0x000000130f0e7227 */ /* 0x000fcc00078e000e */
[----:B------:R-:W-:-:S04]  /*1050*/  IMAD.HI.U32 R27, R14, R13, RZ ;  /* 0x0000000d0e1b7227 */ /* 0x000fc800078e00ff */
[----:B------:R-:W-:Y:S02]  /*1060*/  IMAD.MOV R14, RZ, RZ, -R30 ;  /* 0x000000ffff0e7224 */ /* 0x000fe400078e0a1e */
[----:B------:R-:W-:Y:S02]  /*1070*/  IMAD.MOV R20, RZ, RZ, -R27 ;  /* 0x000000ffff147224 */ /* 0x000fe400078e0a1b */
[--C-:B------:R-:W-:Y:S02]  /*1080*/  IMAD R14, R14, c[0x0][0x16c], R13.reuse ;  /* 0x00005b000e0e7a24 */ /* 0x100fe400078e020d */
[----:B------:R-:W-:-:S03]  /*1090*/  IMAD R15, R20, c[0x0][0x244], R13 ;  /* 0x00009100140f7a24 */ /* 0x000fc600078e020d */
[----:B------:R-:W-:Y:S02]  /*10a0*/  ISETP.GE.U32.AND P6, PT, R14, c[0x0][0x16c], PT ;  /* 0x00005b000e007a0c */ /* 0x000fe40003fc6070 */
[----:B------:R-:W-:-:S11]  /*10b0*/  ISETP.GE.U32.AND P5, PT, R15, c[0x0][0x244], PT ;  /* 0x000091000f007a0c */ /* 0x000fd60003fa6070 */
[----:B------:R-:W-:Y:S02]  /*10c0*/  @P6 IADD3 R14, R14, -c[0x0][0x16c], RZ ;  /* 0x80005b000e0e6a10 */ /* 0x000fe40007ffe0ff */
[----:B------:R-:W-:Y:S02]  /*10d0*/  @P5 IADD3 R15, R15, -c[0x0][0x244], RZ ;  /* 0x800091000f0f5a10 */ /* 0x000fe40007ffe0ff */
[----:B------:R-:W-:Y:S02]  /*10e0*/  ISETP.GE.U32.AND P4, PT, R14, c[0x0][0x16c], PT ;  /* 0x00005b000e007a0c */ /* 0x000fe40003f86070 */
[----:B------:R-:W-:Y:S02]  /*10f0*/  ISETP.GE.U32.AND P1, PT, R15, c[0x0][0x244], PT ;  /* 0x000091000f007a0c */ /* 0x000fe40003f26070 */
[----:B------:R-:W-:Y:S02]  /*1100*/  @P6 IADD3 R30, R30, 0x1, RZ ;  /* 0x000000011e1e6810 */ /* 0x000fe40007ffe0ff */
[----:B------:R-:W-:-:S02]  /*1110*/  ISETP.NE.U32.AND P6, PT, RZ, c[0x0][0x244], PT ;  /* 0x00009100ff007a0c */ /* 0x000fc40003fc5070 */
[----:B------:R-:W-:-:S05]  /*1120*/  @P5 IADD3 R27, R27, 0x1, RZ ;  /* 0x000000011b1b5810 */ /* 0x000fca0007ffe0ff */
[----:B------:R-:W-:Y:S02]  /*1130*/  @P4 IADD3 R30, R30, 0x1, RZ ;  /* 0x000000011e1e4810 */ /* 0x000fe40007ffe0ff */
[----:B------:R-:W-:Y:S02]  /*1140*/  @P1 IADD3 R27, R27, 0x1, RZ ;  /* 0x000000011b1b1810 */ /* 0x000fe40007ffe0ff */
[----:B------:R-:W-:Y:S02]  /*1150*/  @!P0 LOP3.LUT R30, RZ, c[0x0][0x16c], RZ, 0x33, !PT ;  /* 0x00005b00ff1e8a12 */ /* 0x000fe400078e33ff */
[----:B------:R-:W-:Y:S02]  /*1160*/  @!P6 LOP3.LUT R27, RZ, c[0x0][0x244], RZ, 0x33, !PT ;  /* 0x00009100ff1bea12 */ /* 0x000fe400078e33ff */
[----:B------:R-:W-:-:S03]  /*1170*/  IADD3 R14, -R30, RZ, RZ ;  /* 0x000000ff1e0e7210 */ /* 0x000fc60007ffe1ff */
[----:B------:R-:W-:Y:S02]  /*1180*/  IMAD.MOV R20, RZ, RZ, -R27 ;  /* 0x000000ffff147224 */ /* 0x000fe400078e0a1b */
[--C-:B------:R-:W-:Y:S02]  /*1190*/  IMAD R14, R14, c[0x0][0x16c], R13.reuse ;  /* 0x00005b000e0e7a24 */ /* 0x100fe400078e020d */
[----:B------:R-:W-:Y:S02]  /*11a0*/  IMAD R15, R20, c[0x0][0x244], R13 ;  /* 0x00009100140f7a24 */ /* 0x000fe400078e020d */
[----:B------:R-:W-:Y:S02]  /*11b0*/  IMAD R13, R14, c[0x0][0x1d0], RZ ;  /* 0x000074000e0d7a24 */ /* 0x000fe400078e02ff */
[----:B------:R-:W-:Y:S02]  /*11c0*/  IMAD R14, R15, c[0x0][0x2a8], RZ ;  /* 0x0000aa000f0e7a24 */ /* 0x000fe400078e02ff */
[----:B------:R-:W-:-:S02]  /*11d0*/  IMAD R30, R30, c[0x0][0x1cc], R13 ;  /* 0x000073001e1e7a24 */ /* 0x000fc400078e020d */
[----:B------:R-:W-:Y:S02]  /*11e0*/  IMAD R27, R27, c[0x0][0x2a4], R14 ;  /* 0x0000a9001b1b7a24 */ /* 0x000fe400078e020e */
.L_x_1024:
[----:B------:R-:W-:Y:S05]  /*11f0*/  BSYNC B0 ;  /* 0x0000000000007941 */ /* 0x000fea0003800000 */
.L_x_1023:
[----:B------:R-:W-:Y:S01]  /*1200*/  BSSY B0, `(.L_x_1025) ;  /* 0x000002f000007945 */ /* 0x000fe20003800000 */
[----:B------:R-:W-:Y:S05]  /*1210*/  @!P2 BRA `(.L_x_1026) ;  /* 0x000002d00000a947 */ /* 0x000fea0003800000 */
[----:B------:R-:W0:Y:S01]  /*1220*/  I2F.U32.RP R13, c[0x0][0x16c] ;  /* 0x00005b00000d7b06 */ /* 0x000e220000209000 */
[----:B------:R-:W-:Y:S02]  /*1230*/  ISETP.NE.U32.AND P5, PT, RZ, c[0x0][0x16c], PT ;  /* 0x00005b00ff007a0c */ /* 0x000fe40003fa5070 */
[----:B------:R-:W-:-:S05]  /*1240*/  ISETP.NE.U32.AND P6, PT, RZ, c[0x0][0x244], PT ;  /* 0x00009100ff007a0c */ /* 0x000fca0003fc5070 */
        /* <DEDUP_REMOVED lines=29> */
[----:B------:R-:W-:-:S07]  /*1420*/  @P2 IADD3 R29, R29, 0x1, RZ ;  /* 0x000000011d1d2810 */ /* 0x000fce0007ffe0ff */
[----:B------:R-:W-:Y:S02]  /*1430*/  @P1 IADD3 R32, R32, 0x1, RZ ;  /* 0x0000000120201810 */ /* 0x000fe40007ffe0ff */
[----:B------:R-:W-:Y:S02]  /*1440*/  @P4 IADD3 R29, R29, 0x1, RZ ;  /* 0x000000011d1d4810 */ /* 0x000fe40007ffe0ff */
[----:B------:R-:W-:Y:S02]  /*1450*/  @!P5 LOP3.LUT R32, RZ, c[0x0][0x16c], RZ, 0x33, !PT ;  /* 0x00005b00ff20da12 */ /* 0x000fe400078e33ff */
[----:B------:R-:W-:-:S03]  /*1460*/  @!P6 LOP3.LUT R29, RZ, c[0x0][0x244], RZ, 0x33, !PT ;  /* 0x00009100ff1dea12 */ /* 0x000fc600078e33ff */
[----:B------:R-:W-:Y:S02]  /*1470*/  IMAD.MOV R14, RZ, RZ, -R32 ;  /* 0x000000ffff0e7224 */ /* 0x000fe400078e0a20 */
[----:B------:R-:W-:Y:S02]  /*1480*/  IMAD.MOV R20, RZ, RZ, -R29 ;  /* 0x000000ffff147224 */ /* 0x000fe400078e0a1d */
[--C-:B------:R-:W-:Y:S02]  /*1490*/  IMAD R14, R14, c[0x0][0x16c], R13.reuse ;  /* 0x00005b000e0e7a24 */ /* 0x100fe400078e020d */
[----:B------:R-:W-:Y:S02]  /*14a0*/  IMAD R15, R20, c[0x0][0x244], R13 ;  /* 0x00009100140f7a24 */ /* 0x000fe400078e020d */
[----:B------:R-:W-:Y:S02]  /*14b0*/  IMAD R13, R14, c[0x0][0x1d0], RZ ;  /* 0x000074000e0d7a24 */ /* 0x000fe400078e02ff */
[----:B------:R-:W-:-:S02]  /*14c0*/  IMAD R14, R15, c[0x0][0x2a8], RZ ;  /* 0x0000aa000f0e7a24 */ /* 0x000fc400078e02ff */
[----:B------:R-:W-:Y:S02]  /*14d0*/  IMAD R32, R32, c[0x0][0x1cc], R13 ;  /* 0x0000730020207a24 */ /* 0x000fe400078e020d */
[----:B------:R-:W-:Y:S02]  /*14e0*/  IMAD R29, R29, c[0x0][0x2a4], R14 ;  /* 0x0000a9001d1d7a24 */ /* 0x000fe400078e020e */
.L_x_1026:
[----:B------:R-:W-:Y:S05]  /*14f0*/  BSYNC B0 ;  /* 0x0000000000007941 */ /* 0x000fea0003800000 */
.L_x_1025:
[----:B------:R-:W-:Y:S01]  /*1500*/  IADD3 R16, P1, R16, c[0x0][0x160], RZ ;  /* 0x0000580010107a10 */ /* 0x000fe20007f3e0ff */
[-C--:B------:R-:W-:Y:S01]  /*1510*/  IMAD.WIDE.U32 R22, R23, R28.reuse, c[0x0][0x238] ;  /* 0x00008e0017167625 */ /* 0x080fe200078e001c */
[----:B------:R-:W-:Y:S02]  /*1520*/  IADD3 R30, P2, R30, c[0x0][0x160], RZ ;  /* 0x000058001e1e7a10 */ /* 0x000fe40007f5e0ff */
[----:B------:R-:W-:Y:S01]  /*1530*/  IADD3 R32, P4, R32, c[0x0][0x160], RZ ;  /* 0x0000580020207a10 */ /* 0x000fe20007f9e0ff */
[----:B------:R-:W-:Y:S01]  /*1540*/  IMAD.WIDE.U32 R24, R25, R28, c[0x0][0x238] ;  /* 0x00008e0019187625 */ /* 0x000fe200078e001c */
[----:B------:R-:W-:-:S03]  /*1550*/  IADD3 R18, P0, R18, c[0x0][0x160], RZ ;  /* 0x0000580012127a10 */ /* 0x000fc60007f1e0ff */
[----:B------:R-:W-:Y:S01]  /*1560*/  IMAD.WIDE.U32 R26, R27, R28, c[0x0][0x238] ;  /* 0x00008e001b1a7625 */ /* 0x000fe200078e001c */
[----:B------:R-:W-:-:S03]  /*1570*/  IADD3.X R19, RZ, c[0x0][0x164], RZ, P0, !PT ;  /* 0x00005900ff137a10 */ /* 0x000fc600007fe4ff */
[----:B------:R-:W-:-:S04]  /*1580*/  IMAD.WIDE.U32 R28, R29, R28, c[0x0][0x238] ;  /* 0x00008e001d1c7625 */ /* 0x000fc800078e001c */
[----:B------:R-:W-:Y:S02]  /*1590*/  IMAD.X R17, RZ, RZ, c[0x0][0x164], P1 ;  /* 0x00005900ff117624 */ /* 0x000fe400008e06ff */
[----:B------:R-:W-:Y:S02]  /*15a0*/  IMAD.X R31, RZ, RZ, c[0x0][0x164], P2 ;  /* 0x00005900ff1f7624 */ /* 0x000fe400010e06ff */
[----:B------:R-:W-:Y:S02]  /*15b0*/  IMAD.X R33, RZ, RZ, c[0x0][0x164], P4 ;  /* 0x00005900ff217624 */ /* 0x000fe400020e06ff */
[----:B------:R-:W-:Y:S02]  /*15c0*/  IMAD.MOV.U32 R15, RZ, RZ, R6 ;  /* 0x000000ffff0f7224 */ /* 0x000fe400078e0006 */
[----:B------:R-:W-:Y:S02]  /*15d0*/  IMAD.MOV.U32 R13, RZ, RZ, R4 ;  /* 0x000000ffff0d7224 */ /* 0x000fe400078e0004 */
[----:B------:R-:W-:Y:S01]  /*15e0*/  IMAD.MOV.U32 R14, RZ, RZ, R9 ;  /* 0x000000ffff0e7224 */ /* 0x000fe200078e0009 */
        /* <DEDUP_REMOVED lines=13> */
.L_x_1028:
[----:B------:R-:W-:Y:S02]  /*16c0*/  IMAD.MOV.U32 R15, RZ, RZ, R11 ;  /* 0x000000ffff0f7224 */ /* 0x000fe400078e000b */
[----:B------:R-:W-:Y:S02]  /*16d0*/  IMAD.MOV.U32 R14, RZ, RZ, R6 ;  /* 0x000000ffff0e7224 */ /* 0x000fe400078e0006 */
[----:B------:R-:W-:-:S02]  /*16e0*/  IMAD.MOV.U32 R13, RZ, RZ, R9 ;  /* 0x000000ffff0d7224 */ /* 0x000fc400078e0009 */
[----:B------:R-:W-:-:S04]  /*16f0*/  IMAD.MOV.U32 R11, RZ, RZ, R2 ;  /* 0x000000ffff0b7224 */ /* 0x000fc800078e0002 */
.L_x_1027:
        /* <DEDUP_REMOVED lines=18> */
.L_x_6716:
[----:B------:R-:W-:Y:S05]  /*1820*/  BRX R2 -0x1830                                                                                                                                                                                                                                                                                                                                                                                                                                                                               (*"BRANCH_TARGETS .L_x_6717,.L_x_6718,.L_x_6719"*) ;  /* 0xffffe7d002007949 */ /* 0x000fea000383ffff */
.L_x_1031:
        /* <DEDUP_REMOVED lines=32> */
.L_x_1036:
[----:B------:R-:W-:Y:S05]  /*1a30*/  BSYNC B6 ;  /* 0x0000000000067941 */ /* 0x000fea0003800000 */
.L_x_1035:
[----:B-----5:R-:W-:-:S04]  /*1a40*/  FSETP.GTU.FTZ.AND P0, PT, R39, R0, PT ;  /* 0x000000002700720b */ /* 0x020fc80003f1c000 */
[----:B------:R-:W-:-:S05]  /*1a50*/  SEL R3, RZ, 0x1, P0 ;  /* 0x00000001ff037807 */ /* 0x000fca0000000000 */
[----:B------:R1:W-:Y:S04]  /*1a60*/  STG.E.U8 [R32.64], R3 ;  /* 0x0000000320007986 */ /* 0x0003e8000c101124 */
.L_x_1033:
[----:B------:R-:W-:Y:S05]  /*1a70*/  BSYNC B7 ;  /* 0x0000000000077941 */ /* 0x000fea0003800000 */
.L_x_1032:
        /* <DEDUP_REMOVED lines=10> */
[----:B------:R-:W1:Y:S01]  /*1b20*/  LDC.64 R2, c[0x4][R2] ;  /* 0x0100000002027b82 */ /* 0x000e620000000a00 */
        /* <DEDUP_REMOVED lines=14> */
.L_x_1038:
[----:B------:R-:W-:Y:S05]  /*1c10*/  BSYNC B6 ;  /* 0x0000000000067941 */ /* 0x000fea0003800000 */
.L_x_1037:
[----:B-----5:R-:W-:-:S04]  /*1c20*/  FSETP.GTU.FTZ.AND P0, PT, R38, R3, PT ;  /* 0x000000032600720b */ /* 0x020fc80003f1c000 */
[----:B------:R-:W-:-:S05]  /*1c30*/  SEL R3, RZ, 0x1, P0 ;  /* 0x00000001ff037807 */ /* 0x000fca0000000000 */
[----:B------:R1:W-:Y:S04]  /*1c40*/  STG.E.U8 [R30.64], R3 ;  /* 0x000000031e007986 */ /* 0x0003e8000c101124 */
.L_x_6718:
        /* <DEDUP_REMOVED lines=25> */
.L_x_1040:
[----:B------:R-:W-:Y:S05]  /*1de0*/  BSYNC B6 ;  /* 0x0000000000067941 */ /* 0x000fea0003800000 */
.L_x_1039:
[----:B-----5:R-:W-:-:S04]  /*1df0*/  FSETP.GTU.FTZ.AND P0, PT, R34, R3, PT ;  /* 0x000000032200720b */ /* 0x020fc80003f1c000 */
[----:B------:R-:W-:-:S05]  /*1e00*/  SEL R3, RZ, 0x1, P0 ;  /* 0x00000001ff037807 */ /* 0x000fca0000000000 */
[----:B------:R1:W-:Y:S04]  /*1e10*/  STG.E.U8 [R16.64], R3 ;  /* 0x0000000310007986 */ /* 0x0003e8000c101124 */
.L_x_6717:
[----:B------:R-:W-:Y:S05]  /*1e20*/  BSYNC B8 ;  /* 0x0000000000087941 */ /* 0x000fea0003800000 */
.L_x_1030:
        /* <DEDUP_REMOVED lines=9> */
[----:B-1----:R1:W2:Y:S01]  /*1ec0*/  LDC.64 R2, c[0x4][R0] ;  /* 0x0100000000027b82 */ /* 0x0022a20000000a00 */
[----:B------:R-:W-:Y:S02]  /*1ed0*/  IMAD.MOV.U32 R7, RZ, RZ, c[0x4][0x17c] ;  /* 0x01005f00ff077624 */ /* 0x000fe400078e00ff */
[----:B------:R-:W-:Y:S02]  /*1ee0*/  IMAD.MOV.U32 R8, RZ, RZ, 0x27f ;  /* 0x0000027fff087424 */ /* 0x000fe400078e00ff */
[----:B------:R-:W-:Y:S02]  /*1ef0*/  IMAD.MOV.U32 R10, RZ, RZ, c[0x4][0x90] ;  /* 0x01002400ff0a7624 */ /* 0x000fe400078e00ff */
[----:B------:R-:W-:-:S02]  /*1f00*/  IMAD.MOV.U32 R11, RZ, RZ, c[0x4][0x94] ;  /* 0x01002500ff0b7624 */ /* 0x000fc400078e00ff */
[----:B------:R-:W-:Y:S02]  /*1f10*/  IMAD.MOV.U32 R12, RZ, RZ, 0x1 ;  /* 0x00000001ff0c7424 */ /* 0x000fe400078e00ff */
        /* <DEDUP_REMOVED lines=10> */
.L_x_1042:
[----:B------:R-:W-:Y:S05]  /*1fc0*/  BSYNC B6 ;  /* 0x0000000000067941 */ /* 0x000fea0003800000 */
.L_x_1041:
[----:B-----5:R-:W-:-:S04]  /*1fd0*/  FSETP.GTU.FTZ.AND P0, PT, R35, R0, PT ;  /* 0x000000002300720b */ /* 0x020fc80003f1c000 */
[----:B-1----:R-:W-:-:S05]  /*1fe0*/  SEL R3, RZ, 0x1, P0 ;  /* 0x00000001ff037807 */ /* 0x002fca0000000000 */
[----:B------:R1:W-:Y:S01]  /*1ff0*/  STG.E.U8 [R18.64], R3 ;  /* 0x0000000312007986 */ /* 0x0003e2000c101124 */
[----:B------:R-:W-:Y:S05]  /*2000*/  BRA `(.L_x_1034) ;  /* 0x0000001000007947 */ /* 0x000fea0003800000 */
.L_x_6719:
[----:B------:R-:W-:Y:S02]  /*2010*/  BREAK B8 ;  /* 0x0000000000087942 */ /* 0x000fe40003800000 */
.L_x_1034:
[----:B------:R-:W-:Y:S05]  /*2020*/  BSYNC B9 ;  /* 0x0000000000097941 */ /* 0x000fea0003800000 */
.L_x_1029:
[----:B-1----:R-:W-:-:S04]  /*2030*/  IMAD.MOV.U32 R3, RZ, RZ, c[0x0][0x0] ;  /* 0x00000000ff037624 */ /* 0x002fc800078e00ff */
[----:B------:R-:W-:-:S04]  /*2040*/  IMAD.SHL.U32 R3, R3, 0x4, RZ ;  /* 0x0000000403037824 */ /* 0x000fc800078e00ff */
[----:B------:R-:W-:-:S05]  /*2050*/  IMAD R36, R3, c[0x0][0xc], R36 ;  /* 0x0000030003247a24 */ /* 0x000fca00078e0224 */
[----:B------:R-:W-:-:S13]  /*2060*/  ISETP.GE.U32.AND P0, PT, R36, c[0x0][0x310], PT ;  /* 0x0000c40024007a0c */ /* 0x000fda0003f06070 */
[----:B------:R-:W-:Y:S01]  /*2070*/  @P0 CALL.REL.NOINC `(.L_x_1043) ;  /* 0x0000001000000944 */ /* 0x000fe20003c00000 */
[----:B------:R-:W-:Y:S05]  /*2080*/  BRA `(.L_x_1044) ;  /* 0xffffe00000007947 */ /* 0x000fea000383ffff */
.L_x_1043:
[----:B------:R-:W-:Y:S05]  /*2090*/  EXIT ;  /* 0x000000000000794d */ /* 0x000fea0003800000 */
.L_x_1045:
        /* <DEDUP_REMOVED lines=14> */
.L_x_7255:


//--------------------- .text._ZN2at4cuda57_GLOBAL__N__cd6b329d_24_DistributionBernoulli_cu_7537a20d21kernelPointwiseApply2IZNS_6native9templates4cuda28bernoulli_tensor_cuda_kernelIbfEEvRKNS_10TensorBaseES9_NS_15PhiloxCudaStateEEUliRbSB_SB_SB_RKfSD_SD_SD_E_bSC_jLi2ELi1ELi4ELi512ELi2EEEvNS0_6detail10TensorInfoIT0_T2_EENSG_IT1_SI_EESI_T_ --------------------------
	.section	.text._ZN2at4cuda57_GLOBAL__N__cd6b329d_24_DistributionBernoulli_cu_7537a20d21kernelPointwiseApply2IZNS_6native9templates4cuda28bernoulli_tensor_cuda_kernelIbfEEvRKNS_10TensorBaseES9_NS_15PhiloxCudaStateEEUliRbSB_SB_SB_RKfSD_SD_SD_E_bSC_jLi2ELi1ELi4ELi512ELi2EEEvNS0_6detail10TensorInfoIT0_T2_EENSG_IT1_SI_EESI_T_,"ax",@progbits
	.sectioninfo	@"SHI_REGISTERS=41"
	.align	128
.text._ZN2at4cuda57_GLOBAL__N__cd6b329d_24_DistributionBernoulli_cu_7537a20d21kernelPointwiseApply2IZNS_6native9templates4cuda28bernoulli_tensor_cuda_kernelIbfEEvRKNS_10TensorBaseES9_NS_15PhiloxCudaStateEEUliRbSB_SB_SB_RKfSD_SD_SD_E_bSC_jLi2ELi1ELi4ELi512ELi2EEEvNS0_6detail10TensorInfoIT0_T2_EENSG_IT1_SI_EESI_T_:
        .type           _ZN2at4cuda57_GLOBAL__N__cd6b329d_24_DistributionBernoulli_cu_7537a20d21kernelPointwiseApply2IZNS_6native9templates4cuda28bernoulli_tensor_cuda_kernelIbfEEvRKNS_10TensorBaseES9_NS_15PhiloxCudaStateEEUliRbSB_SB_SB_RKfSD_SD_SD_E_bSC_jLi2ELi1ELi4ELi512ELi2EEEvNS0_6detail10TensorInfoIT0_T2_EENSG_IT1_SI_EESI_T_,@function
        .size           _ZN2at4cuda57_GLOBAL__N__cd6b329d_24_DistributionBernoulli_cu_7537a20d21kernelPointwiseApply2IZNS_6native9templates4cuda28bernoulli_tensor_cuda_kernelIbfEEvRKNS_10TensorBaseES9_NS_15PhiloxCudaStateEEUliRbSB_SB_SB_RKfSD_SD_SD_E_bSC_jLi2ELi1ELi4ELi512ELi2EEEvNS0_6detail10TensorInfoIT0_T2_EENSG_IT1_SI_EESI_T_,(.L_x_7256 - _ZN2at4cuda57_GLOBAL__N__cd6b329d_24_DistributionBernoulli_cu_7537a20d21kernelPointwiseApply2IZNS_6native9templates4cuda28bernoulli_tensor_cuda_kernelIbfEEvRKNS_10TensorBaseES9_NS_15PhiloxCudaStateEEUliRbSB_SB_SB_RKfSD_SD_SD_E_bSC_jLi2ELi1ELi4ELi512ELi2EEEvNS0_6detail10TensorInfoIT0_T2_EENSG_IT1_SI_EESI_T_)
        .other          _ZN2at4cuda57_GLOBAL__N__cd6b329d_24_DistributionBernoulli_cu_7537a20d21kernelPointwiseApply2IZNS_6native9templates4cuda28bernoulli_tensor_cuda_kernelIbfEEvRKNS_10TensorBaseES9_NS_15PhiloxCudaStateEEUliRbSB_SB_SB_RKfSD_SD_SD_E_bSC_jLi2ELi1ELi4ELi512ELi2EEEvNS0_6detail10TensorInfoIT0_T2_EENSG_IT1_SI_EESI_T_,@"STO_CUDA_ENTRY STV_DEFAULT"
_ZN2at4cuda57_GLOBAL__N__cd6b329d_24_DistributionBernoulli_cu_7537a20d21kernelPointwiseApply2IZNS_6native9templates4cuda28bernoulli_tensor_cuda_kernelIbfEEvRKNS_10TensorBaseES9_NS_15PhiloxCudaStateEEUliRbSB_SB_SB_RKfSD_SD_SD_E_bSC_jLi2ELi1ELi4ELi512ELi2EEEvNS0_6detail10TensorInfoIT0_T2_EENSG_IT1_SI_EESI_T_:
        /* <DEDUP_REMOVED lines=9> */
.L_x_1071:
[----:B------:R-:W-:-:S13]  /*0090*/  ISETP.NE.AND P0, PT, RZ, UR38, PT ;  /* 0x00000026ff007c0c */ /* 0x000fda000bf05270 */
[----:B------:R-:W-:Y:S02]  /*00a0*/  @P0 IMAD.MOV.U32 R2, RZ, RZ, c[0x0][0x320] ;  /* 0x0000c800ff020624 */ /* 0x000fe400078e00ff */
[----:B-1----:R-:W-:-:S06]  /*00b0*/  @P0 IMAD.MOV.U32 R3, RZ, RZ, c[0x0][0x324] ;  /* 0x0000c900ff030624 */ /* 0x002fcc00078e00ff */
[----:B------:R-:W2:Y:S01]  /*00c0*/  @P0 LDG.E.64 R2, [R2.64] ;  /* 0x0000002402020981 */ /* 0x000ea2000c1e1b00 */
[----:B------:R-:W-:Y:S02]  /*00d0*/  IMAD.MOV.U32 R4, RZ, RZ, c[0x0][0x318] ;  /* 0x0000c600ff047624 */ /* 0x000fe400078e00ff */
[----:B------:R-:W-:Y:S02]  /*00e0*/  IMAD.MOV.U32 R5, RZ, RZ, c[0x0][0x31c] ;  /* 0x0000c700ff057624 */ /* 0x000fe400078e00ff */
[----:B------:R-:W-:Y:S02]  /*00f0*/  IMAD.MOV.U32 R6, RZ, RZ, c[0x0][0x318] ;  /* 0x0000c600ff067624 */ /* 0x000fe400078e00ff */
[----:B------:R-:W-:-:S05]  /*0100*/  IMAD.MOV.U32 R7, RZ, RZ, c[0x0][0x31c] ;  /* 0x0000c700ff077624 */ /* 0x000fca00078e00ff */
[----:B------:R-:W3:Y:S01]  /*0110*/  @P0 LDG.E.64 R4, [R6.64] ;  /* 0x0000002406040981 */ /* 0x000ee2000c1e1b00 */
[----:B------:R-:W-:Y:S01]  /*0120*/  IMAD.MOV.U32 R0, RZ, RZ, c[0x0][0x320] ;  /* 0x0000c800ff007624 */ /* 0x000fe200078e00ff */
[C---:B------:R-:W-:Y:S01]  /*0130*/  IADD3 R32, -R29.reuse, c[0x0][0x310], RZ ;  /* 0x0000c4001d207a10 */ /* 0x040fe20007ffe1ff */
[----:B------:R-:W-:Y:S01]  /*0140*/  IMAD.MOV.U32 R9, RZ, RZ, c[0x0][0x324] ;  /* 0x0000c900ff097624 */ /* 0x000fe200078e00ff */
[----:B------:R-:W-:Y:S01]  /*0150*/  BSSY B0, `(.L_x_1046) ;  /* 0x0000091000007945 */ /* 0x000fe20003800000 */
[C---:B------:R-:W-:Y:S01]  /*0160*/  IADD3 R33, R29.reuse, 0x1, RZ ;  /* 0x000000011d217810 */ /* 0x040fe20007ffe0ff */
[----:B------:R-:W-:Y:S01]  /*0170*/  IMAD.MOV.U32 R24, RZ, RZ, RZ ;  /* 0x000000ffff187224 */ /* 0x000fe200078e00ff */
[C---:B------:R-:W-:Y:S01]  /*0180*/  ISETP.GE.AND P4, PT, R32.reuse, 0x1, PT ;  /* 0x000000012000780c */ /* 0x040fe20003f86270 */
[----:B------:R-:W-:Y:S01]  /*0190*/  IMAD.MOV.U32 R22, RZ, RZ, RZ ;  /* 0x000000ffff167224 */ /* 0x000fe200078e00ff */
[----:B------:R-:W-:Y:S02]  /*01a0*/  IMNMX R35, R32, 0x4, PT ;  /* 0x0000000420237817 */ /* 0x000fe40003800200 */
[----:B------:R-:W-:-:S02]  /*01b0*/  IADD3 R36, R29, 0x2, RZ ;  /* 0x000000021d247810 */ /* 0x000fc40007ffe0ff */
[----:B------:R-:W-:Y:S02]  /*01c0*/  ISETP.GE.AND P3, PT, R35, 0x2, PT ;  /* 0x000000022300780c */ /* 0x000fe40003f66270 */
[----:B--2---:R-:W-:-:S05]  /*01d0*/  @P0 IADD3 R0, P1, R2, c[0x0][0x328], RZ ;  /* 0x0000ca0002000a10 */ /* 0x004fca0007f3e0ff */
[----:B------:R-:W-:Y:S01]  /*01e0*/  @P0 IMAD.X R9, RZ, RZ, R3, P1 ;  /* 0x000000ffff090224 */ /* 0x000fe200008e0603 */
[----:B------:R-:W-:Y:S01]  /*01f0*/  ISETP.GE.AND P1, PT, R35, 0x4, PT ;  /* 0x000000042300780c */ /* 0x000fe20003f26270 */
[----:B------:R-:W-:-:S03]  /*0200*/  IMAD R3, R28, -0x326172a9, RZ ;  /* 0xcd9e8d571c037824 */ /* 0x000fc600078e02ff */
[--C-:B------:R-:W-:Y:S02]  /*0210*/  SHF.R.U64 R10, R0, 0x2, R9.reuse ;  /* 0x00000002000a7819 */ /* 0x100fe40000001209 */
[----:B------:R-:W-:Y:S01]  /*0220*/  SHF.R.U32.HI R12, RZ, 0x2, R9 ;  /* 0x00000002ff0c7819 */ /* 0x000fe20000011609 */
[----:B------:R-:W-:Y:S01]  /*0230*/  IMAD.HI.U32 R9, R28, -0x326172a9, RZ ;  /* 0xcd9e8d571c097827 */ /* 0x000fe200078e00ff */
[----:B------:R-:W-:Y:S02]  /*0240*/  IADD3 R8, R10, 0x1, RZ ;  /* 0x000000010a087810 */ /* 0x000fe40007ffe0ff */
[----:B---3--:R-:W-:Y:S01]  /*0250*/  IADD3 R2, R4, -0x61c88647, RZ ;  /* 0x9e3779b904027810 */ /* 0x008fe20007ffe0ff */
[----:B------:R-:W-:Y:S01]  /*0260*/  IMAD.WIDE.U32 R6, R10, -0x2daee0ad, RZ ;  /* 0xd2511f530a067825 */ /* 0x000fe200078e00ff */
[C---:B------:R-:W-:Y:S02]  /*0270*/  ISETP.NE.AND P0, PT, R8.reuse, RZ, PT ;  /* 0x000000ff0800720c */ /* 0x040fe40003f05270 */
[----:B------:R-:W-:Y:S01]  /*0280*/  LOP3.LUT R10, R9, R12, R4, 0x96, !PT ;  /* 0x0000000c090a7212 */ /* 0x000fe200078e9604 */
[----:B------:R-:W-:Y:S01]  /*0290*/  IMAD.HI.U32 R11, R8, -0x2daee0ad, RZ ;  /* 0xd2511f53080b7827 */ /* 0x000fe200078e00ff */
[----:B------:R-:W-:-:S02]  /*02a0*/  IADD3 R14, R12, 0x1, RZ ;  /* 0x000000010c0e7810 */ /* 0x000fc40007ffe0ff */
[----:B------:R-:W-:Y:S02]  /*02b0*/  LOP3.LUT R15, R2, R3, RZ, 0x3c, !PT ;  /* 0x00000003020f7212 */ /* 0x000fe400078e3cff */
[-C--:B------:R-:W-:Y:S01]  /*02c0*/  LOP3.LUT R2, R11, R5.reuse, RZ, 0x3c, !PT ;  /* 0x000000050b027212 */ /* 0x080fe200078e3cff */
[----:B------:R-:W-:Y:S01]  /*02d0*/  IMAD.WIDE.U32 R10, R10, -0x2daee0ad, RZ ;  /* 0xd2511f530a0a7825 */ /* 0x000fe200078e00ff */
[----:B------:R-:W-:Y:S02]  /*02e0*/  IADD3 R19, R5, -0x4498517b, RZ ;  /* 0xbb67ae8505137810 */ /* 0x000fe40007ffe0ff */
[----:B------:R-:W-:Y:S01]  /*02f0*/  IADD3 R18, R6, -0x2daee0ad, RZ ;  /* 0xd2511f5306127810 */ /* 0x000fe20007ffe0ff */
[----:B------:R-:W-:Y:S01]  /*0300*/  @P0 IMAD.MOV R14, RZ, RZ, R12 ;  /* 0x000000ffff0e0224 */ /* 0x000fe200078e020c */
[----:B------:R-:W-:Y:S01]  /*0310*/  LOP3.LUT R12, R7, R5, RZ, 0x3c, !PT ;  /* 0x00000005070c7212 */ /* 0x000fe200078e3cff */
[----:B------:R-:W-:Y:S01]  /*0320*/  IMAD.WIDE.U32 R2, R2, -0x326172a9, RZ ;  /* 0xcd9e8d5702027825 */ /* 0x000fe200078e00ff */
[----:B------:R-:W-:-:S02]  /*0330*/  LOP3.LUT R8, R11, R6, R19, 0x96, !PT ;  /* 0x000000060b087212 */ /* 0x000fc400078e9613 */
[----:B------:R-:W-:Y:S01]  /*0340*/  LOP3.LUT R14, R14, R9, R4, 0x96, !PT ;  /* 0x000000090e0e7212 */ /* 0x000fe200078e9604 */
[----:B------:R-:W-:Y:S01]  /*0350*/  IMAD.WIDE.U32 R12, R12, -0x326172a9, RZ ;  /* 0xcd9e8d570c0c7825 */ /* 0x000fe200078e00ff */
[C---:B------:R-:W-:Y:S02]  /*0360*/  LOP3.LUT R6, R15.reuse, R3, RZ, 0x3c, !PT ;  /* 0x000000030f067212 */ /* 0x040fe400078e3cff */
[----:B------:R-:W-:Y:S01]  /*0370*/  IADD3 R3, R4, 0x3c6ef372, RZ ;  /* 0x3c6ef37204037810 */ /* 0x000fe20007ffe0ff */
[----:B------:R-:W-:Y:S01]  /*0380*/  IMAD.WIDE.U32 R8, R8, -0x326172a9, RZ ;  /* 0xcd9e8d5708087825 */ /* 0x000fe200078e00ff */
[----:B0-----:R-:W-:Y:S02]  /*0390*/  LOP3.LUT R16, R15, R13, RZ, 0x3c, !PT ;  /* 0x0000000d0f107212 */ /* 0x001fe400078e3cff */
[----:B------:R-:W-:Y:S01]  /*03a0*/  IADD3 R11, R5, 0x76cf5d0a, RZ ;  /* 0x76cf5d0a050b7810 */ /* 0x000fe20007ffe0ff */
[----:B------:R-:W-:Y:S01]  /*03b0*/  IMAD.WIDE.U32 R14, R14, -0x2daee0ad, RZ ;  /* 0xd2511f530e0e7825 */ /* 0x000fe200078e00ff */
[----:B------:R-:W-:-:S02]  /*03c0*/  LOP3.LUT R12, R9, R12, R3, 0x96, !PT ;  /* 0x0000000c090c7212 */ /* 0x000fc400078e9603 */
[----:B------:R-:W-:Y:S01]  /*03d0*/  IADD3 R21, R5, 0x32370b8f, RZ ;  /* 0x32370b8f05157810 */ /* 0x000fe20007ffe0ff */
[----:B------:R-:W-:Y:S01]  /*03e0*/  IMAD.WIDE.U32 R16, R16, -0x2daee0ad, RZ ;  /* 0xd2511f5310107825 */ /* 0x000fe200078e00ff */
[----:B------:R-:W-:Y:S02]  /*03f0*/  LOP3.LUT R18, R15, R18, R19, 0x96, !PT ;  /* 0x000000120f127212 */ /* 0x000fe400078e9613 */
[----:B------:R-:W-:Y:S01]  /*0400*/  LOP3.LUT R0, R0, 0x3, RZ, 0xc0, !PT ;  /* 0x0000000300007812 */ /* 0x000fe200078ec0ff */
[----:B------:R-:W-:Y:S01]  /*0410*/  IMAD.WIDE.U32 R6, R6, -0x2daee0ad, RZ ;  /* 0xd2511f5306067825 */ /* 0x000fe200078e00ff */
[--C-:B------:R-:W-:Y:S02]  /*0420*/  LOP3.LUT R15, R17, R10, R11.reuse, 0x96, !PT ;  /* 0x0000000a110f7212 */ /* 0x100fe400078e960b */
[----:B------:R-:W-:Y:S01]  /*0430*/  ISETP.GE.AND P0, PT, R35, 0x3, PT ;  /* 0x000000032300780c */ /* 0x000fe20003f06270 */
[----:B------:R-:W-:Y:S01]  /*0440*/  IMAD.WIDE.U32 R12, R12, -0x2daee0ad, RZ ;  /* 0xd2511f530c0c7825 */ /* 0x000fe200078e00ff */
[----:B------:R-:W-:-:S02]  /*0450*/  LOP3.LUT R11, R7, R14, R11, 0x96, !PT ;  /* 0x0000000e070b7212 */ /* 0x000fc400078e960b */
[----:B------:R-:W-:Y:S01]  /*0460*/  IADD3 R7, R4, -0x255992d5, RZ ;  /* 0xdaa66d2b04077810 */ /* 0x000fe20007ffe0ff */
[----:B------:R-:W-:Y:S01]  /*0470*/  IMAD.WIDE.U32 R18, R18, -0x326172a9, RZ ;  /* 0xcd9e8d5712127825 */ /* 0x000fe200078e00ff */
[----:B------:R-:W-:Y:S02]  /*0480*/  LOP3.LUT R9, R13, R16, R21, 0x96, !PT ;  /* 0x000000100d097212 */ /* 0x000fe400078e9615 */
[----:B------:R-:W-:Y:S01]  /*0490*/  ISETP.NE.AND P2, PT, R0, 0x1, PT ;  /* 0x000000010000780c */ /* 0x000fe20003f45270 */
[----:B------:R-:W-:Y:S01]  /*04a0*/  IMAD.WIDE.U32 R14, R15, -0x326172a9, RZ ;  /* 0xcd9e8d570f0e7825 */ /* 0x000fe200078e00ff */
[----:B------:R-:W-:-:S03]  /*04b0*/  LOP3.LUT R3, R19, R2, R3, 0x96, !PT ;  /* 0x0000000213037212 */ /* 0x000fc600078e9603 */
[----:B------:R-:W-:Y:S01]  /*04c0*/  IMAD.WIDE.U32 R10, R11, -0x326172a9, RZ ;  /* 0xcd9e8d570b0a7825 */ /* 0x000fe200078e00ff */
[----:B------:R-:W-:-:S03]  /*04d0*/  LOP3.LUT R16, R15, R8, R7, 0x96, !PT ;  /* 0x000000080f107212 */ /* 0x000fc600078e9607 */
[----:B------:R-:W-:Y:S01]  /*04e0*/  IMAD.WIDE.U32 R8, R9, -0x326172a9, RZ ;  /* 0xcd9e8d5709087825 */ /* 0x000fe200078e00ff */
[----:B------:R-:W-:Y:S02]  /*04f0*/  LOP3.LUT R2, R11, R18, R7, 0x96, !PT ;  /* 0x000000120b027212 */ /* 0x000fe400078e9607 */
[----:B------:R-:W-:Y:S01]  /*0500*/  IADD3 R11, R4, 0x78dde6e4, RZ ;  /* 0x78dde6e4040b7810 */ /* 0x000fe20007ffe0ff */
[----:B------:R-:W-:Y:S01]  /*0510*/  IMAD.WIDE.U32 R18, R3, -0x2daee0ad, RZ ;  /* 0xd2511f5303127825 */ /* 0x000fe200078e00ff */
[----:B------:R-:W-:Y:S02]  /*0520*/  IADD3 R7, R5, -0x126145ec, RZ ;  /* 0xed9eba1405077810 */ /* 0x000fe40007ffe0ff */
[----:B------:R-:W-:Y:S01]  /*0530*/  LOP3.LUT R13, R9, R14, R11, 0x96, !PT ;  /* 0x0000000e090d7212 */ /* 0x000fe200078e960b */
[----:B------:R-:W-:Y:S01]  /*0540*/  IMAD.WIDE.U32 R16, R16, -0x2daee0ad, RZ ;  /* 0xd2511f5310107825 */ /* 0x000fe200078e00ff */
[----:B------:R-:W-:Y:S02]  /*0550*/  LOP3.LUT R19, R19, R6, R21, 0x96, !PT ;  /* 0x0000000613137212 */ /* 0x000fe400078e9615 */
[----:B------:R-:W-:Y:S01]  /*0560*/  IADD3 R21, R5, -0x56f99767, RZ ;  /* 0xa906689905157810 */ /* 0x000fe20007ffe0ff */
[----:B------:R-:W-:Y:S01]  /*0570*/  IMAD.WIDE.U32 R2, R2, -0x2daee0ad, RZ ;  /* 0xd2511f5302027825 */ /* 0x000fe200078e00ff */
[----:B------:R-:W-:-:S03]  /*0580*/  LOP3.LUT R14, R17, R12, R7, 0x96, !PT ;  /* 0x0000000c110e7212 */ /* 0x000fc600078e9607 */
[----:B------:R-:W-:Y:S01]  /*0590*/  IMAD.WIDE.U32 R12, R13, -0x2daee0ad, RZ ;  /* 0xd2511f530d0c7825 */ /* 0x000fe200078e00ff */
[----:B------:R-:W-:Y:S02]  /*05a0*/  LOP3.LUT R7, R3, R18, R7, 0x96, !PT ;  /* 0x0000001203077212 */ /* 0x000fe400078e9607 */
[----:B------:R-:W-:Y:S01]  /*05b0*/  IADD3 R3, R4, 0x1715609d, RZ ;  /* 0x1715609d04037810 */ /* 0x000fe20007ffe0ff */
[----:B------:R-:W-:Y:S01]  /*05c0*/  IMAD.WIDE.U32 R18, R19, -0x326172a9, RZ ;  /* 0xcd9e8d5713127825 */ /* 0x000fe200078e00ff */
[----:B------:R-:W-:-:S03]  /*05d0*/  LOP3.LUT R16, R13, R16, R21, 0x96, !PT ;  /* 0x000000100d107212 */ /* 0x000fc600078e9615 */
[----:B------:R-:W-:Y:S01]  /*05e0*/  IMAD.WIDE.U32 R14, R14, -0x326172a9, RZ ;  /* 0xcd9e8d570e0e7825 */ /* 0x000fe200078e00ff */
[----:B------:R-:W-:-:S03]  /*05f0*/  LOP3.LUT R11, R19, R10, R11, 0x96, !PT ;  /* 0x0000000a130b7212 */ /* 0x000fc600078e960b */
[----:B------:R-:W-:Y:S01]  /*0600*/  IMAD.WIDE.U32 R6, R7, -0x326172a9, RZ ;  /* 0xcd9e8d5707067825 */ /* 0x000fe200078e00ff */
[----:B------:R-:W-:-:S03]  /*0610*/  LOP3.LUT R19, R15, R8, R3, 0x96, !PT ;  /* 0x000000080f137212 */ /* 0x000fc600078e9603 */
[----:B------:R-:W-:Y:S01]  /*0620*/  IMAD.WIDE.U32 R16, R16, -0x326172a9, RZ ;  /* 0xcd9e8d5710107825 */ /* 0x000fe200078e00ff */
[----:B------:R-:W-:Y:S02]  /*0630*/  LOP3.LUT R8, R7, R18, R3, 0x96, !PT ;  /* 0x0000001207087212 */ /* 0x000fe400078e9603 */
[----:B------:R-:W-:Y:S01]  /*0640*/  IADD3 R7, R4, -0x4ab325aa, RZ ;  /* 0xb54cda5604077810 */ /* 0x000fe20007ffe0ff */
[----:B------:R-:W-:Y:S01]  /*0650*/  IMAD.WIDE.U32 R10, R11, -0x2daee0ad, RZ ;  /* 0xd2511f530b0a7825 */ /* 0x000fe200078e00ff */
[----:B------:R-:W-:Y:S02]  /*0660*/  IADD3 R3, R5, 0x646e171e, RZ ;  /* 0x646e171e05037810 */ /* 0x000fe40007ffe0ff */
[----:B------:R-:W-:Y:S01]  /*0670*/  LOP3.LUT R14, R17, R14, R7, 0x96, !PT ;  /* 0x0000000e110e7212 */ /* 0x000fe200078e9607 */
[----:B------:R-:W-:Y:S01]  /*0680*/  IMAD.WIDE.U32 R18, R19, -0x2daee0ad, RZ ;  /* 0xd2511f5313127825 */ /* 0x000fe200078e00ff */
[----:B------:R-:W-:Y:S02]  /*0690*/  LOP3.LUT R13, R11, R2, R21, 0x96, !PT ;  /* 0x000000020b0d7212 */ /* 0x000fe400078e9615 */
[----:B------:R-:W-:Y:S01]  /*06a0*/  IADD3 R21, R5, 0x1fd5c5a3, RZ ;  /* 0x1fd5c5a305157810 */ /* 0x000fe20007ffe0ff */
        /* <DEDUP_REMOVED lines=8> */
[----:B------:R-:W-:Y:S02]  /*0730*/  LOP3.LUT R17, R3, R18, R21, 0x96, !PT ;  /* 0x0000001203117212 */ /* 0x000fe400078e9615 */
[----:B------:R-:W-:Y:S01]  /*0740*/  IADD3 R3, R5, -0x24c28bd8, RZ ;  /* 0xdb3d742805037810 */ /* 0x000fe20007ffe0ff */
[----:B------:R-:W-:Y:S01]  /*0750*/  IMAD.WIDE.U32 R10, R10, -0x326172a9, RZ ;  /* 0xcd9e8d570a0a7825 */ /* 0x000fe200078e00ff */
[----:B------:R-:W-:-:S03]  /*0760*/  LOP3.LUT R18, R15, R16, R9, 0x96, !PT ;  /* 0x000000100f127212 */ /* 0x000fc600078e9609 */
[----:B------:R-:W-:Y:S01]  /*0770*/  IMAD.WIDE.U32 R16, R17, -0x326172a9, RZ ;  /* 0xcd9e8d5711107825 */ /* 0x000fe200078e00ff */
[----:B------:R-:W-:Y:S02]  /*0780*/  LOP3.LUT R12, R11, R12, R9, 0x96, !PT ;  /* 0x0000000c0b0c7212 */ /* 0x000fe400078e9609 */
[C---:B------:R-:W-:Y:S01]  /*0790*/  IADD3 R9, R4.reuse, -0xe443238, RZ ;  /* 0xf1bbcdc804097810 */ /* 0x040fe20007ffe0ff */
[----:B------:R-:W-:Y:S01]  /*07a0*/  IMAD.WIDE.U32 R6, R7, -0x2daee0ad, RZ ;  /* 0xd2511f5307067825 */ /* 0x000fe200078e00ff */
[----:B------:R-:W-:Y:S02]  /*07b0*/  IADD3 R11, R4, -0x700cb87f, RZ ;  /* 0x8ff34781040b7810 */ /* 0x000fe40007ffe0ff */
[----:B------:R-:W-:Y:S01]  /*07c0*/  LOP3.LUT R14, R17, R14, R9, 0x96, !PT ;  /* 0x0000000e110e7212 */ /* 0x000fe200078e9609 */
[----:B------:R-:W-:Y:S01]  /*07d0*/  IMAD.WIDE.U32 R18, R18, -0x2daee0ad, RZ ;  /* 0xd2511f5312127825 */ /* 0x000fe200078e00ff */
[----:B------:R-:W-:-:S03]  /*07e0*/  LOP3.LUT R15, R7, R8, R21, 0x96, !PT ;  /* 0x00000008070f7212 */ /* 0x000fc600078e9615 */
        /* <DEDUP_REMOVED lines=9> */
[----:B------:R-:W-:Y:S02]  /*0880*/  LOP3.LUT R9, R7, R16, R11, 0x96, !PT ;  /* 0x0000001007097212 */ /* 0x000fe400078e960b */
[----:B------:R-:W-:Y:S01]  /*0890*/  LOP3.LUT R8, R3, R18, R13, 0x96, !PT ;  /* 0x0000001203087212 */ /* 0x000fe200078e960d */
[----:B------:R-:W-:Y:S01]  /*08a0*/  IMAD.MOV.U32 R18, RZ, RZ, RZ ;  /* 0x000000ffff127224 */ /* 0x000fe200078e00ff */
[----:B------:R-:W-:Y:S01]  /*08b0*/  LOP3.LUT R10, R5, R14, R11, 0x96, !PT ;  /* 0x0000000e050a7212 */ /* 0x000fe200078e960b */
[----:B------:R-:W-:-:S04]  /*08c0*/  IMAD.HI.U32 R11, R15, -0x2daee0ad, RZ ;  /* 0xd2511f530f0b7827 */ /* 0x000fc800078e00ff */
[----:B------:R-:W-:Y:S01]  /*08d0*/  IMAD.MOV.U32 R16, RZ, RZ, RZ ;  /* 0x000000ffff107224 */ /* 0x000fe200078e00ff */
[----:B------:R-:W-:Y:S01]  /*08e0*/  LOP3.LUT R11, R11, R12, R13, 0x96, !PT ;  /* 0x0000000c0b0b7212 */ /* 0x000fe200078e960d */
[----:B------:R-:W-:Y:S05]  /*08f0*/  @!P4 BRA `(.L_x_1047) ;  /* 0x000001600000c947 */ /* 0x000fea0003800000 */
[----:B------:R-:W0:Y:S01]  /*0900*/  I2F.U32.RP R14, c[0x0][0x16c] ;  /* 0x00005b00000e7b06 */ /* 0x000e220000209000 */
[----:B------:R-:W-:-:S07]  /*0910*/  ISETP.NE.U32.AND P6, PT, RZ, c[0x0][0x16c], PT ;  /* 0x00005b00ff007a0c */ /* 0x000fce0003fc5070 */
        /* <DEDUP_REMOVED lines=20> */
.L_x_1047:
[----:B------:R-:W-:Y:S05]  /*0a60*/  BSYNC B0 ;  /* 0x0000000000007941 */ /* 0x000fea0003800000 */
.L_x_1046:
[----:B------:R-:W-:Y:S01]  /*0a70*/  BSSY B0, `(.L_x_1048) ;  /* 0x0000018000007945 */ /* 0x000fe20003800000 */
[----:B------:R-:W-:Y:S05]  /*0a80*/  @!P3 BRA `(.L_x_1049) ;  /* 0x000001600000b947 */ /* 0x000fea0003800000 */
[----:B------:R-:W0:Y:S01]  /*0a90*/  I2F.U32.RP R14, c[0x0][0x16c] ;  /* 0x00005b00000e7b06 */ /* 0x000e220000209000 */
[----:B------:R-:W-:Y:S01]  /*0aa0*/  IMAD.MOV.U32 R12, RZ, RZ, RZ ;  /* 0x000000ffff0c7224 */ /* 0x000fe200078e00ff */
[----:B------:R-:W-:-:S06]  /*0ab0*/  ISETP.NE.U32.AND P5, PT, RZ, c[0x0][0x16c], PT ;  /* 0x00005b00ff007a0c */ /* 0x000fcc0003fa5070 */
        /* <DEDUP_REMOVED lines=19> */
.L_x_1049:
[----:B------:R-:W-:Y:S05]  /*0bf0*/  BSYNC B0 ;  /* 0x0000000000007941 */ /* 0x000fea0003800000 */
.L_x_1048:
        /* <DEDUP_REMOVED lines=24> */
.L_x_1051:
[----:B------:R-:W-:Y:S05]  /*0d80*/  BSYNC B0 ;  /* 0x0000000000007941 */ /* 0x000fea0003800000 */
.L_x_1050:
        /* <DEDUP_REMOVED lines=25> */
.L_x_1053:
[----:B------:R-:W-:Y:S05]  /*0f20*/  BSYNC B0 ;  /* 0x0000000000007941 */ /* 0x000fea0003800000 */
.L_x_1052:
[----:B------:R-:W-:Y:S01]  /*0f30*/  IADD3 R22, P0, R22, c[0x0][0x160], RZ ;  /* 0x0000580016167a10 */ /* 0x000fe20007f1e0ff */
[----:B------:R-:W-:Y:S01]  /*0f40*/  IMAD.MOV.U32 R14, RZ, RZ, R2 ;  /* 0x000000ffff0e7224 */ /* 0x000fe200078e0002 */
[----:B------:R-:W-:Y:S01]  /*0f50*/  IADD3 R18, P1, R18, c[0x0][0x160], RZ ;  /* 0x0000580012127a10 */ /* 0x000fe20007f3e0ff */
[----:B------:R-:W-:Y:S01]  /*0f60*/  IMAD.MOV.U32 R12, RZ, RZ, R6 ;  /* 0x000000ffff0c7224 */ /* 0x000fe200078e0006 */
[----:B------:R-:W-:Y:S01]  /*0f70*/  IADD3 R16, P3, R16, c[0x0][0x160], RZ ;  /* 0x0000580010107a10 */ /* 0x000fe20007f7e0ff */
[----:B------:R-:W-:Y:S01]  /*0f80*/  IMAD.X R23, RZ, RZ, c[0x0][0x164], P0 ;  /* 0x00005900ff177624 */ /* 0x000fe200000e06ff */
[----:B------:R-:W-:Y:S01]  /*0f90*/  IADD3 R24, P4, R24, c[0x0][0x160], RZ ;  /* 0x0000580018187a10 */ /* 0x000fe20007f9e0ff */
[----:B------:R-:W-:Y:S02]  /*0fa0*/  IMAD.X R19, RZ, RZ, c[0x0][0x164], P1 ;  /* 0x00005900ff137624 */ /* 0x000fe400008e06ff */
[----:B------:R-:W-:Y:S02]  /*0fb0*/  IMAD.X R17, RZ, RZ, c[0x0][0x164], P3 ;  /* 0x00005900ff117624 */ /* 0x000fe400018e06ff */
[----:B------:R-:W-:-:S02]  /*0fc0*/  IMAD.X R25, RZ, RZ, c[0x0][0x164], P4 ;  /* 0x00005900ff197624 */ /* 0x000fc400020e06ff */
        /* <DEDUP_REMOVED lines=14> */
.L_x_1055:
[----:B------:R-:W-:Y:S01]  /*10b0*/  IMAD.MOV.U32 R14, RZ, RZ, R10 ;  /* 0x000000ffff0e7224 */ /* 0x000fe200078e000a */
[----:B------:R-:W-:Y:S01]  /*10c0*/  MOV R13, R2 ;  /* 0x00000002000d7202 */ /* 0x000fe20000000f00 */
[----:B------:R-:W-:Y:S02]  /*10d0*/  IMAD.MOV.U32 R12, RZ, RZ, R8 ;  /* 0x000000ffff0c7224 */ /* 0x000fe400078e0008 */
[----:B------:R-:W-:-:S04]  /*10e0*/  IMAD.MOV.U32 R10, RZ, RZ, R4 ;  /* 0x000000ffff0a7224 */ /* 0x000fc800078e0004 */
.L_x_1054:
        /* <DEDUP_REMOVED lines=19> */
.L_x_6720:
[----:B------:R-:W-:Y:S05]  /*1220*/  BRX R2 -0x1230                                                                                                                                                                                                                                                                                                                                                                                                                                                                               (*"BRANCH_TARGETS .L_x_6721,.L_x_6722,.L_x_6723"*) ;  /* 0xffffedd002007949 */ /* 0x000fea000383ffff */
.L_x_1058:
        /* <DEDUP_REMOVED lines=36> */
.L_x_1063:
[----:B------:R-:W-:Y:S05]  /*1470*/  BSYNC B6 ;  /* 0x0000000000067941 */ /* 0x000fea0003800000 */
.L_x_1062:
[----:B-----5:R-:W-:-:S04]  /*1480*/  FSETP.GTU.FTZ.AND P0, PT, R37, R0, PT ;  /* 0x000000002500720b */ /* 0x020fc80003f1c000 */
[----:B------:R-:W-:-:S05]  /*1490*/  SEL R3, RZ, 0x1, P0 ;  /* 0x00000001ff037807 */ /* 0x000fca0000000000 */
[----:B------:R1:W-:Y:S04]  /*14a0*/  STG.E.U8 [R24.64], R3 ;  /* 0x0000000318007986 */ /* 0x0003e8000c101124 */
.L_x_1060:
[----:B------:R-:W-:Y:S05]  /*14b0*/  BSYNC B7 ;  /* 0x0000000000077941 */ /* 0x000fea0003800000 */
.L_x_1059:
[----:B------:R-:W-:Y:S01]  /*14c0*/  IMAD R36, R36, c[0x0][0x2a4], RZ ;  /* 0x0000a90024247a24 */ /* 0x000fe200078e02ff */
[----:B------:R-:W-:Y:S01]  /*14d0*/  ISETP.NE.AND P0, PT, R38, RZ, PT ;  /* 0x000000ff2600720c */ /* 0x000fe20003f05270 */
[----:B-1----:R-:W-:-:S03]  /*14e0*/  IMAD.MOV.U32 R25, RZ, RZ, 0x4 ;  /* 0x00000004ff197424 */ /* 0x002fc600078e00ff */
        /* <DEDUP_REMOVED lines=8> */
[----:B------:R-:W-:Y:S01]  /*1570*/  HFMA2.MMA R13, -RZ, RZ, 0, 0 ;  /* 0x00000000ff0d7435 */ /* 0x000fe200000001ff */
[----:B------:R-:W-:Y:S02]  /*1580*/  IMAD.MOV.U32 R4, RZ, RZ, c[0x4][0x188] ;  /* 0x01006200ff047624 */ /* 0x000fe400078e00ff */
[----:B------:R-:W-:Y:S02]  /*1590*/  IMAD.MOV.U32 R5, RZ, RZ, c[0x4][0x18c] ;  /* 0x01006300ff057624 */ /* 0x000fe400078e00ff */
[----:B------:R-:W1:Y:S01]  /*15a0*/  LDC.64 R2, c[0x4][R2] ;  /* 0x0100000002027b82 */ /* 0x000e620000000a00 */
[----:B------:R-:W-:Y:S02]  /*15b0*/  IMAD.MOV.U32 R6, RZ, RZ, c[0x4][0x178] ;  /* 0x01005e00ff067624 */ /* 0x000fe400078e00ff */
[----:B------:R-:W-:Y:S02]  /*15c0*/  IMAD.MOV.U32 R7, RZ, RZ, c[0x4][0x17c] ;  /* 0x01005f00ff077624 */ /* 0x000fe400078e00ff */
[----:B------:R-:W-:-:S02]  /*15d0*/  IMAD.MOV.U32 R8, RZ, RZ, 0x275 ;  /* 0x00000275ff087424 */ /* 0x000fc400078e00ff */
[----:B------:R-:W-:Y:S02]  /*15e0*/  IMAD.MOV.U32 R10, RZ, RZ, c[0x4][0x90] ;  /* 0x01002400ff0a7624 */ /* 0x000fe400078e00ff */
[----:B------:R-:W-:Y:S02]  /*15f0*/  IMAD.MOV.U32 R11, RZ, RZ, c[0x4][0x94] ;  /* 0x01002500ff0b7624 */ /* 0x000fe400078e00ff */
[----:B------:R-:W-:Y:S02]  /*1600*/  IMAD.MOV.U32 R12, RZ, RZ, 0x1 ;  /* 0x00000001ff0c7424 */ /* 0x000fe400078e00ff */
[----:B------:R-:W-:Y:S01]  /*1610*/  LEPC R14 ;  /* 0x00000000000e734e */ /* 0x000fe20000000000 */
[----:B------:R-:W-:Y:S02]  /*1620*/  MOV R9, 0x1690 ;  /* 0x0000169000097802 */ /* 0x000fe40000000f00 */
[----:B------:R-:W-:Y:S02]  /*1630*/  MOV R20, 0x1610 ;  /* 0x0000161000147802 */ /* 0x000fe40000000f00 */
[----:B------:R-:W-:Y:S02]  /*1640*/  MOV R21, 0x0 ;  /* 0x0000000000157802 */ /* 0x000fe40000000f00 */
[----:B------:R-:W-:-:S02]  /*1650*/  MOV R0, 0x0 ;  /* 0x0000000000007802 */ /* 0x000fc40000000f00 */
[----:B------:R-:W-:-:S04]  /*1660*/  IADD3 R20, P0, P1, -R20, R9, R14 ;  /* 0x0000000914147210 */ /* 0x000fc8000791e10e */
[----:B------:R-:W-:-:S04]  /*1670*/  IADD3.X R21, ~R0, R21, R15, P0, P1 ;  /* 0x0000001500157210 */ /* 0x000fc800007e250f */
[----:B01----:R-:W-:Y:S05]  /*1680*/  CALL.ABS.NOINC R2 ;  /* 0x0000000002007343 */ /* 0x003fea0003c00000 */
[----:B------:R0:W5:Y:S02]  /*1690*/  LDG.E R3, [R24.64] ;  /* 0x0000002418037981 */ /* 0x000164000c1e1900 */
.L_x_1065:
[----:B------:R-:W-:Y:S05]  /*16a0*/  BSYNC B6 ;  /* 0x0000000000067941 */ /* 0x000fea0003800000 */
.L_x_1064:
[----:B-----5:R-:W-:-:S04]  /*16b0*/  FSETP.GTU.FTZ.AND P0, PT, R34, R3, PT ;  /* 0x000000032200720b */ /* 0x020fc80003f1c000 */
[----:B------:R-:W-:-:S05]  /*16c0*/  SEL R3, RZ, 0x1, P0 ;  /* 0x00000001ff037807 */ /* 0x000fca0000000000 */
[----:B------:R1:W-:Y:S04]  /*16d0*/  STG.E.U8 [R16.64], R3 ;  /* 0x0000000310007986 */ /* 0x0003e8000c101124 */
.L_x_6722:
[----:B------:R-:W-:Y:S01]  /*16e0*/  IMAD R33, R33, c[0x0][0x2a4], RZ ;  /* 0x0000a90021217a24 */ /* 0x000fe200078e02ff */
[----:B------:R-:W-:Y:S01]  /*16f0*/  ISETP.GT.AND P0, PT, R35, 0x1, PT ;  /* 0x000000012300780c */ /* 0x000fe20003f04270 */
        /* <DEDUP_REMOVED lines=28> */
.L_x_1067:
[----:B------:R-:W-:Y:S05]  /*18c0*/  BSYNC B6 ;  /* 0x0000000000067941 */ /* 0x000fea0003800000 */
.L_x_1066:
[----:B-----5:R-:W-:-:S04]  /*18d0*/  FSETP.GTU.FTZ.AND P0, PT, R31, R0, PT ;  /* 0x000000001f00720b */ /* 0x020fc80003f1c000 */
[----:B------:R-:W-:-:S05]  /*18e0*/  SEL R3, RZ, 0x1, P0 ;  /* 0x00000001ff037807 */ /* 0x000fca0000000000 */
[----:B------:R1:W-:Y:S04]  /*18f0*/  STG.E.U8 [R18.64], R3 ;  /* 0x0000000312007986 */ /* 0x0003e8000c101124 */
.L_x_6721:
[----:B------:R-:W-:Y:S05]  /*1900*/  BSYNC B8 ;  /* 0x0000000000087941 */ /* 0x000fea0003800000 */
.L_x_1057:
[----:B------:R-:W-:Y:S01]  /*1910*/  IMAD R0, R29, c[0x0][0x2a4], RZ ;  /* 0x0000a9001d007a24 */ /* 0x000fe200078e02ff */
[----:B------:R-:W-:Y:S01]  /*1920*/  ISETP.GT.AND P0, PT, R32, RZ, PT ;  /* 0x000000ff2000720c */ /* 0x000fe20003f04270 */
[----:B0-----:R-:W-:-:S03]  /*1930*/  IMAD.MOV.U32 R17, RZ, RZ, 0x4 ;  /* 0x00000004ff117424 */ /* 0x001fc600078e00ff */
        /* <DEDUP_REMOVED lines=8> */
[----:B------:R-:W-:Y:S02]  /*19c0*/  IMAD.MOV.U32 R4, RZ, RZ, c[0x4][0x198] ;  /* 0x01006600ff047624 */ /* 0x000fe400078e00ff */
[----:B------:R-:W-:Y:S01]  /*19d0*/  IMAD.MOV.U32 R5, RZ, RZ, c[0x4][0x19c] ;  /* 0x01006700ff057624 */ /* 0x000fe200078e00ff */
[----:B------:R0:W1:Y:S01]  /*19e0*/  LDC.64 R2, c[0x4][R0] ;  /* 0x0100000000027b82 */ /* 0x0000620000000a00 */
[----:B------:R-:W-:Y:S02]  /*19f0*/  IMAD.MOV.U32 R6, RZ, RZ, c[0x4][0x178] ;  /* 0x01005e00ff067624 */ /* 0x000fe400078e00ff */
        /* <DEDUP_REMOVED lines=15> */
.L_x_1069:
[----:B------:R-:W-:Y:S05]  /*1af0*/  BSYNC B6 ;  /* 0x0000000000067941 */ /* 0x000fea0003800000 */
.L_x_1068:
[----:B-----5:R-:W-:-:S04]  /*1b00*/  FSETP.GTU.FTZ.AND P0, PT, R30, R3, PT ;  /* 0x000000031e00720b */ /* 0x020fc80003f1c000 */
[----:B------:R-:W-:-:S05]  /*1b10*/  SEL R3, RZ, 0x1, P0 ;  /* 0x00000001ff037807 */ /* 0x000fca0000000000 */
[----:B------:R1:W-:Y:S01]  /*1b20*/  STG.E.U8 [R22.64], R3 ;  /* 0x0000000316007986 */ /* 0x0003e2000c101124 */
[----:B------:R-:W-:Y:S05]  /*1b30*/  BRA `(.L_x_1061) ;  /* 0x0000001000007947 */ /* 0x000fea0003800000 */
.L_x_6723:
[----:B------:R-:W-:Y:S02]  /*1b40*/  BREAK B8 ;  /* 0x0000000000087942 */ /* 0x000fe40003800000 */
.L_x_1061:
[----:B------:R-:W-:Y:S05]  /*1b50*/  BSYNC B9 ;  /* 0x0000000000097941 */ /* 0x000fea0003800000 */
.L_x_1056:
[----:B------:R-:W-:-:S04]  /*1b60*/  IMAD.MOV.U32 R0, RZ, RZ, c[0x0][0x0] ;  /* 0x00000000ff007624 */ /* 0x000fc800078e00ff */
[----:B------:R-:W-:-:S04]  /*1b70*/  IMAD.SHL.U32 R0, R0, 0x4, RZ ;  /* 0x0000000400007824 */ /* 0x000fc800078e00ff */
[----:B------:R-:W-:-:S05]  /*1b80*/  IMAD R29, R0, c[0x0][0xc], R29 ;  /* 0x00000300001d7a24 */ /* 0x000fca00078e021d */
[----:B------:R-:W-:-:S13]  /*1b90*/  ISETP.GE.U32.AND P0, PT, R29, c[0x0][0x310], PT ;  /* 0x0000c4001d007a0c */ /* 0x000fda0003f06070 */
[----:B------:R-:W-:Y:S01]  /*1ba0*/  @P0 CALL.REL.NOINC `(.L_x_1070) ;  /* 0x0000001000000944 */ /* 0x000fe20003c00000 */
[----:B------:R-:W-:Y:S05]  /*1bb0*/  BRA `(.L_x_1071) ;  /* 0xffffe4d000007947 */ /* 0x000fea000383ffff */
.L_x_1070:
[----:B------:R-:W-:Y:S05]  /*1bc0*/  EXIT ;  /* 0x000000000000794d */ /* 0x000fea0003800000 */
.L_x_1072:
        /* <DEDUP_REMOVED lines=11> */
.L_x_7256:


//--------------------- .text._ZN2at4cuda57_GLOBAL__N__cd6b329d_24_DistributionBernoulli_cu_7537a20d21kernelPointwiseApply2IZNS_6native9templates4cuda28bernoulli_tensor_cuda_kernelIbfEEvRKNS_10TensorBaseES9_NS_15PhiloxCudaStateEEUliRbSB_SB_SB_RKfSD_SD_SD_E_bSC_jLi1ELin1ELi4ELi512ELi2EEEvNS0_6detail10TensorInfoIT0_T2_EENSG_IT1_SI_EESI_T_ --------------------------
	.section	.text._ZN2at4cuda57_GLOBAL__N__cd6b329d_24_DistributionBernoulli_cu_7537a20d21kernelPointwiseApply2IZNS_6native9templates4cuda28bernoulli_tensor_cuda_kernelIbfEEvRKNS_10TensorBaseES9_NS_15PhiloxCudaStateEEUliRbSB_SB_SB_RKfSD_SD_SD_E_bSC_jLi1ELin1ELi4ELi512ELi2EEEvNS0_6detail10TensorInfoIT0_T2_EENSG_IT1_SI_EESI_T_,"ax",@progbits
	.sectioninfo	@"SHI_REGISTERS=36"
	.align	128
.text._ZN2at4cuda57_GLOBAL__N__cd6b329d_24_DistributionBernoulli_cu_7537a20d21kernelPointwiseApply2IZNS_6native9templates4cuda28bernoulli_tensor_cuda_kernelIbfEEvRKNS_10TensorBaseES9_NS_15PhiloxCudaStateEEUliRbSB_SB_SB_RKfSD_SD_SD_E_bSC_jLi1ELin1ELi4ELi512ELi2EEEvNS0_6detail10TensorInfoIT0_T2_EENSG_IT1_SI_EESI_T_:
        .type           _ZN2at4cuda57_GLOBAL__N__cd6b329d_24_DistributionBernoulli_cu_7537a20d21kernelPointwiseApply2IZNS_6native9templates4cuda28bernoulli_tensor_cuda_kernelIbfEEvRKNS_10TensorBaseES9_NS_15PhiloxCudaStateEEUliRbSB_SB_SB_RKfSD_SD_SD_E_bSC_jLi1ELin1ELi4ELi512ELi2EEEvNS0_6detail10TensorInfoIT0_T2_EENSG_IT1_SI_EESI_T_,@function
        .size           _ZN2at4cuda57_GLOBAL__N__cd6b329d_24_DistributionBernoulli_cu_7537a20d21kernelPointwiseApply2IZNS_6native9templates4cuda28bernoulli_tensor_cuda_kernelIbfEEvRKNS_10TensorBaseES9_NS_15PhiloxCudaStateEEUliRbSB_SB_SB_RKfSD_SD_SD_E_bSC_jLi1ELin1ELi4ELi512ELi2EEEvNS0_6detail10TensorInfoIT0_T2_EENSG_IT1_SI_EESI_T_,(.L_x_7257 - _ZN2at4cuda57_GLOBAL__N__cd6b329d_24_DistributionBernoulli_cu_7537a20d21kernelPointwiseApply2IZNS_6native9templates4cuda28bernoulli_tensor_cuda_kernelIbfEEvRKNS_10TensorBaseES9_NS_15PhiloxCudaStateEEUliRbSB_SB_SB_RKfSD_SD_SD_E_bSC_jLi1ELin1ELi4ELi512ELi2EEEvNS0_6detail10TensorInfoIT0_T2_EENSG_IT1_SI_EESI_T_)
        .other          _ZN2at4cuda57_GLOBAL__N__cd6b329d_24_DistributionBernoulli_cu_7537a20d21kernelPointwiseApply2IZNS_6native9templates4cuda28bernoulli_tensor_cuda_kernelIbfEEvRKNS_10TensorBaseES9_NS_15PhiloxCudaStateEEUliRbSB_SB_SB_RKfSD_SD_SD_E_bSC_jLi1ELin1ELi4ELi512ELi2EEEvNS0_6detail10TensorInfoIT0_T2_EENSG_IT1_SI_EESI_T_,@"STO_CUDA_ENTRY STV_DEFAULT"
_ZN2at4cuda57_GLOBAL__N__cd6b329d_24_DistributionBernoulli_cu_7537a20d21kernelPointwiseApply2IZNS_6native9templates4cuda28bernoulli_tensor_cuda_kernelIbfEEvRKNS_10TensorBaseES9_NS_15PhiloxCudaStateEEUliRbSB_SB_SB_RKfSD_SD_SD_E_bSC_jLi1ELin1ELi4ELi512ELi2EEEvNS0_6detail10TensorInfoIT0_T2_EENSG_IT1_SI_EESI_T_:
        /* <DEDUP_REMOVED lines=9> */
.L_x_1110:
[----:B------:R-:W-:Y:S01]  /*0090*/  IADD3 R0, -R27, c[0x0][0x310], RZ ;  /* 0x0000c4001b007a10 */ /* 0x000fe20007ffe1ff */
[----:B------:R-:W-:Y:S01]  /*00a0*/  BSSY B0, `(.L_x_1073) ;  /* 0x00000d0000007945 */ /* 0x000fe20003800000 */
[----:B0-----:R-:W-:Y:S02]  /*00b0*/  IMAD.MOV.U32 R22, RZ, RZ, RZ ;  /* 0x000000ffff167224 */ /* 0x001fe400078e00ff */
[----:B------:R-:W-:Y:S01]  /*00c0*/  ISETP.GE.AND P0, PT, R0, 0x1, PT ;  /* 0x000000010000780c */ /* 0x000fe20003f06270 */
[----:B------:R-:W-:-:S12]  /*00d0*/  IMAD.MOV.U32 R24, RZ, RZ, RZ ;  /* 0x000000ffff187224 */ /* 0x000fd800078e00ff */
[----:B-1----:R-:W-:Y:S05]  /*00e0*/  @!P0 BRA `(.L_x_1074) ;  /* 0x00000cb000008947 */ /* 0x002fea0003800000 */
[----:B------:R-:W-:Y:S01]  /*00f0*/  IMAD.MOV.U32 R0, RZ, RZ, c[0x0][0x308] ;  /* 0x0000c200ff007624 */ /* 0x000fe200078e00ff */
[----:B------:R-:W-:Y:S01]  /*0100*/  HFMA2.MMA R24, -RZ, RZ, 0, 0 ;  /* 0x00000000ff187435 */ /* 0x000fe200000001ff */
[----:B------:R-:W-:-:S03]  /*0110*/  IMAD.MOV.U32 R3, RZ, RZ, R27 ;  /* 0x000000ffff037224 */ /* 0x000fc600078e001b */
        /* <DEDUP_REMOVED lines=16> */
[----:B------:R-:W-:Y:S01]  /*0220*/  MOV R24, RZ ;  /* 0x000000ff00187202 */ /* 0x000fe20000000f00 */
[----:B------:R-:W-:Y:S02]  /*0230*/  IMAD.MOV.U32 R3, RZ, RZ, R27 ;  /* 0x000000ffff037224 */ /* 0x000fe400078e001b */
.L_x_1077:
[----:B------:R-:W-:Y:S01]  /*0240*/  IADD3 R6, R2, -0x1, RZ ;  /* 0xffffffff02067810 */ /* 0x000fe20007ffe0ff */
[----:B------:R-:W-:Y:S01]  /*0250*/  IMAD.MOV.U32 R5, RZ, RZ, 0x4 ;  /* 0x00000004ff057424 */ /* 0x000fe200078e00ff */
[----:B------:R-:W-:Y:S01]  /*0260*/  IADD3 R4, R4, -0x4, RZ ;  /* 0xfffffffc04047810 */ /* 0x000fe20007ffe0ff */
[----:B------:R-:W-:Y:S01]  /*0270*/  IMAD.MOV.U32 R10, RZ, RZ, RZ ;  /* 0x000000ffff0a7224 */ /* 0x000fe200078e00ff */
[----:B------:R-:W-:Y:S01]  /*0280*/  IADD3 R2, R2, -0x4, RZ ;  /* 0xfffffffc02027810 */ /* 0x000fe20007ffe0ff */
[----:B------:R-:W-:-:S04]  /*0290*/  IMAD R6, R6, R5, c[0x2][0x10] ;  /* 0x0080040006067624 */ /* 0x000fc800078e0205 */
        /* <DEDUP_REMOVED lines=20> */
[----:B------:R-:W-:Y:S02]  /*03e0*/  @P1 IADD3 R9, -R8, R9, RZ ;  /* 0x0000000908091210 */ /* 0x000fe40007ffe1ff */
[----:B------:R-:W-:Y:S02]  /*03f0*/  @P1 IADD3 R10, R10, 0x1, RZ ;  /* 0x000000010a0a1810 */ /* 0x000fe40007ffe0ff */
[----:B------:R-:W-:Y:S01]  /*0400*/  ISETP.GE.U32.AND P2, PT, R9, R8, PT ;  /* 0x000000080900720c */ /* 0x000fe20003f46070 */
[----:B------:R-:W-:-:S04]  /*0410*/  IMAD.MOV R9, RZ, RZ, -R5 ;  /* 0x000000ffff097224 */ /* 0x000fc800078e0a05 */
[----:B--2---:R-:W-:-:S04]  /*0420*/  IMAD R9, R9, R13, RZ ;  /* 0x0000000d09097224 */ /* 0x004fc800078e02ff */
[----:B------:R-:W-:Y:S02]  /*0430*/  IMAD.HI.U32 R13, R13, R9, R12 ;  /* 0x000000090d0d7227 */ /* 0x000fe400078e000c */
[----:B------:R-:W1:Y:S02]  /*0440*/  LDC R9, c[0x0][R6+0x15c] ;  /* 0x0000570006097b82 */ /* 0x000e640000000800 */
[----:B------:R-:W-:Y:S01]  /*0450*/  @P2 IADD3 R10, R10, 0x1, RZ ;  /* 0x000000010a0a2810 */ /* 0x000fe20007ffe0ff */
[----:B0-----:R-:W0:Y:S01]  /*0460*/  I2F.U32.RP R11, R7 ;  /* 0x00000007000b7306 */ /* 0x001e220000209000 */
[----:B------:R-:W-:Y:S02]  /*0470*/  @!P3 LOP3.LUT R10, RZ, R8, RZ, 0x33, !PT ;  /* 0x00000008ff0ab212 */ /* 0x000fe400078e33ff */
[----:B------:R-:W-:-:S03]  /*0480*/  ISETP.NE.U32.AND P3, PT, R5, RZ, PT ;  /* 0x000000ff0500720c */ /* 0x000fc60003f65070 */
[----:B------:R-:W-:-:S04]  /*0490*/  IMAD.HI.U32 R12, R13, R10, RZ ;  /* 0x0000000a0d0c7227 */ /* 0x000fc800078e00ff */
[----:B------:R-:W-:Y:S02]  /*04a0*/  IMAD.MOV R14, RZ, RZ, -R12 ;  /* 0x000000ffff0e7224 */ /* 0x000fe400078e0a0c */
[----:B------:R-:W-:Y:S02]  /*04b0*/  IMAD.MOV R13, RZ, RZ, -R7 ;  /* 0x000000ffff0d7224 */ /* 0x000fe400078e0a07 */
[----:B------:R-:W-:Y:S01]  /*04c0*/  IMAD R14, R5, R14, R10 ;  /* 0x0000000e050e7224 */ /* 0x000fe200078e020a */
[----:B0-----:R-:W0:Y:S04]  /*04d0*/  MUFU.RCP R11, R11 ;  /* 0x0000000b000b7308 */ /* 0x001e280000001000 */
[----:B------:R-:W-:Y:S02]  /*04e0*/  ISETP.GE.U32.AND P1, PT, R14, R5, PT ;  /* 0x000000050e00720c */ /* 0x000fe40003f26070 */
[----:B0-----:R-:W-:-:S11]  /*04f0*/  IADD3 R15, R11, 0xffffffe, RZ ;  /* 0x0ffffffe0b0f7810 */ /* 0x001fd60007ffe0ff */
[----:B------:R-:W-:Y:S01]  /*0500*/  @P1 IMAD.IADD R14, R14, 0x1, -R5 ;  /* 0x000000010e0e1824 */ /* 0x000fe200078e0a05 */
[----:B------:R-:W-:Y:S01]  /*0510*/  @P1 IADD3 R12, R12, 0x1, RZ ;  /* 0x000000010c0c1810 */ /* 0x000fe20007ffe0ff */
[----:B------:R-:W0:Y:S03]  /*0520*/  F2I.FTZ.U32.TRUNC.NTZ R15, R15 ;  /* 0x0000000f000f7305 */ /* 0x000e26000021f000 */
[----:B------:R-:W-:Y:S01]  /*0530*/  ISETP.GE.U32.AND P2, PT, R14, R5, PT ;  /* 0x000000050e00720c */ /* 0x000fe20003f46070 */
[----:B------:R-:W-:-:S04]  /*0540*/  HFMA2.MMA R14, -RZ, RZ, 0, 0 ;  /* 0x00000000ff0e7435 */ /* 0x000fc800000001ff */
        /* <DEDUP_REMOVED lines=8> */
[----:B------:R-:W-:Y:S02]  /*05d0*/  IMAD.HI.U32 R14, R15, R12, RZ ;  /* 0x0000000c0f0e7227 */ /* 0x000fe400078e00ff */
[----:B------:R-:W1:Y:S02]  /*05e0*/  LDC R15, c[0x0][R6+0x1c4] ;  /* 0x00007100060f7b82 */ /* 0x000e640000000800 */
[----:B------:R-:W-:-:S04]  /*05f0*/  IMAD.MOV R16, RZ, RZ, -R14 ;  /* 0x000000ffff107224 */ /* 0x000fc800078e0a0e */
        /* <DEDUP_REMOVED lines=28> */
[----:B------:R-:W-:Y:S02]  /*07c0*/  IMAD R10, R5, R8, R10 ;  /* 0x00000008050a7224 */ /* 0x000fe400078e020a */
        /* <DEDUP_REMOVED lines=12> */
.L_x_1076:
        /* <DEDUP_REMOVED lines=80> */
.L_x_1075:
[----:B------:R-:W-:Y:S02]  /*0d90*/  IMAD R24, R3, c[0x0][0x2a4], R24 ;  /* 0x0000a90003187a24 */ /* 0x000fe400078e0218 */
.L_x_1074:
[----:B------:R-:W-:Y:S05]  /*0da0*/  BSYNC B0 ;  /* 0x0000000000007941 */ /* 0x000fea0003800000 */
.L_x_1073:
[----:B------:R-:W-:Y:S01]  /*0db0*/  IADD3 R28, -R27, c[0x0][0x310], RZ ;  /* 0x0000c4001b1c7a10 */ /* 0x000fe20007ffe1ff */
[----:B------:R-:W-:Y:S03]  /*0dc0*/  BSSY B0, `(.L_x_1078) ;  /* 0x00000cd000007945 */ /* 0x000fe60003800000 */
[----:B------:R-:W-:-:S04]  /*0dd0*/  IMNMX R28, R28, 0x4, PT ;  /* 0x000000041c1c7817 */ /* 0x000fc80003800200 */
[----:B------:R-:W-:-:S13]  /*0de0*/  ISETP.GE.AND P0, PT, R28, 0x2, PT ;  /* 0x000000021c00780c */ /* 0x000fda0003f06270 */
[----:B------:R-:W-:Y:S05]  /*0df0*/  @!P0 BRA `(.L_x_1079) ;  /* 0x00000c9000008947 */ /* 0x000fea0003800000 */
[----:B------:R-:W-:Y:S01]  /*0e00*/  IMAD.MOV.U32 R0, RZ, RZ, c[0x0][0x308] ;  /* 0x0000c200ff007624 */ /* 0x000fe200078e00ff */
[----:B------:R-:W-:Y:S01]  /*0e10*/  IADD3 R3, R27, 0x1, RZ ;  /* 0x000000011b037810 */ /* 0x000fe20007ffe0ff */
[----:B------:R-:W-:-:S03]  /*0e20*/  IMAD.MOV.U32 R22, RZ, RZ, RZ ;  /* 0x000000ffff167224 */ /* 0x000fc600078e00ff */
        /* <DEDUP_REMOVED lines=15> */
[----:B------:R-:W-:-:S03]  /*0f20*/  IMAD.IADD R4, R5, 0x1, -R0 ;  /* 0x0000000105047824 */ /* 0x000fc600078e0a00 */
.L_x_1082:
[----:B------:R-:W-:Y:S01]  /*0f30*/  IADD3 R6, R2, -0x1, RZ ;  /* 0xffffffff02067810 */ /* 0x000fe20007ffe0ff */
        /* <DEDUP_REMOVED lines=57> */
[----:B-1----:R-:W0:Y:S04]  /*12d0*/  MUFU.RCP R11, R11 ;  /* 0x0000000b000b7308 */ /* 0x002e280000001000 */
[----:B------:R-:W-:-:S05]  /*12e0*/  IADD3 R12, -R16, RZ, RZ ;  /* 0x000000ff100c7210 */ /* 0x000fca0007ffe1ff */
[----:B------:R-:W-:-:S05]  /*12f0*/  IMAD R12, R7, R12, R14 ;  /* 0x0000000c070c7224 */ /* 0x000fca00078e020e */
[C---:B------:R-:W-:Y:S02]  /*1300*/  ISETP.GE.U32.AND P1, PT, R12.reuse, R7, PT ;  /* 0x000000070c00720c */ /* 0x040fe40003f26070 */
[----:B0-----:R-:W-:Y:S02]  /*1310*/  IADD3 R13, R11, 0xffffffe, RZ ;  /* 0x0ffffffe0b0d7810 */ /* 0x001fe40007ffe0ff */
[----:B------:R-:W0:Y:S04]  /*1320*/  LDC R11, c[0x0][R6+0x1cc] ;  /* 0x00007300060b7b82 */ /* 0x000e280000000800 */
[----:B------:R-:W1:Y:S05]  /*1330*/  F2I.FTZ.U32.TRUNC.NTZ R13, R13 ;  /* 0x0000000d000d7305 */ /* 0x000e6a000021f000 */
[----:B------:R-:W-:Y:S01]  /*1340*/  @P1 IMAD.IADD R12, R12, 0x1, -R7 ;  /* 0x000000010c0c1824 */ /* 0x000fe200078e0a07 */
[----:B------:R-:W-:-:S04]  /*1350*/  @P1 IADD3 R16, R16, 0x1, RZ ;  /* 0x0000000110101810 */ /* 0x000fc80007ffe0ff */
[----:B------:R-:W-:Y:S01]  /*1360*/  ISETP.GE.U32.AND P2, PT, R12, R7, PT ;  /* 0x000000070c00720c */ /* 0x000fe20003f46070 */
[----:B------:R-:W-:Y:S02]  /*1370*/  IMAD.MOV.U32 R12, RZ, RZ, RZ ;  /* 0x000000ffff0c7224 */ /* 0x000fe400078e00ff */
[----:B-1----:R-:W-:-:S04]  /*1380*/  IMAD R15, R15, R13, RZ ;  /* 0x0000000d0f0f7224 */ /* 0x002fc800078e02ff */
[----:B------:R-:W-:Y:S02]  /*1390*/  IMAD.HI.U32 R15, R13, R15, R12 ;  /* 0x0000000f0d0f7227 */ /* 0x000fe400078e000c */
[----:B------:R-:W1:Y:S04]  /*13a0*/  LDC R12, c[0x0][R6+0x1c8] ;  /* 0x00007200060c7b82 */ /* 0x000e680000000800 */
[----:B------:R-:W-:Y:S02]  /*13b0*/  @P2 IADD3 R16, R16, 0x1, RZ ;  /* 0x0000000110102810 */ /* 0x000fe40007ffe0ff */
[----:B------:R-:W-:Y:S02]  /*13c0*/  @!P3 LOP3.LUT R16, RZ, R7, RZ, 0x33, !PT ;  /* 0x00000007ff10b212 */ /* 0x000fe400078e33ff */
[----:B------:R-:W-:-:S03]  /*13d0*/  ISETP.NE.U32.AND P3, PT, R9, RZ, PT ;  /* 0x000000ff0900720c */ /* 0x000fc60003f65070 */
[----:B------:R-:W-:Y:S01]  /*13e0*/  IMAD.HI.U32 R15, R15, R16, RZ ;  /* 0x000000100f0f7227 */ /* 0x000fe200078e00ff */
[----:B------:R-:W3:Y:S03]  /*13f0*/  LDC R13, c[0x0][R6+0x1c4] ;  /* 0x00007100060d7b82 */ /* 0x000ee60000000800 */
        /* <DEDUP_REMOVED lines=14> */
[----:B------:R-:W-:Y:S01]  /*14e0*/  @!P3 LOP3.LUT R15, RZ, R9, RZ, 0x33, !PT ;  /* 0x00000009ff0fb212 */ /* 0x000fe200078e33ff */
[----:B-1----:R-:W-:-:S02]  /*14f0*/  IMAD R3, R10, R12, R3 ;  /* 0x0000000c0a037224 */ /* 0x002fc400078e0203 */
[----:B------:R-:W-:Y:S02]  /*1500*/  IMAD R14, R7, R5, R14 ;  /* 0x00000005070e7224 */ /* 0x000fe400078e020e */
[----:B------:R-:W-:Y:S02]  /*1510*/  IMAD.MOV R5, RZ, RZ, -R15 ;  /* 0x000000ffff057224 */ /* 0x000fe400078e0a0f */
[----:B---3--:R-:W-:Y:S02]  /*1520*/  IMAD R3, R14, R13, R3 ;  /* 0x0000000d0e037224 */ /* 0x008fe400078e0203 */
[----:B------:R-:W-:-:S04]  /*1530*/  IMAD R16, R9, R5, R16 ;  /* 0x0000000509107224 */ /* 0x000fc800078e0210 */
[----:B--2---:R-:W-:Y:S02]  /*1540*/  IMAD R22, R16, R17, R3 ;  /* 0x0000001110167224 */ /* 0x004fe400078e0203 */
[----:B------:R-:W-:Y:S01]  /*1550*/  IMAD.MOV.U32 R3, RZ, RZ, R15 ;  /* 0x000000ffff037224 */ /* 0x000fe200078e000f */
[----:B------:R-:W-:Y:S05]  /*1560*/  @P1 BRA `(.L_x_1082) ;  /* 0xfffff9c000001947 */ /* 0x000fea000383ffff */
[----:B------:R-:W-:Y:S05]  /*1570*/  BSYNC B1 ;  /* 0x0000000000017941 */ /* 0x000fea0003800000 */
.L_x_1081:
        /* <DEDUP_REMOVED lines=80> */
.L_x_1080:
[----:B------:R-:W-:-:S03]  /*1a80*/  IMAD R22, R3, c[0x0][0x2a4], R22 ;  /* 0x0000a90003167a24 */ /* 0x000fc600078e0216 */
.L_x_1079:
[----:B------:R-:W-:Y:S05]  /*1a90*/  BSYNC B0 ;  /* 0x0000000000007941 */ /* 0x000fea0003800000 */
.L_x_1078:
        /* <DEDUP_REMOVED lines=22> */
[----:B------:R-:W-:Y:S01]  /*1c00*/  IADD3 R6, R3, -R0, RZ ;  /* 0x8000000003067210 */ /* 0x000fe20007ffe0ff */
[----:B------:R-:W-:Y:S02]  /*1c10*/  IMAD.MOV.U32 R16, RZ, RZ, RZ ;  /* 0x000000ffff107224 */ /* 0x000fe400078e00ff */
.L_x_1087:
[----:B------:R-:W-:Y:S01]  /*1c20*/  IADD3 R8, R4, -0x1, RZ ;  /* 0xffffffff04087810 */ /* 0x000fe20007ffe0ff */
        /* <DEDUP_REMOVED lines=26> */
[----:B------:R-:W-:Y:S02]  /*1dd0*/  @P1 IADD3 R11, -R10, R11, RZ ;  /* 0x0000000b0a0b1210 */ /* 0x000fe40007ffe1ff */
[----:B------:R-:W-:Y:S02]  /*1de0*/  @P1 IADD3 R12, R12, 0x1, RZ ;  /* 0x000000010c0c1810 */ /* 0x000fe40007ffe0ff */
[----:B------:R-:W-:Y:S01]  /*1df0*/  ISETP.GE.U32.AND P2, PT, R11, R10, PT ;  /* 0x0000000a0b00720c */ /* 0x000fe20003f46070 */
[----:B------:R-:W-:-:S04]  /*1e00*/  IMAD.MOV R11, RZ, RZ, -R7 ;  /* 0x000000ffff0b7224 */ /* 0x000fc800078e0a07 */
[----:B---3--:R-:W-:-:S04]  /*1e10*/  IMAD R11, R11, R3, RZ ;  /* 0x000000030b0b7224 */ /* 0x008fc800078e02ff */
[----:B------:R-:W-:Y:S02]  /*1e20*/  IMAD.HI.U32 R3, R3, R11, R2 ;  /* 0x0000000b03037227 */ /* 0x000fe400078e0002 */
[----:B------:R-:W1:Y:S02]  /*1e30*/  LDC R11, c[0x0][R8+0x15c] ;  /* 0x00005700080b7b82 */ /* 0x000e640000000800 */
[----:B------:R-:W-:Y:S01]  /*1e40*/  @P2 IADD3 R12, R12, 0x1, RZ ;  /* 0x000000010c0c2810 */ /* 0x000fe20007ffe0ff */
[----:B0-----:R-:W0:Y:S01]  /*1e50*/  I2F.U32.RP R13, R9 ;  /* 0x00000009000d7306 */ /* 0x001e220000209000 */
[----:B------:R-:W-:Y:S01]  /*1e60*/  @!P3 LOP3.LUT R12, RZ, R10, RZ, 0x33, !PT ;  /* 0x0000000aff0cb212 */ /* 0x000fe200078e33ff */
[----:B------:R-:W-:Y:S01]  /*1e70*/  IMAD.MOV R15, RZ, RZ, -R9 ;  /* 0x000000ffff0f7224 */ /* 0x000fe200078e0a09 */
        /* <DEDUP_REMOVED lines=17> */
[----:B------:R-:W-:Y:S02]  /*1f90*/  IMAD.HI.U32 R3, R3, R15, R2 ;  /* 0x0000000f03037227 */ /* 0x000fe400078e0002 */
        /* <DEDUP_REMOVED lines=17> */
[----:B------:R-:W-:Y:S01]  /*20b0*/  @!P3 LOP3.LUT R20, RZ, R9, RZ, 0x33, !PT ;  /* 0x00000009ff14b212 */ /* 0x000fe200078e33ff */
[----:B------:R-:W-:Y:S01]  /*20c0*/  IMAD.MOV R3, RZ, RZ, -R12 ;  /* 0x000000ffff037224 */ /* 0x000fe200078e0a0c */
[----:B------:R-:W-:-:S03]  /*20d0*/  ISETP.NE.U32.AND P3, PT, R11, RZ, PT ;  /* 0x000000ff0b00720c */ /* 0x000fc60003f65070 */
[----:B------:R-:W-:Y:S02]  /*20e0*/  IMAD.HI.U32 R17, R13, R20, RZ ;  /* 0x000000140d117227 */ /* 0x000fe400078e00ff */
[----:B------:R-:W3:Y:S02]  /*20f0*/  LDC R13, c[0x0][R8+0x1c8] ;  /* 0x00007200080d7b82 */ /* 0x000ee40000000800 */
[----:B------:R-:W-:Y:S02]  /*2100*/  IMAD.MOV R30, RZ, RZ, -R17 ;  /* 0x000000ffff1e7224 */ /* 0x000fe400078e0a11 */
[----:B------:R-:W-:Y:S02]  /*2110*/  IMAD R3, R10, R3, R5 ;  /* 0x000000030a037224 */ /* 0x000fe400078e0205 */
[----:B------:R-:W-:Y:S02]  /*2120*/  IMAD R30, R11, R30, R20 ;  /* 0x0000001e0b1e7224 */ /* 0x000fe400078e0214 */
[----:B------:R-:W-:-:S03]  /*2130*/  IMAD.MOV R5, RZ, RZ, -R14 ;  /* 0x000000ffff057224 */ /* 0x000fc600078e0a0e */
[----:B------:R-:W-:Y:S01]  /*2140*/  ISETP.GE.U32.AND P1, PT, R30, R11, PT ;  /* 0x0000000b1e00720c */ /* 0x000fe20003f26070 */
[----:B------:R-:W-:-:S12]  /*2150*/  IMAD R7, R7, R5, R12 ;  /* 0x0000000507077224 */ /* 0x000fd800078e020c */
[----:B------:R-:W-:Y:S02]  /*2160*/  @P1 IADD3 R30, -R11, R30, RZ ;  /* 0x0000001e0b1e1210 */ /* 0x000fe40007ffe1ff */
[----:B------:R-:W-:Y:S02]  /*2170*/  @P1 IADD3 R17, R17, 0x1, RZ ;  /* 0x0000000111111810 */ /* 0x000fe40007ffe0ff */
[----:B------:R-:W-:Y:S02]  /*2180*/  ISETP.GE.U32.AND P2, PT, R30, R11, PT ;  /* 0x0000000b1e00720c */ /* 0x000fe40003f46070 */
[----:B------:R-:W-:Y:S01]  /*2190*/  ISETP.NE.AND P1, PT, R6, RZ, PT ;  /* 0x000000ff0600720c */ /* 0x000fe20003f25270 */
[----:B-1----:R-:W-:-:S10]  /*21a0*/  IMAD R2, R3, R2, R16 ;  /* 0x0000000203027224 */ /* 0x002fd400078e0210 */
        /* <DEDUP_REMOVED lines=12> */
.L_x_1086:
        /* <DEDUP_REMOVED lines=79> */
.L_x_1085:
[----:B------:R-:W-:-:S03]  /*2760*/  IMAD R16, R5, c[0x0][0x2a4], R16 ;  /* 0x0000a90005107a24 */ /* 0x000fc600078e0210 */
.L_x_1084:
[----:B------:R-:W-:Y:S05]  /*2770*/  BSYNC B0 ;  /* 0x0000000000007941 */ /* 0x000fea0003800000 */
.L_x_1083:
[----:B------:R-:W-:Y:S01]  /*2780*/  ISETP.GE.AND P0, PT, R28, 0x4, PT ;  /* 0x000000041c00780c */ /* 0x000fe20003f06270 */
[----:B------:R-:W-:-:S12]  /*2790*/  BSSY B0, `(.L_x_1088) ;  /* 0x00000cb000007945 */ /* 0x000fd80003800000 */
[----:B------:R-:W-:Y:S05]  /*27a0*/  @!P0 BRA `(.L_x_1089) ;  /* 0x00000c9000008947 */ /* 0x000fea0003800000 */
[----:B------:R-:W-:Y:S01]  /*27b0*/  MOV R0, c[0x0][0x308] ;  /* 0x0000c20000007a02 */ /* 0x000fe20000000f00 */
[----:B------:R-:W-:Y:S01]  /*27c0*/  IMAD.MOV.U32 R18, RZ, RZ, RZ ;  /* 0x000000ffff127224 */ /* 0x000fe200078e00ff */
[----:B------:R-:W-:Y:S02]  /*27d0*/  IADD3 R5, R27, 0x3, RZ ;  /* 0x000000031b057810 */ /* 0x000fe40007ffe0ff */
        /* <DEDUP_REMOVED lines=16> */
[----:B------:R-:W-:Y:S02]  /*28e0*/  IMAD.IADD R6, R2, 0x1, -R3 ;  /* 0x0000000102067824 */ /* 0x000fe400078e0a03 */
.L_x_1092:
[----:B------:R-:W-:Y:S01]  /*28f0*/  HFMA2.MMA R3, -RZ, RZ, 0, 2.384185791015625e-07 ;  /* 0x00000004ff037435 */ /* 0x000fe200000001ff */
[----:B------:R-:W-:Y:S02]  /*2900*/  IADD3 R8, R4, -0x1, RZ ;  /* 0xffffffff04087810 */ /* 0x000fe40007ffe0ff */
[----:B------:R-:W-:Y:S02]  /*2910*/  IADD3 R6, R6, -0x4, RZ ;  /* 0xfffffffc06067810 */ /* 0x000fe40007ffe0ff */
[----:B------:R-:W-:-:S05]  /*2920*/  IADD3 R4, R4, -0x4, RZ ;  /* 0xfffffffc04047810 */ /* 0x000fca0007ffe0ff */
        /* <DEDUP_REMOVED lines=20> */
[----:B------:R-:W-:Y:S01]  /*2a70*/  IMAD R11, R10, R11, R5 ;  /* 0x0000000b0a0b7224 */ /* 0x000fe200078e0205 */
[----:B-1----:R-:W-:-:S04]  /*2a80*/  HFMA2.MMA R2, -RZ, RZ, 0, 0 ;  /* 0x00000000ff027435 */ /* 0x002fc800000001ff */
        /* <DEDUP_REMOVED lines=38> */
[----:B------:R-:W-:Y:S02]  /*2cf0*/  @P1 IADD3 R2, -R9, R2, RZ ;  /* 0x0000000209021210 */ /* 0x000fe40007ffe1ff */
[----:B------:R-:W-:Y:S02]  /*2d00*/  @P1 IADD3 R20, R20, 0x1, RZ ;  /* 0x0000000114141810 */ /* 0x000fe40007ffe0ff */
[----:B------:R-:W-:Y:S01]  /*2d10*/  ISETP.GE.U32.AND P2, PT, R2, R9, PT ;  /* 0x000000090200720c */ /* 0x000fe20003f46070 */
[----:B------:R-:W-:-:S04]  /*2d20*/  IMAD.MOV R2, RZ, RZ, -R11 ;  /* 0x000000ffff027224 */ /* 0x000fc800078e0a0b */
[----:B-1----:R-:W-:Y:S02]  /*2d30*/  IMAD R13, R2, R3, RZ ;  /* 0x00000003020d7224 */ /* 0x002fe400078e02ff */
[----:B------:R-:W-:-:S06]  /*2d40*/  IMAD.MOV.U32 R2, RZ, RZ, RZ ;  /* 0x000000ffff027224 */ /* 0x000fcc00078e00ff */
        /* <DEDUP_REMOVED lines=9> */
[----:B------:R-:W-:Y:S01]  /*2de0*/  IMAD R3, R10, R3, R5 ;  /* 0x000000030a037224 */ /* 0x000fe200078e0205 */
[----:B------:R-:W-:Y:S01]  /*2df0*/  IADD3 R5, -R14, RZ, RZ ;  /* 0x000000ff0e057210 */ /* 0x000fe20007ffe1ff */
[----:B------:R-:W-:-:S04]  /*2e00*/  IMAD R30, R11, R30, R20 ;  /* 0x0000001e0b1e7224 */ /* 0x000fc800078e0214 */
[----:B------:R-:W-:Y:S01]  /*2e10*/  IMAD R7, R7, R5, R12 ;  /* 0x0000000507077224 */ /* 0x000fe200078e020c */
[----:B------:R-:W-:-:S13]  /*2e20*/  ISETP.GE.U32.AND P1, PT, R30, R11, PT ;  /* 0x0000000b1e00720c */ /* 0x000fda0003f26070 */
        /* <DEDUP_REMOVED lines=17> */
.L_x_1091:
        /* <DEDUP_REMOVED lines=79> */
.L_x_1090:
[----:B------:R-:W-:-:S03]  /*3430*/  IMAD R18, R5, c[0x0][0x2a4], R18 ;  /* 0x0000a90005127a24 */ /* 0x000fc600078e0212 */
.L_x_1089:
[----:B------:R-:W-:Y:S05]  /*3440*/  BSYNC B0 ;  /* 0x0000000000007941 */ /* 0x000fea0003800000 */
.L_x_1088:
        /* <DEDUP_REMOVED lines=8> */
[----:B------:R0:W3:Y:S01]  /*34d0*/  @P0 LDG.E.64 R4, [R6.64] ;  /* 0x0000002406040981 */ /* 0x0000e2000c1e1b00 */
[----:B------:R-:W-:Y:S01]  /*34e0*/  MOV R0, c[0x0][0x320] ;  /* 0x0000c80000007a02 */ /* 0x000fe20000000f00 */
[----:B------:R-:W-:Y:S02]  /*34f0*/  IMAD.MOV.U32 R9, RZ, RZ, c[0x0][0x324] ;  /* 0x0000c900ff097624 */ /* 0x000fe400078e00ff */
[----:B------:R-:W-:-:S04]  /*3500*/  IMAD.MOV.U32 R19, RZ, RZ, 0x4 ;  /* 0x00000004ff137424 */ /* 0x000fc800078e00ff */
[----:B------:R-:W-:-:S04]  /*3510*/  IMAD.WIDE.U32 R24, R24, R19, c[0x0][0x238] ;  /* 0x00008e0018187625 */ /* 0x000fc800078e0013 */
[----:B0-----:R-:W-:-:S04]  /*3520*/  IMAD.HI.U32 R7, R26, -0x326172a9, RZ ;  /* 0xcd9e8d571a077827 */ /* 0x001fc800078e00ff */
[----:B------:R-:W-:-:S04]  /*3530*/  IMAD.WIDE.U32 R22, R22, R19, c[0x0][0x238] ;  /* 0x00008e0016167625 */ /* 0x000fc800078e0013 */
[----:B------:R-:W-:-:S04]  /*3540*/  IMAD.WIDE.U32 R16, R16, R19, c[0x0][0x238] ;  /* 0x00008e0010107625 */ /* 0x000fc800078e0013 */
[----:B------:R-:W-:Y:S01]  /*3550*/  IMAD.WIDE.U32 R18, R18, R19, c[0x0][0x238] ;  /* 0x00008e0012127625 */ /* 0x000fe200078e0013 */
[----:B--2---:R-:W-:-:S05]  /*3560*/  @P0 IADD3 R0, P1, R2, c[0x0][0x328], RZ ;  /* 0x0000ca0002000a10 */ /* 0x004fca0007f3e0ff */
[----:B------:R-:W-:Y:S02]  /*3570*/  @P0 IMAD.X R9, RZ, RZ, R3, P1 ;  /* 0x000000ffff090224 */ /* 0x000fe400008e0603 */
[----:B------:R-:W-:-:S03]  /*3580*/  IMAD R3, R26, -0x326172a9, RZ ;  /* 0xcd9e8d571a037824 */ /* 0x000fc600078e02ff */
[--C-:B------:R-:W-:Y:S02]  /*3590*/  SHF.R.U64 R10, R0, 0x2, R9.reuse ;  /* 0x00000002000a7819 */ /* 0x100fe40000001209 */
        /* <DEDUP_REMOVED lines=11> */
[----:B------:R-:W-:-:S03]  /*3650*/  IADD3 R3, R2, -0x2daee0ad, RZ ;  /* 0xd2511f5302037810 */ /* 0x000fc60007ffe0ff */
[----:B------:R-:W-:Y:S01]  /*3660*/  @P0 IMAD.MOV R6, RZ, RZ, R12 ;  /* 0x000000ffff060224 */ /* 0x000fe200078e020c */
[----:B------:R-:W-:Y:S01]  /*3670*/  LOP3.LUT R12, R7, R12, R4, 0x96, !PT ;  /* 0x0000000c070c7212 */ /* 0x000fe200078e9604 */
[----:B------:R-:W-:-:S03]  /*3680*/  IMAD.WIDE.U32 R20, R20, -0x326172a9, RZ ;  /* 0xcd9e8d5714147825 */ /* 0x000fc600078e00ff */
[----:B------:R-:W-:Y:S01]  /*3690*/  LOP3.LUT R6, R6, R7, R4, 0x96, !PT ;  /* 0x0000000706067212 */ /* 0x000fe200078e9604 */
[----:B------:R-:W-:Y:S01]  /*36a0*/  IMAD.WIDE.U32 R12, R12, -0x2daee0ad, RZ ;  /* 0xd2511f530c0c7825 */ /* 0x000fe200078e00ff */
[----:B------:R-:W-:-:S03]  /*36b0*/  IADD3 R7, R5, -0x4498517b, RZ ;  /* 0xbb67ae8505077810 */ /* 0x000fc60007ffe0ff */
[----:B------:R-:W-:Y:S01]  /*36c0*/  IMAD.WIDE.U32 R14, R6, -0x2daee0ad, RZ ;  /* 0xd2511f53060e7825 */ /* 0x000fe200078e00ff */
[--C-:B------:R-:W-:Y:S02]  /*36d0*/  LOP3.LUT R2, R13, R2, R7.reuse, 0x96, !PT ;  /* 0x000000020d027212 */ /* 0x100fe400078e9607 */
[C---:B------:R-:W-:Y:S02]  /*36e0*/  LOP3.LUT R6, R9.reuse, R21, RZ, 0x3c, !PT ;  /* 0x0000001509067212 */ /* 0x040fe400078e3cff */
        /* <DEDUP_REMOVED lines=8> */
[--C-:B------:R-:W-:Y:S02]  /*3770*/  LOP3.LUT R3, R7, R12, R15.reuse, 0x96, !PT ;  /* 0x0000000c07037212 */ /* 0x100fe400078e960f */
[----:B------:R-:W-:Y:S01]  /*3780*/  IADD3 R7, R4, -0x255992d5, RZ ;  /* 0xdaa66d2b04077810 */ /* 0x000fe20007ffe0ff */
[----:B------:R-:W-:Y:S01]  /*3790*/  IMAD.WIDE.U32 R10, R10, -0x326172a9, RZ ;  /* 0xcd9e8d570a0a7825 */ /* 0x000fe200078e00ff */
[----:B------:R-:W-:Y:S02]  /*37a0*/  LOP3.LUT R21, R9, R14, R15, 0x96, !PT ;  /* 0x0000000e09157212 */ /* 0x000fe400078e960f */
[----:B------:R-:W-:Y:S01]  /*37b0*/  IADD3 R9, R5, 0x32370b8f, RZ ;  /* 0x32370b8f05097810 */ /* 0x000fe20007ffe0ff */
        /* <DEDUP_REMOVED lines=13> */
[----:B------:R-:W-:-:S03]  /*3890*/  LOP3.LUT R14, R3, R14, R13, 0x96, !PT ;  /* 0x0000000e030e7212 */ /* 0x000fc600078e960d */
[----:B------:R-:W-:Y:S01]  /*38a0*/  IMAD.WIDE.U32 R8, R10, -0x2daee0ad, RZ ;  /* 0xd2511f530a087825 */ /* 0x000fe200078e00ff */
[--C-:B------:R-:W-:Y:S02]  /*38b0*/  LOP3.LUT R3, R7, R12, R15.reuse, 0x96, !PT ;  /* 0x0000000c07037212 */ /* 0x100fe400078e960f */
[----:B------:R-:W-:Y:S01]  /*38c0*/  IADD3 R7, R4, 0x1715609d, RZ ;  /* 0x1715609d04077810 */ /* 0x000fe20007ffe0ff */
[----:B------:R-:W-:Y:S01]  /*38d0*/  IMAD.WIDE.U32 R10, R11, -0x326172a9, RZ ;  /* 0xcd9e8d570b0a7825 */ /* 0x000fe200078e00ff */
[----:B------:R-:W-:Y:S02]  /*38e0*/  LOP3.LUT R21, R9, R30, R15, 0x96, !PT ;  /* 0x0000001e09157212 */ /* 0x000fe400078e960f */
[----:B------:R-:W-:Y:S02]  /*38f0*/  IADD3 R9, R5, -0x56f99767, RZ ;  /* 0xa906689905097810 */ /* 0x000fe40007ffe0ff */
[----:B------:R-:W-:Y:S01]  /*3900*/  LOP3.LUT R30, R11, R20, R13, 0x96, !PT ;  /* 0x000000140b1e7212 */ /* 0x000fe200078e960d */
[----:B------:R-:W-:-:S04]  /*3910*/  IMAD.WIDE.U32 R12, R14, -0x2daee0ad, RZ ;  /* 0xd2511f530e0c7825 */ /* 0x000fc800078e00ff */
        /* <DEDUP_REMOVED lines=30> */
[----:B------:R-:W-:-:S03]  /*3b00*/  IMAD.WIDE.U32 R6, R2, -0x2daee0ad, RZ ;  /* 0xd2511f5302067825 */ /* 0x000fc600078e00ff */
[----:B------:R-:W-:Y:S01]  /*3b10*/  LOP3.LUT R2, R9, R30, R13, 0x96, !PT ;  /* 0x0000001e09027212 */ /* 0x000fe200078e960d */
[----:B------:R-:W-:Y:S01]  /*3b20*/  IMAD.WIDE.U32 R10, R10, -0x2daee0ad, RZ ;  /* 0xd2511f530a0a7825 */ /* 0x000fe200078e00ff */
[----:B------:R-:W-:-:S03]  /*3b30*/  LOP3.LUT R20, R7, R20, R3, 0x96, !PT ;  /* 0x0000001407147212 */ /* 0x000fc600078e9603 */
[----:B------:R-:W-:Y:S01]  /*3b40*/  IMAD.WIDE.U32 R30, R31, -0x326172a9, RZ ;  /* 0xcd9e8d571f1e7825 */ /* 0x000fe200078e00ff */
[----:B------:R-:W-:Y:S02]  /*3b50*/  LOP3.LUT R7, R11, R14, R3, 0x96, !PT ;  /* 0x0000000e0b077212 */ /* 0x000fe400078e9603 */
[----:B------:R-:W-:Y:S01]  /*3b60*/  LOP3.LUT R14, R0, 0x3, RZ, 0xc0, !PT ;  /* 0x00000003000e7812 */ /* 0x000fe200078ec0ff */
[----:B------:R-:W-:Y:S01]  /*3b70*/  IMAD.WIDE.U32 R2, R2, -0x2daee0ad, RZ ;  /* 0xd2511f5302027825 */ /* 0x000fe200078e00ff */
[----:B------:R-:W-:Y:S02]  /*3b80*/  LOP3.LUT R12, R31, R12, R13, 0x96, !PT ;  /* 0x0000000c1f0c7212 */ /* 0x000fe400078e960d */
[----:B------:R-:W-:Y:S02]  /*3b90*/  ISETP.NE.AND P0, PT, R14, 0x1, PT ;  /* 0x000000010e00780c */ /* 0x000fe40003f05270 */
[----:B------:R-:W-:Y:S01]  /*3ba0*/  IADD3 R11, R5, -0x695add53, RZ ;  /* 0x96a522ad050b7810 */ /* 0x000fe20007ffe0ff */
[----:B------:R-:W-:Y:S01]  /*3bb0*/  IMAD.HI.U32 R12, R12, -0x2daee0ad, RZ ;  /* 0xd2511f530c0c7827 */ /* 0x000fe200078e00ff */
[----:B------:R-:W-:-:S02]  /*3bc0*/  IADD3 R13, R4, -0x700cb87f, RZ ;  /* 0x8ff34781040d7810 */ /* 0x000fc40007ffe0ff */
[--C-:B------:R-:W-:Y:S01]  /*3bd0*/  LOP3.LUT R9, R3, R6, R11.reuse, 0x96, !PT ;  /* 0x0000000603097212 */ /* 0x100fe200078e960b */
[----:B------:R-:W-:Y:S01]  /*3be0*/  IMAD.WIDE.U32 R4, R20, -0x326172a9, RZ ;  /* 0xcd9e8d5714047825 */ /* 0x000fe200078e00ff */
[----:B------:R-:W-:Y:S02]  /*3bf0*/  LOP3.LUT R12, R12, R10, R11, 0x96, !PT ;  /* 0x0000000a0c0c7212 */ /* 0x000fe400078e960b */
[----:B------:R-:W-:Y:S01]  /*3c00*/  MOV R11, R2 ;  /* 0x00000002000b7202 */ /* 0x000fe20000000f00 */
[----:B------:R-:W-:Y:S01]  /*3c10*/  IMAD.WIDE.U32 R6, R7, -0x326172a9, RZ ;  /* 0xcd9e8d5707067825 */ /* 0x000fe200078e00ff */
        /* <DEDUP_REMOVED lines=17> */
.L_x_1094:
[----:B------:R-:W-:Y:S02]  /*3d30*/  IMAD.MOV.U32 R11, RZ, RZ, R13 ;  /* 0x000000ffff0b7224 */ /* 0x000fe400078e000d */
[----:B------:R-:W-:Y:S02]  /*3d40*/  IMAD.MOV.U32 R10, RZ, RZ, R2 ;  /* 0x000000ffff0a7224 */ /* 0x000fe400078e0002 */
[----:B------:R-:W-:Y:S02]  /*3d50*/  IMAD.MOV.U32 R0, RZ, RZ, R9 ;  /* 0x000000ffff007224 */ /* 0x000fe400078e0009 */
[----:B------:R-:W-:-:S04]  /*3d60*/  IMAD.MOV.U32 R13, RZ, RZ, R6 ;  /* 0x000000ffff0d7224 */ /* 0x000fc800078e0006 */
.L_x_1093:
[----:B------:R-:W0:Y:S01]  /*3d70*/  I2F.U32 R0, R0 ;  /* 0x0000000000007306 */ /* 0x000e220000201000 */
[----:B------:R-:W-:Y:S01]  /*3d80*/  ISETP.GT.AND P0, PT, R28, 0x2, PT ;  /* 0x000000021c00780c */ /* 0x000fe20003f04270 */
[----:B------:R-:W-:Y:S01]  /*3d90*/  HFMA2.MMA R2, -RZ, RZ, 0.1171875, 0 ;  /* 0x2f800000ff027435 */ /* 0x000fe200000001ff */
        /* <DEDUP_REMOVED lines=16> */
.L_x_6724:
[----:B------:R-:W-:Y:S05]  /*3ea0*/  BRX R2 -0x3eb0                                                                                                                                                                                                                                                                                                                                                                                                                                                                               (*"BRANCH_TARGETS .L_x_6725,.L_x_6726,.L_x_6727"*) ;  /* 0xffffc15002007949 */ /* 0x000fea000383ffff */
.L_x_1097:
        /* <DEDUP_REMOVED lines=13> */
[----:B------:R-:W-:Y:S01]  /*3f80*/  HFMA2.MMA R13, -RZ, RZ, 0, 0 ;  /* 0x00000000ff0d7435 */ /* 0x000fe200000001ff */
        /* <DEDUP_REMOVED lines=8> */
[----:B------:R-:W-:Y:S02]  /*4010*/  IMAD.MOV.U32 R12, RZ, RZ, 0x1 ;  /* 0x00000001ff0c7424 */ /* 0x000fe400078e00ff */
        /* <DEDUP_REMOVED lines=9> */
.L_x_1102:
[----:B------:R-:W-:Y:S05]  /*40b0*/  BSYNC B6 ;  /* 0x0000000000067941 */ /* 0x000fea0003800000 */
.L_x_1101:
[----:B------:R-:W-:Y:S02]  /*40c0*/  IADD3 R2, R27, 0x3, RZ ;  /* 0x000000031b027810 */ /* 0x000fe40007ffe0ff */
[----:B-----5:R-:W-:-:S03]  /*40d0*/  FSETP.GTU.FTZ.AND P0, PT, R33, R0, PT ;  /* 0x000000002100720b */ /* 0x020fc60003f1c000 */
[----:B------:R-:W-:Y:S01]  /*40e0*/  IMAD R2, R2, c[0x0][0x1cc], RZ ;  /* 0x0000730002027a24 */ /* 0x000fe200078e02ff */
[----:B------:R-:W-:-:S04]  /*40f0*/  SEL R5, RZ, 0x1, P0 ;  /* 0x00000001ff057807 */ /* 0x000fc80000000000 */
[----:B------:R-:W-:-:S05]  /*4100*/  IADD3 R2, P1, R2, c[0x0][0x160], RZ ;  /* 0x0000580002027a10 */ /* 0x000fca0007f3e0ff */
[----:B------:R-:W-:-:S05]  /*4110*/  IMAD.X R3, RZ, RZ, c[0x0][0x164], P1 ;  /* 0x00005900ff037624 */ /* 0x000fca00008e06ff */
[----:B------:R1:W-:Y:S03]  /*4120*/  STG.E.U8 [R2.64], R5 ;  /* 0x0000000502007986 */ /* 0x0003e6000c101124 */
.L_x_1099:
[----:B------:R-:W-:Y:S05]  /*4130*/  BSYNC B7 ;  /* 0x0000000000077941 */ /* 0x000fea0003800000 */
.L_x_1098:
[----:B------:R-:W2:Y:S01]  /*4140*/  LDG.E R0, [R16.64] ;  /* 0x0000002410007981 */ /* 0x000ea2000c1e1900 */
[----:B------:R-:W-:Y:S01]  /*4150*/  BSSY B6, `(.L_x_1103) ;  /* 0x0000018000067945 */ /* 0x000fe20003800000 */
[C---:B--2---:R-:W-:Y:S02]  /*4160*/  FSETP.GE.FTZ.AND P1, PT, R0.reuse, RZ, PT ;  /* 0x000000ff0000720b */ /* 0x044fe40003f36000 */
[----:B------:R-:W-:-:S13]  /*4170*/  FSETP.GTU.FTZ.AND P0, PT, R0, 1, PT ;  /* 0x3f8000000000780b */ /* 0x000fda0003f1c000 */
[----:B------:R-:W-:Y:S05]  /*4180*/  @!P0 BRA P1, `(.L_x_1104) ;  /* 0x0000014000008947 */ /* 0x000fea0000800000 */
[----:B-1----:R-:W-:Y:S01]  /*4190*/  MOV R2, 0x1a0 ;  /* 0x000001a000027802 */ /* 0x002fe20000000f00 */
[----:B------:R-:W-:Y:S01]  /*41a0*/  HFMA2.MMA R13, -RZ, RZ, 0, 0 ;  /* 0x00000000ff0d7435 */ /* 0x000fe200000001ff */
[----:B------:R-:W-:Y:S01]  /*41b0*/  IMAD.MOV.U32 R4, RZ, RZ, c[0x4][0x188] ;  /* 0x01006200ff047624 */ /* 0x000fe200078e00ff */
[----:B------:R-:W-:Y:S01]  /*41c0*/  MOV R7, c[0x4][0x17c] ;  /* 0x01005f0000077a02 */ /* 0x000fe20000000f00 */
[----:B------:R-:W-:Y:S02]  /*41d0*/  IMAD.MOV.U32 R5, RZ, RZ, c[0x4][0x18c] ;  /* 0x01006300ff057624 */ /* 0x000fe400078e00ff */
[----:B------:R-:W1:Y:S01]  /*41e0*/  LDC.64 R2, c[0x4][R2] ;  /* 0x0100000002027b82 */ /* 0x000e620000000a00 */
        /* <DEDUP_REMOVED lines=14> */
.L_x_1104:
[----:B------:R-:W-:Y:S05]  /*42d0*/  BSYNC B6 ;  /* 0x0000000000067941 */ /* 0x000fea0003800000 */
.L_x_1103:
[----:B-1----:R-:W-:Y:S02]  /*42e0*/  IADD3 R2, R27, 0x2, RZ ;  /* 0x000000021b027810 */ /* 0x002fe40007ffe0ff */
[----:B------:R-:W-:-:S03]  /*42f0*/  ISETP.NE.AND P0, PT, R32, RZ, PT ;  /* 0x000000ff2000720c */ /* 0x000fc60003f05270 */
[----:B------:R-:W-:-:S05]  /*4300*/  IMAD R2, R2, c[0x0][0x1cc], RZ ;  /* 0x0000730002027a24 */ /* 0x000fca00078e02ff */
[----:B------:R-:W-:Y:S02]  /*4310*/  SEL R2, R2, RZ, P0 ;  /* 0x000000ff02027207 */ /* 0x000fe40000000000 */
[----:B-----5:R-:W-:Y:S02]  /*4320*/  FSETP.GTU.FTZ.AND P0, PT, R31, R0, PT ;  /* 0x000000001f00720b */ /* 0x020fe40003f1c000 */
[----:B------:R-:W-:Y:S02]  /*4330*/  IADD3 R2, P1, R2, c[0x0][0x160], RZ ;  /* 0x0000580002027a10 */ /* 0x000fe40007f3e0ff */
[----:B------:R-:W-:-:S03]  /*4340*/  SEL R5, RZ, 0x1, P0 ;  /* 0x00000001ff057807 */ /* 0x000fc60000000000 */
[----:B------:R-:W-:-:S05]  /*4350*/  IMAD.X R3, RZ, RZ, c[0x0][0x164], P1 ;  /* 0x00005900ff037624 */ /* 0x000fca00008e06ff */
[----:B------:R1:W-:Y:S03]  /*4360*/  STG.E.U8 [R2.64], R5 ;  /* 0x0000000502007986 */ /* 0x0003e6000c101124 */
.L_x_6726:
[----:B-1----:R-:W2:Y:S01]  /*4370*/  LDG.E R3, [R22.64] ;  /* 0x0000002416037981 */ /* 0x002ea2000c1e1900 */
        /* <DEDUP_REMOVED lines=24> */
.L_x_1106:
[----:B------:R-:W-:Y:S05]  /*4500*/  BSYNC B6 ;  /* 0x0000000000067941 */ /* 0x000fea0003800000 */
.L_x_1105:
[----:B------:R-:W-:Y:S02]  /*4510*/  IADD3 R0, R27, 0x1, RZ ;  /* 0x000000011b007810 */ /* 0x000fe40007ffe0ff */
[----:B------:R-:W-:-:S03]  /*4520*/  ISETP.GT.AND P0, PT, R28, 0x1, PT ;  /* 0x000000011c00780c */ /* 0x000fc60003f04270 */
[----:B------:R-:W-:-:S05]  /*4530*/  IMAD R0, R0, c[0x0][0x1cc], RZ ;  /* 0x0000730000007a24 */ /* 0x000fca00078e02ff */
[----:B------:R-:W-:Y:S02]  /*4540*/  SEL R0, R0, RZ, P0 ;  /* 0x000000ff00007207 */ /* 0x000fe40000000000 */
[----:B-----5:R-:W-:Y:S02]  /*4550*/  FSETP.GTU.FTZ.AND P0, PT, R30, R3, PT ;  /* 0x000000031e00720b */ /* 0x020fe40003f1c000 */
[----:B------:R-:W-:Y:S02]  /*4560*/  IADD3 R2, P1, R0, c[0x0][0x160], RZ ;  /* 0x0000580000027a10 */ /* 0x000fe40007f3e0ff */
[----:B------:R-:W-:-:S03]  /*4570*/  SEL R5, RZ, 0x1, P0 ;  /* 0x00000001ff057807 */ /* 0x000fc60000000000 */
[----:B------:R-:W-:-:S05]  /*4580*/  IMAD.X R3, RZ, RZ, c[0x0][0x164], P1 ;  /* 0x00005900ff037624 */ /* 0x000fca00008e06ff */
[----:B------:R1:W-:Y:S03]  /*4590*/  STG.E.U8 [R2.64], R5 ;  /* 0x0000000502007986 */ /* 0x0003e6000c101124 */
.L_x_6725:
[----:B------:R-:W-:Y:S05]  /*45a0*/  BSYNC B8 ;  /* 0x0000000000087941 */ /* 0x000fea0003800000 */
.L_x_1096:
        /* <DEDUP_REMOVED lines=25> */
.L_x_1108:
[----:B------:R-:W-:Y:S05]  /*4740*/  BSYNC B6 ;  /* 0x0000000000067941 */ /* 0x000fea0003800000 */
.L_x_1107:
[C---:B-1----:R-:W-:Y:S01]  /*4750*/  IADD3 R3, -R27.reuse, c[0x0][0x310], RZ ;  /* 0x0000c4001b037a10 */ /* 0x042fe20007ffe1ff */
[----:B------:R-:W-:-:S03]  /*4760*/  IMAD R2, R27, c[0x0][0x1cc], RZ ;  /* 0x000073001b027a24 */ /* 0x000fc600078e02ff */
[----:B------:R-:W-:-:S04]  /*4770*/  ISETP.GT.AND P0, PT, R3, RZ, PT ;  /* 0x000000ff0300720c */ /* 0x000fc80003f04270 */
[----:B------:R-:W-:Y:S02]  /*4780*/  SEL R2, R2, RZ, P0 ;  /* 0x000000ff02027207 */ /* 0x000fe40000000000 */
[----:B-----5:R-:W-:Y:S02]  /*4790*/  FSETP.GTU.FTZ.AND P0, PT, R29, R0, PT ;  /* 0x000000001d00720b */ /* 0x020fe40003f1c000 */
[----:B------:R-:W-:Y:S02]  /*47a0*/  IADD3 R2, P1, R2, c[0x0][0x160], RZ ;  /* 0x0000580002027a10 */ /* 0x000fe40007f3e0ff */
[----:B------:R-:W-:-:S03]  /*47b0*/  SEL R5, RZ, 0x1, P0 ;  /* 0x00000001ff057807 */ /* 0x000fc60000000000 */
[----:B------:R-:W-:-:S05]  /*47c0*/  IMAD.X R3, RZ, RZ, c[0x0][0x164], P1 ;  /* 0x00005900ff037624 */ /* 0x000fca00008e06ff */
[----:B------:R1:W-:Y:S01]  /*47d0*/  STG.E.U8 [R2.64], R5 ;  /* 0x0000000502007986 */ /* 0x0003e2000c101124 */
[----:B------:R-:W-:Y:S05]  /*47e0*/  BRA `(.L_x_1100) ;  /* 0x0000001000007947 */ /* 0x000fea0003800000 */
.L_x_6727:
[----:B------:R-:W-:Y:S02]  /*47f0*/  BREAK B8 ;  /* 0x0000000000087942 */ /* 0x000fe40003800000 */
.L_x_1100:
[----:B------:R-:W-:Y:S05]  /*4800*/  BSYNC B9 ;  /* 0x0000000000097941 */ /* 0x000fea0003800000 */
.L_x_1095:
[----:B------:R-:W-:-:S04]  /*4810*/  IMAD.MOV.U32 R0, RZ, RZ, c[0x0][0x0] ;  /* 0x00000000ff007624 */ /* 0x000fc800078e00ff */
[----:B------:R-:W-:-:S04]  /*4820*/  IMAD.SHL.U32 R0, R0, 0x4, RZ ;  /* 0x0000000400007824 */ /* 0x000fc800078e00ff */
[----:B------:R-:W-:-:S05]  /*4830*/  IMAD R27, R0, c[0x0][0xc], R27 ;  /* 0x00000300001b7a24 */ /* 0x000fca00078e021b */
[----:B------:R-:W-:-:S13]  /*4840*/  ISETP.GE.U32.AND P0, PT, R27, c[0x0][0x310], PT ;  /* 0x0000c4001b007a0c */ /* 0x000fda0003f06070 */
[----:B------:R-:W-:Y:S01]  /*4850*/  @P0 CALL.REL.NOINC `(.L_x_1109) ;  /* 0x0000001000000944 */ /* 0x000fe20003c00000 */
[----:B------:R-:W-:Y:S05]  /*4860*/  BRA `(.L_x_1110) ;  /* 0xffffb82000007947 */ /* 0x000fea000383ffff */
.L_x_1109:
[----:B------:R-:W-:Y:S05]  /*4870*/  EXIT ;  /* 0x000000000000794d */ /* 0x000fea0003800000 */
.L_x_1111:
        /* <DEDUP_REMOVED lines=16> */
.L_x_7257:


//--------------------- .text._ZN2at4cuda57_GLOBAL__N__cd6b329d_24_DistributionBernoulli_cu_7537a20d21kernelPointwiseApply2IZNS_6native9templates4cuda28bernoulli_tensor_cuda_kernelIbfEEvRKNS_10TensorBaseES9_NS_15PhiloxCudaStateEEUliRbSB_SB_SB_RKfSD_SD_SD_E_bSC_jLi1ELi2ELi4ELi512ELi2EEEvNS0_6detail10TensorInfoIT0_T2_EENSG_IT1_SI_EESI_T_ --------------------------
	.section	.text._ZN2at4cuda57_GLOBAL__N__cd6b329d_24_DistributionBernoulli_cu_7537a20d21kernelPointwiseApply2IZNS_6native9templates4cuda28bernoulli_tensor_cuda_kernelIbfEEvRKNS_10TensorBaseES9_NS_15PhiloxCudaStateEEUliRbSB_SB_SB_RKfSD_SD_SD_E_bSC_jLi1ELi2ELi4ELi512ELi2EEEvNS0_6detail10TensorInfoIT0_T2_EENSG_IT1_SI_EESI_T_,"ax",@progbits
	.sectioninfo	@"SHI_REGISTERS=37"
	.align	128
.text._ZN2at4cuda57_GLOBAL__N__cd6b329d_24_DistributionBernoulli_cu_7537a20d21kernelPointwiseApply2IZNS_6native9templates4cuda28bernoulli_tensor_cuda_kernelIbfEEvRKNS_10TensorBaseES9_NS_15PhiloxCudaStateEEUliRbSB_SB_SB_RKfSD_SD_SD_E_bSC_jLi1ELi2ELi4ELi512ELi2EEEvNS0_6detail10TensorInfoIT0_T2_EENSG_IT1_SI_EESI_T_:
        .type           _ZN2at4cuda57_GLOBAL__N__cd6b329d_24_DistributionBernoulli_cu_7537a20d21kernelPointwiseApply2IZNS_6native9templates4cuda28bernoulli_tensor_cuda_kernelIbfEEvRKNS_10TensorBaseES9_NS_15PhiloxCudaStateEEUliRbSB_SB_SB_RKfSD_SD_SD_E_bSC_jLi1ELi2ELi4ELi512ELi2EEEvNS0_6detail10TensorInfoIT0_T2_EENSG_IT1_SI_EESI_T_,@function
        .size           _ZN2at4cuda57_GLOBAL__N__cd6b329d_24_DistributionBernoulli_cu_7537a20d21kernelPointwiseApply2IZNS_6native9templates4cuda28bernoulli_tensor_cuda_kernelIbfEEvRKNS_10TensorBaseES9_NS_15PhiloxCudaStateEEUliRbSB_SB_SB_RKfSD_SD_SD_E_bSC_jLi1ELi2ELi4ELi512ELi2EEEvNS0_6detail10TensorInfoIT0_T2_EENSG_IT1_SI_EESI_T_,(.L_x_7258 - _ZN2at4cuda57_GLOBAL__N__cd6b329d_24_DistributionBernoulli_cu_7537a20d21kernelPointwiseApply2IZNS_6native9templates4cuda28bernoulli_tensor_cuda_kernelIbfEEvRKNS_10TensorBaseES9_NS_15PhiloxCudaStateEEUliRbSB_SB_SB_RKfSD_SD_SD_E_bSC_jLi1ELi2ELi4ELi512ELi2EEEvNS0_6detail10TensorInfoIT0_T2_EENSG_IT1_SI_EESI_T_)
        .other          _ZN2at4cuda57_GLOBAL__N__cd6b329d_24_DistributionBernoulli_cu_7537a20d21kernelPointwiseApply2IZNS_6native9templates4cuda28bernoulli_tensor_cuda_kernelIbfEEvRKNS_10TensorBaseES9_NS_15PhiloxCudaStateEEUliRbSB_SB_SB_RKfSD_SD_SD_E_bSC_jLi1ELi2ELi4ELi512ELi2EEEvNS0_6detail10TensorInfoIT0_T2_EENSG_IT1_SI_EESI_T_,@"STO_CUDA_ENTRY STV_DEFAULT"
_ZN2at4cuda57_GLOBAL__N__cd6b329d_24_DistributionBernoulli_cu_7537a20d21kernelPointwiseApply2IZNS_6native9templates4cuda28bernoulli_tensor_cuda_kernelIbfEEvRKNS_10TensorBaseES9_NS_15PhiloxCudaStateEEUliRbSB_SB_SB_RKfSD_SD_SD_E_bSC_jLi1ELi2ELi4ELi512ELi2EEEvNS0_6detail10TensorInfoIT0_T2_EENSG_IT1_SI_EESI_T_:
        /* <DEDUP_REMOVED lines=9> */
.L_x_1137:
        /* <DEDUP_REMOVED lines=10> */
[----:B------:R-:W-:Y:S01]  /*0130*/  IADD3 R30, -R31, c[0x0][0x310], RZ ;  /* 0x0000c4001f1e7a10 */ /* 0x000fe20007ffe1ff */
[----:B------:R-:W-:Y:S01]  /*0140*/  IMAD.MOV.U32 R11, RZ, RZ, c[0x0][0x324] ;  /* 0x0000c900ff0b7624 */ /* 0x000fe200078e00ff */
[----:B------:R-:W-:Y:S01]  /*0150*/  BSSY B0, `(.L_x_1112) ;  /* 0x0000090000007945 */ /* 0x000fe20003800000 */
[----:B------:R-:W-:Y:S01]  /*0160*/  IMAD.HI.U32 R9, R32, -0x326172a9, RZ ;  /* 0xcd9e8d5720097827 */ /* 0x000fe200078e00ff */
[C---:B------:R-:W-:Y:S02]  /*0170*/  ISETP.GE.AND P4, PT, R30.reuse, 0x1, PT ;  /* 0x000000011e00780c */ /* 0x040fe40003f86270 */
[----:B------:R-:W-:Y:S01]  /*0180*/  IMNMX R29, R30, 0x4, PT ;  /* 0x000000041e1d7817 */ /* 0x000fe20003800200 */
[----:B0-----:R-:W-:-:S03]  /*0190*/  IMAD.MOV.U32 R25, RZ, RZ, RZ ;  /* 0x000000ffff197224 */ /* 0x001fc600078e00ff */
[----:B------:R-:W-:Y:S02]  /*01a0*/  ISETP.GE.AND P3, PT, R29, 0x2, PT ;  /* 0x000000021d00780c */ /* 0x000fe40003f66270 */
[----:B--2---:R-:W-:-:S05]  /*01b0*/  @P0 IADD3 R0, P1, R4, c[0x0][0x328], RZ ;  /* 0x0000ca0004000a10 */ /* 0x004fca0007f3e0ff */
[----:B------:R-:W-:Y:S01]  /*01c0*/  @P0 IMAD.X R11, RZ, RZ, R5, P1 ;  /* 0x000000ffff0b0224 */ /* 0x000fe200008e0605 */
[----:B------:R-:W-:-:S04]  /*01d0*/  ISETP.GE.AND P1, PT, R29, 0x4, PT ;  /* 0x000000041d00780c */ /* 0x000fc80003f26270 */
[--C-:B------:R-:W-:Y:S02]  /*01e0*/  SHF.R.U64 R15, R0, 0x2, R11.reuse ;  /* 0x00000002000f7819 */ /* 0x100fe4000000120b */
[----:B------:R-:W-:Y:S01]  /*01f0*/  SHF.R.U32.HI R14, RZ, 0x2, R11 ;  /* 0x00000002ff0e7819 */ /* 0x000fe2000001160b */
[----:B------:R-:W-:Y:S01]  /*0200*/  IMAD R11, R32, -0x326172a9, RZ ;  /* 0xcd9e8d57200b7824 */ /* 0x000fe200078e02ff */
        /* <DEDUP_REMOVED lines=8> */
[----:B------:R-:W-:Y:S02]  /*0290*/  IADD3 R12, R14, 0x1, RZ ;  /* 0x000000010e0c7810 */ /* 0x000fe40007ffe0ff */
[----:B------:R-:W-:Y:S02]  /*02a0*/  LOP3.LUT R19, R8, R11, RZ, 0x3c, !PT ;  /* 0x0000000b08137212 */ /* 0x000fe400078e3cff */
[-C--:B------:R-:W-:Y:S02]  /*02b0*/  LOP3.LUT R10, R5, R3.reuse, RZ, 0x3c, !PT ;  /* 0x00000003050a7212 */ /* 0x080fe400078e3cff */
[----:B------:R-:W-:Y:S01]  /*02c0*/  LOP3.LUT R8, R7, R4, R13, 0x96, !PT ;  /* 0x0000000407087212 */ /* 0x000fe200078e960d */
[----:B------:R-:W-:Y:S01]  /*02d0*/  @P0 IMAD.MOV R12, RZ, RZ, R14 ;  /* 0x000000ffff0c0224 */ /* 0x000fe200078e020e */
[----:B------:R-:W-:Y:S01]  /*02e0*/  LOP3.LUT R15, R15, R3, RZ, 0x3c, !PT ;  /* 0x000000030f0f7212 */ /* 0x000fe200078e3cff */
[----:B------:R-:W-:Y:S01]  /*02f0*/  IMAD.WIDE.U32 R10, R10, -0x326172a9, RZ ;  /* 0xcd9e8d570a0a7825 */ /* 0x000fe200078e00ff */
[----:B------:R-:W-:-:S02]  /*0300*/  IADD3 R7, R2, 0x3c6ef372, RZ ;  /* 0x3c6ef37202077810 */ /* 0x000fc40007ffe0ff */
[----:B------:R-:W-:Y:S01]  /*0310*/  LOP3.LUT R12, R12, R9, R2, 0x96, !PT ;  /* 0x000000090c0c7212 */ /* 0x000fe200078e9602 */
[----:B------:R-:W-:Y:S01]  /*0320*/  IMAD.WIDE.U32 R8, R8, -0x326172a9, RZ ;  /* 0xcd9e8d5708087825 */ /* 0x000fe200078e00ff */
[----:B------:R-:W-:Y:S02]  /*0330*/  IADD3 R5, R4, -0x2daee0ad, RZ ;  /* 0xd2511f5304057810 */ /* 0x000fe40007ffe0ff */
[----:B------:R-:W-:Y:S01]  /*0340*/  LOP3.LUT R18, R19, R11, RZ, 0x3c, !PT ;  /* 0x0000000b13127212 */ /* 0x000fe200078e3cff */
[----:B------:R-:W-:Y:S01]  /*0350*/  IMAD.WIDE.U32 R16, R15, -0x326172a9, RZ ;  /* 0xcd9e8d570f107825 */ /* 0x000fe200078e00ff */
[----:B------:R-:W-:Y:S02]  /*0360*/  LOP3.LUT R4, R9, R10, R7, 0x96, !PT ;  /* 0x0000000a09047212 */ /* 0x000fe400078e9607 */
[----:B------:R-:W-:Y:S01]  /*0370*/  IADD3 R9, R3, 0x32370b8f, RZ ;  /* 0x32370b8f03097810 */ /* 0x000fe20007ffe0ff */
[----:B------:R-:W-:Y:S01]  /*0380*/  IMAD.WIDE.U32 R14, R12, -0x2daee0ad, RZ ;  /* 0xd2511f530c0e7825 */ /* 0x000fe200078e00ff */
[----:B------:R-:W-:-:S02]  /*0390*/  LOP3.LUT R10, R19, R17, RZ, 0x3c, !PT ;  /* 0x00000011130a7212 */ /* 0x000fc400078e3cff */
[----:B------:R-:W-:Y:S01]  /*03a0*/  IADD3 R21, R2, -0x700cb87f, RZ ;  /* 0x8ff3478102157810 */ /* 0x000fe20007ffe0ff */
[----:B------:R-:W-:Y:S01]  /*03b0*/  IMAD.WIDE.U32 R18, R18, -0x2daee0ad, RZ ;  /* 0xd2511f5312127825 */ /* 0x000fe200078e00ff */
[----:B------:R-:W-:Y:S02]  /*03c0*/  LOP3.LUT R13, R15, R5, R13, 0x96, !PT ;  /* 0x000000050f0d7212 */ /* 0x000fe400078e960d */
[C---:B------:R-:W-:Y:S01]  /*03d0*/  IADD3 R15, R3.reuse, 0x76cf5d0a, RZ ;  /* 0x76cf5d0a030f7810 */ /* 0x040fe20007ffe0ff */
[----:B------:R-:W-:Y:S01]  /*03e0*/  IMAD.WIDE.U32 R10, R10, -0x2daee0ad, RZ ;  /* 0xd2511f530a0a7825 */ /* 0x000fe200078e00ff */
[----:B------:R-:W-:Y:S02]  /*03f0*/  IADD3 R23, R3, -0x695add53, RZ ;  /* 0x96a522ad03177810 */ /* 0x000fe40007ffe0ff */
[--C-:B------:R-:W-:Y:S01]  /*0400*/  LOP3.LUT R19, R19, R6, R15.reuse, 0x96, !PT ;  /* 0x0000000613137212 */ /* 0x100fe200078e960f */
[----:B------:R-:W-:Y:S01]  /*0410*/  IMAD.WIDE.U32 R4, R4, -0x2daee0ad, RZ ;  /* 0xd2511f5304047825 */ /* 0x000fe200078e00ff */
[----:B------:R-:W-:-:S02]  /*0420*/  LOP3.LUT R15, R11, R14, R15, 0x96, !PT ;  /* 0x0000000e0b0f7212 */ /* 0x000fc400078e960f */
[C---:B------:R-:W-:Y:S01]  /*0430*/  IADD3 R11, R2.reuse, -0x255992d5, RZ ;  /* 0xdaa66d2b020b7810 */ /* 0x040fe20007ffe0ff */
[----:B------:R-:W-:Y:S01]  /*0440*/  IMAD.WIDE.U32 R12, R13, -0x326172a9, RZ ;  /* 0xcd9e8d570d0c7825 */ /* 0x000fe200078e00ff */
[----:B------:R-:W-:Y:S02]  /*0450*/  LOP3.LUT R6, R5, R18, R9, 0x96, !PT ;  /* 0x0000001205067212 */ /* 0x000fe400078e9609 */
[----:B------:R-:W-:Y:S01]  /*0460*/  IADD3 R5, R2, 0x78dde6e4, RZ ;  /* 0x78dde6e402057810 */ /* 0x000fe20007ffe0ff */
[----:B------:R-:W-:Y:S01]  /*0470*/  IMAD.WIDE.U32 R18, R19, -0x326172a9, RZ ;  /* 0xcd9e8d5713127825 */ /* 0x000fe200078e00ff */
[----:B------:R-:W-:Y:S02]  /*0480*/  LOP3.LUT R16, R13, R16, R7, 0x96, !PT ;  /* 0x000000100d107212 */ /* 0x000fe400078e9607 */
[----:B------:R-:W-:Y:S01]  /*0490*/  LOP3.LUT R0, R0, 0x3, RZ, 0xc0, !PT ;  /* 0x0000000300007812 */ /* 0x000fe200078ec0ff */
[----:B------:R-:W-:Y:S01]  /*04a0*/  IMAD.WIDE.U32 R14, R15, -0x326172a9, RZ ;  /* 0xcd9e8d570f0e7825 */ /* 0x000fe200078e00ff */
[----:B------:R-:W-:-:S02]  /*04b0*/  LOP3.LUT R19, R19, R8, R11, 0x96, !PT ;  /* 0x0000000813137212 */ /* 0x000fc400078e960b */
[----:B------:R-:W-:Y:S01]  /*04c0*/  ISETP.GE.AND P0, PT, R29, 0x3, PT ;  /* 0x000000031d00780c */ /* 0x000fe20003f06270 */
        /* <DEDUP_REMOVED lines=8> */
[----:B------:R-:W-:Y:S01]  /*0550*/  ISETP.NE.AND P2, PT, R0, 0x1, PT ;  /* 0x000000010000780c */ /* 0x000fe20003f45270 */
[----:B------:R-:W-:Y:S01]  /*0560*/  IMAD.WIDE.U32 R10, R11, -0x2daee0ad, RZ ;  /* 0xd2511f530b0a7825 */ /* 0x000fe200078e00ff */
[----:B------:R-:W-:-:S03]  /*0570*/  LOP3.LUT R19, R19, R4, R15, 0x96, !PT ;  /* 0x0000000413137212 */ /* 0x000fc600078e960f */
        /* <DEDUP_REMOVED lines=14> */
[----:B------:R-:W-:Y:S02]  /*0660*/  LOP3.LUT R11, R5, R18, R9, 0x96, !PT ;  /* 0x00000012050b7212 */ /* 0x000fe400078e9609 */
[----:B------:R-:W-:Y:S01]  /*0670*/  IADD3 R5, R3, 0x1fd5c5a3, RZ ;  /* 0x1fd5c5a303057810 */ /* 0x000fe20007ffe0ff */
[----:B------:R-:W-:Y:S01]  /*0680*/  IMAD.WIDE.U32 R12, R12, -0x2daee0ad, RZ ;  /* 0xd2511f530c0c7825 */ /* 0x000fe200078e00ff */
[----:B------:R-:W-:-:S03]  /*0690*/  LOP3.LUT R18, R17, R10, R7, 0x96, !PT ;  /* 0x0000000a11127212 */ /* 0x000fc600078e9607 */
[----:B------:R-:W-:-:S04]  /*06a0*/  IMAD.WIDE.U32 R6, R6, -0x2daee0ad, RZ ;  /* 0xd2511f5306067825 */ /* 0x000fc800078e00ff */
[----:B------:R-:W-:Y:S01]  /*06b0*/  IMAD.WIDE.U32 R10, R11, -0x2daee0ad, RZ ;  /* 0xd2511f530b0a7825 */ /* 0x000fe200078e00ff */
[--C-:B------:R-:W-:Y:S02]  /*06c0*/  LOP3.LUT R8, R7, R8, R15.reuse, 0x96, !PT ;  /* 0x0000000807087212 */ /* 0x100fe400078e960f */
[----:B------:R-:W-:Y:S01]  /*06d0*/  LOP3.LUT R7, R13, R16, R15, 0x96, !PT ;  /* 0x000000100d077212 */ /* 0x000fe200078e960f */
[----:B------:R-:W-:Y:S01]  /*06e0*/  IMAD.WIDE.U32 R18, R18, -0x326172a9, RZ ;  /* 0xcd9e8d5712127825 */ /* 0x000fe200078e00ff */
[----:B------:R-:W-:Y:S02]  /*06f0*/  LOP3.LUT R13, R11, R6, R5, 0x96, !PT ;  /* 0x000000060b0d7212 */ /* 0x000fe400078e9605 */
[C---:B------:R-:W-:Y:S01]  /*0700*/  IADD3 R11, R2.reuse, 0x5384540f, RZ ;  /* 0x5384540f020b7810 */ /* 0x040fe20007ffe0ff */
[----:B------:R-:W-:Y:S01]  /*0710*/  IMAD.WIDE.U32 R6, R7, -0x326172a9, RZ ;  /* 0xcd9e8d5707067825 */ /* 0x000fe200078e00ff */
[----:B------:R-:W-:Y:S02]  /*0720*/  LOP3.LUT R17, R19, R14, R9, 0x96, !PT ;  /* 0x0000000e13117212 */ /* 0x000fe400078e9609 */
[----:B------:R-:W-:Y:S01]  /*0730*/  IADD3 R19, R2, -0xe443238, RZ ;  /* 0xf1bbcdc802137810 */ /* 0x000fe20007ffe0ff */
[----:B------:R-:W-:-:S04]  /*0740*/  IMAD.WIDE.U32 R14, R8, -0x326172a9, RZ ;  /* 0xcd9e8d57080e7825 */ /* 0x000fc800078e00ff */
[----:B------:R-:W-:Y:S01]  /*0750*/  IMAD.WIDE.U32 R8, R13, -0x326172a9, RZ ;  /* 0xcd9e8d570d087825 */ /* 0x000fe200078e00ff */
[--C-:B------:R-:W-:Y:S02]  /*0760*/  LOP3.LUT R16, R15, R4, R11.reuse, 0x96, !PT ;  /* 0x000000040f107212 */ /* 0x100fe400078e960b */
[----:B------:R-:W-:Y:S01]  /*0770*/  LOP3.LUT R11, R7, R18, R11, 0x96, !PT ;  /* 0x00000012070b7212 */ /* 0x000fe200078e960b */
[----:B------:R-:W-:Y:S01]  /*0780*/  IMAD.MOV.U32 R18, RZ, RZ, 0x4 ;  /* 0x00000004ff127424 */ /* 0x000fe200078e00ff */
[----:B------:R-:W-:Y:S01]  /*0790*/  LOP3.LUT R4, R9, R14, R19, 0x96, !PT ;  /* 0x0000000e09047212 */ /* 0x000fe200078e9613 */
[----:B------:R-:W-:Y:S01]  /*07a0*/  IMAD.WIDE.U32 R14, R17, -0x2daee0ad, RZ ;  /* 0xd2511f53110e7825 */ /* 0x000fe200078e00ff */
[----:B------:R-:W-:-:S03]  /*07b0*/  IADD3 R7, R3, -0x24c28bd8, RZ ;  /* 0xdb3d742803077810 */ /* 0x000fc60007ffe0ff */
        /* <DEDUP_REMOVED lines=12> */
[----:B------:R-:W-:Y:S01]  /*0880*/  IMAD.WIDE.U32 R6, R7, -0x326172a9, RZ ;  /* 0xcd9e8d5707067825 */ /* 0x000fe200078e00ff */
[----:B------:R-:W-:-:S03]  /*0890*/  LOP3.LUT R10, R19, R10, R23, 0x96, !PT ;  /* 0x0000000a130a7212 */ /* 0x000fc600078e9617 */
[----:B------:R-:W-:Y:S01]  /*08a0*/  IMAD.MOV.U32 R23, RZ, RZ, RZ ;  /* 0x000000ffff177224 */ /* 0x000fe200078e00ff */
[----:B------:R-:W-:Y:S01]  /*08b0*/  LOP3.LUT R12, R7, R12, R21, 0x96, !PT ;  /* 0x0000000c070c7212 */ /* 0x000fe200078e9615 */
[----:B------:R-:W-:Y:S02]  /*08c0*/  IMAD.MOV.U32 R19, RZ, RZ, RZ ;  /* 0x000000ffff137224 */ /* 0x000fe400078e00ff */
[----:B------:R-:W-:Y:S01]  /*08d0*/  IMAD.MOV.U32 R17, RZ, RZ, RZ ;  /* 0x000000ffff117224 */ /* 0x000fe200078e00ff */
        /* <DEDUP_REMOVED lines=23> */
.L_x_1113:
[----:B------:R-:W-:Y:S05]  /*0a50*/  BSYNC B0 ;  /* 0x0000000000007941 */ /* 0x000fea0003800000 */
.L_x_1112:
        /* <DEDUP_REMOVED lines=25> */
.L_x_1115:
[----:B------:R-:W-:Y:S05]  /*0bf0*/  BSYNC B0 ;  /* 0x0000000000007941 */ /* 0x000fea0003800000 */
.L_x_1114:
        /* <DEDUP_REMOVED lines=25> */
.L_x_1117:
[----:B------:R-:W-:Y:S05]  /*0d90*/  BSYNC B0 ;  /* 0x0000000000007941 */ /* 0x000fea0003800000 */
.L_x_1116:
        /* <DEDUP_REMOVED lines=25> */
.L_x_1119:
[----:B------:R-:W-:Y:S05]  /*0f30*/  BSYNC B0 ;  /* 0x0000000000007941 */ /* 0x000fea0003800000 */
.L_x_1118:
[----:B------:R-:W-:-:S04]  /*0f40*/  IMAD.WIDE.U32 R24, R25, R18, c[0x0][0x238] ;  /* 0x00008e0019187625 */ /* 0x000fc800078e0012 */
[----:B------:R-:W-:-:S04]  /*0f50*/  IMAD.WIDE.U32 R22, R23, R18, c[0x0][0x238] ;  /* 0x00008e0017167625 */ /* 0x000fc800078e0012 */
[----:B------:R-:W-:-:S04]  /*0f60*/  IMAD.WIDE.U32 R16, R17, R18, c[0x0][0x238] ;  /* 0x00008e0011107625 */ /* 0x000fc800078e0012 */
[----:B------:R-:W-:-:S04]  /*0f70*/  IMAD.WIDE.U32 R18, R19, R18, c[0x0][0x238] ;  /* 0x00008e0013127625 */ /* 0x000fc800078e0012 */
        /* <DEDUP_REMOVED lines=16> */
.L_x_1121:
[----:B------:R-:W-:Y:S02]  /*1080*/  IMAD.MOV.U32 R14, RZ, RZ, R12 ;  /* 0x000000ffff0e7224 */ /* 0x000fe400078e000c */
[----:B------:R-:W-:Y:S02]  /*1090*/  IMAD.MOV.U32 R13, RZ, RZ, R4 ;  /* 0x000000ffff0d7224 */ /* 0x000fe400078e0004 */
[----:B------:R-:W-:-:S02]  /*10a0*/  IMAD.MOV.U32 R11, RZ, RZ, R9 ;  /* 0x000000ffff0b7224 */ /* 0x000fc400078e0009 */
[----:B------:R-:W-:-:S04]  /*10b0*/  IMAD.MOV.U32 R12, RZ, RZ, R6 ;  /* 0x000000ffff0c7224 */ /* 0x000fc800078e0006 */
.L_x_1120:
        /* <DEDUP_REMOVED lines=19> */
.L_x_6728:
[----:B------:R-:W-:Y:S05]  /*11f0*/  BRX R2 -0x1200                                                                                                                                                                                                                                                                                                                                                                                                                                                                               (*"BRANCH_TARGETS .L_x_6729,.L_x_6730,.L_x_6731"*) ;  /* 0xffffee0002007949 */ /* 0x000fea000383ffff */
.L_x_1124:
        /* <DEDUP_REMOVED lines=32> */
.L_x_1129:
[----:B------:R-:W-:Y:S05]  /*1400*/  BSYNC B6 ;  /* 0x0000000000067941 */ /* 0x000fea0003800000 */
.L_x_1128:
[----:B------:R-:W-:Y:S02]  /*1410*/  IADD3 R0, R31, 0x3, RZ ;  /* 0x000000031f007810 */ /* 0x000fe40007ffe0ff */
[----:B-----5:R-:W-:-:S03]  /*1420*/  FSETP.GTU.FTZ.AND P0, PT, R34, R3, PT ;  /* 0x000000032200720b */ /* 0x020fc60003f1c000 */
[----:B------:R-:W-:Y:S01]  /*1430*/  IMAD R0, R0, c[0x0][0x1cc], RZ ;  /* 0x0000730000007a24 */ /* 0x000fe200078e02ff */
[----:B------:R-:W-:-:S04]  /*1440*/  SEL R5, RZ, 0x1, P0 ;  /* 0x00000001ff057807 */ /* 0x000fc80000000000 */
[----:B------:R-:W-:-:S05]  /*1450*/  IADD3 R2, P1, R0, c[0x0][0x160], RZ ;  /* 0x0000580000027a10 */ /* 0x000fca0007f3e0ff */
[----:B------:R-:W-:-:S05]  /*1460*/  IMAD.X R3, RZ, RZ, c[0x0][0x164], P1 ;  /* 0x00005900ff037624 */ /* 0x000fca00008e06ff */
[----:B------:R1:W-:Y:S03]  /*1470*/  STG.E.U8 [R2.64], R5 ;  /* 0x0000000502007986 */ /* 0x0003e6000c101124 */
.L_x_1126:
[----:B------:R-:W-:Y:S05]  /*1480*/  BSYNC B7 ;  /* 0x0000000000077941 */ /* 0x000fea0003800000 */
.L_x_1125:
        /* <DEDUP_REMOVED lines=25> */
.L_x_1131:
[----:B------:R-:W-:Y:S05]  /*1620*/  BSYNC B6 ;  /* 0x0000000000067941 */ /* 0x000fea0003800000 */
.L_x_1130:
[----:B------:R-:W-:Y:S02]  /*1630*/  IADD3 R0, R31, 0x2, RZ ;  /* 0x000000021f007810 */ /* 0x000fe40007ffe0ff */
        /* <DEDUP_REMOVED lines=8> */
.L_x_6730:
[----:B------:R-:W2:Y:S01]  /*16c0*/  LDG.E R0, [R22.64] ;  /* 0x0000002416007981 */ /* 0x000ea2000c1e1900 */
[----:B------:R-:W-:Y:S01]  /*16d0*/  BSSY B6, `(.L_x_1132) ;  /* 0x0000018000067945 */ /* 0x000fe20003800000 */
[C---:B--2---:R-:W-:Y:S02]  /*16e0*/  FSETP.GE.FTZ.AND P1, PT, R0.reuse, RZ, PT ;  /* 0x000000ff0000720b */ /* 0x044fe40003f36000 */
[----:B------:R-:W-:-:S13]  /*16f0*/  FSETP.GTU.FTZ.AND P0, PT, R0, 1, PT ;  /* 0x3f8000000000780b */ /* 0x000fda0003f1c000 */
[----:B------:R-:W-:Y:S05]  /*1700*/  @!P0 BRA P1, `(.L_x_1133) ;  /* 0x0000014000008947 */ /* 0x000fea0000800000 */
[----:B-1----:R-:W-:Y:S01]  /*1710*/  MOV R2, 0x1a0 ;  /* 0x000001a000027802 */ /* 0x002fe20000000f00 */
        /* <DEDUP_REMOVED lines=19> */
.L_x_1133:
[----:B------:R-:W-:Y:S05]  /*1850*/  BSYNC B6 ;  /* 0x0000000000067941 */ /* 0x000fea0003800000 */
.L_x_1132:
[----:B-1----:R-:W-:Y:S02]  /*1860*/  IADD3 R2, R31, 0x1, RZ ;  /* 0x000000011f027810 */ /* 0x002fe40007ffe0ff */
        /* <DEDUP_REMOVED lines=8> */
.L_x_6729:
[----:B------:R-:W-:Y:S05]  /*18f0*/  BSYNC B8 ;  /* 0x0000000000087941 */ /* 0x000fea0003800000 */
.L_x_1123:
        /* <DEDUP_REMOVED lines=25> */
.L_x_1135:
[----:B------:R-:W-:Y:S05]  /*1a90*/  BSYNC B6 ;  /* 0x0000000000067941 */ /* 0x000fea0003800000 */
.L_x_1134:
[----:B------:R-:W-:Y:S01]  /*1aa0*/  IMAD R0, R31, c[0x0][0x1cc], RZ ;  /* 0x000073001f007a24 */ /* 0x000fe200078e02ff */
        /* <DEDUP_REMOVED lines=8> */
.L_x_6731:
[----:B------:R-:W-:Y:S02]  /*1b30*/  BREAK B8 ;  /* 0x0000000000087942 */ /* 0x000fe40003800000 */
.L_x_1127:
[----:B------:R-:W-:Y:S05]  /*1b40*/  BSYNC B9 ;  /* 0x0000000000097941 */ /* 0x000fea0003800000 */
.L_x_1122:
[----:B------:R-:W-:-:S04]  /*1b50*/  IMAD.MOV.U32 R0, RZ, RZ, c[0x0][0x0] ;  /* 0x00000000ff007624 */ /* 0x000fc800078e00ff */
[----:B------:R-:W-:-:S04]  /*1b60*/  IMAD.SHL.U32 R0, R0, 0x4, RZ ;  /* 0x0000000400007824 */ /* 0x000fc800078e00ff */
[----:B------:R-:W-:-:S05]  /*1b70*/  IMAD R31, R0, c[0x0][0xc], R31 ;  /* 0x00000300001f7a24 */ /* 0x000fca00078e021f */
[----:B------:R-:W-:-:S13]  /*1b80*/  ISETP.GE.U32.AND P0, PT, R31, c[0x0][0x310], PT ;  /* 0x0000c4001f007a0c */ /* 0x000fda0003f06070 */
[----:B------:R-:W-:Y:S01]  /*1b90*/  @P0 CALL.REL.NOINC `(.L_x_1136) ;  /* 0x0000001000000944 */ /* 0x000fe20003c00000 */
[----:B------:R-:W-:Y:S05]  /*1ba0*/  BRA `(.L_x_1137) ;  /* 0xffffe4e000007947 */ /* 0x000fea000383ffff */
.L_x_1136:
[----:B------:R-:W-:Y:S05]  /*1bb0*/  EXIT ;  /* 0x000000000000794d */ /* 0x000fea0003800000 */
.L_x_1138:
        /* <DEDUP_REMOVED lines=12> */
.L_x_7258:


//--------------------- .text._ZN2at4cuda57_GLOBAL__N__cd6b329d_24_DistributionBernoulli_cu_7537a20d21kernelPointwiseApply2IZNS_6native9templates4cuda28bernoulli_tensor_cuda_kernelIbfEEvRKNS_10TensorBaseES9_NS_15PhiloxCudaStateEEUliRbSB_SB_SB_RKfSD_SD_SD_E_bSC_jLi1ELi1ELi4ELi512ELi2EEEvNS0_6detail10TensorInfoIT0_T2_EENSG_IT1_SI_EESI_T_ --------------------------
	.section	.text._ZN2at4cuda57_GLOBAL__N__cd6b329d_24_DistributionBernoulli_cu_7537a20d21kernelPointwiseApply2IZNS_6native9templates4cuda28bernoulli_tensor_cuda_kernelIbfEEvRKNS_10TensorBaseES9_NS_15PhiloxCudaStateEEUliRbSB_SB_SB_RKfSD_SD_SD_E_bSC_jLi1ELi1ELi4ELi512ELi2EEEvNS0_6detail10TensorInfoIT0_T2_EENSG_IT1_SI_EESI_T_,"ax",@progbits
	.sectioninfo	@"SHI_REGISTERS=38"
	.align	128
.text._ZN2at4cuda57_GLOBAL__N__cd6b329d_24_DistributionBernoulli_cu_7537a20d21kernelPointwiseApply2IZNS_6native9templates4cuda28bernoulli_tensor_cuda_kernelIbfEEvRKNS_10TensorBaseES9_NS_15PhiloxCudaStateEEUliRbSB_SB_SB_RKfSD_SD_SD_E_bSC_jLi1ELi1ELi4ELi512ELi2EEEvNS0_6detail10TensorInfoIT0_T2_EENSG_IT1_SI_EESI_T_:
        .type           _ZN2at4cuda57_GLOBAL__N__cd6b329d_24_DistributionBernoulli_cu_7537a20d21kernelPointwiseApply2IZNS_6native9templates4cuda28bernoulli_tensor_cuda_kernelIbfEEvRKNS_10TensorBaseES9_NS_15PhiloxCudaStateEEUliRbSB_SB_SB_RKfSD_SD_SD_E_bSC_jLi1ELi1ELi4ELi512ELi2EEEvNS0_6detail10TensorInfoIT0_T2_EENSG_IT1_SI_EESI_T_,@function
        .size           _ZN2at4cuda57_GLOBAL__N__cd6b329d_24_DistributionBernoulli_cu_7537a20d21kernelPointwiseApply2IZNS_6native9templates4cuda28bernoulli_tensor_cuda_kernelIbfEEvRKNS_10TensorBaseES9_NS_15PhiloxCudaStateEEUliRbSB_SB_SB_RKfSD_SD_SD_E_bSC_jLi1ELi1ELi4ELi512ELi2EEEvNS0_6detail10TensorInfoIT0_T2_EENSG_IT1_SI_EESI_T_,(.L_x_7259 - _ZN2at4cuda57_GLOBAL__N__cd6b329d_24_DistributionBernoulli_cu_7537a20d21kernelPointwiseApply2IZNS_6native9templates4cuda28bernoulli_tensor_cuda_kernelIbfEEvRKNS_10TensorBaseES9_NS_15PhiloxCudaStateEEUliRbSB_SB_SB_RKfSD_SD_SD_E_bSC_jLi1ELi1ELi4ELi512ELi2EEEvNS0_6detail10TensorInfoIT0_T2_EENSG_IT1_SI_EESI_T_)
        .other          _ZN2at4cuda57_GLOBAL__N__cd6b329d_24_DistributionBernoulli_cu_7537a20d21kernelPointwiseApply2IZNS_6native9templates4cuda28bernoulli_tensor_cuda_kernelIbfEEvRKNS_10TensorBaseES9_NS_15PhiloxCudaStateEEUliRbSB_SB_SB_RKfSD_SD_SD_E_bSC_jLi1ELi1ELi4ELi512ELi2EEEvNS0_6detail10TensorInfoIT0_T2_EENSG_IT1_SI_EESI_T_,@"STO_CUDA_ENTRY STV_DEFAULT"
_ZN2at4cuda57_GLOBAL__N__cd6b329d_24_DistributionBernoulli_cu_7537a20d21kernelPointwiseApply2IZNS_6native9templates4cuda28bernoulli_tensor_cuda_kernelIbfEEvRKNS_10TensorBaseES9_NS_15PhiloxCudaStateEEUliRbSB_SB_SB_RKfSD_SD_SD_E_bSC_jLi1ELi1ELi4ELi512ELi2EEEvNS0_6detail10TensorInfoIT0_T2_EENSG_IT1_SI_EESI_T_:
        /* <DEDUP_REMOVED lines=9> */
.L_x_1156:
        /* <DEDUP_REMOVED lines=9> */
[----:B------:R-:W-:Y:S02]  /*0120*/  IMAD.MOV.U32 R0, RZ, RZ, c[0x0][0x320] ;  /* 0x0000c800ff007624 */ /* 0x000fe400078e00ff */
[----:B------:R-:W-:Y:S01]  /*0130*/  IMAD.MOV.U32 R9, RZ, RZ, c[0x0][0x324] ;  /* 0x0000c900ff097624 */ /* 0x000fe200078e00ff */
[----:B--2---:R-:W-:-:S04]  /*0140*/  @P0 IADD3 R0, P1, R4, c[0x0][0x328], RZ ;  /* 0x0000ca0004000a10 */ /* 0x004fc80007f3e0ff */
[----:B------:R-:W-:Y:S01]  /*0150*/  LOP3.LUT R20, R0, 0x3, RZ, 0xc0, !PT ;  /* 0x0000000300147812 */ /* 0x000fe200078ec0ff */
[----:B------:R-:W-:Y:S02]  /*0160*/  @P0 IMAD.X R9, RZ, RZ, R5, P1 ;  /* 0x000000ffff090224 */ /* 0x000fe400008e0605 */
[----:B------:R-:W-:-:S03]  /*0170*/  IMAD.HI.U32 R5, R30, -0x326172a9, RZ ;  /* 0xcd9e8d571e057827 */ /* 0x000fc600078e00ff */
[--C-:B------:R-:W-:Y:S02]  /*0180*/  SHF.R.U64 R12, R0, 0x2, R9.reuse ;  /* 0x00000002000c7819 */ /* 0x100fe40000001209 */
[----:B------:R-:W-:Y:S01]  /*0190*/  SHF.R.U32.HI R10, RZ, 0x2, R9 ;  /* 0x00000002ff0a7819 */ /* 0x000fe20000011609 */
[----:B------:R-:W-:Y:S01]  /*01a0*/  IMAD R9, R30, -0x326172a9, RZ ;  /* 0xcd9e8d571e097824 */ /* 0x000fe200078e02ff */
[C---:B------:R-:W-:Y:S01]  /*01b0*/  IADD3 R8, R12.reuse, 0x1, RZ ;  /* 0x000000010c087810 */ /* 0x040fe20007ffe0ff */
[----:B------:R-:W-:Y:S01]  /*01c0*/  IMAD.WIDE.U32 R12, R12, -0x2daee0ad, RZ ;  /* 0xd2511f530c0c7825 */ /* 0x000fe200078e00ff */
[----:B---3--:R-:W-:Y:S02]  /*01d0*/  IADD3 R4, R2, -0x61c88647, RZ ;  /* 0x9e3779b902047810 */ /* 0x008fe40007ffe0ff */
[C---:B------:R-:W-:Y:S01]  /*01e0*/  ISETP.NE.AND P0, PT, R8.reuse, RZ, PT ;  /* 0x000000ff0800720c */ /* 0x040fe20003f05270 */
[----:B------:R-:W-:Y:S01]  /*01f0*/  IMAD.HI.U32 R7, R8, -0x2daee0ad, RZ ;  /* 0xd2511f5308077827 */ /* 0x000fe200078e00ff */
[----:B------:R-:W-:-:S02]  /*0200*/  IADD3 R6, R10, 0x1, RZ ;  /* 0x000000010a067810 */ /* 0x000fc40007ffe0ff */
[----:B0-----:R-:W-:Y:S02]  /*0210*/  LOP3.LUT R17, R4, R9, RZ, 0x3c, !PT ;  /* 0x0000000904117212 */ /* 0x001fe400078e3cff */
[----:B------:R-:W-:Y:S02]  /*0220*/  LOP3.LUT R4, R5, R10, R2, 0x96, !PT ;  /* 0x0000000a05047212 */ /* 0x000fe400078e9602 */
[-C--:B------:R-:W-:Y:S02]  /*0230*/  LOP3.LUT R8, R13, R3.reuse, RZ, 0x3c, !PT ;  /* 0x000000030d087212 */ /* 0x080fe400078e3cff */
[----:B------:R-:W-:Y:S02]  /*0240*/  IADD3 R15, R3, -0x4498517b, RZ ;  /* 0xbb67ae85030f7810 */ /* 0x000fe40007ffe0ff */
[----:B------:R-:W-:Y:S01]  /*0250*/  IADD3 R13, R12, -0x2daee0ad, RZ ;  /* 0xd2511f530c0d7810 */ /* 0x000fe20007ffe0ff */
[----:B------:R-:W-:Y:S01]  /*0260*/  @P0 IMAD.MOV R6, RZ, RZ, R10 ;  /* 0x000000ffff060224 */ /* 0x000fe200078e020a */
[----:B------:R-:W-:Y:S01]  /*0270*/  LOP3.LUT R10, R7, R3, RZ, 0x3c, !PT ;  /* 0x00000003070a7212 */ /* 0x000fe200078e3cff */
        /* <DEDUP_REMOVED lines=25> */
[----:B------:R-:W-:Y:S01]  /*0410*/  IADD3 R5, R2, 0x78dde6e4, RZ ;  /* 0x78dde6e402057810 */ /* 0x000fe20007ffe0ff */
[----:B------:R-:W-:Y:S01]  /*0420*/  IMAD.WIDE.U32 R8, R17, -0x2daee0ad, RZ ;  /* 0xd2511f5311087825 */ /* 0x000fe200078e00ff */
[--C-:B------:R-:W-:Y:S02]  /*0430*/  LOP3.LUT R17, R7, R12, R13.reuse, 0x96, !PT ;  /* 0x0000000c07117212 */ /* 0x100fe400078e960d */
[----:B------:R-:W-:Y:S01]  /*0440*/  LOP3.LUT R19, R11, R16, R13, 0x96, !PT ;  /* 0x000000100b137212 */ /* 0x000fe200078e960d */
[----:B------:R-:W-:Y:S01]  /*0450*/  IMAD.WIDE.U32 R12, R14, -0x326172a9, RZ ;  /* 0xcd9e8d570e0c7825 */ /* 0x000fe200078e00ff */
[----:B------:R-:W-:Y:S02]  /*0460*/  LOP3.LUT R15, R9, R18, R15, 0x96, !PT ;  /* 0x00000012090f7212 */ /* 0x000fe400078e960f */
[----:B------:R-:W-:Y:S01]  /*0470*/  IADD3 R7, R3, -0x126145ec, RZ ;  /* 0xed9eba1403077810 */ /* 0x000fe20007ffe0ff */
[----:B------:R-:W-:Y:S01]  /*0480*/  IMAD.WIDE.U32 R16, R17, -0x2daee0ad, RZ ;  /* 0xd2511f5311107825 */ /* 0x000fe200078e00ff */
[----:B------:R-:W-:-:S02]  /*0490*/  LOP3.LUT R6, R13, R6, R5, 0x96, !PT ;  /* 0x000000060d067212 */ /* 0x000fc400078e9605 */
[----:B------:R-:W-:Y:S01]  /*04a0*/  IADD3 R13, R2, 0x1715609d, RZ ;  /* 0x1715609d020d7810 */ /* 0x000fe20007ffe0ff */
[----:B------:R-:W-:Y:S01]  /*04b0*/  IMAD.WIDE.U32 R18, R19, -0x2daee0ad, RZ ;  /* 0xd2511f5313127825 */ /* 0x000fe200078e00ff */
[----:B------:R-:W-:-:S03]  /*04c0*/  LOP3.LUT R9, R17, R4, R7, 0x96, !PT ;  /* 0x0000000411097212 */ /* 0x000fc600078e9607 */
[----:B------:R-:W-:Y:S01]  /*04d0*/  IMAD.WIDE.U32 R14, R15, -0x326172a9, RZ ;  /* 0xcd9e8d570f0e7825 */ /* 0x000fe200078e00ff */
[----:B------:R-:W-:-:S03]  /*04e0*/  LOP3.LUT R11, R19, R8, R7, 0x96, !PT ;  /* 0x00000008130b7212 */ /* 0x000fc600078e9607 */
[----:B------:R-:W-:Y:S01]  /*04f0*/  IMAD.WIDE.U32 R8, R9, -0x326172a9, RZ ;  /* 0xcd9e8d5709087825 */ /* 0x000fe200078e00ff */
[----:B------:R-:W-:Y:S02]  /*0500*/  LOP3.LUT R7, R15, R10, R5, 0x96, !PT ;  /* 0x0000000a0f077212 */ /* 0x000fe400078e9605 */
[----:B------:R-:W-:Y:S01]  /*0510*/  IADD3 R15, R3, -0x56f99767, RZ ;  /* 0xa9066899030f7810 */ /* 0x000fe20007ffe0ff */
        /* <DEDUP_REMOVED lines=10> */
[----:B------:R-:W-:-:S03]  /*05c0*/  IMAD.WIDE.U32 R14, R5, -0x2daee0ad, RZ ;  /* 0xd2511f53050e7825 */ /* 0x000fc600078e00ff */
[----:B------:R-:W-:Y:S01]  /*05d0*/  LOP3.LUT R5, R13, R8, R7, 0x96, !PT ;  /* 0x000000080d057212 */ /* 0x000fe200078e9607 */
[----:B------:R-:W-:Y:S01]  /*05e0*/  IMAD.WIDE.U32 R18, R19, -0x2daee0ad, RZ ;  /* 0xd2511f5313127825 */ /* 0x000fe200078e00ff */
[--C-:B------:R-:W-:Y:S02]  /*05f0*/  LOP3.LUT R8, R15, R4, R9.reuse, 0x96, !PT ;  /* 0x000000040f087212 */ /* 0x100fe400078e9609 */
[----:B------:R-:W-:Y:S01]  /*0600*/  IADD3 R13, R2, 0x5384540f, RZ ;  /* 0x5384540f020d7810 */ /* 0x000fe20007ffe0ff */
        /* <DEDUP_REMOVED lines=8> */
[----:B------:R-:W-:Y:S02]  /*0690*/  LOP3.LUT R13, R11, R16, R13, 0x96, !PT ;  /* 0x000000100b0d7212 */ /* 0x000fe400078e960d */
[C---:B------:R-:W-:Y:S01]  /*06a0*/  IADD3 R11, R2.reuse, -0x700cb87f, RZ ;  /* 0x8ff34781020b7810 */ /* 0x040fe20007ffe0ff */
[----:B------:R-:W-:Y:S01]  /*06b0*/  IMAD.WIDE.U32 R4, R5, -0x2daee0ad, RZ ;  /* 0xd2511f5305047825 */ /* 0x000fe200078e00ff */
[--C-:B------:R-:W-:Y:S02]  /*06c0*/  LOP3.LUT R16, R7, R18, R15.reuse, 0x96, !PT ;  /* 0x0000001207107212 */ /* 0x100fe400078e960f */
[----:B------:R-:W-:Y:S01]  /*06d0*/  IADD3 R7, R3, -0x24c28bd8, RZ ;  /* 0xdb3d742803077810 */ /* 0x000fe20007ffe0ff */
[----:B------:R-:W-:Y:S01]  /*06e0*/  IMAD.WIDE.U32 R12, R13, -0x2daee0ad, RZ ;  /* 0xd2511f530d0c7825 */ /* 0x000fe200078e00ff */
[----:B------:R-:W-:Y:S02]  /*06f0*/  LOP3.LUT R14, R5, R14, R15, 0x96, !PT ;  /* 0x0000000e050e7212 */ /* 0x000fe400078e960f */
[----:B------:R-:W-:Y:S01]  /*0700*/  IADD3 R5, R2, -0xe443238, RZ ;  /* 0xf1bbcdc802057810 */ /* 0x000fe20007ffe0ff */
        /* <DEDUP_REMOVED lines=8> */
[----:B------:R-:W-:Y:S01]  /*0790*/  IMAD.HI.U32 R10, R10, -0x2daee0ad, RZ ;  /* 0xd2511f530a0a7827 */ /* 0x000fe200078e00ff */
[----:B------:R-:W-:-:S03]  /*07a0*/  LOP3.LUT R4, R19, R4, R7, 0x96, !PT ;  /* 0x0000000413047212 */ /* 0x000fc600078e9607 */
[----:B------:R-:W-:Y:S01]  /*07b0*/  IMAD.WIDE.U32 R6, R8, -0x2daee0ad, RZ ;  /* 0xd2511f5308067825 */ /* 0x000fe200078e00ff */
[--C-:B------:R-:W-:Y:S02]  /*07c0*/  LOP3.LUT R12, R10, R12, R13.reuse, 0x96, !PT ;  /* 0x0000000c0a0c7212 */ /* 0x100fe400078e960d */
[----:B------:R-:W-:Y:S01]  /*07d0*/  IADD3 R10, -R31, c[0x0][0x310], RZ ;  /* 0x0000c4001f0a7a10 */ /* 0x000fe20007ffe1ff */
[----:B------:R-:W-:Y:S01]  /*07e0*/  IMAD.WIDE.U32 R4, R4, -0x326172a9, RZ ;  /* 0xcd9e8d5704047825 */ /* 0x000fe200078e00ff */
[----:B------:R-:W-:Y:S02]  /*07f0*/  LOP3.LUT R8, R7, R18, R13, 0x96, !PT ;  /* 0x0000001207087212 */ /* 0x000fe400078e960d */
[----:B------:R-:W-:Y:S01]  /*0800*/  IADD3 R13, R31, 0x1, RZ ;  /* 0x000000011f0d7810 */ /* 0x000fe20007ffe0ff */
[----:B------:R-:W-:Y:S01]  /*0810*/  IMAD.WIDE.U32 R2, R9, -0x326172a9, RZ ;  /* 0xcd9e8d5709027825 */ /* 0x000fe200078e00ff */
[----:B------:R-:W-:Y:S02]  /*0820*/  IMNMX R10, R10, 0x4, PT ;  /* 0x000000040a0a7817 */ /* 0x000fe40003800200 */
[--C-:B------:R-:W-:Y:S01]  /*0830*/  LOP3.LUT R9, R5, R14, R11.reuse, 0x96, !PT ;  /* 0x0000000e05097212 */ /* 0x100fe200078e960b */
[----:B------:R-:W-:Y:S01]  /*0840*/  IMAD R18, R13, c[0x0][0x1cc], RZ ;  /* 0x000073000d127a24 */ /* 0x000fe200078e02ff */
[----:B------:R-:W-:Y:S01]  /*0850*/  LOP3.LUT R11, R3, R16, R11, 0x96, !PT ;  /* 0x00000010030b7212 */ /* 0x000fe200078e960b */
[----:B------:R-:W-:Y:S01]  /*0860*/  IMAD R16, R13, c[0x0][0x2a4], RZ ;  /* 0x0000a9000d107a24 */ /* 0x000fe200078e02ff */
[----:B------:R-:W-:Y:S01]  /*0870*/  IADD3 R14, R31, 0x2, RZ ;  /* 0x000000021f0e7810 */ /* 0x000fe20007ffe0ff */
[C---:B------:R-:W-:Y:S01]  /*0880*/  IMAD R17, R15.reuse, c[0x0][0x2a4], RZ ;  /* 0x0000a9000f117a24 */ /* 0x040fe200078e02ff */
[C---:B------:R-:W-:Y:S01]  /*0890*/  ISETP.GT.AND P1, PT, R10.reuse, 0x1, PT ;  /* 0x000000010a00780c */ /* 0x040fe20003f24270 */
[----:B------:R-:W-:Y:S01]  /*08a0*/  IMAD R15, R15, c[0x0][0x1cc], RZ ;  /* 0x000073000f0f7a24 */ /* 0x000fe200078e02ff */
[----:B------:R-:W-:Y:S01]  /*08b0*/  ISETP.GT.AND P0, PT, R10, 0x2, PT ;  /* 0x000000020a00780c */ /* 0x000fe20003f04270 */
[----:B------:R-:W-:Y:S01]  /*08c0*/  IMAD R13, R14, c[0x0][0x2a4], RZ ;  /* 0x0000a9000e0d7a24 */ /* 0x000fe200078e02ff */
[----:B------:R-:W-:Y:S01]  /*08d0*/  SEL R16, R16, RZ, P1 ;  /* 0x000000ff10107207 */ /* 0x000fe20000800000 */
[----:B------:R-:W-:Y:S01]  /*08e0*/  IMAD R14, R14, c[0x0][0x1cc], RZ ;  /* 0x000073000e0e7a24 */ /* 0x000fe200078e02ff */
[----:B------:R-:W-:Y:S01]  /*08f0*/  SEL R24, R18, RZ, P1 ;  /* 0x000000ff12187207 */ /* 0x000fe20000800000 */
[----:B------:R-:W-:Y:S01]  /*0900*/  IMAD.MOV.U32 R19, RZ, RZ, 0x4 ;  /* 0x00000004ff137424 */ /* 0x000fe200078e00ff */
[----:B------:R-:W-:Y:S01]  /*0910*/  ISETP.NE.AND P1, PT, R20, 0x1, PT ;  /* 0x000000011400780c */ /* 0x000fe20003f25270 */
[----:B------:R-:W-:Y:S01]  /*0920*/  IMAD.MOV.U32 R0, RZ, RZ, R4 ;  /* 0x000000ffff007224 */ /* 0x000fe200078e0004 */
[----:B------:R-:W-:Y:S01]  /*0930*/  ISETP.GT.AND P2, PT, R10, 0x3, PT ;  /* 0x000000030a00780c */ /* 0x000fe20003f44270 */
[----:B------:R-:W-:Y:S01]  /*0940*/  IMAD.WIDE.U32 R22, R16, R19, c[0x0][0x238] ;  /* 0x00008e0010167625 */ /* 0x000fe200078e0013 */
[----:B------:R-:W-:-:S02]  /*0950*/  SEL R14, R14, RZ, P0 ;  /* 0x000000ff0e0e7207 */ /* 0x000fc40000000000 */
[----:B------:R-:W-:Y:S02]  /*0960*/  SEL R15, R15, RZ, P2 ;  /* 0x000000ff0f0f7207 */ /* 0x000fe40001000000 */
[----:B------:R-:W-:Y:S02]  /*0970*/  SEL R13, R13, RZ, P0 ;  /* 0x000000ff0d0d7207 */ /* 0x000fe40000000000 */
[----:B------:R-:W-:Y:S02]  /*0980*/  SEL R18, R17, RZ, P2 ;  /* 0x000000ff11127207 */ /* 0x000fe40001000000 */
[----:B------:R-:W-:Y:S01]  /*0990*/  IADD3 R28, P2, R15, c[0x0][0x160], RZ ;  /* 0x000058000f1c7a10 */ /* 0x000fe20007f5e0ff */
[-C--:B------:R-:W-:Y:S01]  /*09a0*/  IMAD.WIDE.U32 R16, R13, R19.reuse, c[0x0][0x238] ;  /* 0x00008e000d107625 */ /* 0x080fe200078e0013 */
[----:B------:R-:W-:Y:S02]  /*09b0*/  IADD3 R26, P3, R14, c[0x0][0x160], RZ ;  /* 0x000058000e1a7a10 */ /* 0x000fe40007f7e0ff */
[----:B------:R-:W-:Y:S01]  /*09c0*/  IADD3 R24, P4, R24, c[0x0][0x160], RZ ;  /* 0x0000580018187a10 */ /* 0x000fe20007f9e0ff */
[----:B------:R-:W-:-:S04]  /*09d0*/  IMAD.WIDE.U32 R18, R18, R19, c[0x0][0x238] ;  /* 0x00008e0012127625 */ /* 0x000fc800078e0013 */
[----:B------:R-:W-:Y:S02]  /*09e0*/  IMAD.X R29, RZ, RZ, c[0x0][0x164], P2 ;  /* 0x00005900ff1d7624 */ /* 0x000fe400010e06ff */
[----:B------:R-:W-:Y:S02]  /*09f0*/  IMAD.X R27, RZ, RZ, c[0x0][0x164], P3 ;  /* 0x00005900ff1b7624 */ /* 0x000fe400018e06ff */
[----:B------:R-:W-:Y:S02]  /*0a00*/  IMAD.X R25, RZ, RZ, c[0x0][0x164], P4 ;  /* 0x00005900ff197624 */ /* 0x000fe400020e06ff */
        /* <DEDUP_REMOVED lines=15> */
.L_x_1140:
[----:B------:R-:W-:Y:S02]  /*0b00*/  IMAD.MOV.U32 R14, RZ, RZ, R11 ;  /* 0x000000ffff0e7224 */ /* 0x000fe400078e000b */
[----:B------:R-:W-:Y:S02]  /*0b10*/  IMAD.MOV.U32 R13, RZ, RZ, R6 ;  /* 0x000000ffff0d7224 */ /* 0x000fe400078e0006 */
[----:B------:R-:W-:-:S02]  /*0b20*/  IMAD.MOV.U32 R0, RZ, RZ, R8 ;  /* 0x000000ffff007224 */ /* 0x000fc400078e0008 */
[----:B------:R-:W-:-:S04]  /*0b30*/  IMAD.MOV.U32 R11, RZ, RZ, R2 ;  /* 0x000000ffff0b7224 */ /* 0x000fc800078e0002 */
.L_x_1139:
        /* <DEDUP_REMOVED lines=17> */
.L_x_6732:
[----:B------:R-:W-:Y:S05]  /*0c50*/  BRX R2 -0xc60                                                                                                                                                                                                                                                                                                                                                                                                                                                                                (*"BRANCH_TARGETS .L_x_6733,.L_x_6734,.L_x_6735"*) ;  /* 0xfffff3a002007949 */ /* 0x000fea000383ffff */
.L_x_1143:
        /* <DEDUP_REMOVED lines=32> */
.L_x_1148:
[----:B------:R-:W-:Y:S05]  /*0e60*/  BSYNC B6 ;  /* 0x0000000000067941 */ /* 0x000fea0003800000 */
.L_x_1147:
[----:B-----5:R-:W-:-:S04]  /*0e70*/  FSETP.GTU.FTZ.AND P0, PT, R35, R0, PT ;  /* 0x000000002300720b */ /* 0x020fc80003f1c000 */
[----:B------:R-:W-:-:S05]  /*0e80*/  SEL R3, RZ, 0x1, P0 ;  /* 0x00000001ff037807 */ /* 0x000fca0000000000 */
[----:B------:R1:W-:Y:S04]  /*0e90*/  STG.E.U8 [R28.64], R3 ;  /* 0x000000031c007986 */ /* 0x0003e8000c101124 */
.L_x_1145:
[----:B------:R-:W-:Y:S05]  /*0ea0*/  BSYNC B7 ;  /* 0x0000000000077941 */ /* 0x000fea0003800000 */
.L_x_1144:
        /* <DEDUP_REMOVED lines=25> */
.L_x_1150:
[----:B------:R-:W-:Y:S05]  /*1040*/  BSYNC B6 ;  /* 0x0000000000067941 */ /* 0x000fea0003800000 */
.L_x_1149:
[----:B-----5:R-:W-:-:S04]  /*1050*/  FSETP.GTU.FTZ.AND P0, PT, R34, R3, PT ;  /* 0x000000032200720b */ /* 0x020fc80003f1c000 */
[----:B------:R-:W-:-:S05]  /*1060*/  SEL R3, RZ, 0x1, P0 ;  /* 0x00000001ff037807 */ /* 0x000fca0000000000 */
[----:B------:R1:W-:Y:S04]  /*1070*/  STG.E.U8 [R26.64], R3 ;  /* 0x000000031a007986 */ /* 0x0003e8000c101124 */
.L_x_6734:
        /* <DEDUP_REMOVED lines=9> */
[----:B-1----:R-:W1:Y:S01]  /*1110*/  LDC.64 R2, c[0x4][R2] ;  /* 0x0100000002027b82 */ /* 0x002e620000000a00 */
        /* <DEDUP_REMOVED lines=15> */
.L_x_1152:
[----:B------:R-:W-:Y:S05]  /*1210*/  BSYNC B6 ;  /* 0x0000000000067941 */ /* 0x000fea0003800000 */
.L_x_1151:
[----:B-----5:R-:W-:-:S04]  /*1220*/  FSETP.GTU.FTZ.AND P0, PT, R33, R0, PT ;  /* 0x000000002100720b */ /* 0x020fc80003f1c000 */
[----:B-1----:R-:W-:-:S05]  /*1230*/  SEL R3, RZ, 0x1, P0 ;  /* 0x00000001ff037807 */ /* 0x002fca0000000000 */
[----:B------:R1:W-:Y:S04]  /*1240*/  STG.E.U8 [R24.64], R3 ;  /* 0x0000000318007986 */ /* 0x0003e8000c101124 */
.L_x_6733:
[----:B------:R-:W-:Y:S05]  /*1250*/  BSYNC B8 ;  /* 0x0000000000087941 */ /* 0x000fea0003800000 */
.L_x_1142:
[C---:B------:R-:W-:Y:S01]  /*1260*/  IADD3 R2, -R31.reuse, c[0x0][0x310], RZ ;  /* 0x0000c4001f027a10 */ /* 0x040fe20007ffe1ff */
[----:B------:R-:W-:Y:S02]  /*1270*/  IMAD R0, R31, c[0x0][0x2a4], RZ ;  /* 0x0000a9001f007a24 */ /* 0x000fe400078e02ff */
[----:B0-----:R-:W-:Y:S01]  /*1280*/  IMAD.MOV.U32 R17, RZ, RZ, 0x4 ;  /* 0x00000004ff117424 */ /* 0x001fe200078e00ff */
[----:B------:R-:W-:-:S04]  /*1290*/  ISETP.GT.AND P0, PT, R2, RZ, PT ;  /* 0x000000ff0200720c */ /* 0x000fc80003f04270 */
[----:B------:R-:W-:Y:S02]  /*12a0*/  SEL R0, R0, RZ, P0 ;  /* 0x000000ff00007207 */ /* 0x000fe40000000000 */
[----:B------:R-:W-:-:S03]  /*12b0*/  P2R R18, PR, RZ, 0x1 ;  /* 0x00000001ff127803 */ /* 0x000fc60000000000 */
        /* <DEDUP_REMOVED lines=26> */
.L_x_1154:
[----:B------:R-:W-:Y:S05]  /*1460*/  BSYNC B6 ;  /* 0x0000000000067941 */ /* 0x000fea0003800000 */
.L_x_1153:
[----:B------:R-:W-:Y:S01]  /*1470*/  IMAD R0, R31, c[0x0][0x1cc], RZ ;  /* 0x000073001f007a24 */ /* 0x000fe200078e02ff */
[----:B------:R-:W-:-:S04]  /*1480*/  ISETP.NE.AND P0, PT, R18, RZ, PT ;  /* 0x000000ff1200720c */ /* 0x000fc80003f05270 */
[----:B------:R-:W-:Y:S02]  /*1490*/  SEL R0, R0, RZ, P0 ;  /* 0x000000ff00007207 */ /* 0x000fe40000000000 */
[----:B-----5:R-:W-:Y:S02]  /*14a0*/  FSETP.GTU.FTZ.AND P0, PT, R32, R3, PT ;  /* 0x000000032000720b */ /* 0x020fe40003f1c000 */
[----:B------:R-:W-:Y:S02]  /*14b0*/  IADD3 R2, P1, R0, c[0x0][0x160], RZ ;  /* 0x0000580000027a10 */ /* 0x000fe40007f3e0ff */
[----:B------:R-:W-:-:S03]  /*14c0*/  SEL R5, RZ, 0x1, P0 ;  /* 0x00000001ff057807 */ /* 0x000fc60000000000 */
[----:B------:R-:W-:-:S05]  /*14d0*/  IMAD.X R3, RZ, RZ, c[0x0][0x164], P1 ;  /* 0x00005900ff037624 */ /* 0x000fca00008e06ff */
[----:B------:R1:W-:Y:S01]  /*14e0*/  STG.E.U8 [R2.64], R5 ;  /* 0x0000000502007986 */ /* 0x0003e2000c101124 */
[----:B------:R-:W-:Y:S05]  /*14f0*/  BRA `(.L_x_1146) ;  /* 0x0000001000007947 */ /* 0x000fea0003800000 */
.L_x_6735:
[----:B------:R-:W-:Y:S02]  /*1500*/  BREAK B8 ;  /* 0x0000000000087942 */ /* 0x000fe40003800000 */
.L_x_1146:
[----:B------:R-:W-:Y:S05]  /*1510*/  BSYNC B9 ;  /* 0x0000000000097941 */ /* 0x000fea0003800000 */
.L_x_1141:
[----:B------:R-:W-:-:S04]  /*1520*/  IMAD.MOV.U32 R0, RZ, RZ, c[0x0][0x0] ;  /* 0x00000000ff007624 */ /* 0x000fc800078e00ff */
[----:B------:R-:W-:-:S04]  /*1530*/  IMAD.SHL.U32 R0, R0, 0x4, RZ ;  /* 0x0000000400007824 */ /* 0x000fc800078e00ff */
[----:B------:R-:W-:-:S05]  /*1540*/  IMAD R31, R0, c[0x0][0xc], R31 ;  /* 0x00000300001f7a24 */ /* 0x000fca00078e021f */
[----:B------:R-:W-:-:S13]  /*1550*/  ISETP.GE.U32.AND P0, PT, R31, c[0x0][0x310], PT ;  /* 0x0000c4001f007a0c */ /* 0x000fda0003f06070 */
[----:B------:R-:W-:Y:S01]  /*1560*/  @P0 CALL.REL.NOINC `(.L_x_1155) ;  /* 0x0000001000000944 */ /* 0x000fe20003c00000 */
[----:B------:R-:W-:Y:S05]  /*1570*/  BRA `(.L_x_1156) ;  /* 0xffffeb1000007947 */ /* 0x000fea000383ffff */
.L_x_1155:
[----:B------:R-:W-:Y:S05]  /*1580*/  EXIT ;  /* 0x000000000000794d */ /* 0x000fea0003800000 */
.L_x_1157:
        /* <DEDUP_REMOVED lines=15> */
.L_x_7259:


//--------------------- .text._ZN2at4cuda57_GLOBAL__N__cd6b329d_24_DistributionBernoulli_cu_7537a20d21kernelPointwiseApply2IZNS_6native9templates4cuda28bernoulli_tensor_cuda_kernelIN3c108BFloat16EfEEvRKNS_10TensorBaseESB_NS_15PhiloxCudaStateEEUliRS8_SD_SD_SD_RKfSF_SF_SF_E_S8_SE_mLin1ELin1ELi4ELi512ELi2EEEvNS0_6detail10TensorInfoIT0_T2_EENSI_IT1_SK_EESK_T_ --------------------------
	.section	.text._ZN2at4cuda57_GLOBAL__N__cd6b329d_24_DistributionBernoulli_cu_7537a20d21kernelPointwiseApply2IZNS_6native9templates4cuda28bernoulli_tensor_cuda_kernelIN3c108BFloat16EfEEvRKNS_10TensorBaseESB_NS_15PhiloxCudaStateEEUliRS8_SD_SD_SD_RKfSF_SF_SF_E_S8_SE_mLin1ELin1ELi4ELi512ELi2EEEvNS0_6detail10TensorInfoIT0_T2_EENSI_IT1_SK_EESK_T_,"ax",@progbits
	.sectioninfo	@"SHI_REGISTERS=48"
	.align	128
.text._ZN2at4cuda57_GLOBAL__N__cd6b329d_24_DistributionBernoulli_cu_7537a20d21kernelPointwiseApply2IZNS_6native9templates4cuda28bernoulli_tensor_cuda_kernelIN3c108BFloat16EfEEvRKNS_10TensorBaseESB_NS_15PhiloxCudaStateEEUliRS8_SD_SD_SD_RKfSF_SF_SF_E_S8_SE_mLin1ELin1ELi4ELi512ELi2EEEvNS0_6detail10TensorInfoIT0_T2_EENSI_IT1_SK_EESK_T_:
        .type           _ZN2at4cuda57_GLOBAL__N__cd6b329d_24_DistributionBernoulli_cu_7537a20d21kernelPointwiseApply2IZNS_6native9templates4cuda28bernoulli_tensor_cuda_kernelIN3c108BFloat16EfEEvRKNS_10TensorBaseESB_NS_15PhiloxCudaStateEEUliRS8_SD_SD_SD_RKfSF_SF_SF_E_S8_SE_mLin1ELin1ELi4ELi512ELi2EEEvNS0_6detail10TensorInfoIT0_T2_EENSI_IT1_SK_EESK_T_,@function
        .size           _ZN2at4cuda57_GLOBAL__N__cd6b329d_24_DistributionBernoulli_cu_7537a20d21kernelPointwiseApply2IZNS_6native9templates4cuda28bernoulli_tensor_cuda_kernelIN3c108BFloat16EfEEvRKNS_10TensorBaseESB_NS_15PhiloxCudaStateEEUliRS8_SD_SD_SD_RKfSF_SF_SF_E_S8_SE_mLin1ELin1ELi4ELi512ELi2EEEvNS0_6detail10TensorInfoIT0_T2_EENSI_IT1_SK_EESK_T_,(.L_x_7260 - _ZN2at4cuda57_GLOBAL__N__cd6b329d_24_DistributionBernoulli_cu_7537a20d21kernelPointwiseApply2IZNS_6native9templates4cuda28bernoulli_tensor_cuda_kernelIN3c108BFloat16EfEEvRKNS_10TensorBaseESB_NS_15PhiloxCudaStateEEUliRS8_SD_SD_SD_RKfSF_SF_SF_E_S8_SE_mLin1ELin1ELi4ELi512ELi2EEEvNS0_6detail10TensorInfoIT0_T2_EENSI_IT1_SK_EESK_T_)
        .other          _ZN2at4cuda57_GLOBAL__N__cd6b329d_24_DistributionBernoulli_cu_7537a20d21kernelPointwiseApply2IZNS_6native9templates4cuda28bernoulli_tensor_cuda_kernelIN3c108BFloat16EfEEvRKNS_10TensorBaseESB_NS_15PhiloxCudaStateEEUliRS8_SD_SD_SD_RKfSF_SF_SF_E_S8_SE_mLin1ELin1ELi4ELi512ELi2EEEvNS0_6detail10TensorInfoIT0_T2_EENSI_IT1_SK_EESK_T_,@"STO_CUDA_ENTRY STV_DEFAULT"
_ZN2at4cuda57_GLOBAL__N__cd6b329d_24_DistributionBernoulli_cu_7537a20d21kernelPointwiseApply2IZNS_6native9templates4cuda28bernoulli_tensor_cuda_kernelIN3c108BFloat16EfEEvRKNS_10TensorBaseESB_NS_15PhiloxCudaStateEEUliRS8_SD_SD_SD_RKfSF_SF_SF_E_S8_SE_mLin1ELin1ELi4ELi512ELi2EEEvNS0_6detail10TensorInfoIT0_T2_EENSI_IT1_SK_EESK_T_:
        /* <DEDUP_REMOVED lines=11> */
.L_x_1383:
[----:B------:R-:W-:Y:S01]  /*00b0*/  IADD3 R31, -R29, c[0x0][0x4a0], RZ ;  /* 0x000128001d1f7a10 */ /* 0x000fe20007ffe1ff */
[----:B------:R-:W-:Y:S01]  /*00c0*/  BSSY B0, `(.L_x_1158) ;  /* 0x0000329000007945 */ /* 0x000fe20003800000 */
[----:B------:R-:W-:Y:S01]  /*00d0*/  CS2R R38, SRZ ;  /* 0x0000000000267805 */ /* 0x000fe2000001ff00 */
[----:B------:R-:W-:Y:S01]  /*00e0*/  CS2R R40, SRZ ;  /* 0x0000000000287805 */ /* 0x000fe2000001ff00 */
[----:B------:R-:W-:Y:S01]  /*00f0*/  ISETP.GE.AND P0, PT, R31, 0x1, PT ;  /* 0x000000011f00780c */ /* 0x000fe20003f06270 */
[----:B------:R-:W-:Y:S02]  /*0100*/  IMAD.MOV.U32 R42, RZ, RZ, RZ ;  /* 0x000000ffff2a7224 */ /* 0x000fe400078e00ff */
[----:B------:R-:W-:-:S10]  /*0110*/  IMAD.MOV.U32 R36, RZ, RZ, RZ ;  /* 0x000000ffff247224 */ /* 0x000fd400078e00ff */
[----:B01----:R-:W-:Y:S05]  /*0120*/  @!P0 BRA `(.L_x_1159) ;  /* 0x0000322000008947 */ /* 0x003fea0003800000 */
        /* <DEDUP_REMOVED lines=25> */
.L_x_1175:
        /* <DEDUP_REMOVED lines=13> */
[----:B------:R-:W-:Y:S05]  /*0390*/  CALL.REL.NOINC `($__internal_41_$__cuda_sm20_div_u64) ;  /* 0x0000db4000007944 */ /* 0x000fea0003c00000 */
[----:B------:R-:W-:-:S05]  /*03a0*/  IADD3 R9, P1, RZ, -R4, RZ ;  /* 0x80000004ff097210 */ /* 0x000fca0007f3e0ff */
[----:B------:R-:W-:Y:S02]  /*03b0*/  IMAD.X R3, RZ, RZ, ~R5, P1 ;  /* 0x000000ffff037224 */ /* 0x000fe400008e0e05 */
[----:B------:R-:W-:-:S04]  /*03c0*/  IMAD.WIDE.U32 R10, R12, R9, R14 ;  /* 0x000000090c0a7225 */ /* 0x000fc800078e000e */
[----:B------:R-:W-:Y:S01]  /*03d0*/  IMAD R3, R3, R12, RZ ;  /* 0x0000000c03037224 */ /* 0x000fe200078e02ff */
[----:B------:R-:W-:-:S03]  /*03e0*/  MOV R12, R4 ;  /* 0x00000004000c7202 */ /* 0x000fc60000000f00 */
[----:B------:R-:W-:Y:S02]  /*03f0*/  IMAD R3, R13, R9, R3 ;  /* 0x000000090d037224 */ /* 0x000fe400078e0203 */
[----:B------:R-:W-:Y:S02]  /*0400*/  IMAD.MOV.U32 R13, RZ, RZ, R5 ;  /* 0x000000ffff0d7224 */ /* 0x000fe400078e0005 */
[----:B------:R-:W-:Y:S01]  /*0410*/  IMAD.IADD R9, R11, 0x1, R3 ;  /* 0x000000010b097824 */ /* 0x000fe200078e0203 */
[----:B------:R-:W-:Y:S05]  /*0420*/  BRA `(.L_x_1164) ;  /* 0x0000017000007947 */ /* 0x000fea0003800000 */
.L_x_1163:
        /* <DEDUP_REMOVED lines=21> */
[----:B------:R-:W-:Y:S02]  /*0580*/  IMAD R10, R12, R3, R14 ;  /* 0x000000030c0a7224 */ /* 0x000fe400078e020e */
[----:B------:R-:W-:Y:S02]  /*0590*/  IMAD.MOV.U32 R12, RZ, RZ, R5 ;  /* 0x000000ffff0c7224 */ /* 0x000fe400078e0005 */
.L_x_1164:
[----:B------:R-:W-:Y:S05]  /*05a0*/  BSYNC B2 ;  /* 0x0000000000027941 */ /* 0x000fea0003800000 */
.L_x_1162:
        /* <DEDUP_REMOVED lines=15> */
[----:B------:R-:W-:Y:S05]  /*06a0*/  CALL.REL.NOINC `($__internal_41_$__cuda_sm20_div_u64) ;  /* 0x0000d83000007944 */ /* 0x000fea0003c00000 */
[----:B------:R-:W-:Y:S01]  /*06b0*/  IADD3 R9, P1, RZ, -R4, RZ ;  /* 0x80000004ff097210 */ /* 0x000fe20007f3e0ff */
[----:B------:R-:W-:Y:S02]  /*06c0*/  IMAD.MOV.U32 R10, RZ, RZ, R12 ;  /* 0x000000ffff0a7224 */ /* 0x000fe400078e000c */
[----:B------:R-:W-:Y:S01]  /*06d0*/  IMAD.MOV.U32 R11, RZ, RZ, R13 ;  /* 0x000000ffff0b7224 */ /* 0x000fe200078e000d */
[----:B------:R-:W-:Y:S01]  /*06e0*/  IADD3.X R3, RZ, ~R5, RZ, P1, !PT ;  /* 0x80000005ff037210 */ /* 0x000fe20000ffe4ff */
[----:B------:R-:W-:-:S02]  /*06f0*/  IMAD.MOV.U32 R12, RZ, RZ, R4 ;  /* 0x000000ffff0c7224 */ /* 0x000fc400078e0004 */
[----:B------:R-:W-:-:S04]  /*0700*/  IMAD.WIDE.U32 R10, R14, R9, R10 ;  /* 0x000000090e0a7225 */ /* 0x000fc800078e000a */
[----:B------:R-:W-:Y:S02]  /*0710*/  IMAD R3, R3, R14, RZ ;  /* 0x0000000e03037224 */ /* 0x000fe400078e02ff */
[----:B------:R-:W-:Y:S02]  /*0720*/  IMAD.MOV.U32 R13, RZ, RZ, R5 ;  /* 0x000000ffff0d7224 */ /* 0x000fe400078e0005 */
[----:B------:R-:W-:-:S05]  /*0730*/  IMAD R3, R15, R9, R3 ;  /* 0x000000090f037224 */ /* 0x000fca00078e0203 */
[----:B------:R-:W-:Y:S01]  /*0740*/  IADD3 R9, R11, R3, RZ ;  /* 0x000000030b097210 */ /* 0x000fe20007ffe0ff */
[----:B------:R-:W-:Y:S05]  /*0750*/  BRA `(.L_x_1167) ;  /* 0x0000017000007947 */ /* 0x000fea0003800000 */
.L_x_1166:
        /* <DEDUP_REMOVED lines=23> */
.L_x_1167:
[----:B------:R-:W-:Y:S05]  /*08d0*/  BSYNC B2 ;  /* 0x0000000000027941 */ /* 0x000fea0003800000 */
.L_x_1165:
        /* <DEDUP_REMOVED lines=28> */
.L_x_1169:
        /* <DEDUP_REMOVED lines=23> */
.L_x_1170:
[----:B------:R-:W-:Y:S05]  /*0c10*/  BSYNC B2 ;  /* 0x0000000000027941 */ /* 0x000fea0003800000 */
.L_x_1168:
        /* <DEDUP_REMOVED lines=17> */
[----:B------:R-:W-:Y:S05]  /*0d30*/  CALL.REL.NOINC `($__internal_41_$__cuda_sm20_div_u64) ;  /* 0x0000d1a000007944 */ /* 0x000fea0003c00000 */
[----:B------:R-:W-:Y:S01]  /*0d40*/  IADD3 R9, P1, RZ, -R4, RZ ;  /* 0x80000004ff097210 */ /* 0x000fe20007f3e0ff */
[----:B------:R-:W-:Y:S01]  /*0d50*/  IMAD.MOV.U32 R10, RZ, RZ, R14 ;  /* 0x000000ffff0a7224 */ /* 0x000fe200078e000e */
[----:B------:R-:W-:Y:S01]  /*0d60*/  MOV R11, R15 ;  /* 0x0000000f000b7202 */ /* 0x000fe20000000f00 */
[----:B------:R-:W-:Y:S01]  /*0d70*/  IMAD.MOV.U32 R14, RZ, RZ, R4 ;  /* 0x000000ffff0e7224 */ /* 0x000fe200078e0004 */
[----:B------:R-:W-:Y:S01]  /*0d80*/  MOV R15, R5 ;  /* 0x00000005000f7202 */ /* 0x000fe20000000f00 */
[----:B------:R-:W-:-:S02]  /*0d90*/  IMAD.X R3, RZ, RZ, ~R5, P1 ;  /* 0x000000ffff037224 */ /* 0x000fc400008e0e05 */
[----:B------:R-:W-:-:S04]  /*0da0*/  IMAD.WIDE.U32 R10, R12, R9, R10 ;  /* 0x000000090c0a7225 */ /* 0x000fc800078e000a */
[----:B------:R-:W-:-:S04]  /*0db0*/  IMAD R3, R3, R12, RZ ;  /* 0x0000000c03037224 */ /* 0x000fc800078e02ff */
[----:B------:R-:W-:-:S04]  /*0dc0*/  IMAD R3, R13, R9, R3 ;  /* 0x000000090d037224 */ /* 0x000fc800078e0203 */
[----:B------:R-:W-:Y:S01]  /*0dd0*/  IMAD.IADD R3, R11, 0x1, R3 ;  /* 0x000000010b037824 */ /* 0x000fe200078e0203 */
[----:B------:R-:W-:Y:S05]  /*0de0*/  BRA `(.L_x_1173) ;  /* 0x0000017000007947 */ /* 0x000fea0003800000 */
.L_x_1172:
[----:B------:R-:W0:Y:S01]  /*0df0*/  I2F.U32.RP R3, R12 ;  /* 0x0000000c00037306 */ /* 0x000e220000209000 */
[----:B------:R-:W-:Y:S01]  /*0e00*/  IMAD.MOV R9, RZ, RZ, -R12 ;  /* 0x000000ffff097224 */ /* 0x000fe200078e0a0c */
[----:B------:R-:W-:Y:S01]  /*0e10*/  ISETP.NE.U32.AND P3, PT, R12, RZ, PT ;  /* 0x000000ff0c00720c */ /* 0x000fe20003f65070 */
[----:B------:R-:W-:-:S05]  /*0e20*/  HFMA2.MMA R15, -RZ, RZ, 0, 0 ;  /* 0x00000000ff0f7435 */ /* 0x000fca00000001ff */
[----:B0-----:R-:W0:Y:S02]  /*0e30*/  MUFU.RCP R3, R3 ;  /* 0x0000000300037308 */ /* 0x001e240000001000 */
[----:B0-----:R-:W-:Y:S01]  /*0e40*/  IADD3 R4, R3, 0xffffffe, RZ ;  /* 0x0ffffffe03047810 */ /* 0x001fe20007ffe0ff */
[----:B------:R-:W-:-:S05]  /*0e50*/  IMAD.MOV.U32 R3, RZ, RZ, RZ ;  /* 0x000000ffff037224 */ /* 0x000fca00078e00ff */
        /* <DEDUP_REMOVED lines=16> */
.L_x_1173:
[----:B------:R-:W-:Y:S05]  /*0f60*/  BSYNC B2 ;  /* 0x0000000000027941 */ /* 0x000fea0003800000 */
.L_x_1171:
[----:B------:R0:W1:Y:S02]  /*0f70*/  LDC.64 R4, c[0x0][R18+0x210] ;  /* 0x0000840012047b82 */ /* 0x0000640000000a00 */
[----:B0-----:R-:W-:Y:S01]  /*0f80*/  MOV R18, R16 ;  /* 0x0000001000127202 */ /* 0x001fe20000000f00 */
[----:B-1----:R-:W-:-:S04]  /*0f90*/  IMAD R5, R5, R10, RZ ;  /* 0x0000000a05057224 */ /* 0x002fc800078e02ff */
[----:B------:R-:W-:-:S04]  /*0fa0*/  IMAD.WIDE.U32 R16, R4, R10, R18 ;  /* 0x0000000a04107225 */ /* 0x000fc800078e0012 */
[----:B------:R-:W-:-:S04]  /*0fb0*/  IMAD R5, R4, R3, R5 ;  /* 0x0000000304057224 */ /* 0x000fc800078e0205 */
[----:B------:R-:W-:Y:S01]  /*0fc0*/  IMAD.IADD R17, R17, 0x1, R5 ;  /* 0x0000000111117824 */ /* 0x000fe200078e0205 */
[----:B------:R-:W-:Y:S01]  /*0fd0*/  @!P0 CALL.REL.NOINC `(.L_x_1174) ;  /* 0x0000001000008944 */ /* 0x000fe20003c00000 */
[----:B------:R-:W-:Y:S05]  /*0fe0*/  BRA `(.L_x_1175) ;  /* 0xfffff2d000007947 */ /* 0x000fea000383ffff */
.L_x_1174:
[----:B------:R-:W-:Y:S05]  /*0ff0*/  BSYNC B1 ;  /* 0x0000000000017941 */ /* 0x000fea0003800000 */
.L_x_1161:
        /* <DEDUP_REMOVED lines=22> */
[----:B------:R-:W-:Y:S05]  /*1160*/  BRA `(.L_x_1178) ;  /* 0x0000017000007947 */ /* 0x000fea0003800000 */
.L_x_1177:
[----:B------:R-:W0:Y:S01]  /*1170*/  I2F.U32.RP R3, R12 ;  /* 0x0000000c00037306 */ /* 0x000e220000209000 */
[----:B------:R-:W-:Y:S01]  /*1180*/  IMAD.MOV R9, RZ, RZ, -R12 ;  /* 0x000000ffff097224 */ /* 0x000fe200078e0a0c */
[----:B------:R-:W-:Y:S01]  /*1190*/  ISETP.NE.U32.AND P2, PT, R12, RZ, PT ;  /* 0x000000ff0c00720c */ /* 0x000fe20003f45070 */
[----:B------:R-:W-:-:S05]  /*11a0*/  IMAD.MOV.U32 R15, RZ, RZ, RZ ;  /* 0x000000ffff0f7224 */ /* 0x000fca00078e00ff */
[----:B0-----:R-:W0:Y:S02]  /*11b0*/  MUFU.RCP R3, R3 ;  /* 0x0000000300037308 */ /* 0x001e240000001000 */
[----:B0-----:R-:W-:Y:S01]  /*11c0*/  IADD3 R4, R3, 0xffffffe, RZ ;  /* 0x0ffffffe03047810 */ /* 0x001fe20007ffe0ff */
[----:B------:R-:W-:-:S05]  /*11d0*/  IMAD.MOV.U32 R3, RZ, RZ, RZ ;  /* 0x000000ffff037224 */ /* 0x000fca00078e00ff */
        /* <DEDUP_REMOVED lines=16> */
.L_x_1178:
[----:B------:R-:W-:Y:S05]  /*12e0*/  BSYNC B1 ;  /* 0x0000000000017941 */ /* 0x000fea0003800000 */
.L_x_1176:
        /* <DEDUP_REMOVED lines=17> */
[----:B------:R-:W-:Y:S05]  /*1400*/  CALL.REL.NOINC `($__internal_41_$__cuda_sm20_div_u64) ;  /* 0x0000cad000007944 */ /* 0x000fea0003c00000 */
        /* <DEDUP_REMOVED lines=9> */
.L_x_1180:
        /* <DEDUP_REMOVED lines=23> */
.L_x_1181:
[----:B------:R-:W-:Y:S05]  /*1610*/  BSYNC B1 ;  /* 0x0000000000017941 */ /* 0x000fea0003800000 */
.L_x_1179:
        /* <DEDUP_REMOVED lines=27> */
.L_x_1183:
[----:B------:R-:W0:Y:S01]  /*17d0*/  I2F.U32.RP R3, R12 ;  /* 0x0000000c00037306 */ /* 0x000e220000209000 */
[----:B------:R-:W-:Y:S01]  /*17e0*/  IADD3 R9, RZ, -R12, RZ ;  /* 0x8000000cff097210 */ /* 0x000fe20007ffe0ff */
[----:B------:R-:W-:Y:S01]  /*17f0*/  IMAD.MOV.U32 R15, RZ, RZ, RZ ;  /* 0x000000ffff0f7224 */ /* 0x000fe200078e00ff */
[----:B------:R-:W-:-:S05]  /*1800*/  ISETP.NE.U32.AND P2, PT, R12, RZ, PT ;  /* 0x000000ff0c00720c */ /* 0x000fca0003f45070 */
[----:B0-----:R-:W0:Y:S02]  /*1810*/  MUFU.RCP R3, R3 ;  /* 0x0000000300037308 */ /* 0x001e240000001000 */
[----:B0-----:R-:W-:Y:S01]  /*1820*/  IADD3 R4, R3, 0xffffffe, RZ ;  /* 0x0ffffffe03047810 */ /* 0x001fe20007ffe0ff */
[----:B------:R-:W-:-:S05]  /*1830*/  HFMA2.MMA R3, -RZ, RZ, 0, 0 ;  /* 0x00000000ff037435 */ /* 0x000fca00000001ff */
        /* <DEDUP_REMOVED lines=16> */
.L_x_1184:
[----:B------:R-:W-:Y:S05]  /*1940*/  BSYNC B1 ;  /* 0x0000000000017941 */ /* 0x000fea0003800000 */
.L_x_1182:
[----:B------:R-:W0:Y:S02]  /*1950*/  LDC.64 R4, c[0x0][R7+0x218] ;  /* 0x0000860007047b82 */ /* 0x000e240000000a00 */
[-C--:B0-----:R-:W-:Y:S02]  /*1960*/  IMAD R5, R5, R8.reuse, RZ ;  /* 0x0000000805057224 */ /* 0x081fe400078e02ff */
[----:B------:R-:W-:-:S04]  /*1970*/  IMAD.WIDE.U32 R16, R4, R8, R16 ;  /* 0x0000000804107225 */ /* 0x000fc800078e0010 */
[----:B------:R-:W-:-:S04]  /*1980*/  IMAD R5, R4, R3, R5 ;  /* 0x0000000304057224 */ /* 0x000fc800078e0205 */
[----:B------:R-:W-:Y:S02]  /*1990*/  IMAD.IADD R17, R17, 0x1, R5 ;  /* 0x0000000111117824 */ /* 0x000fe400078e0205 */
.L_x_1160:
[----:B------:R-:W-:Y:S01]  /*19a0*/  MOV R6, c[0x0][0x498] ;  /* 0x0001260000067a02 */ /* 0x000fe20000000f00 */
[----:B------:R-:W-:Y:S02]  /*19b0*/  IMAD R3, R15, c[0x0][0x230], RZ ;  /* 0x00008c000f037a24 */ /* 0x000fe400078e02ff */
[----:B------:R-:W-:Y:S01]  /*19c0*/  IMAD.WIDE.U32 R4, R14, c[0x0][0x230], R16 ;  /* 0x00008c000e047a25 */ /* 0x000fe200078e0010 */
[----:B------:R-:W-:-:S03]  /*19d0*/  ISETP.GE.AND P0, PT, R6, 0x2, PT ;  /* 0x000000020600780c */ /* 0x000fc60003f06270 */
[----:B------:R-:W-:Y:S01]  /*19e0*/  IMAD R3, R14, c[0x0][0x234], R3 ;  /* 0x00008d000e037a24 */ /* 0x000fe200078e0203 */
[----:B------:R-:W-:Y:S01]  /*19f0*/  MOV R14, R29 ;  /* 0x0000001d000e7202 */ /* 0x000fe20000000f00 */
[----:B------:R-:W-:Y:S02]  /*1a00*/  IMAD.MOV.U32 R39, RZ, RZ, R4 ;  /* 0x000000ffff277224 */ /* 0x000fe400078e0004 */
[----:B------:R-:W-:Y:S02]  /*1a10*/  IMAD.IADD R42, R5, 0x1, R3 ;  /* 0x00000001052a7824 */ /* 0x000fe400078e0203 */
[----:B------:R-:W-:-:S04]  /*1a20*/  IMAD.MOV.U32 R15, RZ, RZ, R30 ;  /* 0x000000ffff0f7224 */ /* 0x000fc800078e001e */
[----:B------:R-:W-:Y:S05]  /*1a30*/  @!P0 BRA `(.L_x_1185) ;  /* 0x000018c000008947 */ /* 0x000fea0003800000 */
[----:B------:R-:W-:Y:S01]  /*1a40*/  LOP3.LUT R0, RZ, c[0x0][0x498], RZ, 0x33, !PT ;  /* 0x00012600ff007a12 */ /* 0x000fe200078e33ff */
[----:B------:R-:W-:Y:S01]  /*1a50*/  IMAD.MOV.U32 R7, RZ, RZ, c[0x0][0x498] ;  /* 0x00012600ff077624 */ /* 0x000fe200078e00ff */
[----:B------:R-:W-:Y:S01]  /*1a60*/  MOV R15, R30 ;  /* 0x0000001e000f7202 */ /* 0x000fe20000000f00 */
[----:B------:R-:W-:Y:S01]  /*1a70*/  IMAD.MOV.U32 R14, RZ, RZ, R29 ;  /* 0x000000ffff0e7224 */ /* 0x000fe200078e001d */
[----:B------:R-:W-:-:S04]  /*1a80*/  IMNMX R0, R0, -0x3, !PT ;  /* 0xfffffffd00007817 */ /* 0x000fc80007800200 */
[----:B------:R-:W-:-:S04]  /*1a90*/  IADD3 R0, R0, c[0x0][0x498], RZ ;  /* 0x0001260000007a10 */ /* 0x000fc80007ffe0ff */
[C---:B------:R-:W-:Y:S02]  /*1aa0*/  IADD3 R2, R0.reuse, 0x1, RZ ;  /* 0x0000000100027810 */ /* 0x040fe40007ffe0ff */
[----:B------:R-:W-:Y:S01]  /*1ab0*/  IADD3 R8, R0, 0x2, RZ ;  /* 0x0000000200087810 */ /* 0x000fe20007ffe0ff */
[----:B------:R-:W-:Y:S01]  /*1ac0*/  IMAD.MOV.U32 R0, RZ, RZ, RZ ;  /* 0x000000ffff007224 */ /* 0x000fe200078e00ff */
[----:B------:R-:W-:Y:S01]  /*1ad0*/  ISETP.GE.U32.AND P0, PT, R2, 0x3, PT ;  /* 0x000000030200780c */ /* 0x000fe20003f06070 */
[----:B------:R-:W-:Y:S01]  /*1ae0*/  HFMA2.MMA R2, -RZ, RZ, 0, 0 ;  /* 0x00000000ff027435 */ /* 0x000fe200000001ff */
[----:B------:R-:W-:-:S11]  /*1af0*/  LOP3.LUT R19, R8, 0x3, RZ, 0xc0, !PT ;  /* 0x0000000308137812 */ /* 0x000fd600078ec0ff */
[----:B------:R-:W-:Y:S05]  /*1b00*/  @!P0 BRA `(.L_x_1186) ;  /* 0x00000e1000008947 */ /* 0x000fea0003800000 */
[----:B------:R-:W-:Y:S01]  /*1b10*/  BSSY B1, `(.L_x_1186) ;  /* 0x00000e0000017945 */ /* 0x000fe20003800000 */
[----:B------:R-:W-:Y:S01]  /*1b20*/  IMAD.IADD R8, R8, 0x1, -R19 ;  /* 0x0000000108087824 */ /* 0x000fe200078e0a13 */
[----:B------:R-:W-:Y:S01]  /*1b30*/  MOV R0, RZ ;  /* 0x000000ff00007202 */ /* 0x000fe20000000f00 */
[----:B------:R-:W-:Y:S02]  /*1b40*/  IMAD.MOV.U32 R2, RZ, RZ, RZ ;  /* 0x000000ffff027224 */ /* 0x000fe400078e00ff */
[----:B------:R-:W-:Y:S02]  /*1b50*/  IMAD.MOV.U32 R14, RZ, RZ, R29 ;  /* 0x000000ffff0e7224 */ /* 0x000fe400078e001d */
[----:B------:R-:W-:Y:S02]  /*1b60*/  IMAD.MOV.U32 R15, RZ, RZ, R30 ;  /* 0x000000ffff0f7224 */ /* 0x000fe400078e001e */
.L_x_1200:
[----:B------:R-:W-:Y:S01]  /*1b70*/  HFMA2.MMA R18, -RZ, RZ, 0, 4.76837158203125e-07 ;  /* 0x00000008ff127435 */ /* 0x000fe200000001ff */
[----:B------:R-:W-:Y:S01]  /*1b80*/  IADD3 R8, R8, -0x4, RZ ;  /* 0xfffffffc08087810 */ /* 0x000fe20007ffe0ff */
[----:B------:R-:W-:Y:S03]  /*1b90*/  BSSY B2, `(.L_x_1187) ;  /* 0x000002d000027945 */ /* 0x000fe60003800000 */
[----:B------:R-:W-:-:S05]  /*1ba0*/  ISETP.NE.AND P0, PT, R8, RZ, PT ;  /* 0x000000ff0800720c */ /* 0x000fca0003f05270 */
        /* <DEDUP_REMOVED lines=20> */
.L_x_1188:
        /* <DEDUP_REMOVED lines=23> */
.L_x_1189:
[----:B------:R-:W-:Y:S05]  /*1e60*/  BSYNC B2 ;  /* 0x0000000000027941 */ /* 0x000fea0003800000 */
.L_x_1187:
        /* <DEDUP_REMOVED lines=29> */
.L_x_1191:
        /* <DEDUP_REMOVED lines=23> */
.L_x_1192:
[----:B------:R-:W-:Y:S05]  /*21b0*/  BSYNC B2 ;  /* 0x0000000000027941 */ /* 0x000fea0003800000 */
.L_x_1190:
        /* <DEDUP_REMOVED lines=29> */
.L_x_1194:
        /* <DEDUP_REMOVED lines=23> */
.L_x_1195:
[----:B------:R-:W-:Y:S05]  /*2500*/  BSYNC B2 ;  /* 0x0000000000027941 */ /* 0x000fea0003800000 */
.L_x_1193:
        /* <DEDUP_REMOVED lines=26> */
[----:B------:R-:W-:Y:S01]  /*26b0*/  IMAD R9, R13, R11, R9 ;  /* 0x0000000b0d097224 */ /* 0x000fe200078e0209 */
[----:B------:R-:W-:-:S03]  /*26c0*/  MOV R13, R2 ;  /* 0x00000002000d7202 */ /* 0x000fc60000000f00 */
[----:B------:R-:W-:Y:S01]  /*26d0*/  IMAD.IADD R9, R3, 0x1, R9 ;  /* 0x0000000103097824 */ /* 0x000fe200078e0209 */
[----:B------:R-:W-:Y:S05]  /*26e0*/  BRA `(.L_x_1198) ;  /* 0x0000017000007947 */ /* 0x000fea0003800000 */
.L_x_1197:
[----:B------:R-:W0:Y:S01]  /*26f0*/  I2F.U32.RP R4, R12 ;  /* 0x0000000c00047306 */ /* 0x000e220000209000 */
[----:B------:R-:W-:Y:S01]  /*2700*/  IADD3 R5, RZ, -R12, RZ ;  /* 0x8000000cff057210 */ /* 0x000fe20007ffe0ff */
[----:B------:R-:W-:Y:S01]  /*2710*/  HFMA2.MMA R9, -RZ, RZ, 0, 0 ;  /* 0x00000000ff097435 */ /* 0x000fe200000001ff */
        /* <DEDUP_REMOVED lines=20> */
.L_x_1198:
[----:B------:R-:W-:Y:S05]  /*2860*/  BSYNC B2 ;  /* 0x0000000000027941 */ /* 0x000fea0003800000 */
.L_x_1196:
[----:B------:R-:W0:Y:S01]  /*2870*/  LDC.64 R2, c[0x0][R18+0x210] ;  /* 0x0000840012027b82 */ /* 0x000e220000000a00 */
[----:B------:R-:W-:Y:S01]  /*2880*/  MOV R5, R0 ;  /* 0x0000000000057202 */ /* 0x000fe20000000f00 */
[----:B------:R-:W-:Y:S02]  /*2890*/  IMAD.MOV.U32 R4, RZ, RZ, R16 ;  /* 0x000000ffff047224 */ /* 0x000fe400078e0010 */
[-C--:B0-----:R-:W-:Y:S02]  /*28a0*/  IMAD R3, R3, R13.reuse, RZ ;  /* 0x0000000d03037224 */ /* 0x081fe400078e02ff */
[----:B------:R-:W-:-:S04]  /*28b0*/  IMAD.WIDE.U32 R4, R2, R13, R4 ;  /* 0x0000000d02047225 */ /* 0x000fc800078e0004 */
[----:B------:R-:W-:Y:S02]  /*28c0*/  IMAD R3, R2, R9, R3 ;  /* 0x0000000902037224 */ /* 0x000fe400078e0203 */
[----:B------:R-:W-:Y:S02]  /*28d0*/  IMAD.MOV.U32 R2, RZ, RZ, R4 ;  /* 0x000000ffff027224 */ /* 0x000fe400078e0004 */
[----:B------:R-:W-:Y:S01]  /*28e0*/  IMAD.IADD R0, R5, 0x1, R3 ;  /* 0x0000000105007824 */ /* 0x000fe200078e0203 */
[----:B------:R-:W-:Y:S01]  /*28f0*/  @!P0 CALL.REL.NOINC `(.L_x_1199) ;  /* 0x0000001000008944 */ /* 0x000fe20003c00000 */
[----:B------:R-:W-:Y:S05]  /*2900*/  BRA `(.L_x_1200) ;  /* 0xfffff26000007947 */ /* 0x000fea000383ffff */
.L_x_1199:
[----:B------:R-:W-:Y:S05]  /*2910*/  BSYNC B1 ;  /* 0x0000000000017941 */ /* 0x000fea0003800000 */
.L_x_1186:
[----:B------:R-:W-:-:S13]  /*2920*/  ISETP.NE.AND P0, PT, R19, RZ, PT ;  /* 0x000000ff1300720c */ /* 0x000fda0003f05270 */
[----:B------:R-:W-:Y:S05]  /*2930*/  @!P0 BRA `(.L_x_1185) ;  /* 0x000009c000008947 */ /* 0x000fea0003800000 */
[----:B------:R-:W-:Y:S01]  /*2940*/  HFMA2.MMA R4, -RZ, RZ, 0, 4.76837158203125e-07 ;  /* 0x00000008ff047435 */ /* 0x000fe200000001ff */
[----:B------:R-:W-:Y:S09]  /*2950*/  BSSY B1, `(.L_x_1201) ;  /* 0x000002c000017945 */ /* 0x000ff20003800000 */
        /* <DEDUP_REMOVED lines=20> */
.L_x_1202:
        /* <DEDUP_REMOVED lines=23> */
.L_x_1203:
[----:B------:R-:W-:Y:S05]  /*2c10*/  BSYNC B1 ;  /* 0x0000000000017941 */ /* 0x000fea0003800000 */
.L_x_1201:
        /* <DEDUP_REMOVED lines=28> */
.L_x_1205:
        /* <DEDUP_REMOVED lines=23> */
.L_x_1206:
[----:B------:R-:W-:Y:S05]  /*2f50*/  BSYNC B1 ;  /* 0x0000000000017941 */ /* 0x000fea0003800000 */
.L_x_1204:
        /* <DEDUP_REMOVED lines=28> */
.L_x_1208:
        /* <DEDUP_REMOVED lines=23> */
.L_x_1209:
[----:B------:R-:W-:Y:S05]  /*3290*/  BSYNC B1 ;  /* 0x0000000000017941 */ /* 0x000fea0003800000 */
.L_x_1207:
[----:B------:R-:W0:Y:S01]  /*32a0*/  LDC.64 R4, c[0x0][R7+0x218] ;  /* 0x0000860007047b82 */ /* 0x000e220000000a00 */
[----:B------:R-:W-:Y:S02]  /*32b0*/  IMAD.MOV.U32 R3, RZ, RZ, R0 ;  /* 0x000000ffff037224 */ /* 0x000fe400078e0000 */
[-C--:B0-----:R-:W-:Y:S02]  /*32c0*/  IMAD R5, R5, R8.reuse, RZ ;  /* 0x0000000805057224 */ /* 0x081fe400078e02ff */
[----:B------:R-:W-:-:S04]  /*32d0*/  IMAD.WIDE.U32 R2, R4, R8, R2 ;  /* 0x0000000804027225 */ /* 0x000fc800078e0002 */
[----:B------:R-:W-:-:S05]  /*32e0*/  IMAD R5, R4, R9, R5 ;  /* 0x0000000904057224 */ /* 0x000fca00078e0205 */
[----:B------:R-:W-:-:S03]  /*32f0*/  IADD3 R0, R3, R5, RZ ;  /* 0x0000000503007210 */ /* 0x000fc60007ffe0ff */
.L_x_1185:
[----:B------:R-:W-:Y:S02]  /*3300*/  IMAD R5, R15, c[0x0][0x3d0], RZ ;  /* 0x0000f4000f057a24 */ /* 0x000fe400078e02ff */
[----:B------:R-:W-:Y:S02]  /*3310*/  IMAD.MOV.U32 R3, RZ, RZ, R0 ;  /* 0x000000ffff037224 */ /* 0x000fe400078e0000 */
[C---:B------:R-:W-:Y:S02]  /*3320*/  IMAD R5, R14.reuse, c[0x0][0x3d4], R5 ;  /* 0x0000f5000e057a24 */ /* 0x040fe400078e0205 */
[----:B------:R-:W-:-:S04]  /*3330*/  IMAD.WIDE.U32 R36, R14, c[0x0][0x3d0], R2 ;  /* 0x0000f4000e247a25 */ /* 0x000fc800078e0002 */
[----:B------:R-:W-:Y:S02]  /*3340*/  IMAD.IADD R40, R37, 0x1, R5 ;  /* 0x0000000125287824 */ /* 0x000fe400078e0205 */
.L_x_1159:
[----:B------:R-:W-:Y:S05]  /*3350*/  BSYNC B0 ;  /* 0x0000000000007941 */ /* 0x000fea0003800000 */
.L_x_1158:
[----:B------:R-:W-:Y:S01]  /*3360*/  IMNMX R31, R31, 0x4, PT ;  /* 0x000000041f1f7817 */ /* 0x000fe20003800200 */
[----:B------:R-:W-:Y:S01]  /*3370*/  BSSY B0, `(.L_x_1210) ;  /* 0x000032d000007945 */ /* 0x000fe20003800000 */
[----:B------:R-:W-:Y:S01]  /*3380*/  IADD3 R8, P1, R29, 0x1, RZ ;  /* 0x000000011d087810 */ /* 0x000fe20007f3e0ff */
[----:B------:R-:W-:Y:S01]  /*3390*/  HFMA2.MMA R33, -RZ, RZ, 0, 0 ;  /* 0x00000000ff217435 */ /* 0x000fe200000001ff */
[----:B------:R-:W-:Y:S01]  /*33a0*/  ISETP.GE.AND P0, PT, R31, 0x2, PT ;  /* 0x000000021f00780c */ /* 0x000fe20003f06270 */
[----:B------:R-:W-:Y:S02]  /*33b0*/  IMAD.MOV.U32 R37, RZ, RZ, RZ ;  /* 0x000000ffff257224 */ /* 0x000fe400078e00ff */
[----:B------:R-:W-:-:S10]  /*33c0*/  IMAD.X R7, RZ, RZ, R30, P1 ;  /* 0x000000ffff077224 */ /* 0x000fd400008e061e */
[----:B------:R-:W-:Y:S05]  /*33d0*/  @!P0 BRA `(.L_x_1211) ;  /* 0x0000326000008947 */ /* 0x000fea0003800000 */
        /* <DEDUP_REMOVED lines=25> */
.L_x_1227:
        /* <DEDUP_REMOVED lines=15> */
[----:B------:R-:W-:-:S04]  /*3660*/  IMAD.MOV.U32 R19, RZ, RZ, R15 ;  /* 0x000000ffff137224 */ /* 0x000fc800078e000f */
        /* <DEDUP_REMOVED lines=8> */
.L_x_1215:
        /* <DEDUP_REMOVED lines=23> */
.L_x_1216:
[----:B------:R-:W-:Y:S05]  /*3860*/  BSYNC B2 ;  /* 0x0000000000027941 */ /* 0x000fea0003800000 */
.L_x_1214:
        /* <DEDUP_REMOVED lines=27> */
.L_x_1218:
        /* <DEDUP_REMOVED lines=23> */
.L_x_1219:
[----:B------:R-:W-:Y:S05]  /*3b90*/  BSYNC B2 ;  /* 0x0000000000027941 */ /* 0x000fea0003800000 */
.L_x_1217:
        /* <DEDUP_REMOVED lines=28> */
.L_x_1221:
        /* <DEDUP_REMOVED lines=23> */
.L_x_1222:
[----:B------:R-:W-:Y:S05]  /*3ed0*/  BSYNC B2 ;  /* 0x0000000000027941 */ /* 0x000fea0003800000 */
.L_x_1220:
        /* <DEDUP_REMOVED lines=29> */
.L_x_1224:
        /* <DEDUP_REMOVED lines=23> */
.L_x_1225:
[----:B------:R-:W-:Y:S05]  /*4220*/  BSYNC B2 ;  /* 0x0000000000027941 */ /* 0x000fea0003800000 */
.L_x_1223:
        /* <DEDUP_REMOVED lines=9> */
.L_x_1226:
[----:B------:R-:W-:Y:S05]  /*42c0*/  BSYNC B1 ;  /* 0x0000000000017941 */ /* 0x000fea0003800000 */
.L_x_1213:
        /* <DEDUP_REMOVED lines=18> */
[----:B------:R-:W-:-:S04]  /*43f0*/  IMAD.WIDE.U32 R10, R12, R9, R18 ;  /* 0x000000090c0a7225 */ /* 0x000fc800078e0012 */
[----:B------:R-:W-:Y:S02]  /*4400*/  IMAD R3, R3, R12, RZ ;  /* 0x0000000c03037224 */ /* 0x000fe400078e02ff */
[----:B------:R-:W-:Y:S02]  /*4410*/  IMAD.MOV.U32 R18, RZ, RZ, R4 ;  /* 0x000000ffff127224 */ /* 0x000fe400078e0004 */
[----:B------:R-:W-:-:S05]  /*4420*/  IMAD R3, R13, R9, R3 ;  /* 0x000000090d037224 */ /* 0x000fca00078e0203 */
[----:B------:R-:W-:Y:S01]  /*4430*/  IADD3 R3, R11, R3, RZ ;  /* 0x000000030b037210 */ /* 0x000fe20007ffe0ff */
[----:B------:R-:W-:Y:S05]  /*4440*/  BRA `(.L_x_1230) ;  /* 0x0000017000007947 */ /* 0x000fea0003800000 */
.L_x_1229:
        /* <DEDUP_REMOVED lines=23> */
.L_x_1230:
[----:B------:R-:W-:Y:S05]  /*45c0*/  BSYNC B1 ;  /* 0x0000000000017941 */ /* 0x000fea0003800000 */
.L_x_1228:
        /* <DEDUP_REMOVED lines=28> */
.L_x_1232:
        /* <DEDUP_REMOVED lines=23> */
.L_x_1233:
[----:B------:R-:W-:Y:S05]  /*4900*/  BSYNC B1 ;  /* 0x0000000000017941 */ /* 0x000fea0003800000 */
.L_x_1231:
        /* <DEDUP_REMOVED lines=28> */
.L_x_1235:
        /* <DEDUP_REMOVED lines=23> */
.L_x_1236:
[----:B------:R-:W-:Y:S05]  /*4c40*/  BSYNC B1 ;  /* 0x0000000000017941 */ /* 0x000fea0003800000 */
.L_x_1234:
[----:B------:R-:W0:Y:S02]  /*4c50*/  LDC.64 R4, c[0x0][R14+0x218] ;  /* 0x000086000e047b82 */ /* 0x000e240000000a00 */
[-C--:B0-----:R-:W-:Y:S02]  /*4c60*/  IMAD R5, R5, R10.reuse, RZ ;  /* 0x0000000a05057224 */ /* 0x081fe400078e02ff */
[----:B------:R-:W-:-:S04]  /*4c70*/  IMAD.WIDE.U32 R26, R4, R10, R26 ;  /* 0x0000000a041a7225 */ /* 0x000fc800078e001a */
[----:B------:R-:W-:-:S04]  /*4c80*/  IMAD R5, R4, R3, R5 ;  /* 0x0000000304057224 */ /* 0x000fc800078e0205 */
[----:B------:R-:W-:Y:S02]  /*4c90*/  IMAD.IADD R27, R27, 0x1, R5 ;  /* 0x000000011b1b7824 */ /* 0x000fe400078e0205 */
.L_x_1212:
[----:B------:R-:W-:Y:S02]  /*4ca0*/  IMAD.MOV.U32 R6, RZ, RZ, c[0x0][0x498] ;  /* 0x00012600ff067624 */ /* 0x000fe400078e00ff */
[----:B------:R-:W-:Y:S02]  /*4cb0*/  IMAD R3, R15, c[0x0][0x230], RZ ;  /* 0x00008c000f037a24 */ /* 0x000fe400078e02ff */
[----:B------:R-:W-:Y:S01]  /*4cc0*/  IMAD.WIDE.U32 R4, R18, c[0x0][0x230], R26 ;  /* 0x00008c0012047a25 */ /* 0x000fe200078e001a */
[----:B------:R-:W-:-:S03]  /*4cd0*/  ISETP.GE.AND P0, PT, R6, 0x2, PT ;  /* 0x000000020600780c */ /* 0x000fc60003f06270 */
[----:B------:R-:W-:Y:S02]  /*4ce0*/  IMAD R3, R18, c[0x0][0x234], R3 ;  /* 0x00008d0012037a24 */ /* 0x000fe400078e0203 */
[----:B------:R-:W-:-:S03]  /*4cf0*/  IMAD.MOV.U32 R38, RZ, RZ, R4 ;  /* 0x000000ffff267224 */ /* 0x000fc600078e0004 */
[----:B------:R-:W-:-:S05]  /*4d00*/  IADD3 R41, R5, R3, RZ ;  /* 0x0000000305297210 */ /* 0x000fca0007ffe0ff */
[----:B------:R-:W-:Y:S05]  /*4d10*/  @!P0 BRA `(.L_x_1237) ;  /* 0x000018c000008947 */ /* 0x000fea0003800000 */
[----:B------:R-:W-:Y:S01]  /*4d20*/  LOP3.LUT R0, RZ, c[0x0][0x498], RZ, 0x33, !PT ;  /* 0x00012600ff007a12 */ /* 0x000fe200078e33ff */
[----:B------:R-:W-:-:S03]  /*4d30*/  IMAD.MOV.U32 R12, RZ, RZ, c[0x0][0x498] ;  /* 0x00012600ff0c7624 */ /* 0x000fc600078e00ff */
        /* <DEDUP_REMOVED lines=13> */
.L_x_1252:
        /* <DEDUP_REMOVED lines=18> */
[----:B------:R-:W-:Y:S02]  /*4f30*/  IMAD.MOV.U32 R18, RZ, RZ, R4 ;  /* 0x000000ffff127224 */ /* 0x000fe400078e0004 */
[----:B------:R-:W-:Y:S02]  /*4f40*/  IMAD.X R3, RZ, RZ, ~R5, P1 ;  /* 0x000000ffff037224 */ /* 0x000fe400008e0e05 */
[----:B------:R-:W-:-:S04]  /*4f50*/  IMAD.WIDE.U32 R6, R16, R9, R6 ;  /* 0x0000000910067225 */ /* 0x000fc800078e0006 */
[----:B------:R-:W-:Y:S01]  /*4f60*/  IMAD R3, R3, R16, RZ ;  /* 0x0000001003037224 */ /* 0x000fe200078e02ff */
[----:B------:R-:W-:-:S03]  /*4f70*/  MOV R21, R6 ;  /* 0x0000000600157202 */ /* 0x000fc60000000f00 */
[----:B------:R-:W-:-:S04]  /*4f80*/  IMAD R3, R17, R9, R3 ;  /* 0x0000000911037224 */ /* 0x000fc800078e0203 */
[----:B------:R-:W-:Y:S01]  /*4f90*/  IMAD.IADD R7, R7, 0x1, R3 ;  /* 0x0000000107077824 */ /* 0x000fe200078e0203 */
[----:B------:R-:W-:Y:S05]  /*4fa0*/  BRA `(.L_x_1241) ;  /* 0x0000016000007947 */ /* 0x000fea0003800000 */
.L_x_1240:
        /* <DEDUP_REMOVED lines=22> */
.L_x_1241:
[----:B------:R-:W-:Y:S05]  /*5110*/  BSYNC B2 ;  /* 0x0000000000027941 */ /* 0x000fea0003800000 */
.L_x_1239:
        /* <DEDUP_REMOVED lines=29> */
.L_x_1243:
        /* <DEDUP_REMOVED lines=23> */
.L_x_1244:
[----:B------:R-:W-:Y:S05]  /*5460*/  BSYNC B2 ;  /* 0x0000000000027941 */ /* 0x000fea0003800000 */
.L_x_1242:
        /* <DEDUP_REMOVED lines=30> */
.L_x_1246:
[----:B------:R-:W0:Y:S01]  /*5650*/  I2F.U32.RP R4, R26 ;  /* 0x0000001a00047306 */ /* 0x000e220000209000 */
[----:B------:R-:W-:Y:S01]  /*5660*/  IMAD.MOV R5, RZ, RZ, -R26 ;  /* 0x000000ffff057224 */ /* 0x000fe200078e0a1a */
[----:B------:R-:W-:Y:S01]  /*5670*/  ISETP.NE.U32.AND P3, PT, R26, RZ, PT ;  /* 0x000000ff1a00720c */ /* 0x000fe20003f65070 */
[----:B------:R-:W-:Y:S01]  /*5680*/  HFMA2.MMA R7, -RZ, RZ, 0, 0 ;  /* 0x00000000ff077435 */ /* 0x000fe200000001ff */
        /* <DEDUP_REMOVED lines=19> */
.L_x_1247:
[----:B------:R-:W-:Y:S05]  /*57c0*/  BSYNC B2 ;  /* 0x0000000000027941 */ /* 0x000fea0003800000 */
.L_x_1245:
        /* <DEDUP_REMOVED lines=18> */
[-C--:B------:R-:W-:Y:S01]  /*58f0*/  IADD3 R9, P1, RZ, -R4.reuse, RZ ;  /* 0x80000004ff097210 */ /* 0x080fe20007f3e0ff */
[----:B------:R-:W-:Y:S01]  /*5900*/  IMAD.MOV.U32 R2, RZ, RZ, R18 ;  /* 0x000000ffff027224 */ /* 0x000fe200078e0012 */
[----:B------:R-:W-:Y:S01]  /*5910*/  MOV R8, R4 ;  /* 0x0000000400087202 */ /* 0x000fe20000000f00 */
[----:B------:R-:W-:Y:S01]  /*5920*/  IMAD.MOV.U32 R3, RZ, RZ, R19 ;  /* 0x000000ffff037224 */ /* 0x000fe200078e0013 */
[----:B------:R-:W-:-:S03]  /*5930*/  IADD3.X R7, RZ, ~R5, RZ, P1, !PT ;  /* 0x80000005ff077210 */ /* 0x000fc60000ffe4ff */
[----:B------:R-:W-:-:S04]  /*5940*/  IMAD.WIDE.U32 R2, R20, R9, R2 ;  /* 0x0000000914027225 */ /* 0x000fc800078e0002 */
[----:B------:R-:W-:Y:S02]  /*5950*/  IMAD R7, R7, R20, RZ ;  /* 0x0000001407077224 */ /* 0x000fe400078e02ff */
[----:B------:R-:W-:Y:S02]  /*5960*/  IMAD.MOV.U32 R19, RZ, RZ, R2 ;  /* 0x000000ffff137224 */ /* 0x000fe400078e0002 */
[----:B------:R-:W-:-:S04]  /*5970*/  IMAD R7, R21, R9, R7 ;  /* 0x0000000915077224 */ /* 0x000fc800078e0207 */
[----:B------:R-:W-:Y:S01]  /*5980*/  IMAD.IADD R9, R3, 0x1, R7 ;  /* 0x0000000103097824 */ /* 0x000fe200078e0207 */
[----:B------:R-:W-:Y:S01]  /*5990*/  MOV R7, R5 ;  /* 0x0000000500077202 */ /* 0x000fe20000000f00 */
[----:B------:R-:W-:Y:S05]  /*59a0*/  BRA `(.L_x_1250) ;  /* 0x0000016000007947 */ /* 0x000fea0003800000 */
.L_x_1249:
        /* <DEDUP_REMOVED lines=22> */
.L_x_1250:
[----:B------:R-:W-:Y:S05]  /*5b10*/  BSYNC B2 ;  /* 0x0000000000027941 */ /* 0x000fea0003800000 */
.L_x_1248:
        /* <DEDUP_REMOVED lines=10> */
.L_x_1251:
[----:B------:R-:W-:Y:S05]  /*5bc0*/  BSYNC B1 ;  /* 0x0000000000017941 */ /* 0x000fea0003800000 */
.L_x_1238:
        /* <DEDUP_REMOVED lines=15> */
[----:B------:R-:W-:Y:S02]  /*5cc0*/  IADD3 R9, P0, RZ, -R4, RZ ;  /* 0x80000004ff097210 */ /* 0x000fe40007f1e0ff */
[----:B------:R-:W-:Y:S01]  /*5cd0*/  MOV R6, R8 ;  /* 0x0000000800067202 */ /* 0x000fe20000000f00 */
[----:B------:R-:W-:Y:S02]  /*5ce0*/  IMAD.MOV.U32 R8, RZ, RZ, R4 ;  /* 0x000000ffff087224 */ /* 0x000fe400078e0004 */
[----:B------:R-:W-:Y:S02]  /*5cf0*/  IMAD.X R3, RZ, RZ, ~R5, P0 ;  /* 0x000000ffff037224 */ /* 0x000fe400000e0e05 */
[----:B------:R-:W-:-:S04]  /*5d00*/  IMAD.WIDE.U32 R6, R12, R9, R6 ;  /* 0x000000090c067225 */ /* 0x000fc800078e0006 */
[----:B------:R-:W-:-:S04]  /*5d10*/  IMAD R3, R3, R12, RZ ;  /* 0x0000000c03037224 */ /* 0x000fc800078e02ff */
[----:B------:R-:W-:-:S04]  /*5d20*/  IMAD R3, R13, R9, R3 ;  /* 0x000000090d037224 */ /* 0x000fc800078e0203 */
[----:B------:R-:W-:Y:S01]  /*5d30*/  IMAD.IADD R9, R7, 0x1, R3 ;  /* 0x0000000107097824 */ /* 0x000fe200078e0203 */
[----:B------:R-:W-:Y:S01]  /*5d40*/  MOV R7, R5 ;  /* 0x0000000500077202 */ /* 0x000fe20000000f00 */
[----:B------:R-:W-:Y:S05]  /*5d50*/  BRA `(.L_x_1255) ;  /* 0x0000017000007947 */ /* 0x000fea0003800000 */
.L_x_1254:
[----:B------:R-:W0:Y:S01]  /*5d60*/  I2F.U32.RP R3, R12 ;  /* 0x0000000c00037306 */ /* 0x000e220000209000 */
[----:B------:R-:W-:Y:S01]  /*5d70*/  IMAD.MOV R7, RZ, RZ, -R12 ;  /* 0x000000ffff077224 */ /* 0x000fe200078e0a0c */
[----:B------:R-:W-:Y:S01]  /*5d80*/  ISETP.NE.U32.AND P2, PT, R12, RZ, PT ;  /* 0x000000ff0c00720c */ /* 0x000fe20003f45070 */
[----:B------:R-:W-:-:S05]  /*5d90*/  IMAD.MOV.U32 R9, RZ, RZ, RZ ;  /* 0x000000ffff097224 */ /* 0x000fca00078e00ff */
[----:B0-----:R-:W0:Y:S02]  /*5da0*/  MUFU.RCP R3, R3 ;  /* 0x0000000300037308 */ /* 0x001e240000001000 */
[----:B0-----:R-:W-:-:S06]  /*5db0*/  IADD3 R4, R3, 0xffffffe, RZ ;  /* 0x0ffffffe03047810 */ /* 0x001fcc0007ffe0ff */
[----:B------:R0:W1:Y:S02]  /*5dc0*/  F2I.FTZ.U32.TRUNC.NTZ R5, R4 ;  /* 0x0000000400057305 */ /* 0x000064000021f000 */
[----:B0-----:R-:W-:Y:S01]  /*5dd0*/  MOV R4, RZ ;  /* 0x000000ff00047202 */ /* 0x001fe20000000f00 */
        /* <DEDUP_REMOVED lines=13> */
[----:B------:R-:W-:Y:S01]  /*5eb0*/  IMAD R6, R12, R3, R8 ;  /* 0x000000030c067224 */ /* 0x000fe200078e0208 */
[----:B------:R-:W-:Y:S02]  /*5ec0*/  MOV R8, R5 ;  /* 0x0000000500087202 */ /* 0x000fe40000000f00 */
.L_x_1255:
[----:B------:R-:W-:Y:S05]  /*5ed0*/  BSYNC B1 ;  /* 0x0000000000017941 */ /* 0x000fea0003800000 */
.L_x_1253:
        /* <DEDUP_REMOVED lines=18> */
[----:B------:R-:W-:Y:S05]  /*6000*/  CALL.REL.NOINC `($__internal_41_$__cuda_sm20_div_u64) ;  /* 0x00007ed000007944 */ /* 0x000fea0003c00000 */
[----:B------:R-:W-:Y:S02]  /*6010*/  IADD3 R9, P0, RZ, -R4, RZ ;  /* 0x80000004ff097210 */ /* 0x000fe40007f1e0ff */
[----:B------:R-:W-:Y:S01]  /*6020*/  MOV R6, R8 ;  /* 0x0000000800067202 */ /* 0x000fe20000000f00 */
[----:B------:R-:W-:Y:S02]  /*6030*/  IMAD.MOV.U32 R8, RZ, RZ, R4 ;  /* 0x000000ffff087224 */ /* 0x000fe400078e0004 */
[----:B------:R-:W-:-:S02]  /*6040*/  IMAD.X R3, RZ, RZ, ~R5, P0 ;  /* 0x000000ffff037224 */ /* 0x000fc400000e0e05 */
[----:B------:R-:W-:-:S04]  /*6050*/  IMAD.WIDE.U32 R6, R12, R9, R6 ;  /* 0x000000090c067225 */ /* 0x000fc800078e0006 */
[----:B------:R-:W-:-:S04]  /*6060*/  IMAD R3, R3, R12, RZ ;  /* 0x0000000c03037224 */ /* 0x000fc800078e02ff */
[----:B------:R-:W-:-:S05]  /*6070*/  IMAD R3, R13, R9, R3 ;  /* 0x000000090d037224 */ /* 0x000fca00078e0203 */
[----:B------:R-:W-:Y:S01]  /*6080*/  IADD3 R9, R7, R3, RZ ;  /* 0x0000000307097210 */ /* 0x000fe20007ffe0ff */
[----:B------:R-:W-:Y:S01]  /*6090*/  IMAD.MOV.U32 R7, RZ, RZ, R5 ;  /* 0x000000ffff077224 */ /* 0x000fe200078e0005 */
[----:B------:R-:W-:Y:S05]  /*60a0*/  BRA `(.L_x_1258) ;  /* 0x0000017000007947 */ /* 0x000fea0003800000 */
.L_x_1257:
[----:B------:R-:W0:Y:S01]  /*60b0*/  I2F.U32.RP R3, R12 ;  /* 0x0000000c00037306 */ /* 0x000e220000209000 */
[----:B------:R-:W-:Y:S01]  /*60c0*/  IADD3 R7, RZ, -R12, RZ ;  /* 0x8000000cff077210 */ /* 0x000fe20007ffe0ff */
[----:B------:R-:W-:Y:S01]  /*60d0*/  HFMA2.MMA R9, -RZ, RZ, 0, 0 ;  /* 0x00000000ff097435 */ /* 0x000fe200000001ff */
        /* <DEDUP_REMOVED lines=20> */
.L_x_1258:
[----:B------:R-:W-:Y:S05]  /*6220*/  BSYNC B1 ;  /* 0x0000000000017941 */ /* 0x000fea0003800000 */
.L_x_1256:
        /* <DEDUP_REMOVED lines=19> */
[-C--:B------:R-:W-:Y:S01]  /*6360*/  IADD3 R9, P0, RZ, -R4.reuse, RZ ;  /* 0x80000004ff097210 */ /* 0x080fe20007f1e0ff */
[----:B------:R-:W-:Y:S01]  /*6370*/  IMAD.MOV.U32 R6, RZ, RZ, R8 ;  /* 0x000000ffff067224 */ /* 0x000fe200078e0008 */
[----:B------:R-:W-:Y:S02]  /*6380*/  MOV R8, R4 ;  /* 0x0000000400087202 */ /* 0x000fe40000000f00 */
[----:B------:R-:W-:Y:S01]  /*6390*/  IADD3.X R3, RZ, ~R5, RZ, P0, !PT ;  /* 0x80000005ff037210 */ /* 0x000fe200007fe4ff */
[----:B------:R-:W-:-:S04]  /*63a0*/  IMAD.WIDE.U32 R6, R12, R9, R6 ;  /* 0x000000090c067225 */ /* 0x000fc800078e0006 */
[----:B------:R-:W-:-:S04]  /*63b0*/  IMAD R3, R3, R12, RZ ;  /* 0x0000000c03037224 */ /* 0x000fc800078e02ff */
[----:B------:R-:W-:-:S04]  /*63c0*/  IMAD R3, R13, R9, R3 ;  /* 0x000000090d037224 */ /* 0x000fc800078e0203 */
[----:B------:R-:W-:Y:S01]  /*63d0*/  IMAD.IADD R9, R7, 0x1, R3 ;  /* 0x0000000107097824 */ /* 0x000fe200078e0203 */
[----:B------:R-:W-:Y:S01]  /*63e0*/  MOV R7, R5 ;  /* 0x0000000500077202 */ /* 0x000fe20000000f00 */
[----:B------:R-:W-:Y:S05]  /*63f0*/  BRA `(.L_x_1261) ;  /* 0x0000017000007947 */ /* 0x000fea0003800000 */
.L_x_1260:
        /* <DEDUP_REMOVED lines=23> */
.L_x_1261:
[----:B------:R-:W-:Y:S05]  /*6570*/  BSYNC B1 ;  /* 0x0000000000017941 */ /* 0x000fea0003800000 */
.L_x_1259:
[----:B------:R-:W0:Y:S01]  /*6580*/  LDC.64 R14, c[0x0][R14+0x218] ;  /* 0x000086000e0e7b82 */ /* 0x000e220000000a00 */
[----:B------:R-:W-:Y:S02]  /*6590*/  IMAD.MOV.U32 R3, RZ, RZ, R0 ;  /* 0x000000ffff037224 */ /* 0x000fe400078e0000 */
[-C--:B0-----:R-:W-:Y:S02]  /*65a0*/  IMAD R4, R15, R6.reuse, RZ ;  /* 0x000000060f047224 */ /* 0x081fe400078e02ff */
[----:B------:R-:W-:-:S04]  /*65b0*/  IMAD.WIDE.U32 R2, R14, R6, R2 ;  /* 0x000000060e027225 */ /* 0x000fc800078e0002 */
[----:B------:R-:W-:-:S05]  /*65c0*/  IMAD R9, R14, R9, R4 ;  /* 0x000000090e097224 */ /* 0x000fca00078e0204 */
[----:B------:R-:W-:-:S03]  /*65d0*/  IADD3 R0, R3, R9, RZ ;  /* 0x0000000903007210 */ /* 0x000fc60007ffe0ff */
.L_x_1237:
[----:B------:R-:W-:Y:S02]  /*65e0*/  IMAD R7, R7, c[0x0][0x3d0], RZ ;  /* 0x0000f40007077a24 */ /* 0x000fe400078e02ff */
[----:B------:R-:W-:Y:S02]  /*65f0*/  IMAD.MOV.U32 R3, RZ, RZ, R0 ;  /* 0x000000ffff037224 */ /* 0x000fe400078e0000 */
[C---:B------:R-:W-:Y:S02]  /*6600*/  IMAD R7, R8.reuse, c[0x0][0x3d4], R7 ;  /* 0x0000f50008077a24 */ /* 0x040fe400078e0207 */
[----:B------:R-:W-:-:S04]  /*6610*/  IMAD.WIDE.U32 R2, R8, c[0x0][0x3d0], R2 ;  /* 0x0000f40008027a25 */ /* 0x000fc800078e0002 */
[----:B------:R-:W-:Y:S01]  /*6620*/  IMAD.MOV.U32 R33, RZ, RZ, R2 ;  /* 0x000000ffff217224 */ /* 0x000fe200078e0002 */
[----:B------:R-:W-:Y:S02]  /*6630*/  IADD3 R37, R3, R7, RZ ;  /* 0x0000000703257210 */ /* 0x000fe40007ffe0ff */
.L_x_1211:
[----:B------:R-:W-:Y:S05]  /*6640*/  BSYNC B0 ;  /* 0x0000000000007941 */ /* 0x000fea0003800000 */
.L_x_1210:
[----:B------:R-:W-:Y:S01]  /*6650*/  ISETP.GE.AND P0, PT, R31, 0x3, PT ;  /* 0x000000031f00780c */ /* 0x000fe20003f06270 */
[----:B------:R-:W-:Y:S01]  /*6660*/  BSSY B0, `(.L_x_1262) ;  /* 0x000032a000007945 */ /* 0x000fe20003800000 */
[----:B------:R-:W-:Y:S01]  /*6670*/  IADD3 R8, P1, R29, 0x2, RZ ;  /* 0x000000021d087810 */ /* 0x000fe20007f3e0ff */
[----:B------:R-:W-:Y:S01]  /*6680*/  HFMA2.MMA R28, -RZ, RZ, 0, 0 ;  /* 0x00000000ff1c7435 */ /* 0x000fe200000001ff */
[----:B------:R-:W-:Y:S01]  /*6690*/  CS2R R34, SRZ ;  /* 0x0000000000227805 */ /* 0x000fe2000001ff00 */
[----:B------:R-:W-:Y:S01]  /*66a0*/  IMAD.MOV.U32 R32, RZ, RZ, RZ ;  /* 0x000000ffff207224 */ /* 0x000fe200078e00ff */
[----:B------:R-:W-:Y:S01]  /*66b0*/  MOV R21, RZ ;  /* 0x000000ff00157202 */ /* 0x000fe20000000f00 */
[----:B------:R-:W-:Y:S01]  /*66c0*/  IMAD.MOV.U32 R26, RZ, RZ, RZ ;  /* 0x000000ffff1a7224 */ /* 0x000fe200078e00ff */
[----:B------:R-:W-:-:S05]  /*66d0*/  IADD3.X R7, RZ, R30, RZ, P1, !PT ;  /* 0x0000001eff077210 */ /* 0x000fca0000ffe4ff */
[----:B------:R-:W-:Y:S05]  /*66e0*/  @!P0 BRA `(.L_x_1263) ;  /* 0x0000321000008947 */ /* 0x000fea0003800000 */
[----:B------:R-:W-:Y:S01]  /*66f0*/  IMAD.MOV.U32 R0, RZ, RZ, c[0x0][0x2f8] ;  /* 0x0000be00ff007624 */ /* 0x000fe200078e00ff */
[----:B------:R-:W-:Y:S01]  /*6700*/  MOV R2, RZ ;  /* 0x000000ff00027202 */ /* 0x000fe20000000f00 */
[----:B------:R-:W-:Y:S01]  /*6710*/  CS2R R16, SRZ ;  /* 0x0000000000107805 */ /* 0x000fe2000001ff00 */
[----:B------:R-:W-:Y:S01]  /*6720*/  MOV R14, R8 ;  /* 0x00000008000e7202 */ /* 0x000fe20000000f00 */
[----:B------:R-:W-:Y:S01]  /*6730*/  IMAD.MOV.U32 R15, RZ, RZ, R7 ;  /* 0x000000ffff0f7224 */ /* 0x000fe200078e0007 */
[----:B------:R-:W-:Y:S01]  /*6740*/  ISETP.GE.AND P0, PT, R0, 0x2, PT ;  /* 0x000000020000780c */ /* 0x000fe20003f06270 */
[----:B------:R-:W-:-:S12]  /*6750*/  IMAD.MOV.U32 R0, RZ, RZ, RZ ;  /* 0x000000ffff007224 */ /* 0x000fd800078e00ff */
[----:B------:R-:W-:Y:S05]  /*6760*/  @!P0 BRA `(.L_x_1264) ;  /* 0x000017f000008947 */ /* 0x000fea0003800000 */
[----:B------:R-:W-:Y:S01]  /*6770*/  LOP3.LUT R3, RZ, c[0x0][0x2f8], RZ, 0x33, !PT ;  /* 0x0000be00ff037a12 */ /* 0x000fe200078e33ff */
[----:B------:R-:W-:Y:S01]  /*6780*/  CS2R R16, SRZ ;  /* 0x0000000000107805 */ /* 0x000fe2000001ff00 */
[----:B------:R-:W-:Y:S01]  /*6790*/  MOV R18, c[0x0][0x2f8] ;  /* 0x0000be0000127a02 */ /* 0x000fe20000000f00 */
[----:B------:R-:W-:Y:S01]  /*67a0*/  IMAD.MOV.U32 R14, RZ, RZ, R8 ;  /* 0x000000ffff0e7224 */ /* 0x000fe200078e0008 */
[----:B------:R-:W-:Y:S02]  /*67b0*/  IMNMX R3, R3, -0x3, !PT ;  /* 0xfffffffd03037817 */ /* 0x000fe40007800200 */
[----:B------:R-:W-:Y:S02]  /*67c0*/  MOV R15, R7 ;  /* 0x00000007000f7202 */ /* 0x000fe40000000f00 */
        /* <DEDUP_REMOVED lines=11> */
.L_x_1279:
        /* <DEDUP_REMOVED lines=14> */
[----:B------:R-:W-:-:S05]  /*6960*/  IADD3 R9, P1, RZ, -R4, RZ ;  /* 0x80000004ff097210 */ /* 0x000fca0007f3e0ff */
[----:B------:R-:W-:Y:S02]  /*6970*/  IMAD.X R3, RZ, RZ, ~R5, P1 ;  /* 0x000000ffff037224 */ /* 0x000fe400008e0e05 */
[----:B------:R-:W-:-:S04]  /*6980*/  IMAD.WIDE.U32 R10, R12, R9, R14 ;  /* 0x000000090c0a7225 */ /* 0x000fc800078e000e */
[----:B------:R-:W-:Y:S02]  /*6990*/  IMAD R3, R3, R12, RZ ;  /* 0x0000000c03037224 */ /* 0x000fe400078e02ff */
[----:B------:R-:W-:Y:S02]  /*69a0*/  IMAD.MOV.U32 R12, RZ, RZ, R4 ;  /* 0x000000ffff0c7224 */ /* 0x000fe400078e0004 */
[----:B------:R-:W-:Y:S01]  /*69b0*/  IMAD R3, R13, R9, R3 ;  /* 0x000000090d037224 */ /* 0x000fe200078e0203 */
[----:B------:R-:W-:-:S04]  /*69c0*/  MOV R13, R5 ;  /* 0x00000005000d7202 */ /* 0x000fc80000000f00 */
[----:B------:R-:W-:Y:S01]  /*69d0*/  IADD3 R9, R11, R3, RZ ;  /* 0x000000030b097210 */ /* 0x000fe20007ffe0ff */
[----:B------:R-:W-:Y:S05]  /*69e0*/  BRA `(.L_x_1268) ;  /* 0x0000017000007947 */ /* 0x000fea0003800000 */
.L_x_1267:
        /* <DEDUP_REMOVED lines=23> */
.L_x_1268:
[----:B------:R-:W-:Y:S05]  /*6b60*/  BSYNC B2 ;  /* 0x0000000000027941 */ /* 0x000fea0003800000 */
.L_x_1266:
        /* <DEDUP_REMOVED lines=20> */
[----:B------:R-:W-:-:S02]  /*6cb0*/  IADD3.X R3, RZ, ~R5, RZ, P1, !PT ;  /* 0x80000005ff037210 */ /* 0x000fc40000ffe4ff */
[----:B------:R-:W-:Y:S01]  /*6cc0*/  MOV R12, R4 ;  /* 0x00000004000c7202 */ /* 0x000fe20000000f00 */
[----:B------:R-:W-:-:S04]  /*6cd0*/  IMAD.WIDE.U32 R10, R14, R9, R10 ;  /* 0x000000090e0a7225 */ /* 0x000fc800078e000a */
[----:B------:R-:W-:-:S04]  /*6ce0*/  IMAD R3, R3, R14, RZ ;  /* 0x0000000e03037224 */ /* 0x000fc800078e02ff */
[----:B------:R-:W-:-:S04]  /*6cf0*/  IMAD R3, R15, R9, R3 ;  /* 0x000000090f037224 */ /* 0x000fc800078e0203 */
[----:B------:R-:W-:Y:S01]  /*6d00*/  IMAD.IADD R9, R11, 0x1, R3 ;  /* 0x000000010b097824 */ /* 0x000fe200078e0203 */
[----:B------:R-:W-:Y:S05]  /*6d10*/  BRA `(.L_x_1271) ;  /* 0x0000017000007947 */ /* 0x000fea0003800000 */
.L_x_1270:
        /* <DEDUP_REMOVED lines=23> */
.L_x_1271:
[----:B------:R-:W-:Y:S05]  /*6e90*/  BSYNC B2 ;  /* 0x0000000000027941 */ /* 0x000fea0003800000 */
.L_x_1269:
        /* <DEDUP_REMOVED lines=19> */
[----:B------:R-:W-:Y:S02]  /*6fd0*/  MOV R11, R13 ;  /* 0x0000000d000b7202 */ /* 0x000fe40000000f00 */
[----:B------:R-:W-:-:S03]  /*6fe0*/  IADD3.X R3, RZ, ~R5, RZ, P1, !PT ;  /* 0x80000005ff037210 */ /* 0x000fc60000ffe4ff */
[----:B------:R-:W-:-:S04]  /*6ff0*/  IMAD.WIDE.U32 R10, R14, R9, R10 ;  /* 0x000000090e0a7225 */ /* 0x000fc800078e000a */
[----:B------:R-:W-:Y:S01]  /*7000*/  IMAD R3, R3, R14, RZ ;  /* 0x0000000e03037224 */ /* 0x000fe200078e02ff */
[----:B------:R-:W-:-:S03]  /*7010*/  MOV R14, R4 ;  /* 0x00000004000e7202 */ /* 0x000fc60000000f00 */
[----:B------:R-:W-:Y:S02]  /*7020*/  IMAD R3, R15, R9, R3 ;  /* 0x000000090f037224 */ /* 0x000fe400078e0203 */
[----:B------:R-:W-:Y:S02]  /*7030*/  IMAD.MOV.U32 R15, RZ, RZ, R5 ;  /* 0x000000ffff0f7224 */ /* 0x000fe400078e0005 */
[----:B------:R-:W-:Y:S01]  /*7040*/  IMAD.IADD R9, R11, 0x1, R3 ;  /* 0x000000010b097824 */ /* 0x000fe200078e0203 */
[----:B------:R-:W-:Y:S05]  /*7050*/  BRA `(.L_x_1274) ;  /* 0x0000017000007947 */ /* 0x000fea0003800000 */
.L_x_1273:
        /* <DEDUP_REMOVED lines=23> */
.L_x_1274:
[----:B------:R-:W-:Y:S05]  /*71d0*/  BSYNC B2 ;  /* 0x0000000000027941 */ /* 0x000fea0003800000 */
.L_x_1272:
        /* <DEDUP_REMOVED lines=29> */
.L_x_1276:
        /* <DEDUP_REMOVED lines=23> */
.L_x_1277:
[----:B------:R-:W-:Y:S05]  /*7520*/  BSYNC B2 ;  /* 0x0000000000027941 */ /* 0x000fea0003800000 */
.L_x_1275:
        /* <DEDUP_REMOVED lines=8> */
.L_x_1278:
[----:B------:R-:W-:Y:S05]  /*75b0*/  BSYNC B1 ;  /* 0x0000000000017941 */ /* 0x000fea0003800000 */
.L_x_1265:
        /* <DEDUP_REMOVED lines=23> */
.L_x_1281:
[----:B------:R-:W0:Y:S01]  /*7730*/  I2F.U32.RP R3, R12 ;  /* 0x0000000c00037306 */ /* 0x000e220000209000 */
[----:B------:R-:W-:Y:S01]  /*7740*/  IMAD.MOV R9, RZ, RZ, -R12 ;  /* 0x000000ffff097224 */ /* 0x000fe200078e0a0c */
[----:B------:R-:W-:Y:S02]  /*7750*/  ISETP.NE.U32.AND P2, PT, R12, RZ, PT ;  /* 0x000000ff0c00720c */ /* 0x000fe40003f45070 */
[----:B------:R-:W-:-:S04]  /*7760*/  MOV R15, RZ ;  /* 0x000000ff000f7202 */ /* 0x000fc80000000f00 */
        /* <DEDUP_REMOVED lines=19> */
.L_x_1282:
[----:B------:R-:W-:Y:S05]  /*78a0*/  BSYNC B1 ;  /* 0x0000000000017941 */ /* 0x000fea0003800000 */
.L_x_1280:
        /* <DEDUP_REMOVED lines=27> */
.L_x_1284:
        /* <DEDUP_REMOVED lines=23> */
.L_x_1285:
[----:B------:R-:W-:Y:S05]  /*7bd0*/  BSYNC B1 ;  /* 0x0000000000017941 */ /* 0x000fea0003800000 */
.L_x_1283:
        /* <DEDUP_REMOVED lines=27> */
.L_x_1287:
        /* <DEDUP_REMOVED lines=23> */
.L_x_1288:
[----:B------:R-:W-:Y:S05]  /*7f00*/  BSYNC B1 ;  /* 0x0000000000017941 */ /* 0x000fea0003800000 */
.L_x_1286:
[----:B------:R-:W0:Y:S02]  /*7f10*/  LDC.64 R18, c[0x0][R18+0x218] ;  /* 0x0000860012127b82 */ /* 0x000e240000000a00 */
[-C--:B0-----:R-:W-:Y:S02]  /*7f20*/  IMAD R4, R19, R10.reuse, RZ ;  /* 0x0000000a13047224 */ /* 0x081fe400078e02ff */
[----:B------:R-:W-:-:S04]  /*7f30*/  IMAD.WIDE.U32 R16, R18, R10, R16 ;  /* 0x0000000a12107225 */ /* 0x000fc800078e0010 */
[----:B------:R-:W-:-:S04]  /*7f40*/  IMAD R3, R18, R3, R4 ;  /* 0x0000000312037224 */ /* 0x000fc800078e0204 */
[----:B------:R-:W-:Y:S02]  /*7f50*/  IMAD.IADD R17, R17, 0x1, R3 ;  /* 0x0000000111117824 */ /* 0x000fe400078e0203 */
.L_x_1264:
[----:B------:R-:W-:Y:S01]  /*7f60*/  MOV R6, c[0x0][0x498] ;  /* 0x0001260000067a02 */ /* 0x000fe20000000f00 */
        /* <DEDUP_REMOVED lines=19> */
[----:B------:R-:W-:Y:S01]  /*80a0*/  IADD3 R13, R4, -R27, RZ ;  /* 0x8000001b040d7210 */ /* 0x000fe20007ffe0ff */
[----:B------:R-:W-:Y:S01]  /*80b0*/  IMAD.MOV.U32 R2, RZ, RZ, RZ ;  /* 0x000000ffff027224 */ /* 0x000fe200078e00ff */
[----:B------:R-:W-:Y:S02]  /*80c0*/  MOV R0, RZ ;  /* 0x000000ff00007202 */ /* 0x000fe40000000f00 */
.L_x_1304:
        /* <DEDUP_REMOVED lines=17> */
[----:B------:R-:W-:Y:S01]  /*81e0*/  MOV R16, R4 ;  /* 0x0000000400107202 */ /* 0x000fe20000000f00 */
[----:B------:R-:W-:Y:S01]  /*81f0*/  IMAD.MOV.U32 R17, RZ, RZ, R5 ;  /* 0x000000ffff117224 */ /* 0x000fe200078e0005 */
[----:B------:R-:W-:Y:S01]  /*8200*/  IADD3.X R3, RZ, ~R5, RZ, P1, !PT ;  /* 0x80000005ff037210 */ /* 0x000fe20000ffe4ff */
[----:B------:R-:W-:-:S04]  /*8210*/  IMAD.WIDE.U32 R6, R14, R9, R6 ;  /* 0x000000090e067225 */ /* 0x000fc800078e0006 */
[----:B------:R-:W-:Y:S01]  /*8220*/  IMAD R3, R3, R14, RZ ;  /* 0x0000000e03037224 */ /* 0x000fe200078e02ff */
[----:B------:R-:W-:-:S03]  /*8230*/  MOV R19, R6 ;  /* 0x0000000600137202 */ /* 0x000fc60000000f00 */
[----:B------:R-:W-:-:S04]  /*8240*/  IMAD R3, R15, R9, R3 ;  /* 0x000000090f037224 */ /* 0x000fc800078e0203 */
[----:B------:R-:W-:Y:S01]  /*8250*/  IMAD.IADD R7, R7, 0x1, R3 ;  /* 0x0000000107077824 */ /* 0x000fe200078e0203 */
[----:B------:R-:W-:Y:S05]  /*8260*/  BRA `(.L_x_1293) ;  /* 0x0000016000007947 */ /* 0x000fea0003800000 */
.L_x_1292:
        /* <DEDUP_REMOVED lines=22> */
.L_x_1293:
[----:B------:R-:W-:Y:S05]  /*83d0*/  BSYNC B2 ;  /* 0x0000000000027941 */ /* 0x000fea0003800000 */
.L_x_1291:
        /* <DEDUP_REMOVED lines=16> */
[----:B------:R-:W-:Y:S05]  /*84e0*/  CALL.REL.NOINC `($__internal_41_$__cuda_sm20_div_u64) ;  /* 0x000059f000007944 */ /* 0x000fea0003c00000 */
        /* <DEDUP_REMOVED lines=12> */
.L_x_1295:
        /* <DEDUP_REMOVED lines=23> */
.L_x_1296:
[----:B------:R-:W-:Y:S05]  /*8720*/  BSYNC B2 ;  /* 0x0000000000027941 */ /* 0x000fea0003800000 */
.L_x_1294:
        /* <DEDUP_REMOVED lines=30> */
.L_x_1298:
        /* <DEDUP_REMOVED lines=23> */
.L_x_1299:
[----:B------:R-:W-:Y:S05]  /*8a80*/  BSYNC B2 ;  /* 0x0000000000027941 */ /* 0x000fea0003800000 */
.L_x_1297:
        /* <DEDUP_REMOVED lines=22> */
[----:B------:R-:W-:-:S03]  /*8bf0*/  IADD3.X R7, RZ, ~R5, RZ, P1, !PT ;  /* 0x80000005ff077210 */ /* 0x000fc60000ffe4ff */
[----:B------:R-:W-:-:S04]  /*8c00*/  IMAD.WIDE.U32 R2, R18, R9, R2 ;  /* 0x0000000912027225 */ /* 0x000fc800078e0002 */
[----:B------:R-:W-:Y:S01]  /*8c10*/  IMAD R7, R7, R18, RZ ;  /* 0x0000001207077224 */ /* 0x000fe200078e02ff */
[----:B------:R-:W-:-:S03]  /*8c20*/  MOV R17, R2 ;  /* 0x0000000200117202 */ /* 0x000fc60000000f00 */
[----:B------:R-:W-:-:S04]  /*8c30*/  IMAD R7, R19, R9, R7 ;  /* 0x0000000913077224 */ /* 0x000fc800078e0207 */
[----:B------:R-:W-:Y:S01]  /*8c40*/  IMAD.IADD R9, R3, 0x1, R7 ;  /* 0x0000000103097824 */ /* 0x000fe200078e0207 */
[----:B------:R-:W-:Y:S01]  /*8c50*/  MOV R7, R5 ;  /* 0x0000000500077202 */ /* 0x000fe20000000f00 */
[----:B------:R-:W-:Y:S05]  /*8c60*/  BRA `(.L_x_1302) ;  /* 0x0000016000007947 */ /* 0x000fea0003800000 */
.L_x_1301:
        /* <DEDUP_REMOVED lines=22> */
.L_x_1302:
[----:B------:R-:W-:Y:S05]  /*8dd0*/  BSYNC B2 ;  /* 0x0000000000027941 */ /* 0x000fea0003800000 */
.L_x_1300:
[----:B------:R-:W0:Y:S01]  /*8de0*/  LDC.64 R2, c[0x0][R26+0x210] ;  /* 0x000084001a027b82 */ /* 0x000e220000000a00 */
[----:B------:R-:W-:Y:S01]  /*8df0*/  MOV R4, R14 ;  /* 0x0000000e00047202 */ /* 0x000fe20000000f00 */
[----:B------:R-:W-:Y:S02]  /*8e00*/  IMAD.MOV.U32 R5, RZ, RZ, R0 ;  /* 0x000000ffff057224 */ /* 0x000fe400078e0000 */
[-C--:B0-----:R-:W-:Y:S02]  /*8e10*/  IMAD R3, R3, R17.reuse, RZ ;  /* 0x0000001103037224 */ /* 0x081fe400078e02ff */
[----:B------:R-:W-:-:S04]  /*8e20*/  IMAD.WIDE.U32 R4, R2, R17, R4 ;  /* 0x0000001102047225 */ /* 0x000fc800078e0004 */
[----:B------:R-:W-:Y:S01]  /*8e30*/  IMAD R3, R2, R9, R3 ;  /* 0x0000000902037224 */ /* 0x000fe200078e0203 */
[----:B------:R-:W-:-:S03]  /*8e40*/  MOV R2, R4 ;  /* 0x0000000400027202 */ /* 0x000fc60000000f00 */
[----:B------:R-:W-:Y:S01]  /*8e50*/  IMAD.IADD R0, R5, 0x1, R3 ;  /* 0x0000000105007824 */ /* 0x000fe200078e0203 */
[----:B------:R-:W-:Y:S01]  /*8e60*/  @!P0 CALL.REL.NOINC `(.L_x_1303) ;  /* 0x0000001000008944 */ /* 0x000fe20003c00000 */
[----:B------:R-:W-:Y:S05]  /*8e70*/  BRA `(.L_x_1304) ;  /* 0xfffff25000007947 */ /* 0x000fea000383ffff */
.L_x_1303:
[----:B------:R-:W-:Y:S05]  /*8e80*/  BSYNC B1 ;  /* 0x0000000000017941 */ /* 0x000fea0003800000 */
.L_x_1290:
        /* <DEDUP_REMOVED lines=25> */
.L_x_1306:
[----:B------:R-:W0:Y:S01]  /*9020*/  I2F.U32.RP R3, R12 ;  /* 0x0000000c00037306 */ /* 0x000e220000209000 */
[----:B------:R-:W-:Y:S02]  /*9030*/  IADD3 R7, RZ, -R12, RZ ;  /* 0x8000000cff077210 */ /* 0x000fe40007ffe0ff */
[----:B------:R-:W-:Y:S02]  /*9040*/  ISETP.NE.U32.AND P2, PT, R12, RZ, PT ;  /* 0x000000ff0c00720c */ /* 0x000fe40003f45070 */
[----:B------:R-:W-:-:S03]  /*9050*/  MOV R9, RZ ;  /* 0x000000ff00097202 */ /* 0x000fc60000000f00 */
        /* <DEDUP_REMOVED lines=19> */
.L_x_1307:
[----:B------:R-:W-:Y:S05]  /*9190*/  BSYNC B1 ;  /* 0x0000000000017941 */ /* 0x000fea0003800000 */
.L_x_1305:
        /* <DEDUP_REMOVED lines=29> */
.L_x_1309:
        /* <DEDUP_REMOVED lines=23> */
.L_x_1310:
[----:B------:R-:W-:Y:S05]  /*94e0*/  BSYNC B1 ;  /* 0x0000000000017941 */ /* 0x000fea0003800000 */
.L_x_1308:
        /* <DEDUP_REMOVED lines=29> */
.L_x_1312:
        /* <DEDUP_REMOVED lines=23> */
.L_x_1313:
[----:B------:R-:W-:Y:S05]  /*9830*/  BSYNC B1 ;  /* 0x0000000000017941 */ /* 0x000fea0003800000 */
.L_x_1311:
[----:B------:R-:W0:Y:S01]  /*9840*/  LDC.64 R14, c[0x0][R14+0x218] ;  /* 0x000086000e0e7b82 */ /* 0x000e220000000a00 */
[----:B------:R-:W-:Y:S01]  /*9850*/  MOV R3, R0 ;  /* 0x0000000000037202 */ /* 0x000fe20000000f00 */
[----:B0-----:R-:W-:-:S04]  /*9860*/  IMAD R4, R15, R6, RZ ;  /* 0x000000060f047224 */ /* 0x001fc800078e02ff */
[----:B------:R-:W-:-:S04]  /*9870*/  IMAD.WIDE.U32 R2, R14, R6, R2 ;  /* 0x000000060e027225 */ /* 0x000fc800078e0002 */
[----:B------:R-:W-:-:S04]  /*9880*/  IMAD R9, R14, R9, R4 ;  /* 0x000000090e097224 */ /* 0x000fc800078e0204 */
[----:B------:R-:W-:-:S05]  /*9890*/  IMAD.IADD R0, R3, 0x1, R9 ;  /* 0x0000000103007824 */ /* 0x000fca00078e0209 */
.L_x_1289:
[----:B------:R-:W-:Y:S01]  /*98a0*/  MOV R3, R0 ;  /* 0x0000000000037202 */ /* 0x000fe20000000f00 */
[----:B------:R-:W-:-:S04]  /*98b0*/  IMAD R7, R7, c[0x0][0x3d0], RZ ;  /* 0x0000f40007077a24 */ /* 0x000fc800078e02ff */
[----:B------:R-:W-:-:S04]  /*98c0*/  IMAD.WIDE.U32 R2, R8, c[0x0][0x3d0], R2 ;  /* 0x0000f40008027a25 */ /* 0x000fc800078e0002 */
[----:B------:R-:W-:Y:S01]  /*98d0*/  IMAD R7, R8, c[0x0][0x3d4], R7 ;  /* 0x0000f50008077a24 */ /* 0x000fe200078e0207 */
[----:B------:R-:W-:-:S03]  /*98e0*/  MOV R21, R2 ;  /* 0x0000000200157202 */ /* 0x000fc60000000f00 */
[----:B------:R-:W-:Y:S02]  /*98f0*/  IMAD.IADD R26, R3, 0x1, R7 ;  /* 0x00000001031a7824 */ /* 0x000fe400078e0207 */
.L_x_1263:
[----:B------:R-:W-:Y:S05]  /*9900*/  BSYNC B0 ;  /* 0x0000000000007941 */ /* 0x000fea0003800000 */
.L_x_1262:
[----:B------:R-:W-:Y:S01]  /*9910*/  ISETP.GE.AND P0, PT, R31, 0x4, PT ;  /* 0x000000041f00780c */ /* 0x000fe20003f06270 */
[----:B------:R-:W-:Y:S01]  /*9920*/  BSSY B0, `(.L_x_1314) ;  /* 0x0000322000007945 */ /* 0x000fe20003800000 */
[----:B------:R-:W-:Y:S01]  /*9930*/  IADD3 R14, P1, R29, 0x3, RZ ;  /* 0x000000031d0e7810 */ /* 0x000fe20007f3e0ff */
[----:B------:R-:W-:Y:S01]  /*9940*/  HFMA2.MMA R27, -RZ, RZ, 0, 0 ;  /* 0x00000000ff1b7435 */ /* 0x000fe200000001ff */
[----:B------:R-:W-:-:S03]  /*9950*/  IMAD.MOV.U32 R20, RZ, RZ, RZ ;  /* 0x000000ffff147224 */ /* 0x000fc600078e00ff */
[----:B------:R-:W-:-:S06]  /*9960*/  IMAD.X R15, RZ, RZ, R30, P1 ;  /* 0x000000ffff0f7224 */ /* 0x000fcc00008e061e */
[----:B------:R-:W-:Y:S05]  /*9970*/  @!P0 BRA `(.L_x_1315) ;  /* 0x000031c000008947 */ /* 0x000fea0003800000 */
[----:B------:R-:W-:Y:S01]  /*9980*/  MOV R0, c[0x0][0x2f8] ;  /* 0x0000be0000007a02 */ /* 0x000fe20000000f00 */
[----:B------:R-:W-:Y:S01]  /*9990*/  IMAD.MOV.U32 R2, RZ, RZ, RZ ;  /* 0x000000ffff027224 */ /* 0x000fe200078e00ff */
[----:B------:R-:W-:Y:S02]  /*99a0*/  CS2R R16, SRZ ;  /* 0x0000000000107805 */ /* 0x000fe4000001ff00 */
[----:B------:R-:W-:Y:S02]  /*99b0*/  ISETP.GE.AND P0, PT, R0, 0x2, PT ;  /* 0x000000020000780c */ /* 0x000fe40003f06270 */
[----:B------:R-:W-:-:S11]  /*99c0*/  MOV R0, RZ ;  /* 0x000000ff00007202 */ /* 0x000fd60000000f00 */
[----:B------:R-:W-:Y:S05]  /*99d0*/  @!P0 BRA `(.L_x_1316) ;  /* 0x000017b000008947 */ /* 0x000fea0003800000 */
[----:B------:R-:W-:Y:S01]  /*99e0*/  LOP3.LUT R3, RZ, c[0x0][0x2f8], RZ, 0x33, !PT ;  /* 0x0000be00ff037a12 */ /* 0x000fe200078e33ff */
[----:B------:R-:W-:Y:S01]  /*99f0*/  IMAD.MOV.U32 R7, RZ, RZ, c[0x0][0x2f8] ;  /* 0x0000be00ff077624 */ /* 0x000fe200078e00ff */
[----:B------:R-:W-:Y:S02]  /*9a00*/  CS2R R16, SRZ ;  /* 0x0000000000107805 */ /* 0x000fe4000001ff00 */
        /* <DEDUP_REMOVED lines=8> */
[----:B------:R-:W-:Y:S01]  /*9a90*/  IADD3 R8, R3, -R20, RZ ;  /* 0x8000001403087210 */ /* 0x000fe20007ffe0ff */
[----:B------:R-:W-:Y:S02]  /*9aa0*/  CS2R R16, SRZ ;  /* 0x0000000000107805 */ /* 0x000fe4000001ff00 */
.L_x_1331:
        /* <DEDUP_REMOVED lines=17> */
[----:B------:R-:W-:Y:S01]  /*9bc0*/  IMAD R3, R3, R12, RZ ;  /* 0x0000000c03037224 */ /* 0x000fe200078e02ff */
[----:B------:R-:W-:-:S03]  /*9bd0*/  MOV R12, R4 ;  /* 0x00000004000c7202 */ /* 0x000fc60000000f00 */
[----:B------:R-:W-:Y:S02]  /*9be0*/  IMAD R3, R13, R9, R3 ;  /* 0x000000090d037224 */ /* 0x000fe400078e0203 */
[----:B------:R-:W-:Y:S02]  /*9bf0*/  IMAD.MOV.U32 R13, RZ, RZ, R5 ;  /* 0x000000ffff0d7224 */ /* 0x000fe400078e0005 */
[----:B------:R-:W-:Y:S01]  /*9c00*/  IMAD.IADD R9, R11, 0x1, R3 ;  /* 0x000000010b097824 */ /* 0x000fe200078e0203 */
[----:B------:R-:W-:Y:S05]  /*9c10*/  BRA `(.L_x_1320) ;  /* 0x0000017000007947 */ /* 0x000fea0003800000 */
.L_x_1319:
        /* <DEDUP_REMOVED lines=23> */
.L_x_1320:
[----:B------:R-:W-:Y:S05]  /*9d90*/  BSYNC B2 ;  /* 0x0000000000027941 */ /* 0x000fea0003800000 */
.L_x_1318:
        /* <DEDUP_REMOVED lines=24> */
[----:B------:R-:W-:-:S05]  /*9f20*/  IMAD R3, R15, R9, R3 ;  /* 0x000000090f037224 */ /* 0x000fca00078e0203 */
[----:B------:R-:W-:Y:S01]  /*9f30*/  IADD3 R9, R11, R3, RZ ;  /* 0x000000030b097210 */ /* 0x000fe20007ffe0ff */
[----:B------:R-:W-:Y:S05]  /*9f40*/  BRA `(.L_x_1323) ;  /* 0x0000017000007947 */ /* 0x000fea0003800000 */
.L_x_1322:
        /* <DEDUP_REMOVED lines=23> */
.L_x_1323:
[----:B------:R-:W-:Y:S05]  /*a0c0*/  BSYNC B2 ;  /* 0x0000000000027941 */ /* 0x000fea0003800000 */
.L_x_1321:
        /* <DEDUP_REMOVED lines=28> */
.L_x_1325:
        /* <DEDUP_REMOVED lines=23> */
.L_x_1326:
[----:B------:R-:W-:Y:S05]  /*a400*/  BSYNC B2 ;  /* 0x0000000000027941 */ /* 0x000fea0003800000 */
.L_x_1324:
        /* <DEDUP_REMOVED lines=29> */
.L_x_1328:
        /* <DEDUP_REMOVED lines=23> */
.L_x_1329:
[----:B------:R-:W-:Y:S05]  /*a750*/  BSYNC B2 ;  /* 0x0000000000027941 */ /* 0x000fea0003800000 */
.L_x_1327:
[----:B------:R0:W1:Y:S02]  /*a760*/  LDC.64 R4, c[0x0][R18+0x210] ;  /* 0x0000840012047b82 */ /* 0x0000640000000a00 */
[----:B0-----:R-:W-:Y:S02]  /*a770*/  IMAD.MOV.U32 R18, RZ, RZ, R16 ;  /* 0x000000ffff127224 */ /* 0x001fe400078e0010 */
[-C--:B-1----:R-:W-:Y:S02]  /*a780*/  IMAD R5, R5, R10.reuse, RZ ;  /* 0x0000000a05057224 */ /* 0x082fe400078e02ff */
[----:B------:R-:W-:-:S04]  /*a790*/  IMAD.WIDE.U32 R16, R4, R10, R18 ;  /* 0x0000000a04107225 */ /* 0x000fc800078e0012 */
[----:B------:R-:W-:-:S05]  /*a7a0*/  IMAD R5, R4, R3, R5 ;  /* 0x0000000304057224 */ /* 0x000fca00078e0205 */
[----:B------:R-:W-:Y:S01]  /*a7b0*/  IADD3 R17, R17, R5, RZ ;  /* 0x0000000511117210 */ /* 0x000fe20007ffe0ff */
[----:B------:R-:W-:Y:S01]  /*a7c0*/  @!P0 CALL.REL.NOINC `(.L_x_1330) ;  /* 0x0000001000008944 */ /* 0x000fe20003c00000 */
[----:B------:R-:W-:Y:S05]  /*a7d0*/  BRA `(.L_x_1331) ;  /* 0xfffff2d000007947 */ /* 0x000fea000383ffff */
.L_x_1330:
[----:B------:R-:W-:Y:S05]  /*a7e0*/  BSYNC B1 ;  /* 0x0000000000017941 */ /* 0x000fea0003800000 */
.L_x_1317:
        /* <DEDUP_REMOVED lines=23> */
.L_x_1333:
        /* <DEDUP_REMOVED lines=23> */
.L_x_1334:
[----:B------:R-:W-:Y:S05]  /*aad0*/  BSYNC B1 ;  /* 0x0000000000017941 */ /* 0x000fea0003800000 */
.L_x_1332:
        /* <DEDUP_REMOVED lines=27> */
.L_x_1336:
        /* <DEDUP_REMOVED lines=23> */
.L_x_1337:
[----:B------:R-:W-:Y:S05]  /*ae00*/  BSYNC B1 ;  /* 0x0000000000017941 */ /* 0x000fea0003800000 */
.L_x_1335:
        /* <DEDUP_REMOVED lines=27> */
.L_x_1339:
        /* <DEDUP_REMOVED lines=23> */
.L_x_1340:
[----:B------:R-:W-:Y:S05]  /*b130*/  BSYNC B1 ;  /* 0x0000000000017941 */ /* 0x000fea0003800000 */
.L_x_1338:
[----:B------:R-:W0:Y:S02]  /*b140*/  LDC.64 R4, c[0x0][R7+0x218] ;  /* 0x0000860007047b82 */ /* 0x000e240000000a00 */
[-C--:B0-----:R-:W-:Y:S02]  /*b150*/  IMAD R5, R5, R8.reuse, RZ ;  /* 0x0000000805057224 */ /* 0x081fe400078e02ff */
[----:B------:R-:W-:-:S04]  /*b160*/  IMAD.WIDE.U32 R16, R4, R8, R16 ;  /* 0x0000000804107225 */ /* 0x000fc800078e0010 */
[----:B------:R-:W-:-:S05]  /*b170*/  IMAD R5, R4, R3, R5 ;  /* 0x0000000304057224 */ /* 0x000fca00078e0205 */
[----:B------:R-:W-:Y:S02]  /*b180*/  IADD3 R17, R17, R5, RZ ;  /* 0x0000000511117210 */ /* 0x000fe40007ffe0ff */
.L_x_1316:
[----:B------:R-:W-:Y:S02]  /*b190*/  IMAD.MOV.U32 R3, RZ, RZ, c[0x0][0x498] ;  /* 0x00012600ff037624 */ /* 0x000fe400078e00ff */
[----:B------:R-:W-:Y:S02]  /*b1a0*/  IMAD R15, R15, c[0x0][0x230], RZ ;  /* 0x00008c000f0f7a24 */ /* 0x000fe400078e02ff */
[----:B------:R-:W-:Y:S01]  /*b1b0*/  IMAD.WIDE.U32 R4, R14, c[0x0][0x230], R16 ;  /* 0x00008c000e047a25 */ /* 0x000fe200078e0010 */
[----:B------:R-:W-:-:S03]  /*b1c0*/  ISETP.GE.AND P1, PT, R3, 0x2, PT ;  /* 0x000000020300780c */ /* 0x000fc60003f26270 */
[----:B------:R-:W-:Y:S01]  /*b1d0*/  IMAD R15, R14, c[0x0][0x234], R15 ;  /* 0x00008d000e0f7a24 */ /* 0x000fe200078e020f */
[----:B------:R-:W-:Y:S02]  /*b1e0*/  IADD3 R14, P0, R29, 0x3, RZ ;  /* 0x000000031d0e7810 */ /* 0x000fe40007f1e0ff */
[----:B------:R-:W-:Y:S01]  /*b1f0*/  MOV R28, R4 ;  /* 0x00000004001c7202 */ /* 0x000fe20000000f00 */
[----:B------:R-:W-:Y:S01]  /*b200*/  IMAD.IADD R34, R5, 0x1, R15 ;  /* 0x0000000105227824 */ /* 0x000fe200078e020f */
[----:B------:R-:W-:-:S05]  /*b210*/  IADD3.X R3, RZ, R30, RZ, P0, !PT ;  /* 0x0000001eff037210 */ /* 0x000fca00007fe4ff */
[----:B------:R-:W-:Y:S01]  /*b220*/  IMAD.MOV.U32 R15, RZ, RZ, R3 ;  /* 0x000000ffff0f7224 */ /* 0x000fe200078e0003 */
[----:B------:R-:W-:Y:S05]  /*b230*/  @!P1 BRA `(.L_x_1341) ;  /* 0x000018a000009947 */ /* 0x000fea0003800000 */
[----:B------:R-:W-:Y:S01]  /*b240*/  LOP3.LUT R0, RZ, c[0x0][0x498], RZ, 0x33, !PT ;  /* 0x00012600ff007a12 */ /* 0x000fe200078e33ff */
[----:B------:R-:W-:Y:S01]  /*b250*/  IMAD.MOV.U32 R15, RZ, RZ, R3 ;  /* 0x000000ffff0f7224 */ /* 0x000fe200078e0003 */
[----:B------:R-:W-:Y:S02]  /*b260*/  MOV R7, c[0x0][0x498] ;  /* 0x0001260000077a02 */ /* 0x000fe40000000f00 */
        /* <DEDUP_REMOVED lines=11> */
[----:B------:R-:W-:Y:S01]  /*b320*/  IMAD.MOV.U32 R15, RZ, RZ, R3 ;  /* 0x000000ffff0f7224 */ /* 0x000fe200078e0003 */
[----:B------:R-:W-:Y:S01]  /*b330*/  MOV R2, RZ ;  /* 0x000000ff00027202 */ /* 0x000fe20000000f00 */
[----:B------:R-:W-:Y:S02]  /*b340*/  IMAD.MOV.U32 R0, RZ, RZ, RZ ;  /* 0x000000ffff007224 */ /* 0x000fe400078e00ff */
.L_x_1356:
        /* <DEDUP_REMOVED lines=24> */
.L_x_1344:
        /* <DEDUP_REMOVED lines=23> */
.L_x_1345:
[----:B------:R-:W-:Y:S05]  /*b640*/  BSYNC B2 ;  /* 0x0000000000027941 */ /* 0x000fea0003800000 */
.L_x_1343:
        /* <DEDUP_REMOVED lines=24> */
[----:B------:R-:W-:Y:S01]  /*b7d0*/  IMAD R11, R15, R11, R9 ;  /* 0x0000000b0f0b7224 */ /* 0x000fe200078e0209 */
[----:B------:R-:W-:Y:S01]  /*b7e0*/  MOV R9, R2 ;  /* 0x0000000200097202 */ /* 0x000fe20000000f00 */
[----:B------:R-:W-:Y:S02]  /*b7f0*/  IMAD.MOV.U32 R15, RZ, RZ, R5 ;  /* 0x000000ffff0f7224 */ /* 0x000fe400078e0005 */
[----:B------:R-:W-:Y:S01]  /*b800*/  IMAD.IADD R11, R3, 0x1, R11 ;  /* 0x00000001030b7824 */ /* 0x000fe200078e020b */
[----:B------:R-:W-:Y:S05]  /*b810*/  BRA `(.L_x_1348) ;  /* 0x0000017000007947 */ /* 0x000fea0003800000 */
.L_x_1347:
        /* <DEDUP_REMOVED lines=23> */
.L_x_1348:
[----:B------:R-:W-:Y:S05]  /*b990*/  BSYNC B2 ;  /* 0x0000000000027941 */ /* 0x000fea0003800000 */
.L_x_1346:
        /* <DEDUP_REMOVED lines=25> */
[----:B------:R-:W-:Y:S02]  /*bb30*/  IMAD R11, R13, R11, R9 ;  /* 0x0000000b0d0b7224 */ /* 0x000fe400078e0209 */
[----:B------:R-:W-:-:S03]  /*bb40*/  IMAD.MOV.U32 R9, RZ, RZ, R2 ;  /* 0x000000ffff097224 */ /* 0x000fc600078e0002 */
[----:B------:R-:W-:Y:S01]  /*bb50*/  IADD3 R11, R3, R11, RZ ;  /* 0x0000000b030b7210 */ /* 0x000fe20007ffe0ff */
[----:B------:R-:W-:Y:S05]  /*bb60*/  BRA `(.L_x_1351) ;  /* 0x0000017000007947 */ /* 0x000fea0003800000 */
.L_x_1350:
        /* <DEDUP_REMOVED lines=23> */
.L_x_1351:
[----:B------:R-:W-:Y:S05]  /*bce0*/  BSYNC B2 ;  /* 0x0000000000027941 */ /* 0x000fea0003800000 */
.L_x_1349:
        /* <DEDUP_REMOVED lines=30> */
.L_x_1353:
        /* <DEDUP_REMOVED lines=23> */
.L_x_1354:
[----:B------:R-:W-:Y:S05]  /*c040*/  BSYNC B2 ;  /* 0x0000000000027941 */ /* 0x000fea0003800000 */
.L_x_1352:
        /* <DEDUP_REMOVED lines=10> */
.L_x_1355:
[----:B------:R-:W-:Y:S05]  /*c0f0*/  BSYNC B1 ;  /* 0x0000000000017941 */ /* 0x000fea0003800000 */
.L_x_1342:
        /* <DEDUP_REMOVED lines=24> */
.L_x_1358:
[----:B------:R-:W0:Y:S01]  /*c280*/  I2F.U32.RP R3, R12 ;  /* 0x0000000c00037306 */ /* 0x000e220000209000 */
[----:B------:R-:W-:Y:S01]  /*c290*/  IMAD.MOV R9, RZ, RZ, -R12 ;  /* 0x000000ffff097224 */ /* 0x000fe200078e0a0c */
[----:B------:R-:W-:Y:S02]  /*c2a0*/  ISETP.NE.U32.AND P2, PT, R12, RZ, PT ;  /* 0x000000ff0c00720c */ /* 0x000fe40003f45070 */
[----:B------:R-:W-:-:S04]  /*c2b0*/  MOV R15, RZ ;  /* 0x000000ff000f7202 */ /* 0x000fc80000000f00 */
        /* <DEDUP_REMOVED lines=19> */
.L_x_1359:
[----:B------:R-:W-:Y:S05]  /*c3f0*/  BSYNC B1 ;  /* 0x0000000000017941 */ /* 0x000fea0003800000 */
.L_x_1357:
        /* <DEDUP_REMOVED lines=28> */
.L_x_1361:
        /* <DEDUP_REMOVED lines=23> */
.L_x_1362:
[----:B------:R-:W-:Y:S05]  /*c730*/  BSYNC B1 ;  /* 0x0000000000017941 */ /* 0x000fea0003800000 */
.L_x_1360:
        /* <DEDUP_REMOVED lines=28> */
.L_x_1364:
        /* <DEDUP_REMOVED lines=23> */
.L_x_1365:
[----:B------:R-:W-:Y:S05]  /*ca70*/  BSYNC B1 ;  /* 0x0000000000017941 */ /* 0x000fea0003800000 */
.L_x_1363:
[----:B------:R-:W0:Y:S01]  /*ca80*/  LDC.64 R4, c[0x0][R7+0x218] ;  /* 0x0000860007047b82 */ /* 0x000e220000000a00 */
[----:B------:R-:W-:Y:S02]  /*ca90*/  IMAD.MOV.U32 R3, RZ, RZ, R0 ;  /* 0x000000ffff037224 */ /* 0x000fe400078e0000 */
[-C--:B0-----:R-:W-:Y:S02]  /*caa0*/  IMAD R5, R5, R8.reuse, RZ ;  /* 0x0000000805057224 */ /* 0x081fe400078e02ff */
[----:B------:R-:W-:-:S04]  /*cab0*/  IMAD.WIDE.U32 R2, R4, R8, R2 ;  /* 0x0000000804027225 */ /* 0x000fc800078e0002 */
[----:B------:R-:W-:-:S05]  /*cac0*/  IMAD R5, R4, R9, R5 ;  /* 0x0000000904057224 */ /* 0x000fca00078e0205 */
[----:B------:R-:W-:-:S03]  /*cad0*/  IADD3 R0, R3, R5, RZ ;  /* 0x0000000503007210 */ /* 0x000fc60007ffe0ff */
.L_x_1341:
[----:B------:R-:W-:Y:S02]  /*cae0*/  IMAD R15, R15, c[0x0][0x3d0], RZ ;  /* 0x0000f4000f0f7a24 */ /* 0x000fe400078e02ff */
[----:B------:R-:W-:Y:S02]  /*caf0*/  IMAD.MOV.U32 R3, RZ, RZ, R0 ;  /* 0x000000ffff037224 */ /* 0x000fe400078e0000 */
[C---:B------:R-:W-:Y:S02]  /*cb00*/  IMAD R15, R14.reuse, c[0x0][0x3d4], R15 ;  /* 0x0000f5000e0f7a24 */ /* 0x040fe400078e020f */
[----:B------:R-:W-:-:S04]  /*cb10*/  IMAD.WIDE.U32 R2, R14, c[0x0][0x3d0], R2 ;  /* 0x0000f4000e027a25 */ /* 0x000fc800078e0002 */
[----:B------:R-:W-:Y:S01]  /*cb20*/  IMAD.MOV.U32 R20, RZ, RZ, R2 ;  /* 0x000000ffff147224 */ /* 0x000fe200078e0002 */
[----:B------:R-:W-:Y:S02]  /*cb30*/  IADD3 R27, R3, R15, RZ ;  /* 0x0000000f031b7210 */ /* 0x000fe40007ffe0ff */
.L_x_1315:
[----:B------:R-:W-:Y:S05]  /*cb40*/  BSYNC B0 ;  /* 0x0000000000007941 */ /* 0x000fea0003800000 */
.L_x_1314:
[----:B------:R-:W-:-:S13]  /*cb50*/  ISETP.NE.AND P0, PT, RZ, UR38, PT ;  /* 0x00000026ff007c0c */ /* 0x000fda000bf05270 */
[----:B------:R-:W-:Y:S01]  /*cb60*/  @P0 MOV R4, c[0x0][0x4b0] ;  /* 0x00012c0000040a02 */ /* 0x000fe20000000f00 */
[----:B------:R-:W-:-:S06]  /*cb70*/  @P0 IMAD.MOV.U32 R5, RZ, RZ, c[0x0][0x4b4] ;  /* 0x00012d00ff050624 */ /* 0x000fcc00078e00ff */
[----:B------:R-:W2:Y:S01]  /*cb80*/  @P0 LDG.E.64 R4, [R4.64] ;  /* 0x0000002404040981 */ /* 0x000ea2000c1e1b00 */
[----:B------:R-:W-:Y:S01]  /*cb90*/  MOV R2, c[0x0][0x4a8] ;  /* 0x00012a0000027a02 */ /* 0x000fe20000000f00 */
[----:B------:R-:W-:Y:S01]  /*cba0*/  IMAD.MOV.U32 R3, RZ, RZ, c[0x0][0x4ac] ;  /* 0x00012b00ff037624 */ /* 0x000fe200078e00ff */
[----:B------:R-:W-:Y:S01]  /*cbb0*/  MOV R6, c[0x0][0x4a8] ;  /* 0x00012a0000067a02 */ /* 0x000fe20000000f00 */
[----:B------:R-:W-:-:S05]  /*cbc0*/  IMAD.MOV.U32 R7, RZ, RZ, c[0x0][0x4ac] ;  /* 0x00012b00ff077624 */ /* 0x000fca00078e00ff */
[----:B------:R-:W3:Y:S01]  /*cbd0*/  @P0 LDG.E.64 R2, [R6.64] ;  /* 0x0000002406020981 */ /* 0x000ee2000c1e1b00 */
[----:B------:R-:W-:Y:S01]  /*cbe0*/  MOV R0, c[0x0][0x4b0] ;  /* 0x00012c0000007a02 */ /* 0x000fe20000000f00 */
[----:B------:R-:W-:Y:S01]  /*cbf0*/  IMAD.MOV.U32 R9, RZ, RZ, c[0x0][0x4b4] ;  /* 0x00012d00ff097624 */ /* 0x000fe200078e00ff */
[----:B--2---:R-:W-:-:S04]  /*cc00*/  @P0 IADD3 R0, P1, R4, c[0x0][0x4b8], RZ ;  /* 0x00012e0004000a10 */ /* 0x004fc80007f3e0ff */
[----:B------:R-:W-:Y:S01]  /*cc10*/  @P0 IADD3.X R9, RZ, R5, RZ, P1, !PT ;  /* 0x00000005ff090210 */ /* 0x000fe20000ffe4ff */
        /* <DEDUP_REMOVED lines=10> */
[----:B------:R-:W-:Y:S02]  /*ccc0*/  LOP3.LUT R17, R4, R9, RZ, 0x3c, !PT ;  /* 0x0000000904117212 */ /* 0x000fe400078e3cff */
        /* <DEDUP_REMOVED lines=60> */
[----:B------:R-:W-:Y:S01]  /*d090*/  IMAD.WIDE.U32 R14, R14, -0x2daee0ad, RZ ;  /* 0xd2511f530e0e7825 */ /* 0x000fe200078e00ff */
[----:B------:R-:W-:Y:S02]  /*d0a0*/  LOP3.LUT R10, R13, R10, R7, 0x96, !PT ;  /* 0x0000000a0d0a7212 */ /* 0x000fe400078e9607 */
[----:B------:R-:W-:Y:S01]  /*d0b0*/  IADD3 R13, R2, 0x5384540f, RZ ;  /* 0x5384540f020d7810 */ /* 0x000fe20007ffe0ff */
[----:B------:R-:W-:Y:S01]  /*d0c0*/  IMAD.WIDE.U32 R24, R24, -0x2daee0ad, RZ ;  /* 0xd2511f5318187825 */ /* 0x000fe200078e00ff */
[----:B------:R-:W-:-:S02]  /*d0d0*/  LOP3.LUT R11, R15, R4, R9, 0x96, !PT ;  /* 0x000000040f0b7212 */ /* 0x000fc400078e9609 */
[----:B------:R-:W-:Y:S01]  /*d0e0*/  IADD3 R15, R3, 0x1fd5c5a3, RZ ;  /* 0x1fd5c5a3030f7810 */ /* 0x000fe20007ffe0ff */
[----:B------:R-:W-:Y:S01]  /*d0f0*/  IMAD.WIDE.U32 R44, R44, -0x326172a9, RZ ;  /* 0xcd9e8d572c2c7825 */ /* 0x000fe200078e00ff */
[----:B------:R-:W-:Y:S02]  /*d100*/  LOP3.LUT R4, R25, R8, R9, 0x96, !PT ;  /* 0x0000000819047212 */ /* 0x000fe400078e9609 */
[----:B------:R-:W-:Y:S02]  /*d110*/  LEA R18, P0, R33, c[0x0][0x300], 0x2 ;  /* 0x0000c00021127a11 */ /* 0x000fe400078010ff */
[----:B------:R-:W-:Y:S01]  /*d120*/  LOP3.LUT R8, R45, R6, R7, 0x96, !PT ;  /* 0x000000062d087212 */ /* 0x000fe200078e9607 */
[----:B------:R-:W-:Y:S01]  /*d130*/  IMAD.WIDE.U32 R6, R10, -0x2daee0ad, RZ ;  /* 0xd2511f530a067825 */ /* 0x000fe200078e00ff */
[----:B------:R-:W-:Y:S02]  /*d140*/  LEA.HI.X R19, R33, c[0x0][0x304], R37, 0x2, P0 ;  /* 0x0000c10021137a11 */ /* 0x000fe400000f1425 */
[----:B------:R-:W-:Y:S01]  /*d150*/  LEA R22, P0, R21, c[0x0][0x300], 0x2 ;  /* 0x0000c00015167a11 */ /* 0x000fe200078010ff */
[----:B------:R-:W-:Y:S01]  /*d160*/  IMAD.WIDE.U32 R10, R11, -0x326172a9, RZ ;  /* 0xcd9e8d570b0a7825 */ /* 0x000fe200078e00ff */
[----:B------:R-:W-:-:S02]  /*d170*/  LOP3.LUT R7, R7, R14, R15, 0x96, !PT ;  /* 0x0000000e07077212 */ /* 0x000fc400078e960f */
[----:B------:R-:W-:Y:S01]  /*d180*/  LEA.HI.X R23, R21, c[0x0][0x304], R26, 0x2, P0 ;  /* 0x0000c10015177a11 */ /* 0x000fe200000f141a */
        /* <DEDUP_REMOVED lines=16> */
[----:B------:R-:W-:Y:S02]  /*d290*/  IADD3 R9, R2, -0x700cb87f, RZ ;  /* 0x8ff3478102097810 */ /* 0x000fe40007ffe0ff */
[----:B------:R-:W-:Y:S01]  /*d2a0*/  LOP3.LUT R8, R11, R4, R5, 0x96, !PT ;  /* 0x000000040b087212 */ /* 0x000fe200078e9605 */
[----:B------:R-:W-:Y:S01]  /*d2b0*/  IMAD.WIDE.U32 R4, R6, -0x326172a9, RZ ;  /* 0xcd9e8d5706047825 */ /* 0x000fe200078e00ff */
[----:B------:R-:W-:Y:S02]  /*d2c0*/  LOP3.LUT R11, R0, 0x3, RZ, 0xc0, !PT ;  /* 0x00000003000b7812 */ /* 0x000fe400078ec0ff */
[----:B------:R-:W-:Y:S01]  /*d2d0*/  IADD3 R13, R3, -0x695add53, RZ ;  /* 0x96a522ad030d7810 */ /* 0x000fe20007ffe0ff */
[----:B------:R-:W-:Y:S01]  /*d2e0*/  IMAD.WIDE.U32 R2, R7, -0x2daee0ad, RZ ;  /* 0xd2511f5307027825 */ /* 0x000fe200078e00ff */
[----:B------:R-:W-:-:S02]  /*d2f0*/  ISETP.NE.AND P0, PT, R11, 0x1, PT ;  /* 0x000000010b00780c */ /* 0x000fc40003f05270 */
[----:B------:R-:W-:Y:S01]  /*d300*/  LOP3.LUT R12, R5, R12, R9, 0x96, !PT ;  /* 0x0000000c050c7212 */ /* 0x000fe200078e9609 */
[----:B------:R-:W-:Y:S01]  /*d310*/  IMAD.WIDE.U32 R6, R15, -0x326172a9, RZ ;  /* 0xcd9e8d570f067825 */ /* 0x000fe200078e00ff */
[----:B------:R-:W-:-:S03]  /*d320*/  LOP3.LUT R14, R3, R14, R13, 0x96, !PT ;  /* 0x0000000e030e7212 */ /* 0x000fc600078e960d */
[----:B------:R-:W-:Y:S01]  /*d330*/  IMAD.HI.U32 R8, R8, -0x2daee0ad, RZ ;  /* 0xd2511f5308087827 */ /* 0x000fe200078e00ff */
[----:B------:R-:W-:Y:S02]  /*d340*/  LOP3.LUT R9, R7, R10, R9, 0x96, !PT ;  /* 0x0000000a07097212 */ /* 0x000fe400078e9609 */
[----:B------:R-:W-:Y:S01]  /*d350*/  MOV R10, R2 ;  /* 0x00000002000a7202 */ /* 0x000fe20000000f00 */
[----:B------:R-:W-:Y:S01]  /*d360*/  IMAD.MOV.U32 R0, RZ, RZ, R4 ;  /* 0x000000ffff007224 */ /* 0x000fe200078e0004 */
[----:B------:R-:W-:Y:S02]  /*d370*/  LOP3.LUT R13, R8, R36, R13, 0x96, !PT ;  /* 0x00000024080d7212 */ /* 0x000fe400078e960d */
        /* <DEDUP_REMOVED lines=14> */
.L_x_1367:
[----:B------:R-:W-:Y:S01]  /*d460*/  IMAD.MOV.U32 R10, RZ, RZ, R9 ;  /* 0x000000ffff0a7224 */ /* 0x000fe200078e0009 */
[----:B------:R-:W-:Y:S01]  /*d470*/  MOV R0, R14 ;  /* 0x0000000e00007202 */ /* 0x000fe20000000f00 */
[----:B------:R-:W-:Y:S01]  /*d480*/  IMAD.MOV.U32 R8, RZ, RZ, R2 ;  /* 0x000000ffff087224 */ /* 0x000fe200078e0002 */
[----:B------:R-:W-:-:S04]  /*d490*/  MOV R9, R6 ;  /* 0x0000000600097202 */ /* 0x000fc80000000f00 */
.L_x_1366:
        /* <DEDUP_REMOVED lines=18> */
.L_x_6736:
[----:B------:R-:W-:Y:S05]  /*d5c0*/  BRX R2 -0xd5d0                                                                                                                                                                                                                                                                                                                                                                                                                                                                               (*"BRANCH_TARGETS .L_x_6737,.L_x_6738,.L_x_6739"*) ;  /* 0xffff2a3002007949 */ /* 0x000fea000383ffff */
.L_x_1370:
        /* <DEDUP_REMOVED lines=16> */
[----:B------:R-:W-:Y:S01]  /*d6d0*/  IMAD.MOV.U32 R6, RZ, RZ, c[0x4][0x178] ;  /* 0x01005e00ff067624 */ /* 0x000fe200078e00ff */
[----:B------:R-:W-:Y:S01]  /*d6e0*/  MOV R7, c[0x4][0x17c] ;  /* 0x01005f0000077a02 */ /* 0x000fe20000000f00 */
[----:B------:R-:W0:Y:S01]  /*d6f0*/  LDC.64 R2, c[0x4][R2] ;  /* 0x0100000002027b82 */ /* 0x000e220000000a00 */
[----:B------:R-:W-:Y:S01]  /*d700*/  IMAD.MOV.U32 R8, RZ, RZ, 0x270 ;  /* 0x00000270ff087424 */ /* 0x000fe200078e00ff */
[----:B------:R-:W-:Y:S01]  /*d710*/  MOV R10, c[0x4][0x88] ;  /* 0x01002200000a7a02 */ /* 0x000fe20000000f00 */
[----:B------:R-:W-:Y:S02]  /*d720*/  IMAD.MOV.U32 R11, RZ, RZ, c[0x4][0x8c] ;  /* 0x01002300ff0b7624 */ /* 0x000fe400078e00ff */
[----:B------:R-:W-:-:S03]  /*d730*/  IMAD.MOV.U32 R13, RZ, RZ, RZ ;  /* 0x000000ffff0d7224 */ /* 0x000fc600078e00ff */
        /* <DEDUP_REMOVED lines=9> */
.L_x_1375:
[----:B------:R-:W-:Y:S05]  /*d7d0*/  BSYNC B9 ;  /* 0x0000000000097941 */ /* 0x000fea0003800000 */
.L_x_1374:
[----:B-----5:R-:W-:Y:S02]  /*d7e0*/  FSET.BF.LE.FTZ.AND R0, R37, R0, PT ;  /* 0x000000002500720a */ /* 0x020fe40003813000 */
[C---:B------:R-:W-:Y:S02]  /*d7f0*/  LEA R2, P0, R28.reuse, c[0x0][0x160], 0x1 ;  /* 0x000058001c027a11 */ /* 0x040fe400078008ff */
[----:B------:R-:W-:Y:S02]  /*d800*/  F2FP.BF16.PACK_AB R0, RZ, R0 ;  /* 0x00000000ff00723e */ /* 0x000fe400000010ff */
[----:B------:R-:W-:-:S05]  /*d810*/  LEA.HI.X R3, R28, c[0x0][0x164], R34, 0x1, P0 ;  /* 0x000059001c037a11 */ /* 0x000fca00000f0c22 */
[----:B------:R1:W-:Y:S04]  /*d820*/  STG.E.U16 [R2.64], R0 ;  /* 0x0000000002007986 */ /* 0x0003e8000c101524 */
.L_x_1372:
[----:B------:R-:W-:Y:S05]  /*d830*/  BSYNC B8 ;  /* 0x0000000000087941 */ /* 0x000fea0003800000 */
.L_x_1371:
[----:B-1----:R-:W2:Y:S01]  /*d840*/  LDG.E R0, [R22.64] ;  /* 0x0000002416007981 */ /* 0x002ea2000c1e1900 */
[----:B------:R-:W-:Y:S01]  /*d850*/  BSSY B8, `(.L_x_1376) ;  /* 0x0000018000087945 */ /* 0x000fe20003800000 */
[C---:B--2---:R-:W-:Y:S02]  /*d860*/  FSETP.GE.FTZ.AND P1, PT, R0.reuse, RZ, PT ;  /* 0x000000ff0000720b */ /* 0x044fe40003f36000 */
[----:B------:R-:W-:-:S13]  /*d870*/  FSETP.GTU.FTZ.AND P0, PT, R0, 1, PT ;  /* 0x3f8000000000780b */ /* 0x000fda0003f1c000 */
[----:B------:R-:W-:Y:S05]  /*d880*/  @!P0 BRA P1, `(.L_x_1377) ;  /* 0x0000014000008947 */ /* 0x000fea0000800000 */
[----:B------:R-:W-:Y:S01]  /*d890*/  MOV R2, 0x1a0 ;  /* 0x000001a000027802 */ /* 0x000fe20000000f00 */
[----:B------:R-:W-:Y:S01]  /*d8a0*/  HFMA2.MMA R8, -RZ, RZ, 0, 3.7491321563720703125e-05 ;  /* 0x00000275ff087435 */ /* 0x000fe200000001ff */
[----:B------:R-:W-:Y:S01]  /*d8b0*/  MOV R4, c[0x4][0x188] ;  /* 0x0100620000047a02 */ /* 0x000fe20000000f00 */
[----:B------:R-:W-:Y:S01]  /*d8c0*/  HFMA2.MMA R13, -RZ, RZ, 0, 0 ;  /* 0x00000000ff0d7435 */ /* 0x000fe200000001ff */
[----:B------:R-:W-:Y:S01]  /*d8d0*/  IMAD.MOV.U32 R5, RZ, RZ, c[0x4][0x18c] ;  /* 0x01006300ff057624 */ /* 0x000fe200078e00ff */
[----:B------:R-:W-:Y:S01]  /*d8e0*/  MOV R6, c[0x4][0x178] ;  /* 0x01005e0000067a02 */ /* 0x000fe20000000f00 */
[----:B------:R-:W1:Y:S01]  /*d8f0*/  LDC.64 R2, c[0x4][R2] ;  /* 0x0100000002027b82 */ /* 0x000e620000000a00 */
        /* <DEDUP_REMOVED lines=11> */
[----:B01----:R-:W-:Y:S05]  /*d9b0*/  CALL.ABS.NOINC R2 ;  /* 0x0000000002007343 */ /* 0x003fea0003c00000 */
[----:B------:R0:W5:Y:S02]  /*d9c0*/  LDG.E R0, [R22.64] ;  /* 0x0000002416007981 */ /* 0x000164000c1e1900 */
.L_x_1377:
[----:B------:R-:W-:Y:S05]  /*d9d0*/  BSYNC B8 ;  /* 0x0000000000087941 */ /* 0x000fea0003800000 */
.L_x_1376:
[----:B-----5:R-:W-:Y:S02]  /*d9e0*/  FSET.BF.LE.FTZ.AND R33, R33, R0, PT ;  /* 0x000000002121720a */ /* 0x020fe40003813000 */
[C---:B------:R-:W-:Y:S02]  /*d9f0*/  LEA R2, P0, R32.reuse, c[0x0][0x160], 0x1 ;  /* 0x0000580020027a11 */ /* 0x040fe400078008ff */
[----:B------:R-:W-:Y:S02]  /*da00*/  F2FP.BF16.PACK_AB R33, RZ, R33 ;  /* 0x00000021ff21723e */ /* 0x000fe400000010ff */
[----:B------:R-:W-:-:S05]  /*da10*/  LEA.HI.X R3, R32, c[0x0][0x164], R35, 0x1, P0 ;  /* 0x0000590020037a11 */ /* 0x000fca00000f0c23 */
[----:B------:R1:W-:Y:S04]  /*da20*/  STG.E.U16 [R2.64], R33 ;  /* 0x0000002102007986 */ /* 0x0003e8000c101524 */
.L_x_6738:
        /* <DEDUP_REMOVED lines=25> */
.L_x_1379:
[----:B------:R-:W-:Y:S05]  /*dbc0*/  BSYNC B8 ;  /* 0x0000000000087941 */ /* 0x000fea0003800000 */
.L_x_1378:
[----:B-----5:R-:W-:Y:S02]  /*dbd0*/  FSET.BF.LE.FTZ.AND R27, R27, R0, PT ;  /* 0x000000001b1b720a */ /* 0x020fe40003813000 */
[C---:B-1----:R-:W-:Y:S02]  /*dbe0*/  LEA R2, P0, R38.reuse, c[0x0][0x160], 0x1 ;  /* 0x0000580026027a11 */ /* 0x042fe400078008ff */
[----:B------:R-:W-:Y:S02]  /*dbf0*/  F2FP.BF16.PACK_AB R27, RZ, R27 ;  /* 0x0000001bff1b723e */ /* 0x000fe400000010ff */
[----:B------:R-:W-:-:S05]  /*dc00*/  LEA.HI.X R3, R38, c[0x0][0x164], R41, 0x1, P0 ;  /* 0x0000590026037a11 */ /* 0x000fca00000f0c29 */
[----:B------:R1:W-:Y:S04]  /*dc10*/  STG.E.U16 [R2.64], R27 ;  /* 0x0000001b02007986 */ /* 0x0003e8000c101524 */
.L_x_6737:
[----:B------:R-:W-:Y:S05]  /*dc20*/  BSYNC B6 ;  /* 0x0000000000067941 */ /* 0x000fea0003800000 */
.L_x_1369:
[----:B-1----:R-:W2:Y:S01]  /*dc30*/  LDG.E R3, [R16.64] ;  /* 0x0000002410037981 */ /* 0x002ea2000c1e1900 */
[----:B------:R-:W-:Y:S01]  /*dc40*/  BSSY B8, `(.L_x_1380) ;  /* 0x0000018000087945 */ /* 0x000fe20003800000 */
[C---:B--2---:R-:W-:Y:S02]  /*dc50*/  FSETP.GE.FTZ.AND P1, PT, R3.reuse, RZ, PT ;  /* 0x000000ff0300720b */ /* 0x044fe40003f36000 */
[----:B------:R-:W-:-:S13]  /*dc60*/  FSETP.GTU.FTZ.AND P0, PT, R3, 1, PT ;  /* 0x3f8000000300780b */ /* 0x000fda0003f1c000 */
[----:B------:R-:W-:Y:S05]  /*dc70*/  @!P0 BRA P1, `(.L_x_1381) ;  /* 0x0000014000008947 */ /* 0x000fea0000800000 */
[----:B------:R-:W-:Y:S01]  /*dc80*/  MOV R0, 0x1a0 ;  /* 0x000001a000007802 */ /* 0x000fe20000000f00 */
[----:B------:R-:W-:Y:S01]  /*dc90*/  HFMA2.MMA R8, -RZ, RZ, 0, 3.8087368011474609375e-05 ;  /* 0x0000027fff087435 */ /* 0x000fe200000001ff */
        /* <DEDUP_REMOVED lines=18> */
.L_x_1381:
[----:B------:R-:W-:Y:S05]  /*ddc0*/  BSYNC B8 ;  /* 0x0000000000087941 */ /* 0x000fea0003800000 */
.L_x_1380:
[----:B-----5:R-:W-:Y:S02]  /*ddd0*/  FSET.BF.LE.FTZ.AND R26, R26, R3, PT ;  /* 0x000000031a1a720a */ /* 0x020fe40003813000 */
[C---:B------:R-:W-:Y:S02]  /*dde0*/  LEA R2, P0, R39.reuse, c[0x0][0x160], 0x1 ;  /* 0x0000580027027a11 */ /* 0x040fe400078008ff */
[----:B------:R-:W-:Y:S02]  /*ddf0*/  F2FP.BF16.PACK_AB R26, RZ, R26 ;  /* 0x0000001aff1a723e */ /* 0x000fe400000010ff */
[----:B------:R-:W-:-:S05]  /*de00*/  LEA.HI.X R3, R39, c[0x0][0x164], R42, 0x1, P0 ;  /* 0x0000590027037a11 */ /* 0x000fca00000f0c2a */
[----:B------:R1:W-:Y:S01]  /*de10*/  STG.E.U16 [R2.64], R26 ;  /* 0x0000001a02007986 */ /* 0x0003e2000c101524 */
[----:B------:R-:W-:Y:S05]  /*de20*/  BRA `(.L_x_1373) ;  /* 0x0000001000007947 */ /* 0x000fea0003800000 */
.L_x_6739:
[----:B------:R-:W-:Y:S02]  /*de30*/  BREAK B6 ;  /* 0x0000000000067942 */ /* 0x000fe40003800000 */
.L_x_1373:
[----:B------:R-:W-:Y:S05]  /*de40*/  BSYNC B7 ;  /* 0x0000000000077941 */ /* 0x000fea0003800000 */
.L_x_1368:
[----:B------:R-:W-:-:S04]  /*de50*/  IMAD.MOV.U32 R0, RZ, RZ, c[0x0][0x0] ;  /* 0x00000000ff007624 */ /* 0x000fc800078e00ff */
[----:B------:R-:W-:-:S05]  /*de60*/  IMAD R0, R0, c[0x0][0xc], RZ ;  /* 0x0000030000007a24 */ /* 0x000fca00078e02ff */
[----:B------:R-:W-:-:S04]  /*de70*/  LEA R29, P0, R0, R29, 0x2 ;  /* 0x0000001d001d7211 */ /* 0x000fc800078010ff */
[----:B------:R-:W-:Y:S02]  /*de80*/  IADD3.X R30, RZ, R30, RZ, P0, !PT ;  /* 0x0000001eff1e7210 */ /* 0x000fe400007fe4ff */
[----:B------:R-:W-:-:S04]  /*de90*/  ISETP.GE.U32.AND P0, PT, R29, c[0x0][0x4a0], PT ;  /* 0x000128001d007a0c */ /* 0x000fc80003f06070 */
[----:B------:R-:W-:-:S13]  /*dea0*/  ISETP.GE.U32.AND.EX P0, PT, R30, c[0x0][0x4a4], PT, P0 ;  /* 0x000129001e007a0c */ /* 0x000fda0003f06100 */
[----:B------:R-:W-:Y:S01]  /*deb0*/  @P0 CALL.REL.NOINC `(.L_x_1382) ;  /* 0x0000001000000944 */ /* 0x000fe20003c00000 */
[----:B------:R-:W-:Y:S05]  /*dec0*/  BRA `(.L_x_1383) ;  /* 0xffff21e000007947 */ /* 0x000fea000383ffff */
.L_x_1382:
[----:B------:R-:W-:Y:S05]  /*ded0*/  EXIT ;  /* 0x000000000000794d */ /* 0x000fea0003800000 */
        .weak           $__internal_41_$__cuda_sm20_div_u64
        .type           $__internal_41_$__cuda_sm20_div_u64,@function
        .size           $__internal_41_$__cuda_sm20_div_u64,(.L_x_7260 - $__internal_41_$__cuda_sm20_div_u64)
$__internal_41_$__cuda_sm20_div_u64:
[----:B------:R-:W0:Y:S08]  /*dee0*/  I2F.U64.RP R24, R4 ;  /* 0x0000000400187312 */ /* 0x000e300000309000 */
[----:B0-----:R-:W0:Y:S02]  /*def0*/  MUFU.RCP R24, R24 ;  /* 0x0000001800187308 */ /* 0x001e240000001000 */
[----:B0-----:R-:W-:-:S06]  /*df00*/  IADD3 R24, R24, 0x1ffffffe, RZ ;  /* 0x1ffffffe18187810 */ /* 0x001fcc0007ffe0ff */
[----:B------:R-:W0:Y:S02]  /*df10*/  F2I.U64.TRUNC R24, R24 ;  /* 0x0000001800187311 */ /* 0x000e24000020d800 */
[----:B0-----:R-:W-:Y:S01]  /*df20*/  IMAD.WIDE.U32 R10, R24, R4, RZ ;  /* 0x00000004180a7225 */ /* 0x001fe200078e00ff */
[----:B------:R-:W-:-:S03]  /*df30*/  MOV R23, R24 ;  /* 0x0000001800177202 */ /* 0x000fc60000000f00 */
        /* <DEDUP_REMOVED lines=10> */
[----:B------:R-:W-:Y:S02]  /*dfe0*/  IMAD.X R10, R10, 0x1, R25, P1 ;  /* 0x000000010a0a7824 */ /* 0x000fe400008e0619 */
[----:B------:R-:W-:-:S03]  /*dff0*/  IMAD.WIDE.U32 R24, R23, R4, RZ ;  /* 0x0000000417187225 */ /* 0x000fc600078e00ff */
[----:B------:R-:W-:Y:S01]  /*e000*/  IADD3.X R10, RZ, RZ, R10, P3, P2 ;  /* 0x000000ffff0a7210 */ /* 0x000fe20001fe440a */
[----:B------:R-:W-:Y:S01]  /*e010*/  IMAD R11, R23, R5, R25 ;  /* 0x00000005170b7224 */ /* 0x000fe200078e0219 */
[----:B------:R-:W-:-:S03]  /*e020*/  IADD3 R24, P1, RZ, -R24, RZ ;  /* 0x80000018ff187210 */ /* 0x000fc60007f3e0ff */
[----:B------:R-:W-:Y:S02]  /*e030*/  IMAD R11, R10, R4, R11 ;  /* 0x000000040a0b7224 */ /* 0x000fe400078e020b */
[----:B------:R-:W-:-:S03]  /*e040*/  IMAD.HI.U32 R22, R23, R24, RZ ;  /* 0x0000001817167227 */ /* 0x000fc600078e00ff */
[----:B------:R-:W-:-:S05]  /*e050*/  IADD3.X R11, RZ, ~R11, RZ, P1, !PT ;  /* 0x8000000bff0b7210 */ /* 0x000fca0000ffe4ff */
[----:B------:R-:W-:-:S04]  /*e060*/  IMAD.WIDE.U32 R22, P1, R23, R11, R22 ;  /* 0x0000000b17167225 */ /* 0x000fc80007820016 */
[C---:B------:R-:W-:Y:S02]  /*e070*/  IMAD R25, R10.reuse, R11, RZ ;  /* 0x0000000b0a197224 */ /* 0x040fe400078e02ff */
[----:B------:R-:W-:-:S04]  /*e080*/  IMAD.HI.U32 R23, P2, R10, R24, R22 ;  /* 0x000000180a177227 */ /* 0x000fc80007840016 */
[----:B------:R-:W-:Y:S01]  /*e090*/  IMAD.HI.U32 R22, R10, R11, RZ ;  /* 0x0000000b0a167227 */ /* 0x000fe200078e00ff */
[----:B------:R-:W-:Y:S01]  /*e0a0*/  IADD3 R11, P3, R25, R23, RZ ;  /* 0x00000017190b7210 */ /* 0x000fe20007f7e0ff */
[----:B------:R-:W-:Y:S02]  /*e0b0*/  HFMA2.MMA R23, -RZ, RZ, 0, 0 ;  /* 0x00000000ff177435 */ /* 0x000fe400000001ff */
[----:B------:R-:W-:Y:S02]  /*e0c0*/  IMAD.X R10, R22, 0x1, R10, P1 ;  /* 0x00000001160a7824 */ /* 0x000fe400008e060a */
[----:B------:R-:W-:-:S03]  /*e0d0*/  IMAD.HI.U32 R22, R11, R9, RZ ;  /* 0x000000090b167227 */ /* 0x000fc600078e00ff */
[----:B------:R-:W-:-:S03]  /*e0e0*/  IADD3.X R10, RZ, RZ, R10, P3, P2 ;  /* 0x000000ffff0a7210 */ /* 0x000fc60001fe440a */
[----:B------:R-:W-:-:S04]  /*e0f0*/  IMAD.WIDE.U32 R22, R11, R6, R22 ;  /* 0x000000060b167225 */ /* 0x000fc800078e0016 */
[C---:B------:R-:W-:Y:S02]  /*e100*/  IMAD R24, R10.reuse, R6, RZ ;  /* 0x000000060a187224 */ /* 0x040fe400078e02ff */
[----:B------:R-:W-:-:S04]  /*e110*/  IMAD.HI.U32 R22, P1, R10, R9, R22 ;  /* 0x000000090a167227 */ /* 0x000fc80007820016 */
[----:B------:R-:W-:Y:S01]  /*e120*/  IMAD.HI.U32 R11, R10, R6, RZ ;  /* 0x000000060a0b7227 */ /* 0x000fe200078e00ff */
[----:B------:R-:W-:-:S03]  /*e130*/  IADD3 R10, P2, R24, R22, RZ ;  /* 0x00000016180a7210 */ /* 0x000fc60007f5e0ff */
[----:B------:R-:W-:Y:S02]  /*e140*/  IMAD.X R11, RZ, RZ, R11, P1 ;  /* 0x000000ffff0b7224 */ /* 0x000fe400008e060b */
[----:B------:R-:W-:-:S03]  /*e150*/  IMAD.WIDE.U32 R22, R10, R4, RZ ;  /* 0x000000040a167225 */ /* 0x000fc600078e00ff */
[----:B------:R-:W-:Y:S01]  /*e160*/  IADD3.X R11, RZ, R11, RZ, P2, !PT ;  /* 0x0000000bff0b7210 */ /* 0x000fe200017fe4ff */
[----:B------:R-:W-:Y:S01]  /*e170*/  IMAD R23, R10, R5, R23 ;  /* 0x000000050a177224 */ /* 0x000fe200078e0217 */
[----:B------:R-:W-:-:S03]  /*e180*/  IADD3 R9, P1, -R22, R9, RZ ;  /* 0x0000000916097210 */ /* 0x000fc60007f3e1ff */
[-C--:B------:R-:W-:Y:S01]  /*e190*/  IMAD R22, R11, R4.reuse, R23 ;  /* 0x000000040b167224 */ /* 0x080fe200078e0217 */
[----:B------:R-:W-:-:S03]  /*e1a0*/  ISETP.GE.U32.AND P3, PT, R9, R4, PT ;  /* 0x000000040900720c */ /* 0x000fc60003f66070 */
[----:B------:R-:W-:Y:S01]  /*e1b0*/  IMAD.X R6, R6, 0x1, ~R22, P1 ;  /* 0x0000000106067824 */ /* 0x000fe200008e0e16 */
[----:B------:R-:W-:Y:S02]  /*e1c0*/  IADD3 R23, P1, R10, 0x1, RZ ;  /* 0x000000010a177810 */ /* 0x000fe40007f3e0ff */
[----:B------:R-:W-:Y:S02]  /*e1d0*/  IADD3 R22, P2, -R4, R9, RZ ;  /* 0x0000000904167210 */ /* 0x000fe40007f5e1ff */
[----:B------:R-:W-:Y:S01]  /*e1e0*/  ISETP.GE.U32.AND.EX P3, PT, R6, R5, PT, P3 ;  /* 0x000000050600720c */ /* 0x000fe20003f66130 */
[----:B------:R-:W-:Y:S01]  /*e1f0*/  IMAD.X R25, RZ, RZ, R11, P1 ;  /* 0x000000ffff197224 */ /* 0x000fe200008e060b */
[----:B------:R-:W-:Y:S02]  /*e200*/  IADD3.X R24, ~R5, R6, RZ, P2, !PT ;  /* 0x0000000605187210 */ /* 0x000fe400017fe5ff */
[----:B------:R-:W-:Y:S02]  /*e210*/  SEL R22, R22, R9, P3 ;  /* 0x0000000916167207 */ /* 0x000fe40001800000 */
[----:B------:R-:W-:-:S02]  /*e220*/  SEL R10, R23, R10, P3 ;  /* 0x0000000a170a7207 */ /* 0x000fc40001800000 */
[----:B------:R-:W-:Y:S02]  /*e230*/  SEL R6, R24, R6, P3 ;  /* 0x0000000618067207 */ /* 0x000fe40001800000 */
[----:B------:R-:W-:Y:S02]  /*e240*/  SEL R11, R25, R11, P3 ;  /* 0x0000000b190b7207 */ /* 0x000fe40001800000 */
[----:B------:R-:W-:Y:S02]  /*e250*/  ISETP.GE.U32.AND P3, PT, R22, R4, PT ;  /* 0x000000041600720c */ /* 0x000fe40003f66070 */
[----:B------:R-:W-:Y:S02]  /*e260*/  IADD3 R9, P2, R10, 0x1, RZ ;  /* 0x000000010a097810 */ /* 0x000fe40007f5e0ff */
[----:B------:R-:W-:Y:S02]  /*e270*/  ISETP.NE.U32.AND P1, PT, R4, RZ, PT ;  /* 0x000000ff0400720c */ /* 0x000fe40003f25070 */
[----:B------:R-:W-:-:S02]  /*e280*/  ISETP.GE.U32.AND.EX P3, PT, R6, R5, PT, P3 ;  /* 0x000000050600720c */ /* 0x000fc40003f66130 */
[-C--:B------:R-:W-:Y:S02]  /*e290*/  IADD3.X R6, RZ, R11.reuse, RZ, P2, !PT ;  /* 0x0000000bff067210 */ /* 0x080fe400017fe4ff */
[----:B------:R-:W-:Y:S02]  /*e2a0*/  ISETP.NE.AND.EX P1, PT, R5, RZ, PT, P1 ;  /* 0x000000ff0500720c */ /* 0x000fe40003f25310 */
[----:B------:R-:W-:Y:S01]  /*e2b0*/  SEL R4, R9, R10, P3 ;  /* 0x0000000a09047207 */ /* 0x000fe20001800000 */
[----:B------:R-:W-:Y:S01]  /*e2c0*/  IMAD.MOV.U32 R10, RZ, RZ, R3 ;  /* 0x000000ffff0a7224 */ /* 0x000fe200078e0003 */
[----:B------:R-:W-:Y:S02]  /*e2d0*/  SEL R5, R6, R11, P3 ;  /* 0x0000000b06057207 */ /* 0x000fe40001800000 */
[----:B------:R-:W-:Y:S02]  /*e2e0*/  MOV R11, 0x0 ;  /* 0x00000000000b7802 */ /* 0x000fe40000000f00 */
[----:B------:R-:W-:-:S02]  /*e2f0*/  SEL R4, R4, 0xffffffff, P1 ;  /* 0xffffffff04047807 */ /* 0x000fc40000800000 */
[----:B------:R-:W-:Y:S01]  /*e300*/  SEL R5, R5, 0xffffffff, P1 ;  /* 0xffffffff05057807 */ /* 0x000fe20000800000 */
[----:B------:R-:W-:Y:S06]  /*e310*/  RET.REL.NODEC R10 `(_ZN2at4cuda57_GLOBAL__N__cd6b329d_24_DistributionBernoulli_cu_7537a20d21kernelPointwiseApply2IZNS_6native9templates4cuda28bernoulli_tensor_cuda_kernelIN3c108BFloat16EfEEvRKNS_10TensorBaseESB_NS_15PhiloxCudaStateEEUliRS8_SD_SD_SD_RKfSF_SF_SF_E_S8_SE_mLin1ELin1ELi4ELi512ELi2EEEvNS0_6detail10TensorInfoIT0_T2_EENSI_IT1_SK_EESK_T_) ;  /* 0xffff1ce00a007950 */ /* 0x000fec0003c3ffff */
.L_x_1384:
        /* <DEDUP_REMOVED lines=14> */
.L_x_7260:


//--------------------- .text._ZN2at4cuda57_GLOBAL__N__cd6b329d_24_DistributionBernoulli_cu_7537a20d21kernelPointwiseApply2IZNS_6native9templates4cuda28bernoulli_tensor_cuda_kernelIN3c108BFloat16EfEEvRKNS_10TensorBaseESB_NS_15PhiloxCudaStateEEUliRS8_SD_SD_SD_RKfSF_SF_SF_E_S8_SE_mLi1ELi1ELi4ELi512ELi2EEEvNS0_6detail10TensorInfoIT0_T2_EENSI_IT1_SK_EESK_T_ --------------------------
	.section	.text._ZN2at4cuda57_GLOBAL__N__cd6b329d_24_DistributionBernoulli_cu_7537a20d21kernelPointwiseApply2IZNS_6native9templates4cuda28bernoulli_tensor_cuda_kernelIN3c108BFloat16EfEEvRKNS_10TensorBaseESB_NS_15PhiloxCudaStateEEUliRS8_SD_SD_SD_RKfSF_SF_SF_E_S8_SE_mLi1ELi1ELi4ELi512ELi2EEEvNS0_6detail10TensorInfoIT0_T2_EENSI_IT1_SK_EESK_T_,"ax",@progbits
	.sectioninfo	@"SHI_REGISTERS=48"
	.align	128
.text._ZN2at4cuda57_GLOBAL__N__cd6b329d_24_DistributionBernoulli_cu_7537a20d21kernelPointwiseApply2IZNS_6native9templates4cuda28bernoulli_tensor_cuda_kernelIN3c108BFloat16EfEEvRKNS_10TensorBaseESB_NS_15PhiloxCudaStateEEUliRS8_SD_SD_SD_RKfSF_SF_SF_E_S8_SE_mLi1ELi1ELi4ELi512ELi2EEEvNS0_6detail10TensorInfoIT0_T2_EENSI_IT1_SK_EESK_T_:
        .type           _ZN2at4cuda57_GLOBAL__N__cd6b329d_24_DistributionBernoulli_cu_7537a20d21kernelPointwiseApply2IZNS_6native9templates4cuda28bernoulli_tensor_cuda_kernelIN3c108BFloat16EfEEvRKNS_10TensorBaseESB_NS_15PhiloxCudaStateEEUliRS8_SD_SD_SD_RKfSF_SF_SF_E_S8_SE_mLi1ELi1ELi4ELi512ELi2EEEvNS0_6detail10TensorInfoIT0_T2_EENSI_IT1_SK_EESK_T_,@function
        .size           _ZN2at4cuda57_GLOBAL__N__cd6b329d_24_DistributionBernoulli_cu_7537a20d21kernelPointwiseApply2IZNS_6native9templates4cuda28bernoulli_tensor_cuda_kernelIN3c108BFloat16EfEEvRKNS_10TensorBaseESB_NS_15PhiloxCudaStateEEUliRS8_SD_SD_SD_RKfSF_SF_SF_E_S8_SE_mLi1ELi1ELi4ELi512ELi2EEEvNS0_6detail10TensorInfoIT0_T2_EENSI_IT1_SK_EESK_T_,(.L_x_7262 - _ZN2at4cuda57_GLOBAL__N__cd6b329d_24_DistributionBernoulli_cu_7537a20d21kernelPointwiseApply2IZNS_6native9templates4cuda28bernoulli_tensor_cuda_kernelIN3c108BFloat16EfEEvRKNS_10TensorBaseESB_NS_15PhiloxCudaStateEEUliRS8_SD_SD_SD_RKfSF_SF_SF_E_S8_SE_mLi1ELi1ELi4ELi512ELi2EEEvNS0_6detail10TensorInfoIT0_T2_EENSI_IT1_SK_EESK_T_)
        .other          _ZN2at4cuda57_GLOBAL__N__cd6b329d_24_DistributionBernoulli_cu_7537a20d21kernelPointwiseApply2IZNS_6native9templates4cuda28bernoulli_tensor_cuda_kernelIN3c108BFloat16EfEEvRKNS_10TensorBaseESB_NS_15PhiloxCudaStateEEUliRS8_SD_SD_SD_RKfSF_SF_SF_E_S8_SE_mLi1ELi1ELi4ELi512ELi2EEEvNS0_6detail10TensorInfoIT0_T2_EENSI_IT1_SK_EESK_T_,@"STO_CUDA_ENTRY STV_DEFAULT"
_ZN2at4cuda57_GLOBAL__N__cd6b329d_24_DistributionBernoulli_cu_7537a20d21kernelPointwiseApply2IZNS_6native9templates4cuda28bernoulli_tensor_cuda_kernelIN3c108BFloat16EfEEvRKNS_10TensorBaseESB_NS_15PhiloxCudaStateEEUliRS8_SD_SD_SD_RKfSF_SF_SF_E_S8_SE_mLi1ELi1ELi4ELi512ELi2EEEvNS0_6detail10TensorInfoIT0_T2_EENSI_IT1_SK_EESK_T_:
        /* <DEDUP_REMOVED lines=12> */
.L_x_1402:
        /* <DEDUP_REMOVED lines=8> */
[----:B0-----:R0:W3:Y:S01]  /*0140*/  @P1 LDG.E.64 R6, [R10.64] ;  /* 0x000000240a061981 */ /* 0x0010e2000c1e1b00 */
[C---:B------:R-:W-:Y:S01]  /*0150*/  IADD3 R20, P0, R24.reuse, 0x1, RZ ;  /* 0x0000000118147810 */ /* 0x040fe20007f1e0ff */
[----:B-1----:R-:W-:Y:S01]  /*0160*/  IMAD.MOV.U32 R4, RZ, RZ, c[0x0][0x4b0] ;  /* 0x00012c00ff047624 */ /* 0x002fe200078e00ff */
[----:B------:R-:W-:Y:S01]  /*0170*/  IADD3 R0, -R24, c[0x0][0x4a0], RZ ;  /* 0x0001280018007a10 */ /* 0x000fe20007ffe1ff */
[----:B------:R-:W-:Y:S02]  /*0180*/  IMAD.MOV.U32 R13, RZ, RZ, c[0x0][0x4b4] ;  /* 0x00012d00ff0d7624 */ /* 0x000fe400078e00ff */
[----:B------:R-:W-:Y:S01]  /*0190*/  IMAD.X R5, RZ, RZ, R25, P0 ;  /* 0x000000ffff057224 */ /* 0x000fe200000e0619 */
[----:B------:R-:W-:Y:S01]  /*01a0*/  IMNMX R0, R0, 0x4, PT ;  /* 0x0000000400007817 */ /* 0x000fe20003800200 */
[----:B------:R-:W-:-:S03]  /*01b0*/  IMAD.WIDE.U32 R34, R20, c[0x0][0x3d0], RZ ;  /* 0x0000f40014227a25 */ /* 0x000fc600078e00ff */
[----:B------:R-:W-:Y:S01]  /*01c0*/  ISETP.GT.AND P0, PT, R0, 0x1, PT ;  /* 0x000000010000780c */ /* 0x000fe20003f04270 */
[C---:B------:R-:W-:Y:S02]  /*01d0*/  IMAD R3, R5.reuse, c[0x0][0x3d0], RZ ;  /* 0x0000f40005037a24 */ /* 0x040fe400078e02ff */
[----:B0-----:R-:W-:Y:S01]  /*01e0*/  IMAD R11, R5, c[0x0][0x230], RZ ;  /* 0x00008c00050b7a24 */ /* 0x001fe200078e02ff */
[----:B------:R-:W-:Y:S01]  /*01f0*/  SEL R23, R34, RZ, P0 ;  /* 0x000000ff22177207 */ /* 0x000fe20000000000 */
[----:B------:R-:W-:Y:S01]  /*0200*/  IMAD R15, R20, c[0x0][0x3d4], R3 ;  /* 0x0000f500140f7a24 */ /* 0x000fe200078e0203 */
[----:B------:R-:W-:Y:S01]  /*0210*/  IADD3 R3, P3, R24, 0x3, RZ ;  /* 0x0000000318037810 */ /* 0x000fe20007f7e0ff */
[----:B------:R-:W-:Y:S02]  /*0220*/  IMAD R29, R20, c[0x0][0x234], R11 ;  /* 0x00008d00141d7a24 */ /* 0x000fe400078e020b */
[----:B------:R-:W-:-:S04]  /*0230*/  IMAD.HI.U32 R17, R2, -0x326172a9, RZ ;  /* 0xcd9e8d5702117827 */ /* 0x000fc800078e00ff */
[----:B------:R-:W-:Y:S01]  /*0240*/  IMAD.X R5, RZ, RZ, R25, P3 ;  /* 0x000000ffff057224 */ /* 0x000fe200018e0619 */
[----:B------:R-:W-:Y:S01]  /*0250*/  LEA R22, P3, R23, c[0x0][0x300], 0x2 ;  /* 0x0000c00017167a11 */ /* 0x000fe200078610ff */
[----:B------:R-:W-:-:S04]  /*0260*/  IMAD.WIDE.U32 R10, R3, c[0x0][0x3d0], RZ ;  /* 0x0000f400030a7a25 */ /* 0x000fc800078e00ff */
[----:B------:R-:W-:Y:S02]  /*0270*/  IMAD R16, R5, c[0x0][0x230], RZ ;  /* 0x00008c0005107a24 */ /* 0x000fe400078e02ff */
[----:B------:R-:W-:Y:S02]  /*0280*/  IMAD.IADD R34, R35, 0x1, R15 ;  /* 0x0000000123227824 */ /* 0x000fe400078e020f */
[----:B------:R-:W-:-:S03]  /*0290*/  IMAD.WIDE.U32 R20, R20, c[0x0][0x230], RZ ;  /* 0x00008c0014147a25 */ /* 0x000fc600078e00ff */
[----:B------:R-:W-:Y:S01]  /*02a0*/  SEL R34, R34, RZ, P0 ;  /* 0x000000ff22227207 */ /* 0x000fe20000000000 */
[----:B------:R-:W-:Y:S01]  /*02b0*/  IMAD R19, R3, c[0x0][0x234], R16 ;  /* 0x00008d0003137a24 */ /* 0x000fe200078e0210 */
[----:B------:R-:W-:Y:S01]  /*02c0*/  SEL R27, R20, RZ, P0 ;  /* 0x000000ff141b7207 */ /* 0x000fe20000000000 */
[----:B------:R-:W-:Y:S01]  /*02d0*/  IMAD.IADD R20, R21, 0x1, R29 ;  /* 0x0000000115147824 */ /* 0x000fe200078e021d */
[----:B------:R-:W-:Y:S02]  /*02e0*/  LEA.HI.X R23, R23, c[0x0][0x304], R34, 0x2, P3 ;  /* 0x0000c10017177a11 */ /* 0x000fe400018f1422 */
[----:B--2---:R-:W-:Y:S01]  /*02f0*/  @P1 IADD3 R4, P2, R8, c[0x0][0x4b8], RZ ;  /* 0x00012e0008041a10 */ /* 0x004fe20007f5e0ff */
[----:B------:R-:W-:-:S04]  /*0300*/  IMAD R8, R5, c[0x0][0x3d0], RZ ;  /* 0x0000f40005087a24 */ /* 0x000fc800078e02ff */
[----:B------:R-:W-:Y:S01]  /*0310*/  @P1 IMAD.X R13, RZ, RZ, R9, P2 ;  /* 0x000000ffff0d1224 */ /* 0x000fe200010e0609 */
[----:B------:R-:W-:Y:S01]  /*0320*/  ISETP.GT.AND P1, PT, R0, 0x3, PT ;  /* 0x000000030000780c */ /* 0x000fe20003f24270 */
[C---:B------:R-:W-:Y:S02]  /*0330*/  IMAD R15, R3.reuse, c[0x0][0x3d4], R8 ;  /* 0x0000f500030f7a24 */ /* 0x040fe400078e0208 */
[----:B------:R-:W-:Y:S01]  /*0340*/  IMAD.WIDE.U32 R8, R3, c[0x0][0x230], RZ ;  /* 0x00008c0003087a25 */ /* 0x000fe200078e00ff */
[--C-:B------:R-:W-:Y:S02]  /*0350*/  SHF.R.U64 R14, R4, 0x2, R13.reuse ;  /* 0x00000002040e7819 */ /* 0x100fe4000000120d */
[----:B------:R-:W-:Y:S01]  /*0360*/  SHF.R.U32.HI R13, RZ, 0x2, R13 ;  /* 0x00000002ff0d7819 */ /* 0x000fe2000001160d */
[----:B------:R-:W-:Y:S01]  /*0370*/  IMAD.IADD R3, R11, 0x1, R15 ;  /* 0x000000010b037824 */ /* 0x000fe200078e020f */
[C---:B------:R-:W-:Y:S01]  /*0380*/  IADD3 R12, R14.reuse, 0x1, RZ ;  /* 0x000000010e0c7810 */ /* 0x040fe20007ffe0ff */
[----:B------:R-:W-:Y:S01]  /*0390*/  IMAD.WIDE.U32 R14, R14, -0x2daee0ad, RZ ;  /* 0xd2511f530e0e7825 */ /* 0x000fe200078e00ff */
[----:B------:R-:W-:-:S02]  /*03a0*/  SEL R5, R10, RZ, P1 ;  /* 0x000000ff0a057207 */ /* 0x000fc40000800000 */
[C---:B------:R-:W-:Y:S01]  /*03b0*/  ISETP.NE.AND P2, PT, R12.reuse, RZ, PT ;  /* 0x000000ff0c00720c */ /* 0x040fe20003f45270 */
[----:B------:R-:W-:Y:S01]  /*03c0*/  IMAD.IADD R21, R9, 0x1, R19 ;  /* 0x0000000109157824 */ /* 0x000fe200078e0213 */
[----:B---3--:R-:W-:Y:S01]  /*03d0*/  LOP3.LUT R10, R17, R13, R6, 0x96, !PT ;  /* 0x0000000d110a7212 */ /* 0x008fe200078e9606 */
[----:B------:R-:W-:Y:S01]  /*03e0*/  IMAD.HI.U32 R29, R12, -0x2daee0ad, RZ ;  /* 0xd2511f530c1d7827 */ /* 0x000fe200078e00ff */
[----:B------:R-:W-:Y:S02]  /*03f0*/  SEL R28, R8, RZ, P1 ;  /* 0x000000ff081c7207 */ /* 0x000fe40000800000 */
[----:B------:R-:W-:Y:S01]  /*0400*/  IADD3 R31, R7, -0x4498517b, RZ ;  /* 0xbb67ae85071f7810 */ /* 0x000fe20007ffe0ff */
[----:B------:R-:W-:Y:S01]  /*0410*/  IMAD.WIDE.U32 R8, R10, -0x2daee0ad, RZ ;  /* 0xd2511f530a087825 */ /* 0x000fe200078e00ff */
[----:B------:R-:W-:Y:S02]  /*0420*/  IADD3 R16, R13, 0x1, RZ ;  /* 0x000000010d107810 */ /* 0x000fe40007ffe0ff */
[----:B------:R-:W-:-:S02]  /*0430*/  LOP3.LUT R10, R15, R7, RZ, 0x3c, !PT ;  /* 0x000000070f0a7212 */ /* 0x000fc400078e3cff */
[----:B------:R-:W-:Y:S01]  /*0440*/  LOP3.LUT R15, R9, R14, R31, 0x96, !PT ;  /* 0x0000000e090f7212 */ /* 0x000fe200078e961f */
[----:B------:R-:W-:Y:S01]  /*0450*/  @P2 IMAD.MOV R16, RZ, RZ, R13 ;  /* 0x000000ffff102224 */ /* 0x000fe200078e020d */
[----:B------:R-:W-:Y:S01]  /*0460*/  IADD3 R13, R6, -0x61c88647, RZ ;  /* 0x9e3779b9060d7810 */ /* 0x000fe20007ffe0ff */
[----:B------:R-:W-:Y:S01]  /*0470*/  IMAD.WIDE.U32 R10, R10, -0x326172a9, RZ ;  /* 0xcd9e8d570a0a7825 */ /* 0x000fe200078e00ff */
[----:B------:R-:W-:Y:S02]  /*0480*/  LOP3.LUT R29, R29, R7, RZ, 0x3c, !PT ;  /* 0x000000071d1d7212 */ /* 0x000fe400078e3cff */
        /* <DEDUP_REMOVED lines=9> */
[----:B------:R-:W-:Y:S01]  /*0520*/  IADD3 R29, R7, 0x76cf5d0a, RZ ;  /* 0x76cf5d0a071d7810 */ /* 0x000fe20007ffe0ff */
[----:B------:R-:W-:Y:S01]  /*0530*/  IMAD.WIDE.U32 R10, R11, -0x2daee0ad, RZ ;  /* 0xd2511f530b0a7825 */ /* 0x000fe200078e00ff */
[----:B------:R-:W-:Y:S02]  /*0540*/  LOP3.LUT R9, R9, R17, RZ, 0x3c, !PT ;  /* 0x0000001109097212 */ /* 0x000fe400078e3cff */
[----:B------:R-:W-:Y:S01]  /*0550*/  LOP3.LUT R30, R15, R30, R31, 0x96, !PT ;  /* 0x0000001e0f1e7212 */ /* 0x000fe200078e961f */
[----:B------:R-:W-:Y:S01]  /*0560*/  IMAD.WIDE.U32 R38, R38, -0x2daee0ad, RZ ;  /* 0xd2511f5326267825 */ /* 0x000fe200078e00ff */
[----:B------:R-:W-:-:S02]  /*0570*/  LOP3.LUT R36, R11, R8, R29, 0x96, !PT ;  /* 0x000000080b247212 */ /* 0x000fc400078e961d */
[----:B------:R-:W-:Y:S01]  /*0580*/  IADD3 R15, R7, 0x32370b8f, RZ ;  /* 0x32370b8f070f7810 */ /* 0x000fe20007ffe0ff */
[----:B------:R-:W-:Y:S01]  /*0590*/  IMAD.WIDE.U32 R8, R9, -0x2daee0ad, RZ ;  /* 0xd2511f5309087825 */ /* 0x000fe200078e00ff */
[----:B------:R-:W-:Y:S02]  /*05a0*/  IADD3 R33, R6, -0x255992d5, RZ ;  /* 0xdaa66d2b06217810 */ /* 0x000fe40007ffe0ff */
[----:B------:R-:W-:Y:S01]  /*05b0*/  LOP3.LUT R10, R39, R10, R15, 0x96, !PT ;  /* 0x0000000a270a7212 */ /* 0x000fe200078e960f */
[----:B------:R-:W-:Y:S01]  /*05c0*/  IMAD.WIDE.U32 R30, R30, -0x326172a9, RZ ;  /* 0xcd9e8d571e1e7825 */ /* 0x000fe200078e00ff */
[----:B------:R-:W-:Y:S02]  /*05d0*/  LOP3.LUT R18, R9, R14, R29, 0x96, !PT ;  /* 0x0000000e09127212 */ /* 0x000fe400078e961d */
[----:B------:R-:W-:Y:S01]  /*05e0*/  IADD3 R40, P2, R24, 0x2, RZ ;  /* 0x0000000218287810 */ /* 0x000fe20007f5e0ff */
[----:B------:R-:W-:Y:S01]  /*05f0*/  IMAD.WIDE.U32 R36, R36, -0x326172a9, RZ ;  /* 0xcd9e8d5724247825 */ /* 0x000fe200078e00ff */
[----:B------:R-:W-:-:S02]  /*0600*/  LOP3.LUT R16, R31, R16, R19, 0x96, !PT ;  /* 0x000000101f107212 */ /* 0x000fc400078e9613 */
[----:B------:R-:W-:Y:S01]  /*0610*/  IADD3 R29, R6, 0x78dde6e4, RZ ;  /* 0x78dde6e4061d7810 */ /* 0x000fe20007ffe0ff */
[----:B------:R-:W-:Y:S01]  /*0620*/  IMAD.WIDE.U32 R18, R18, -0x326172a9, RZ ;  /* 0xcd9e8d5712127825 */ /* 0x000fe200078e00ff */
[--C-:B------:R-:W-:Y:S02]  /*0630*/  LOP3.LUT R9, R37, R12, R33.reuse, 0x96, !PT ;  /* 0x0000000c25097212 */ /* 0x100fe400078e9621 */
[----:B------:R-:W-:Y:S01]  /*0640*/  LOP3.LUT R4, R4, 0x3, RZ, 0xc0, !PT ;  /* 0x0000000304047812 */ /* 0x000fe200078ec0ff */
[----:B------:R-:W-:Y:S01]  /*0650*/  IMAD.WIDE.U32 R16, R16, -0x2daee0ad, RZ ;  /* 0xd2511f5310107825 */ /* 0x000fe200078e00ff */
[----:B------:R-:W-:-:S03]  /*0660*/  LOP3.LUT R14, R19, R30, R33, 0x96, !PT ;  /* 0x0000001e130e7212 */ /* 0x000fc600078e9621 */
[----:B------:R-:W-:Y:S01]  /*0670*/  IMAD.WIDE.U32 R10, R10, -0x326172a9, RZ ;  /* 0xcd9e8d570a0a7825 */ /* 0x000fe200078e00ff */
[----:B------:R-:W-:-:S03]  /*0680*/  LOP3.LUT R12, R17, R8, R15, 0x96, !PT ;  /* 0x00000008110c7212 */ /* 0x000fc600078e960f */
[----:B------:R-:W-:Y:S01]  /*0690*/  IMAD.X R13, RZ, RZ, R25, P2 ;  /* 0x000000ffff0d7224 */ /* 0x000fe200010e0619 */
[----:B------:R-:W-:Y:S01]  /*06a0*/  LOP3.LUT R36, R11, R36, R29, 0x96, !PT ;  /* 0x000000240b247212 */ /* 0x000fe200078e961d */
[----:B------:R-:W-:Y:S01]  /*06b0*/  IMAD.WIDE.U32 R8, R9, -0x2daee0ad, RZ ;  /* 0xd2511f5309087825 */ /* 0x000fe200078e00ff */
[----:B------:R-:W-:Y:S02]  /*06c0*/  IADD3 R11, R7, -0x126145ec, RZ ;  /* 0xed9eba14070b7810 */ /* 0x000fe40007ffe0ff */
[----:B------:R-:W-:Y:S01]  /*06d0*/  ISETP.GT.AND P2, PT, R0, 0x2, PT ;  /* 0x000000020000780c */ /* 0x000fe20003f44270 */
[----:B------:R-:W-:Y:S01]  /*06e0*/  IMAD R31, R13, c[0x0][0x3d0], RZ ;  /* 0x0000f4000d1f7a24 */ /* 0x000fe200078e02ff */
[----:B------:R-:W-:Y:S01]  /*06f0*/  LOP3.LUT R38, R9, R38, R11, 0x96, !PT ;  /* 0x0000002609267212 */ /* 0x000fe200078e960b */
[----:B------:R-:W-:Y:S01]  /*0700*/  IMAD R17, R13, c[0x0][0x230], RZ ;  /* 0x00008c000d117a24 */ /* 0x000fe200078e02ff */
[----:B------:R-:W-:Y:S01]  /*0710*/  IADD3 R9, R7, -0x56f99767, RZ ;  /* 0xa906689907097810 */ /* 0x000fe20007ffe0ff */
[----:B------:R-:W-:-:S04]  /*0720*/  IMAD.WIDE.U32 R14, R14, -0x2daee0ad, RZ ;  /* 0xd2511f530e0e7825 */ /* 0x000fc800078e00ff */
[----:B------:R-:W-:Y:S01]  /*0730*/  IMAD.WIDE.U32 R12, R12, -0x326172a9, RZ ;  /* 0xcd9e8d570c0c7825 */ /* 0x000fe200078e00ff */
[----:B------:R-:W-:Y:S02]  /*0740*/  LOP3.LUT R16, R15, R16, R11, 0x96, !PT ;  /* 0x000000100f107212 */ /* 0x000fe400078e960b */
[----:B------:R-:W-:Y:S01]  /*0750*/  IADD3 R11, R6, 0x1715609d, RZ ;  /* 0x1715609d060b7810 */ /* 0x000fe20007ffe0ff */
[----:B------:R-:W-:Y:S01]  /*0760*/  IMAD.WIDE.U32 R38, R38, -0x326172a9, RZ ;  /* 0xcd9e8d5726267825 */ /* 0x000fe200078e00ff */
[----:B------:R-:W-:-:S03]  /*0770*/  LOP3.LUT R18, R13, R18, R29, 0x96, !PT ;  /* 0x000000120d127212 */ /* 0x000fc600078e961d */
[----:B------:R-:W-:Y:S01]  /*0780*/  IMAD R30, R40, c[0x0][0x234], R17 ;  /* 0x00008d00281e7a24 */ /* 0x000fe200078e0211 */
        /* <DEDUP_REMOVED lines=18> */
[----:B------:R-:W-:Y:S01]  /*08b0*/  IMAD.WIDE.U32 R42, R40, c[0x0][0x3d0], RZ ;  /* 0x0000f400282a7a25 */ /* 0x000fe200078e00ff */
[----:B------:R-:W-:-:S03]  /*08c0*/  LOP3.LUT R8, R37, R8, R13, 0x96, !PT ;  /* 0x0000000825087212 */ /* 0x000fc600078e960d */
[----:B------:R-:W-:Y:S01]  /*08d0*/  IMAD.WIDE.U32 R14, R14, -0x326172a9, RZ ;  /* 0xcd9e8d570e0e7825 */ /* 0x000fe200078e00ff */
[----:B------:R-:W-:-:S03]  /*08e0*/  SEL R32, R42, RZ, P2 ;  /* 0x000000ff2a207207 */ /* 0x000fc60001000000 */
[----:B------:R-:W-:Y:S01]  /*08f0*/  IMAD R31, R40, c[0x0][0x3d4], R31 ;  /* 0x0000f500281f7a24 */ /* 0x000fe200078e021f */
[----:B------:R-:W-:Y:S01]  /*0900*/  LOP3.LUT R17, R15, R16, R17, 0x96, !PT ;  /* 0x000000100f117212 */ /* 0x000fe200078e9611 */
[----:B------:R-:W-:Y:S01]  /*0910*/  IMAD.WIDE.U32 R34, R9, -0x2daee0ad, RZ ;  /* 0xd2511f5309227825 */ /* 0x000fe200078e00ff */
[C---:B------:R-:W-:Y:S02]  /*0920*/  IADD3 R15, R7.reuse, 0x1fd5c5a3, RZ ;  /* 0x1fd5c5a3070f7810 */ /* 0x040fe40007ffe0ff */
[----:B------:R-:W-:Y:S01]  /*0930*/  IADD3 R9, R7, -0x24c28bd8, RZ ;  /* 0xdb3d742807097810 */ /* 0x000fe20007ffe0ff */
[----:B------:R-:W-:Y:S01]  /*0940*/  IMAD.IADD R31, R43, 0x1, R31 ;  /* 0x000000012b1f7824 */ /* 0x000fe200078e021f */
[----:B------:R-:W-:Y:S01]  /*0950*/  LEA R16, P3, R32, c[0x0][0x300], 0x2 ;  /* 0x0000c00020107a11 */ /* 0x000fe200078610ff */
[----:B------:R-:W-:Y:S01]  /*0960*/  IMAD.WIDE.U32 R40, R40, c[0x0][0x230], RZ ;  /* 0x00008c0028287a25 */ /* 0x000fe200078e00ff */
[----:B------:R-:W-:Y:S02]  /*0970*/  LOP3.LUT R10, R35, R10, R15, 0x96, !PT ;  /* 0x0000000a230a7212 */ /* 0x000fe400078e960f */
[----:B------:R-:W-:Y:S01]  /*0980*/  SEL R31, R31, RZ, P2 ;  /* 0x000000ff1f1f7207 */ /* 0x000fe20001000000 */
[----:B------:R-:W-:Y:S01]  /*0990*/  IMAD.WIDE.U32 R42, R8, -0x2daee0ad, RZ ;  /* 0xd2511f53082a7825 */ /* 0x000fe200078e00ff */
[----:B------:R-:W-:-:S03]  /*09a0*/  SEL R29, R40, RZ, P2 ;  /* 0x000000ff281d7207 */ /* 0x000fc60001000000 */
[----:B------:R-:W-:Y:S01]  /*09b0*/  IMAD.WIDE.U32 R38, R19, -0x326172a9, RZ ;  /* 0xcd9e8d5713267825 */ /* 0x000fe200078e00ff */
[----:B------:R-:W-:-:S03]  /*09c0*/  LOP3.LUT R34, R43, R34, R9, 0x96, !PT ;  /* 0x000000222b227212 */ /* 0x000fc600078e9609 */
[----:B------:R-:W-:Y:S01]  /*09d0*/  IMAD.IADD R30, R41, 0x1, R30 ;  /* 0x00000001291e7824 */ /* 0x000fe200078e021e */
[----:B------:R-:W-:Y:S01]  /*09e0*/  LOP3.LUT R13, R39, R14, R13, 0x96, !PT ;  /* 0x0000000e270d7212 */ /* 0x000fe200078e960d */
[----:B------:R-:W-:Y:S01]  /*09f0*/  IMAD.WIDE.U32 R40, R17, -0x2daee0ad, RZ ;  /* 0xd2511f5311287825 */ /* 0x000fe200078e00ff */
[----:B------:R-:W-:Y:S02]  /*0a00*/  LEA.HI.X R17, R32, c[0x0][0x304], R31, 0x2, P3 ;  /* 0x0000c10020117a11 */ /* 0x000fe400018f141f */
[----:B------:R-:W-:Y:S01]  /*0a10*/  SEL R14, R3, RZ, P1 ;  /* 0x000000ff030e7207 */ /* 0x000fe20000800000 */
[----:B------:R-:W-:Y:S01]  /*0a20*/  IMAD.WIDE.U32 R32, R10, -0x326172a9, RZ ;  /* 0xcd9e8d570a207825 */ /* 0x000fe200078e00ff */
[----:B------:R-:W-:Y:S02]  /*0a30*/  IADD3 R3, R7, -0x695add53, RZ ;  /* 0x96a522ad07037810 */ /* 0x000fe40007ffe0ff */
[----:B------:R-:W-:Y:S01]  /*0a40*/  LOP3.LUT R12, R41, R12, R15, 0x96, !PT ;  /* 0x0000000c290c7212 */ /* 0x000fe200078e960f */
[----:B------:R-:W-:Y:S01]  /*0a50*/  IMAD.WIDE.U32 R34, R34, -0x326172a9, RZ ;  /* 0xcd9e8d5722227825 */ /* 0x000fe200078e00ff */
[----:B------:R-:W-:-:S02]  /*0a60*/  IADD3 R7, R6, -0x700cb87f, RZ ;  /* 0x8ff3478106077810 */ /* 0x000fc40007ffe0ff */
[----:B------:R-:W-:Y:S01]  /*0a70*/  LOP3.LUT R36, R33, R36, R11, 0x96, !PT ;  /* 0x0000002421247212 */ /* 0x000fe200078e960b */
[----:B------:R-:W-:Y:S01]  /*0a80*/  IMAD.WIDE.U32 R44, R13, -0x2daee0ad, RZ ;  /* 0xd2511f530d2c7825 */ /* 0x000fe200078e00ff */
[----:B------:R-:W-:Y:S02]  /*0a90*/  LOP3.LUT R33, R35, R32, R7, 0x96, !PT ;  /* 0x0000002023217212 */ /* 0x000fe400078e9607 */
[----:B------:R-:W-:Y:S01]  /*0aa0*/  SEL R32, R20, RZ, P0 ;  /* 0x000000ff14207207 */ /* 0x000fe20000000000 */
[----:B------:R-:W-:Y:S01]  /*0ab0*/  IMAD.WIDE.U32 R12, R12, -0x326172a9, RZ ;  /* 0xcd9e8d570c0c7825 */ /* 0x000fe200078e00ff */
[----:B------:R-:W-:Y:S02]  /*0ac0*/  ISETP.NE.AND P0, PT, R4, 0x1, PT ;  /* 0x000000010400780c */ /* 0x000fe40003f05270 */
[----:B------:R-:W-:Y:S01]  /*0ad0*/  LOP3.LUT R40, R45, R40, R9, 0x96, !PT ;  /* 0x000000282d287212 */ /* 0x000fe200078e9609 */
[----:B------:R-:W-:Y:S01]  /*0ae0*/  IMAD.WIDE.U32 R8, R36, -0x2daee0ad, RZ ;  /* 0xd2511f5324087825 */ /* 0x000fe200078e00ff */
[----:B------:R-:W-:-:S02]  /*0af0*/  LOP3.LUT R11, R13, R38, R11, 0x96, !PT ;  /* 0x000000260d0b7212 */ /* 0x000fc400078e960b */
[----:B------:R-:W-:Y:S01]  /*0b00*/  LEA R18, P3, R5, c[0x0][0x300], 0x2 ;  /* 0x0000c00005127a11 */ /* 0x000fe200078610ff */
[----:B------:R-:W-:Y:S01]  /*0b10*/  IMAD.WIDE.U32 R40, R40, -0x326172a9, RZ ;  /* 0xcd9e8d5728287825 */ /* 0x000fe200078e00ff */
[----:B------:R-:W-:Y:S02]  /*0b20*/  LOP3.LUT R42, R9, R42, R3, 0x96, !PT ;  /* 0x0000002a092a7212 */ /* 0x000fe400078e9603 */
[----:B------:R-:W-:Y:S01]  /*0b30*/  LEA.HI.X R19, R5, c[0x0][0x304], R14, 0x2, P3 ;  /* 0x0000c10005137a11 */ /* 0x000fe200018f140e */
[----:B------:R-:W-:Y:S01]  /*0b40*/  IMAD.HI.U32 R11, R11, -0x2daee0ad, RZ ;  /* 0xd2511f530b0b7827 */ /* 0x000fe200078e00ff */
[----:B------:R-:W-:Y:S02]  /*0b50*/  LOP3.LUT R7, R41, R12, R7, 0x96, !PT ;  /* 0x0000000c29077212 */ /* 0x000fe400078e9607 */
[----:B------:R-:W-:Y:S01]  /*0b60*/  SEL R31, R21, RZ, P1 ;  /* 0x000000ff151f7207 */ /* 0x000fe20000800000 */
[----:B------:R-:W-:Y:S01]  /*0b70*/  IMAD.MOV.U32 R6, RZ, RZ, R8 ;  /* 0x000000ffff067224 */ /* 0x000fe200078e0008 */
[----:B------:R-:W-:Y:S01]  /*0b80*/  LOP3.LUT R11, R11, R44, R3, 0x96, !PT ;  /* 0x0000002c0b0b7212 */ /* 0x000fe200078e9603 */
[----:B------:R-:W-:Y:S01]  /*0b90*/  IMAD.MOV.U32 R3, RZ, RZ, R34 ;  /* 0x000000ffff037224 */ /* 0x000fe200078e0022 */
[----:B------:R-:W-:Y:S01]  /*0ba0*/  SEL R36, R30, RZ, P2 ;  /* 0x000000ff1e247207 */ /* 0x000fe20001000000 */
        /* <DEDUP_REMOVED lines=14> */
.L_x_1386:
[----:B------:R-:W-:Y:S02]  /*0c90*/  IMAD.MOV.U32 R6, RZ, RZ, R7 ;  /* 0x000000ffff067224 */ /* 0x000fe400078e0007 */
[----:B------:R-:W-:Y:S02]  /*0ca0*/  IMAD.MOV.U32 R5, RZ, RZ, R8 ;  /* 0x000000ffff057224 */ /* 0x000fe400078e0008 */
[----:B------:R-:W-:-:S02]  /*0cb0*/  IMAD.MOV.U32 R3, RZ, RZ, R42 ;  /* 0x000000ffff037224 */ /* 0x000fc400078e002a */
[----:B------:R-:W-:-:S04]  /*0cc0*/  IMAD.MOV.U32 R7, RZ, RZ, R40 ;  /* 0x000000ffff077224 */ /* 0x000fc800078e0028 */
.L_x_1385:
        /* <DEDUP_REMOVED lines=17> */
.L_x_6740:
[----:B------:R-:W-:Y:S05]  /*0de0*/  BRX R4 -0xdf0                                                                                                                                                                                                                                                                                                                                                                                                                                                                                (*"BRANCH_TARGETS .L_x_6741,.L_x_6742,.L_x_6743"*) ;  /* 0xfffff21004007949 */ /* 0x000fea000383ffff */
.L_x_1389:
        /* <DEDUP_REMOVED lines=32> */
.L_x_1394:
[----:B------:R-:W-:Y:S05]  /*0ff0*/  BSYNC B6 ;  /* 0x0000000000067941 */ /* 0x000fea0003800000 */
.L_x_1393:
[----:B-----5:R-:W-:Y:S02]  /*1000*/  FSET.BF.LE.FTZ.AND R30, R30, R3, PT ;  /* 0x000000031e1e720a */ /* 0x020fe40003813000 */
[C---:B------:R-:W-:Y:S02]  /*1010*/  LEA R4, P0, R28.reuse, c[0x0][0x160], 0x1 ;  /* 0x000058001c047a11 */ /* 0x040fe400078008ff */
[----:B------:R-:W-:Y:S02]  /*1020*/  F2FP.BF16.PACK_AB R30, RZ, R30 ;  /* 0x0000001eff1e723e */ /* 0x000fe400000010ff */
[----:B------:R-:W-:-:S05]  /*1030*/  LEA.HI.X R5, R28, c[0x0][0x164], R31, 0x1, P0 ;  /* 0x000059001c057a11 */ /* 0x000fca00000f0c1f */
[----:B------:R1:W-:Y:S04]  /*1040*/  STG.E.U16 [R4.64], R30 ;  /* 0x0000001e04007986 */ /* 0x0003e8000c101524 */
.L_x_1391:
[----:B------:R-:W-:Y:S05]  /*1050*/  BSYNC B7 ;  /* 0x0000000000077941 */ /* 0x000fea0003800000 */
.L_x_1390:
[----:B------:R-:W2:Y:S01]  /*1060*/  LDG.E R0, [R16.64] ;  /* 0x0000002410007981 */ /* 0x000ea2000c1e1900 */
[----:B------:R-:W-:Y:S01]  /*1070*/  BSSY B6, `(.L_x_1395) ;  /* 0x0000018000067945 */ /* 0x000fe20003800000 */
[C---:B--2---:R-:W-:Y:S02]  /*1080*/  FSETP.GE.FTZ.AND P1, PT, R0.reuse, RZ, PT ;  /* 0x000000ff0000720b */ /* 0x044fe40003f36000 */
[----:B------:R-:W-:-:S13]  /*1090*/  FSETP.GTU.FTZ.AND P0, PT, R0, 1, PT ;  /* 0x3f8000000000780b */ /* 0x000fda0003f1c000 */
[----:B------:R-:W-:Y:S05]  /*10a0*/  @!P0 BRA P1, `(.L_x_1396) ;  /* 0x0000014000008947 */ /* 0x000fea0000800000 */
[----:B------:R-:W-:Y:S01]  /*10b0*/  MOV R14, 0x1a0 ;  /* 0x000001a0000e7802 */ /* 0x000fe20000000f00 */
[----:B-1----:R-:W-:Y:S02]  /*10c0*/  IMAD.MOV.U32 R4, RZ, RZ, c[0x4][0x188] ;  /* 0x01006200ff047624 */ /* 0x002fe400078e00ff */
        /* <DEDUP_REMOVED lines=18> */
.L_x_1396:
[----:B------:R-:W-:Y:S05]  /*11f0*/  BSYNC B6 ;  /* 0x0000000000067941 */ /* 0x000fea0003800000 */
.L_x_1395:
[----:B-----5:R-:W-:Y:S02]  /*1200*/  FSET.BF.LE.FTZ.AND R33, R33, R0, PT ;  /* 0x000000002121720a */ /* 0x020fe40003813000 */
[C---:B-1----:R-:W-:Y:S02]  /*1210*/  LEA R4, P0, R29.reuse, c[0x0][0x160], 0x1 ;  /* 0x000058001d047a11 */ /* 0x042fe400078008ff */
[----:B------:R-:W-:Y:S02]  /*1220*/  F2FP.BF16.PACK_AB R33, RZ, R33 ;  /* 0x00000021ff21723e */ /* 0x000fe400000010ff */
[----:B------:R-:W-:-:S05]  /*1230*/  LEA.HI.X R5, R29, c[0x0][0x164], R36, 0x1, P0 ;  /* 0x000059001d057a11 */ /* 0x000fca00000f0c24 */
[----:B------:R1:W-:Y:S04]  /*1240*/  STG.E.U16 [R4.64], R33 ;  /* 0x0000002104007986 */ /* 0x0003e8000c101524 */
.L_x_6742:
        /* <DEDUP_REMOVED lines=25> */
.L_x_1398:
[----:B------:R-:W-:Y:S05]  /*13e0*/  BSYNC B6 ;  /* 0x0000000000067941 */ /* 0x000fea0003800000 */
.L_x_1397:
[----:B-----5:R-:W-:Y:S02]  /*13f0*/  FSET.BF.LE.FTZ.AND R34, R34, R3, PT ;  /* 0x000000032222720a */ /* 0x020fe40003813000 */
[C---:B-1----:R-:W-:Y:S02]  /*1400*/  LEA R4, P0, R27.reuse, c[0x0][0x160], 0x1 ;  /* 0x000058001b047a11 */ /* 0x042fe400078008ff */
[----:B------:R-:W-:Y:S02]  /*1410*/  F2FP.BF16.PACK_AB R34, RZ, R34 ;  /* 0x00000022ff22723e */ /* 0x000fe400000010ff */
[----:B------:R-:W-:-:S05]  /*1420*/  LEA.HI.X R5, R27, c[0x0][0x164], R32, 0x1, P0 ;  /* 0x000059001b057a11 */ /* 0x000fca00000f0c20 */
[----:B------:R1:W-:Y:S04]  /*1430*/  STG.E.U16 [R4.64], R34 ;  /* 0x0000002204007986 */ /* 0x0003e8000c101524 */
.L_x_6741:
[----:B------:R-:W-:Y:S05]  /*1440*/  BSYNC B8 ;  /* 0x0000000000087941 */ /* 0x000fea0003800000 */
.L_x_1388:
[----:B------:R-:W-:Y:S01]  /*1450*/  IMAD R3, R25, c[0x0][0x3d0], RZ ;  /* 0x0000f40019037a24 */ /* 0x000fe200078e02ff */
[C---:B------:R-:W-:Y:S01]  /*1460*/  IADD3 R0, -R24.reuse, c[0x0][0x4a0], RZ ;  /* 0x0001280018007a10 */ /* 0x040fe20007ffe1ff */
[----:B-1----:R-:W-:-:S03]  /*1470*/  IMAD.WIDE.U32 R4, R24, c[0x0][0x3d0], RZ ;  /* 0x0000f40018047a25 */ /* 0x002fc600078e00ff */
[----:B------:R-:W-:Y:S01]  /*1480*/  ISETP.GT.AND P0, PT, R0, RZ, PT ;  /* 0x000000ff0000720c */ /* 0x000fe20003f04270 */
[----:B------:R-:W-:-:S03]  /*1490*/  IMAD R3, R24, c[0x0][0x3d4], R3 ;  /* 0x0000f50018037a24 */ /* 0x000fc600078e0203 */
        /* <DEDUP_REMOVED lines=31> */
.L_x_1400:
[----:B------:R-:W-:Y:S05]  /*1690*/  BSYNC B6 ;  /* 0x0000000000067941 */ /* 0x000fea0003800000 */
.L_x_1399:
[----:B------:R-:W-:Y:S01]  /*16a0*/  IMAD R3, R25, c[0x0][0x230], RZ ;  /* 0x00008c0019037a24 */ /* 0x000fe200078e02ff */
[----:B------:R-:W-:Y:S01]  /*16b0*/  ISETP.NE.AND P1, PT, R22, RZ, PT ;  /* 0x000000ff1600720c */ /* 0x000fe20003f25270 */
[----:B------:R-:W-:Y:S01]  /*16c0*/  IMAD.WIDE.U32 R4, R24, c[0x0][0x230], RZ ;  /* 0x00008c0018047a25 */ /* 0x000fe200078e00ff */
[----:B-----5:R-:W-:-:S03]  /*16d0*/  FSET.BF.LE.FTZ.AND R35, R35, R0, PT ;  /* 0x000000002323720a */ /* 0x020fc60003813000 */
[----:B------:R-:W-:Y:S01]  /*16e0*/  IMAD R7, R24, c[0x0][0x234], R3 ;  /* 0x00008d0018077a24 */ /* 0x000fe200078e0203 */
[----:B------:R-:W-:Y:S02]  /*16f0*/  SEL R3, R4, RZ, P1 ;  /* 0x000000ff04037207 */ /* 0x000fe40000800000 */
[----:B------:R-:W-:Y:S01]  /*1700*/  F2FP.BF16.PACK_AB R35, RZ, R35 ;  /* 0x00000023ff23723e */ /* 0x000fe200000010ff */
[----:B------:R-:W-:Y:S01]  /*1710*/  IMAD.IADD R5, R5, 0x1, R7 ;  /* 0x0000000105057824 */ /* 0x000fe200078e0207 */
[----:B------:R-:W-:-:S04]  /*1720*/  LEA R4, P0, R3, c[0x0][0x160], 0x1 ;  /* 0x0000580003047a11 */ /* 0x000fc800078008ff */
[----:B------:R-:W-:-:S04]  /*1730*/  SEL R0, R5, RZ, P1 ;  /* 0x000000ff05007207 */ /* 0x000fc80000800000 */
[----:B------:R-:W-:-:S05]  /*1740*/  LEA.HI.X R5, R3, c[0x0][0x164], R0, 0x1, P0 ;  /* 0x0000590003057a11 */ /* 0x000fca00000f0c00 */
[----:B------:R1:W-:Y:S01]  /*1750*/  STG.E.U16 [R4.64], R35 ;  /* 0x0000002304007986 */ /* 0x0003e2000c101524 */
[----:B------:R-:W-:Y:S05]  /*1760*/  BRA `(.L_x_1392) ;  /* 0x0000001000007947 */ /* 0x000fea0003800000 */
.L_x_6743:
[----:B------:R-:W-:Y:S02]  /*1770*/  BREAK B8 ;  /* 0x0000000000087942 */ /* 0x000fe40003800000 */
.L_x_1392:
[----:B------:R-:W-:Y:S05]  /*1780*/  BSYNC B9 ;  /* 0x0000000000097941 */ /* 0x000fea0003800000 */
.L_x_1387:
        /* <DEDUP_REMOVED lines=8> */
.L_x_1401:
[----:B------:R-:W-:Y:S05]  /*1810*/  EXIT ;  /* 0x000000000000794d */ /* 0x000fea0003800000 */
.L_x_1403:
        /* <DEDUP_REMOVED lines=14> */
.L_x_7262:


//--------------------- .text._ZN2at4cuda57_GLOBAL__N__cd6b329d_24_DistributionBernoulli_cu_7537a20d21kernelPointwiseApply2IZNS_6native9templates4cuda28bernoulli_tensor_cuda_kernelIN3c108BFloat16EfEEvRKNS_10TensorBaseESB_NS_15PhiloxCudaStateEEUliRS8_SD_SD_SD_RKfSF_SF_SF_E_S8_SE_jLin1ELin1ELi4ELi512ELi2EEEvNS0_6detail10TensorInfoIT0_T2_EENSI_IT1_SK_EESK_T_ --------------------------
	.section	.text._ZN2at4cuda57_GLOBAL__N__cd6b329d_24_DistributionBernoulli_cu_7537a20d21kernelPointwiseApply2IZNS_6native9templates4cuda28bernoulli_tensor_cuda_kernelIN3c108BFloat16EfEEvRKNS_10TensorBaseESB_NS_15PhiloxCudaStateEEUliRS8_SD_SD_SD_RKfSF_SF_SF_E_S8_SE_jLin1ELin1ELi4ELi512ELi2EEEvNS0_6detail10TensorInfoIT0_T2_EENSI_IT1_SK_EESK_T_,"ax",@progbits
	.sectioninfo	@"SHI_REGISTERS=38"
	.align	128
.text._ZN2at4cuda57_GLOBAL__N__cd6b329d_24_DistributionBernoulli_cu_7537a20d21kernelPointwiseApply2IZNS_6native9templates4cuda28bernoulli_tensor_cuda_kernelIN3c108BFloat16EfEEvRKNS_10TensorBaseESB_NS_15PhiloxCudaStateEEUliRS8_SD_SD_SD_RKfSF_SF_SF_E_S8_SE_jLin1ELin1ELi4ELi512ELi2EEEvNS0_6detail10TensorInfoIT0_T2_EENSI_IT1_SK_EESK_T_:
        .type           _ZN2at4cuda57_GLOBAL__N__cd6b329d_24_DistributionBernoulli_cu_7537a20d21kernelPointwiseApply2IZNS_6native9templates4cuda28bernoulli_tensor_cuda_kernelIN3c108BFloat16EfEEvRKNS_10TensorBaseESB_NS_15PhiloxCudaStateEEUliRS8_SD_SD_SD_RKfSF_SF_SF_E_S8_SE_jLin1ELin1ELi4ELi512ELi2EEEvNS0_6detail10TensorInfoIT0_T2_EENSI_IT1_SK_EESK_T_,@function
        .size           _ZN2at4cuda57_GLOBAL__N__cd6b329d_24_DistributionBernoulli_cu_7537a20d21kernelPointwiseApply2IZNS_6native9templates4cuda28bernoulli_tensor_cuda_kernelIN3c108BFloat16EfEEvRKNS_10TensorBaseESB_NS_15PhiloxCudaStateEEUliRS8_SD_SD_SD_RKfSF_SF_SF_E_S8_SE_jLin1ELin1ELi4ELi512ELi2EEEvNS0_6detail10TensorInfoIT0_T2_EENSI_IT1_SK_EESK_T_,(.L_x_7263 - _ZN2at4cuda57_GLOBAL__N__cd6b329d_24_DistributionBernoulli_cu_7537a20d21kernelPointwiseApply2IZNS_6native9templates4cuda28bernoulli_tensor_cuda_kernelIN3c108BFloat16EfEEvRKNS_10TensorBaseESB_NS_15PhiloxCudaStateEEUliRS8_SD_SD_SD_RKfSF_SF_SF_E_S8_SE_jLin1ELin1ELi4ELi512ELi2EEEvNS0_6detail10TensorInfoIT0_T2_EENSI_IT1_SK_EESK_T_)
        .other          _ZN2at4cuda57_GLOBAL__N__cd6b329d_24_DistributionBernoulli_cu_7537a20d21kernelPointwiseApply2IZNS_6native9templates4cuda28bernoulli_tensor_cuda_kernelIN3c108BFloat16EfEEvRKNS_10TensorBaseESB_NS_15PhiloxCudaStateEEUliRS8_SD_SD_SD_RKfSF_SF_SF_E_S8_SE_jLin1ELin1ELi4ELi512ELi2EEEvNS0_6detail10TensorInfoIT0_T2_EENSI_IT1_SK_EESK_T_,@"STO_CUDA_ENTRY STV_DEFAULT"
_ZN2at4cuda57_GLOBAL__N__cd6b329d_24_DistributionBernoulli_cu_7537a20d21kernelPointwiseApply2IZNS_6native9templates4cuda28bernoulli_tensor_cuda_kernelIN3c108BFloat16EfEEvRKNS_10TensorBaseESB_NS_15PhiloxCudaStateEEUliRS8_SD_SD_SD_RKfSF_SF_SF_E_S8_SE_jLin1ELin1ELi4ELi512ELi2EEEvNS0_6detail10TensorInfoIT0_T2_EENSI_IT1_SK_EESK_T_:
        /* <DEDUP_REMOVED lines=9> */
.L_x_1453:
[----:B------:R-:W-:Y:S01]  /*0090*/  IADD3 R0, -R27, c[0x0][0x310], RZ ;  /* 0x0000c4001b007a10 */ /* 0x000fe20007ffe1ff */
[----:B------:R-:W-:Y:S01]  /*00a0*/  BSSY B0, `(.L_x_1404) ;  /* 0x0000197000007945 */ /* 0x000fe20003800000 */
[----:B------:R-:W-:Y:S01]  /*00b0*/  CS2R R28, SRZ ;  /* 0x00000000001c7805 */ /* 0x000fe2000001ff00 */
[----:B0-----:R-:W-:Y:S01]  /*00c0*/  IMAD.MOV.U32 R24, RZ, RZ, RZ ;  /* 0x000000ffff187224 */ /* 0x001fe200078e00ff */
[----:B------:R-:W-:-:S13]  /*00d0*/  ISETP.GE.AND P0, PT, R0, 0x1, PT ;  /* 0x000000010000780c */ /* 0x000fda0003f06270 */
[----:B-1----:R-:W-:Y:S05]  /*00e0*/  @!P0 BRA `(.L_x_1405) ;  /* 0x0000192000008947 */ /* 0x002fea0003800000 */
[----:B------:R-:W-:Y:S01]  /*00f0*/  IMAD.MOV.U32 R2, RZ, RZ, c[0x0][0x230] ;  /* 0x00008c00ff027624 */ /* 0x000fe200078e00ff */
[----:B------:R-:W-:Y:S01]  /*0100*/  HFMA2.MMA R24, -RZ, RZ, 0, 0 ;  /* 0x00000000ff187435 */ /* 0x000fe200000001ff */
[----:B------:R-:W-:Y:S02]  /*0110*/  IMAD.MOV.U32 R29, RZ, RZ, RZ ;  /* 0x000000ffff1d7224 */ /* 0x000fe400078e00ff */
[----:B------:R-:W-:Y:S01]  /*0120*/  IMAD.MOV.U32 R6, RZ, RZ, R27 ;  /* 0x000000ffff067224 */ /* 0x000fe200078e001b */
[----:B------:R-:W-:-:S13]  /*0130*/  ISETP.GE.AND P0, PT, R2, 0x2, PT ;  /* 0x000000020200780c */ /* 0x000fda0003f06270 */
        /* <DEDUP_REMOVED lines=17> */
.L_x_1408:
[----:B------:R-:W-:Y:S02]  /*0250*/  IADD3 R9, R5, -0x1, RZ ;  /* 0xffffffff05097810 */ /* 0x000fe40007ffe0ff */
[----:B------:R-:W-:Y:S02]  /*0260*/  IADD3 R7, R7, -0x4, RZ ;  /* 0xfffffffc07077810 */ /* 0x000fe40007ffe0ff */
[----:B------:R-:W-:Y:S01]  /*0270*/  IADD3 R5, R5, -0x4, RZ ;  /* 0xfffffffc05057810 */ /* 0x000fe20007ffe0ff */
[----:B------:R-:W-:-:S04]  /*0280*/  IMAD.SHL.U32 R9, R9, 0x4, RZ ;  /* 0x0000000409097824 */ /* 0x000fc800078e00ff */
        /* <DEDUP_REMOVED lines=8> */
[----:B-1----:R-:W1:Y:S01]  /*0310*/  I2F.U32.RP R14, R8 ;  /* 0x00000008000e7306 */ /* 0x002e620000209000 */
[----:B------:R-:W-:-:S07]  /*0320*/  IMAD.MOV R15, RZ, RZ, -R8 ;  /* 0x000000ffff0f7224 */ /* 0x000fce00078e0a08 */
[----:B0-----:R-:W0:Y:S08]  /*0330*/  MUFU.RCP R12, R12 ;  /* 0x0000000c000c7308 */ /* 0x001e300000001000 */
[----:B-1----:R-:W-:Y:S01]  /*0340*/  MUFU.RCP R14, R14 ;  /* 0x0000000e000e7308 */ /* 0x002fe20000001000 */
[----:B0-----:R-:W-:Y:S02]  /*0350*/  IADD3 R2, R12, 0xffffffe, RZ ;  /* 0x0ffffffe0c027810 */ /* 0x001fe40007ffe0ff */
[----:B------:R-:W0:Y:S05]  /*0360*/  LDC R12, c[0x0][R9+0x15c] ;  /* 0x00005700090c7b82 */ /* 0x000e2a0000000800 */
[----:B------:R1:W5:Y:S02]  /*0370*/  F2I.FTZ.U32.TRUNC.NTZ R3, R2 ;  /* 0x0000000200037305 */ /* 0x000364000021f000 */
[----:B-1----:R-:W-:-:S02]  /*0380*/  IMAD.MOV.U32 R2, RZ, RZ, RZ ;  /* 0x000000ffff027224 */ /* 0x002fc400078e00ff */
[----:B-----5:R-:W-:-:S04]  /*0390*/  IMAD R13, R13, R3, RZ ;  /* 0x000000030d0d7224 */ /* 0x020fc800078e02ff */
[----:B------:R-:W-:-:S06]  /*03a0*/  IMAD.HI.U32 R3, R3, R13, R2 ;  /* 0x0000000d03037227 */ /* 0x000fcc00078e0002 */
[----:B------:R-:W-:-:S04]  /*03b0*/  IMAD.HI.U32 R13, R3, R6, RZ ;  /* 0x00000006030d7227 */ /* 0x000fc800078e00ff */
[----:B------:R-:W-:-:S04]  /*03c0*/  IMAD.MOV R3, RZ, RZ, -R13 ;  /* 0x000000ffff037224 */ /* 0x000fc800078e0a0d */
[----:B------:R-:W-:Y:S01]  /*03d0*/  IMAD R2, R11, R3, R6 ;  /* 0x000000030b027224 */ /* 0x000fe200078e0206 */
[----:B------:R-:W-:Y:S02]  /*03e0*/  IADD3 R3, R14, 0xffffffe, RZ ;  /* 0x0ffffffe0e037810 */ /* 0x000fe40007ffe0ff */
[----:B--2---:R-:W1:Y:S02]  /*03f0*/  I2F.U32.RP R14, R10 ;  /* 0x0000000a000e7306 */ /* 0x004e640000209000 */
[----:B------:R-:W-:-:S06]  /*0400*/  ISETP.GE.U32.AND P1, PT, R2, R11, PT ;  /* 0x0000000b0200720c */ /* 0x000fcc0003f26070 */
[----:B------:R-:W2:Y:S07]  /*0410*/  F2I.FTZ.U32.TRUNC.NTZ R3, R3 ;  /* 0x0000000300037305 */ /* 0x000eae000021f000 */
[----:B------:R-:W-:Y:S01]  /*0420*/  @P1 IMAD.IADD R2, R2, 0x1, -R11 ;  /* 0x0000000102021824 */ /* 0x000fe200078e0a0b */
[----:B------:R-:W-:Y:S01]  /*0430*/  @P1 IADD3 R13, R13, 0x1, RZ ;  /* 0x000000010d0d1810 */ /* 0x000fe20007ffe0ff */
[----:B-1----:R-:W1:Y:S03]  /*0440*/  MUFU.RCP R14, R14 ;  /* 0x0000000e000e7308 */ /* 0x002e660000001000 */
[----:B------:R-:W-:Y:S01]  /*0450*/  ISETP.GE.U32.AND P2, PT, R2, R11, PT ;  /* 0x0000000b0200720c */ /* 0x000fe20003f46070 */
[----:B------:R-:W-:Y:S01]  /*0460*/  HFMA2.MMA R2, -RZ, RZ, 0, 0 ;  /* 0x00000000ff027435 */ /* 0x000fe200000001ff */
[----:B--2---:R-:W-:-:S09]  /*0470*/  IMAD R15, R15, R3, RZ ;  /* 0x000000030f0f7224 */ /* 0x004fd200078e02ff */
[----:B------:R-:W-:Y:S02]  /*0480*/  IMAD.HI.U32 R2, R3, R15, R2 ;  /* 0x0000000f03027227 */ /* 0x000fe400078e0002 */
[----:B------:R-:W-:Y:S02]  /*0490*/  @P2 IADD3 R13, R13, 0x1, RZ ;  /* 0x000000010d0d2810 */ /* 0x000fe40007ffe0ff */
[----:B------:R-:W-:Y:S02]  /*04a0*/  @!P3 LOP3.LUT R13, RZ, R11, RZ, 0x33, !PT ;  /* 0x0000000bff0db212 */ /* 0x000fe400078e33ff */
[----:B------:R-:W-:-:S03]  /*04b0*/  ISETP.NE.U32.AND P3, PT, R8, RZ, PT ;  /* 0x000000ff0800720c */ /* 0x000fc60003f65070 */
[----:B------:R-:W-:Y:S01]  /*04c0*/  IMAD.HI.U32 R15, R2, R13, RZ ;  /* 0x0000000d020f7227 */ /* 0x000fe200078e00ff */
[----:B-1----:R-:W-:Y:S02]  /*04d0*/  IADD3 R2, R14, 0xffffffe, RZ ;  /* 0x0ffffffe0e027810 */ /* 0x002fe40007ffe0ff */
[----:B0-----:R-:W0:Y:S01]  /*04e0*/  I2F.U32.RP R14, R12 ;  /* 0x0000000c000e7306 */ /* 0x001e220000209000 */
        /* <DEDUP_REMOVED lines=58> */
.L_x_1407:
        /* <DEDUP_REMOVED lines=78> */
.L_x_1406:
[----:B------:R-:W-:Y:S01]  /*0d70*/  IMAD.MOV.U32 R2, RZ, RZ, c[0x0][0x308] ;  /* 0x0000c200ff027624 */ /* 0x000fe200078e00ff */
[----:B------:R-:W-:Y:S01]  /*0d80*/  MOV R5, R27 ;  /* 0x0000001b00057202 */ /* 0x000fe20000000f00 */
[----:B------:R-:W-:-:S03]  /*0d90*/  IMAD R29, R6, c[0x0][0x1cc], R29 ;  /* 0x00007300061d7a24 */ /* 0x000fc600078e021d */
[----:B------:R-:W-:-:S13]  /*0da0*/  ISETP.GE.AND P0, PT, R2, 0x2, PT ;  /* 0x000000020200780c */ /* 0x000fda0003f06270 */
[----:B------:R-:W-:Y:S05]  /*0db0*/  @!P0 BRA `(.L_x_1409) ;  /* 0x00000c4000008947 */ /* 0x000fea0003800000 */
[----:B------:R-:W-:Y:S01]  /*0dc0*/  LOP3.LUT R2, RZ, c[0x0][0x308], RZ, 0x33, !PT ;  /* 0x0000c200ff027a12 */ /* 0x000fe200078e33ff */
[----:B------:R-:W-:Y:S02]  /*0dd0*/  IMAD.MOV.U32 R6, RZ, RZ, c[0x0][0x308] ;  /* 0x0000c200ff067624 */ /* 0x000fe400078e00ff */
[----:B------:R-:W-:Y:S01]  /*0de0*/  IMAD.MOV.U32 R24, RZ, RZ, RZ ;  /* 0x000000ffff187224 */ /* 0x000fe200078e00ff */
        /* <DEDUP_REMOVED lines=11> */
[----:B------:R-:W-:Y:S02]  /*0ea0*/  IMAD.IADD R7, R7, 0x1, -R4 ;  /* 0x0000000107077824 */ /* 0x000fe400078e0a04 */
[----:B------:R-:W-:Y:S02]  /*0eb0*/  IMAD.MOV.U32 R5, RZ, RZ, R27 ;  /* 0x000000ffff057224 */ /* 0x000fe400078e001b */
.L_x_1411:
        /* <DEDUP_REMOVED lines=23> */
[----:B------:R-:W-:-:S05]  /*1030*/  IMAD.HI.U32 R13, R14, R5, RZ ;  /* 0x000000050e0d7227 */ /* 0x000fca00078e00ff */
[----:B------:R-:W-:Y:S01]  /*1040*/  IADD3 R15, -R13, RZ, RZ ;  /* 0x000000ff0d0f7210 */ /* 0x000fe20007ffe1ff */
[----:B---3--:R-:W-:-:S04]  /*1050*/  IMAD.MOV.U32 R2, RZ, RZ, RZ ;  /* 0x000000ffff027224 */ /* 0x008fc800078e00ff */
[----:B------:R-:W-:-:S05]  /*1060*/  IMAD R15, R10, R15, R5 ;  /* 0x0000000f0a0f7224 */ /* 0x000fca00078e0205 */
[----:B------:R-:W-:Y:S02]  /*1070*/  ISETP.GE.U32.AND P1, PT, R15, R10, PT ;  /* 0x0000000a0f00720c */ /* 0x000fe40003f26070 */
[----:B0-----:R-:W-:-:S11]  /*1080*/  IADD3 R17, RZ, -R12, RZ ;  /* 0x8000000cff117210 */ /* 0x001fd60007ffe0ff */
[----:B------:R-:W-:Y:S01]  /*1090*/  @P1 IMAD.IADD R15, R15, 0x1, -R10 ;  /* 0x000000010f0f1824 */ /* 0x000fe200078e0a0a */
[----:B------:R-:W-:-:S04]  /*10a0*/  @P1 IADD3 R13, R13, 0x1, RZ ;  /* 0x000000010d0d1810 */ /* 0x000fc80007ffe0ff */
[----:B------:R-:W-:Y:S01]  /*10b0*/  ISETP.GE.U32.AND P2, PT, R15, R10, PT ;  /* 0x0000000a0f00720c */ /* 0x000fe20003f46070 */
[----:B------:R-:W-:-:S04]  /*10c0*/  IMAD.MOV R15, RZ, RZ, -R8 ;  /* 0x000000ffff0f7224 */ /* 0x000fc800078e0a08 */
[----:B----4-:R-:W-:-:S04]  /*10d0*/  IMAD R15, R15, R3, RZ ;  /* 0x000000030f0f7224 */ /* 0x010fc800078e02ff */
[----:B------:R-:W-:Y:S01]  /*10e0*/  IMAD.HI.U32 R2, R3, R15, R2 ;  /* 0x0000000f03027227 */ /* 0x000fe200078e0002 */
[----:B-1----:R-:W0:Y:S03]  /*10f0*/  I2F.U32.RP R16, R11 ;  /* 0x0000000b00107306 */ /* 0x002e260000209000 */
        /* <DEDUP_REMOVED lines=8> */
[----:B0-----:R-:W-:Y:S02]  /*1180*/  IADD3 R2, R16, 0xffffffe, RZ ;  /* 0x0ffffffe10027810 */ /* 0x001fe40007ffe0ff */
[----:B------:R-:W0:Y:S09]  /*1190*/  I2F.U32.RP R16, R12 ;  /* 0x0000000c00107306 */ /* 0x000e320000209000 */
[----:B------:R-:W-:-:S02]  /*11a0*/  @P1 IADD3 R15, -R8, R15, RZ ;  /* 0x0000000f080f1210 */ /* 0x000fc40007ffe1ff */
[----:B------:R-:W-:Y:S02]  /*11b0*/  @P1 IADD3 R14, R14, 0x1, RZ ;  /* 0x000000010e0e1810 */ /* 0x000fe40007ffe0ff */
[----:B------:R-:W-:Y:S01]  /*11c0*/  ISETP.GE.U32.AND P2, PT, R15, R8, PT ;  /* 0x000000080f00720c */ /* 0x000fe20003f46070 */
[----:B------:R-:W-:Y:S01]  /*11d0*/  IMAD.MOV R15, RZ, RZ, -R11 ;  /* 0x000000ffff0f7224 */ /* 0x000fe200078e0a0b */
[----:B------:R1:W3:Y:S08]  /*11e0*/  F2I.FTZ.U32.TRUNC.NTZ R3, R2 ;  /* 0x0000000200037305 */ /* 0x0002f0000021f000 */
[----:B0-----:R-:W0:Y:S01]  /*11f0*/  MUFU.RCP R16, R16 ;  /* 0x0000001000107308 */ /* 0x001e220000001000 */
[----:B-1----:R-:W-:-:S02]  /*1200*/  IMAD.MOV.U32 R2, RZ, RZ, RZ ;  /* 0x000000ffff027224 */ /* 0x002fc400078e00ff */
        /* <DEDUP_REMOVED lines=35> */
[----:B------:R-:W-:Y:S02]  /*1440*/  IMAD.MOV R3, RZ, RZ, -R15 ;  /* 0x000000ffff037224 */ /* 0x000fe400078e0a0f */
[----:B------:R-:W-:Y:S01]  /*1450*/  @P2 IADD3 R18, R18, 0x1, RZ ;  /* 0x0000000112122810 */ /* 0x000fe20007ffe0ff */
[----:B------:R-:W-:Y:S01]  /*1460*/  IMAD R13, R8, R5, R13 ;  /* 0x00000005080d7224 */ /* 0x000fe200078e020d */
[----:B------:R-:W-:Y:S01]  /*1470*/  @!P3 LOP3.LUT R18, RZ, R12, RZ, 0x33, !PT ;  /* 0x0000000cff12b212 */ /* 0x000fe200078e33ff */
[----:B------:R-:W-:Y:S02]  /*1480*/  IMAD R11, R11, R3, R14 ;  /* 0x000000030b0b7224 */ /* 0x000fe400078e020e */
[----:B---3--:R-:W-:Y:S02]  /*1490*/  IMAD R2, R13, R16, R2 ;  /* 0x000000100d027224 */ /* 0x008fe400078e0202 */
[----:B------:R-:W-:-:S02]  /*14a0*/  IMAD.MOV R3, RZ, RZ, -R18 ;  /* 0x000000ffff037224 */ /* 0x000fc400078e0a12 */
[----:B-1----:R-:W-:Y:S02]  /*14b0*/  IMAD R2, R11, R17, R2 ;  /* 0x000000110b027224 */ /* 0x002fe400078e0202 */
[----:B------:R-:W-:Y:S02]  /*14c0*/  IMAD R15, R12, R3, R15 ;  /* 0x000000030c0f7224 */ /* 0x000fe400078e020f */
[----:B------:R-:W-:Y:S02]  /*14d0*/  IMAD.MOV.U32 R5, RZ, RZ, R18 ;  /* 0x000000ffff057224 */ /* 0x000fe400078e0012 */
[----:B--2---:R-:W-:Y:S01]  /*14e0*/  IMAD R24, R15, R19, R2 ;  /* 0x000000130f187224 */ /* 0x004fe200078e0202 */
[----:B------:R-:W-:Y:S05]  /*14f0*/  @P1 BRA `(.L_x_1411) ;  /* 0xfffff9c000001947 */ /* 0x000fea000383ffff */
[----:B------:R-:W-:Y:S05]  /*1500*/  BSYNC B1 ;  /* 0x0000000000017941 */ /* 0x000fea0003800000 */
.L_x_1410:
        /* <DEDUP_REMOVED lines=78> */
[----:B0-----:R-:W-:-:S04]  /*19f0*/  IMAD R24, R3, R9, R24 ;  /* 0x0000000903187224 */ /* 0x001fc800078e0218 */
.L_x_1409:
[----:B------:R-:W-:-:S03]  /*1a00*/  IMAD R24, R5, c[0x0][0x2a4], R24 ;  /* 0x0000a90005187a24 */ /* 0x000fc600078e0218 */
.L_x_1405:
[----:B------:R-:W-:Y:S05]  /*1a10*/  BSYNC B0 ;  /* 0x0000000000007941 */ /* 0x000fea0003800000 */
.L_x_1404:
[----:B------:R-:W-:Y:S01]  /*1a20*/  IMNMX R0, R0, 0x4, PT ;  /* 0x0000000400007817 */ /* 0x000fe20003800200 */
[----:B------:R-:W-:Y:S01]  /*1a30*/  BSSY B0, `(.L_x_1412) ;  /* 0x0000194000007945 */ /* 0x000fe20003800000 */
[----:B------:R-:W-:Y:S02]  /*1a40*/  IMAD.MOV.U32 R22, RZ, RZ, RZ ;  /* 0x000000ffff167224 */ /* 0x000fe400078e00ff */
[----:B------:R-:W-:-:S13]  /*1a50*/  ISETP.GE.AND P0, PT, R0, 0x2, PT ;  /* 0x000000020000780c */ /* 0x000fda0003f06270 */
        /* <DEDUP_REMOVED lines=21> */
[----:B------:R-:W-:Y:S01]  /*1bb0*/  IADD3 R8, R3, -R4, RZ ;  /* 0x8000000403087210 */ /* 0x000fe20007ffe0ff */
[----:B------:R-:W-:Y:S02]  /*1bc0*/  IMAD.MOV.U32 R28, RZ, RZ, RZ ;  /* 0x000000ffff1c7224 */ /* 0x000fe400078e00ff */
[----:B------:R-:W-:Y:S02]  /*1bd0*/  IMAD.MOV.U32 R7, RZ, RZ, R22 ;  /* 0x000000ffff077224 */ /* 0x000fe400078e0016 */
.L_x_1416:
        /* <DEDUP_REMOVED lines=16> */
[----:B0-----:R-:W-:Y:S01]  /*1ce0*/  HFMA2.MMA R2, -RZ, RZ, 0, 0 ;  /* 0x00000000ff027435 */ /* 0x001fe200000001ff */
[----:B-1----:R-:W-:-:S09]  /*1cf0*/  IMAD R11, R11, R3, RZ ;  /* 0x000000030b0b7224 */ /* 0x002fd200078e02ff */
[----:B------:R-:W-:Y:S01]  /*1d00*/  IMAD.HI.U32 R14, R3, R11, R2 ;  /* 0x0000000b030e7227 */ /* 0x000fe200078e0002 */
[----:B------:R-:W-:Y:S01]  /*1d10*/  IADD3 R2, R15, 0xffffffe, RZ ;  /* 0x0ffffffe0f027810 */ /* 0x000fe20007ffe0ff */
[----:B------:R-:W0:Y:S03]  /*1d20*/  LDC R11, c[0x0][R10+0x160] ;  /* 0x000058000a0b7b82 */ /* 0x000e260000000800 */
[----:B------:R1:W4:Y:S01]  /*1d30*/  F2I.FTZ.U32.TRUNC.NTZ R3, R2 ;  /* 0x0000000200037305 */ /* 0x000322000021f000 */
        /* <DEDUP_REMOVED lines=9> */
[----:B----4-:R-:W-:-:S04]  /*1dd0*/  IMAD R13, R13, R3, RZ ;  /* 0x000000030d0d7224 */ /* 0x010fc800078e02ff */
        /* <DEDUP_REMOVED lines=24> */
[----:B-1----:R-:W0:Y:S02]  /*1f60*/  MUFU.RCP R15, R15 ;  /* 0x0000000f000f7308 */ /* 0x002e240000001000 */
        /* <DEDUP_REMOVED lines=13> */
[----:B------:R-:W-:Y:S01]  /*2040*/  IMAD.HI.U32 R17, R3, R17, R2 ;  /* 0x0000001103117227 */ /* 0x000fe200078e0002 */
[----:B------:R-:W-:-:S05]  /*2050*/  IADD3 R3, -R14, RZ, RZ ;  /* 0x000000ff0e037210 */ /* 0x000fca0007ffe1ff */
[----:B------:R-:W-:Y:S02]  /*2060*/  @P2 IADD3 R18, R18, 0x1, RZ ;  /* 0x0000000112122810 */ /* 0x000fe40007ffe0ff */
[----:B------:R-:W-:Y:S01]  /*2070*/  @!P3 LOP3.LUT R18, RZ, R11, RZ, 0x33, !PT ;  /* 0x0000000bff12b212 */ /* 0x000fe200078e33ff */
[----:B------:R-:W-:Y:S01]  /*2080*/  IMAD R3, R12, R3, R7 ;  /* 0x000000030c037224 */ /* 0x000fe200078e0207 */
[----:B------:R-:W-:Y:S01]  /*2090*/  ISETP.NE.U32.AND P3, PT, R13, RZ, PT ;  /* 0x000000ff0d00720c */ /* 0x000fe20003f65070 */
[----:B------:R-:W-:Y:S02]  /*20a0*/  IMAD.MOV R7, RZ, RZ, -R16 ;  /* 0x000000ffff077224 */ /* 0x000fe400078e0a10 */
[----:B------:R-:W-:Y:S02]  /*20b0*/  IMAD.HI.U32 R2, R17, R18, RZ ;  /* 0x0000001211027227 */ /* 0x000fe400078e00ff */
[----:B------:R-:W1:Y:S02]  /*20c0*/  LDC R17, c[0x0][R10+0x1c8] ;  /* 0x000072000a117b82 */ /* 0x000e640000000800 */
[----:B------:R-:W-:-:S02]  /*20d0*/  IMAD.MOV R20, RZ, RZ, -R2 ;  /* 0x000000ffff147224 */ /* 0x000fc400078e0a02 */
[----:B------:R-:W-:Y:S02]  /*20e0*/  IMAD R14, R9, R7, R14 ;  /* 0x00000007090e7224 */ /* 0x000fe400078e020e */
[--C-:B------:R-:W-:Y:S02]  /*20f0*/  IMAD R20, R13, R20, R18.reuse ;  /* 0x000000140d147224 */ /* 0x100fe400078e0212 */
[----:B------:R-:W-:-:S03]  /*2100*/  IMAD.MOV R7, RZ, RZ, -R18 ;  /* 0x000000ffff077224 */ /* 0x000fc600078e0a12 */
[----:B------:R-:W-:Y:S01]  /*2110*/  ISETP.GE.U32.AND P1, PT, R20, R13, PT ;  /* 0x0000000d1400720c */ /* 0x000fe20003f26070 */
[----:B0-----:R-:W-:Y:S02]  /*2120*/  IMAD R3, R3, R15, R28 ;  /* 0x0000000f03037224 */ /* 0x001fe400078e021c */
[----:B------:R-:W-:-:S10]  /*2130*/  IMAD R16, R11, R7, R16 ;  /* 0x000000070b107224 */ /* 0x000fd400078e0210 */
[----:B------:R-:W-:Y:S01]  /*2140*/  @P1 IMAD.IADD R20, R20, 0x1, -R13 ;  /* 0x0000000114141824 */ /* 0x000fe200078e0a0d */
[----:B------:R-:W-:Y:S02]  /*2150*/  @P1 IADD3 R2, R2, 0x1, RZ ;  /* 0x0000000102021810 */ /* 0x000fe40007ffe0ff */
[----:B------:R-:W-:Y:S02]  /*2160*/  ISETP.NE.AND P1, PT, R8, RZ, PT ;  /* 0x000000ff0800720c */ /* 0x000fe40003f25270 */
[----:B------:R-:W-:-:S13]  /*2170*/  ISETP.GE.U32.AND P2, PT, R20, R13, PT ;  /* 0x0000000d1400720c */ /* 0x000fda0003f46070 */
[----:B------:R-:W-:Y:S02]  /*2180*/  @P2 IADD3 R2, R2, 0x1, RZ ;  /* 0x0000000102022810 */ /* 0x000fe40007ffe0ff */
[----:B------:R-:W-:Y:S01]  /*2190*/  @!P3 LOP3.LUT R2, RZ, R13, RZ, 0x33, !PT ;  /* 0x0000000dff02b212 */ /* 0x000fe200078e33ff */
[----:B-1----:R-:W-:-:S04]  /*21a0*/  IMAD R3, R14, R17, R3 ;  /* 0x000000110e037224 */ /* 0x002fc800078e0203 */
[----:B------:R-:W-:Y:S02]  /*21b0*/  IMAD.MOV R7, RZ, RZ, -R2 ;  /* 0x000000ffff077224 */ /* 0x000fe400078e0a02 */
[----:B--2---:R-:W-:Y:S02]  /*21c0*/  IMAD R3, R16, R19, R3 ;  /* 0x0000001310037224 */ /* 0x004fe400078e0203 */
[----:B------:R-:W-:Y:S02]  /*21d0*/  IMAD R18, R13, R7, R18 ;  /* 0x000000070d127224 */ /* 0x000fe400078e0212 */
[----:B------:R-:W-:Y:S02]  /*21e0*/  IMAD.MOV.U32 R7, RZ, RZ, R2 ;  /* 0x000000ffff077224 */ /* 0x000fe400078e0002 */
[----:B---3--:R-:W-:Y:S01]  /*21f0*/  IMAD R28, R18, R21, R3 ;  /* 0x00000015121c7224 */ /* 0x008fe200078e0203 */
[----:B------:R-:W-:Y:S05]  /*2200*/  @P1 BRA `(.L_x_1416) ;  /* 0xfffff9d000001947 */ /* 0x000fea000383ffff */
[----:B------:R-:W-:Y:S05]  /*2210*/  BSYNC B1 ;  /* 0x0000000000017941 */ /* 0x000fea0003800000 */
.L_x_1415:
[----:B------:R-:W-:Y:S05]  /*2220*/  @!P0 BRA `(.L_x_1414) ;  /* 0x000004d000008947 */ /* 0x000fea0003800000 */
[----:B------:R-:W-:-:S04]  /*2230*/  IADD3 R2, R6, -0x1, RZ ;  /* 0xffffffff06027810 */ /* 0x000fc80007ffe0ff */
[----:B------:R-:W-:-:S04]  /*2240*/  SHF.L.U32 R2, R2, 0x2, RZ ;  /* 0x0000000202027819 */ /* 0x000fc800000006ff */
        /* <DEDUP_REMOVED lines=74> */
[----:B-1----:R-:W-:Y:S02]  /*26f0*/  IMAD R28, R3, R10, R28 ;  /* 0x0000000a031c7224 */ /* 0x002fe400078e021c */
.L_x_1414:
[----:B------:R-:W-:Y:S02]  /*2700*/  IMAD.MOV.U32 R2, RZ, RZ, c[0x0][0x308] ;  /* 0x0000c200ff027624 */ /* 0x000fe400078e00ff */
[----:B------:R-:W-:-:S03]  /*2710*/  IMAD R28, R7, c[0x0][0x1cc], R28 ;  /* 0x00007300071c7a24 */ /* 0x000fc600078e021c */
        /* <DEDUP_REMOVED lines=16> */
.L_x_1419:
        /* <DEDUP_REMOVED lines=13> */
[----:B-1----:R-:W1:Y:S01]  /*28f0*/  I2F.U32.RP R14, R8 ;  /* 0x00000008000e7306 */ /* 0x002e620000209000 */
[----:B------:R-:W-:-:S07]  /*2900*/  IMAD.MOV R15, RZ, RZ, -R8 ;  /* 0x000000ffff0f7224 */ /* 0x000fce00078e0a08 */
[----:B0-----:R-:W0:Y:S08]  /*2910*/  MUFU.RCP R12, R12 ;  /* 0x0000000c000c7308 */ /* 0x001e300000001000 */
[----:B-1----:R-:W-:Y:S01]  /*2920*/  MUFU.RCP R14, R14 ;  /* 0x0000000e000e7308 */ /* 0x002fe20000001000 */
[----:B0-----:R-:W-:Y:S02]  /*2930*/  IADD3 R2, R12, 0xffffffe, RZ ;  /* 0x0ffffffe0c027810 */ /* 0x001fe40007ffe0ff */
[----:B------:R-:W0:Y:S05]  /*2940*/  LDC R12, c[0x0][R9+0x15c] ;  /* 0x00005700090c7b82 */ /* 0x000e2a0000000800 */
[----:B------:R1:W5:Y:S02]  /*2950*/  F2I.FTZ.U32.TRUNC.NTZ R3, R2 ;  /* 0x0000000200037305 */ /* 0x000364000021f000 */
[----:B-1----:R-:W-:Y:S01]  /*2960*/  HFMA2.MMA R2, -RZ, RZ, 0, 0 ;  /* 0x00000000ff027435 */ /* 0x002fe200000001ff */
[----:B-----5:R-:W-:-:S09]  /*2970*/  IMAD R13, R13, R3, RZ ;  /* 0x000000030d0d7224 */ /* 0x020fd200078e02ff */
        /* <DEDUP_REMOVED lines=12> */
[----:B------:R-:W-:-:S02]  /*2a40*/  IMAD.MOV.U32 R2, RZ, RZ, RZ ;  /* 0x000000ffff027224 */ /* 0x000fc400078e00ff */
[----:B--2---:R-:W-:-:S04]  /*2a50*/  IMAD R15, R15, R3, RZ ;  /* 0x000000030f0f7224 */ /* 0x004fc800078e02ff */
[----:B------:R-:W-:-:S06]  /*2a60*/  IMAD.HI.U32 R2, R3, R15, R2 ;  /* 0x0000000f03027227 */ /* 0x000fcc00078e0002 */
[----:B------:R-:W-:Y:S02]  /*2a70*/  @P2 IADD3 R13, R13, 0x1, RZ ;  /* 0x000000010d0d2810 */ /* 0x000fe40007ffe0ff */
[----:B------:R-:W-:Y:S02]  /*2a80*/  @!P3 LOP3.LUT R13, RZ, R11, RZ, 0x33, !PT ;  /* 0x0000000bff0db212 */ /* 0x000fe400078e33ff */
[----:B------:R-:W-:-:S03]  /*2a90*/  ISETP.NE.U32.AND P3, PT, R8, RZ, PT ;  /* 0x000000ff0800720c */ /* 0x000fc60003f65070 */
[----:B------:R-:W-:Y:S01]  /*2aa0*/  IMAD.HI.U32 R15, R2, R13, RZ ;  /* 0x0000000d020f7227 */ /* 0x000fe200078e00ff */
[----:B-1----:R-:W-:Y:S02]  /*2ab0*/  IADD3 R2, R14, 0xffffffe, RZ ;  /* 0x0ffffffe0e027810 */ /* 0x002fe40007ffe0ff */
[----:B0-----:R-:W0:Y:S02]  /*2ac0*/  I2F.U32.RP R14, R12 ;  /* 0x0000000c000e7306 */ /* 0x001e240000209000 */
        /* <DEDUP_REMOVED lines=16> */
[----:B0-----:R-:W-:-:S03]  /*2bd0*/  IADD3 R2, R14, 0xffffffe, RZ ;  /* 0x0ffffffe0e027810 */ /* 0x001fc60007ffe0ff */
[----:B------:R-:W-:Y:S01]  /*2be0*/  IMAD.MOV R19, RZ, RZ, -R17 ;  /* 0x000000ffff137224 */ /* 0x000fe200078e0a11 */
[----:B------:R0:W1:Y:S03]  /*2bf0*/  F2I.FTZ.U32.TRUNC.NTZ R3, R2 ;  /* 0x0000000200037305 */ /* 0x000066000021f000 */
[----:B------:R-:W-:-:S05]  /*2c00*/  IMAD R19, R10, R19, R15 ;  /* 0x000000130a137224 */ /* 0x000fca00078e020f */
[----:B------:R-:W-:Y:S01]  /*2c10*/  ISETP.GE.U32.AND P1, PT, R19, R10, PT ;  /* 0x0000000a1300720c */ /* 0x000fe20003f26070 */
[----:B0-----:R-:W-:-:S12]  /*2c20*/  IMAD.MOV.U32 R2, RZ, RZ, RZ ;  /* 0x000000ffff027224 */ /* 0x001fd800078e00ff */
[----:B------:R-:W-:Y:S02]  /*2c30*/  @P1 IADD3 R19, -R10, R19, RZ ;  /* 0x000000130a131210 */ /* 0x000fe40007ffe1ff */
[----:B------:R-:W-:Y:S02]  /*2c40*/  @P1 IADD3 R17, R17, 0x1, RZ ;  /* 0x0000000111111810 */ /* 0x000fe40007ffe0ff */
[----:B------:R-:W-:Y:S01]  /*2c50*/  ISETP.GE.U32.AND P2, PT, R19, R10, PT ;  /* 0x0000000a1300720c */ /* 0x000fe20003f46070 */
[----:B------:R-:W-:-:S04]  /*2c60*/  IMAD.MOV R19, RZ, RZ, -R12 ;  /* 0x000000ffff137224 */ /* 0x000fc800078e0a0c */
[----:B-1----:R-:W-:-:S04]  /*2c70*/  IMAD R19, R19, R3, RZ ;  /* 0x0000000313137224 */ /* 0x002fc800078e02ff */
[----:B------:R-:W-:Y:S01]  /*2c80*/  IMAD.HI.U32 R14, R3, R19, R2 ;  /* 0x00000013030e7227 */ /* 0x000fe200078e0002 */
[----:B------:R-:W-:Y:S01]  /*2c90*/  IADD3 R2, -R13, RZ, RZ ;  /* 0x000000ff0d027210 */ /* 0x000fe20007ffe1ff */
[----:B------:R-:W0:Y:S02]  /*2ca0*/  LDC R3, c[0x0][R9+0x1cc] ;  /* 0x0000730009037b82 */ /* 0x000e240000000800 */
[----:B------:R-:W-:Y:S02]  /*2cb0*/  @P2 IADD3 R17, R17, 0x1, RZ ;  /* 0x0000000111112810 */ /* 0x000fe40007ffe0ff */
[----:B------:R-:W-:Y:S01]  /*2cc0*/  @!P3 LOP3.LUT R17, RZ, R10, RZ, 0x33, !PT ;  /* 0x0000000aff11b212 */ /* 0x000fe200078e33ff */
[----:B------:R-:W-:Y:S01]  /*2cd0*/  IMAD R2, R11, R2, R22 ;  /* 0x000000020b027224 */ /* 0x000fe200078e0216 */
[----:B------:R-:W-:Y:S01]  /*2ce0*/  ISETP.NE.U32.AND P3, PT, R12, RZ, PT ;  /* 0x000000ff0c00720c */ /* 0x000fe20003f65070 */
[----:B------:R-:W-:Y:S02]  /*2cf0*/  IMAD.MOV R11, RZ, RZ, -R15 ;  /* 0x000000ffff0b7224 */ /* 0x000fe400078e0a0f */
[----:B------:R-:W-:-:S02]  /*2d00*/  IMAD.HI.U32 R18, R14, R17, RZ ;  /* 0x000000110e127227 */ /* 0x000fc400078e00ff */
[----:B------:R-:W1:Y:S02]  /*2d10*/  LDC R14, c[0x0][R9+0x1c8] ;  /* 0x00007200090e7b82 */ /* 0x000e640000000800 */
[----:B------:R-:W-:Y:S02]  /*2d20*/  IMAD.MOV R19, RZ, RZ, -R18 ;  /* 0x000000ffff137224 */ /* 0x000fe400078e0a12 */
[----:B------:R-:W-:Y:S02]  /*2d30*/  IMAD R13, R8, R11, R13 ;  /* 0x0000000b080d7224 */ /* 0x000fe400078e020d */
[----:B------:R-:W-:-:S05]  /*2d40*/  IMAD R19, R12, R19, R17 ;  /* 0x000000130c137224 */ /* 0x000fca00078e0211 */
[----:B------:R-:W-:-:S13]  /*2d50*/  ISETP.GE.U32.AND P1, PT, R19, R12, PT ;  /* 0x0000000c1300720c */ /* 0x000fda0003f26070 */
[----:B------:R-:W-:Y:S01]  /*2d60*/  @P1 IMAD.IADD R19, R19, 0x1, -R12 ;  /* 0x0000000113131824 */ /* 0x000fe200078e0a0c */
[----:B------:R-:W-:Y:S02]  /*2d70*/  @P1 IADD3 R18, R18, 0x1, RZ ;  /* 0x0000000112121810 */ /* 0x000fe40007ffe0ff */
[----:B------:R-:W-:Y:S02]  /*2d80*/  ISETP.NE.AND P1, PT, R7, RZ, PT ;  /* 0x000000ff0700720c */ /* 0x000fe40003f25270 */
[----:B------:R-:W-:Y:S01]  /*2d90*/  ISETP.GE.U32.AND P2, PT, R19, R12, PT ;  /* 0x0000000c1300720c */ /* 0x000fe20003f46070 */
[----:B0-----:R-:W-:Y:S02]  /*2da0*/  IMAD R2, R2, R3, R5 ;  /* 0x0000000302027224 */ /* 0x001fe400078e0205 */
[----:B------:R-:W-:-:S10]  /*2db0*/  IMAD.MOV R3, RZ, RZ, -R17 ;  /* 0x000000ffff037224 */ /* 0x000fd400078e0a11 */
[----:B------:R-:W-:Y:S01]  /*2dc0*/  @P2 IADD3 R18, R18, 0x1, RZ ;  /* 0x0000000112122810 */ /* 0x000fe20007ffe0ff */
[----:B------:R-:W-:Y:S01]  /*2dd0*/  IMAD R15, R10, R3, R15 ;  /* 0x000000030a0f7224 */ /* 0x000fe200078e020f */
        /* <DEDUP_REMOVED lines=9> */
.L_x_1418:
        /* <DEDUP_REMOVED lines=78> */
[----:B0-----:R-:W-:-:S04]  /*3350*/  IMAD R5, R4, R9, R5 ;  /* 0x0000000904057224 */ /* 0x001fc800078e0205 */
.L_x_1417:
[----:B------:R-:W-:-:S03]  /*3360*/  IMAD R22, R22, c[0x0][0x2a4], R5 ;  /* 0x0000a90016167a24 */ /* 0x000fc600078e0205 */
.L_x_1413:
[----:B------:R-:W-:Y:S05]  /*3370*/  BSYNC B0 ;  /* 0x0000000000007941 */ /* 0x000fea0003800000 */
.L_x_1412:
[----:B------:R-:W-:Y:S01]  /*3380*/  ISETP.GE.AND P0, PT, R0, 0x3, PT ;  /* 0x000000030000780c */ /* 0x000fe20003f06270 */
[----:B------:R-:W-:Y:S01]  /*3390*/  BSSY B0, `(.L_x_1420) ;  /* 0x0000194000007945 */ /* 0x000fe20003800000 */
[----:B------:R-:W-:Y:S01]  /*33a0*/  CS2R R30, SRZ ;  /* 0x00000000001e7805 */ /* 0x000fe2000001ff00 */
[----:B------:R-:W-:-:S10]  /*33b0*/  IMAD.MOV.U32 R16, RZ, RZ, RZ ;  /* 0x000000ffff107224 */ /* 0x000fd400078e00ff */
        /* <DEDUP_REMOVED lines=24> */
.L_x_1424:
[C---:B------:R-:W-:Y:S02]  /*3540*/  IADD3 R11, R8.reuse, -0x1, RZ ;  /* 0xffffffff080b7810 */ /* 0x040fe40007ffe0ff */
        /* <DEDUP_REMOVED lines=16> */
[----:B------:R2:W4:Y:S08]  /*3650*/  F2I.FTZ.U32.TRUNC.NTZ R3, R2 ;  /* 0x0000000200037305 */ /* 0x000530000021f000 */
[----:B0-----:R-:W-:Y:S01]  /*3660*/  MUFU.RCP R18, R18 ;  /* 0x0000001200127308 */ /* 0x001fe20000001000 */
[----:B--2---:R-:W-:-:S02]  /*3670*/  IMAD.MOV.U32 R2, RZ, RZ, RZ ;  /* 0x000000ffff027224 */ /* 0x004fc400078e00ff */
[----:B----4-:R-:W-:-:S04]  /*3680*/  IMAD R13, R13, R3, RZ ;  /* 0x000000030d0d7224 */ /* 0x010fc800078e02ff */
        /* <DEDUP_REMOVED lines=49> */
[----:B------:R-:W-:Y:S02]  /*39a0*/  @P2 IADD3 R17, R17, 0x1, RZ ;  /* 0x0000000111112810 */ /* 0x000fe40007ffe0ff */
[----:B------:R-:W-:Y:S02]  /*39b0*/  @!P3 LOP3.LUT R17, RZ, R12, RZ, 0x33, !PT ;  /* 0x0000000cff11b212 */ /* 0x000fe400078e33ff */
[----:B------:R-:W-:Y:S02]  /*39c0*/  ISETP.NE.U32.AND P3, PT, R14, RZ, PT ;  /* 0x000000ff0e00720c */ /* 0x000fe40003f65070 */
[----:B------:R-:W1:Y:S01]  /*39d0*/  LDC R3, c[0x0][R11+0x1c0] ;  /* 0x000070000b037b82 */ /* 0x000e620000000800 */
[----:B------:R-:W-:-:S04]  /*39e0*/  IMAD.HI.U32 R2, R18, R17, RZ ;  /* 0x0000001112027227 */ /* 0x000fc800078e00ff */
[----:B------:R-:W-:-:S03]  /*39f0*/  IMAD.MOV R21, RZ, RZ, -R2 ;  /* 0x000000ffff157224 */ /* 0x000fc600078e0a02 */
[----:B------:R-:W2:Y:S01]  /*3a00*/  LDC R18, c[0x0][R11+0x1c4] ;  /* 0x000071000b127b82 */ /* 0x000ea20000000800 */
        /* <DEDUP_REMOVED lines=13> */
[----:B------:R-:W-:Y:S01]  /*3ae0*/  @!P3 LOP3.LUT R2, RZ, R14, RZ, 0x33, !PT ;  /* 0x0000000eff02b212 */ /* 0x000fe200078e33ff */
[----:B---3--:R-:W-:-:S02]  /*3af0*/  IMAD R13, R13, R20, R6 ;  /* 0x000000140d0d7224 */ /* 0x008fc400078e0206 */
[----:B------:R-:W-:Y:S02]  /*3b00*/  IMAD R12, R12, R9, R15 ;  /* 0x000000090c0c7224 */ /* 0x000fe400078e020f */
[----:B------:R-:W-:-:S04]  /*3b10*/  IMAD.MOV R6, RZ, RZ, -R2 ;  /* 0x000000ffff067224 */ /* 0x000fc800078e0a02 */
[----:B------:R-:W-:Y:S01]  /*3b20*/  IMAD R14, R14, R6, R17 ;  /* 0x000000060e0e7224 */ /* 0x000fe200078e0211 */
[----:B------:R-:W-:Y:S01]  /*3b30*/  MOV R6, R2 ;  /* 0x0000000200067202 */ /* 0x000fe20000000f00 */
[----:B--2---:R-:W-:-:S04]  /*3b40*/  IMAD R12, R12, R18, R13 ;  /* 0x000000120c0c7224 */ /* 0x004fc800078e020d */
[----:B-1----:R-:W-:Y:S01]  /*3b50*/  IMAD R31, R14, R3, R12 ;  /* 0x000000030e1f7224 */ /* 0x002fe200078e020c */
[----:B------:R-:W-:Y:S05]  /*3b60*/  @P1 BRA `(.L_x_1424) ;  /* 0xfffff9d000001947 */ /* 0x000fea000383ffff */
[----:B------:R-:W-:Y:S05]  /*3b70*/  BSYNC B1 ;  /* 0x0000000000017941 */ /* 0x000fea0003800000 */
.L_x_1423:
        /* <DEDUP_REMOVED lines=78> */
.L_x_1422:
[----:B------:R-:W-:Y:S02]  /*4060*/  IMAD.MOV.U32 R2, RZ, RZ, c[0x0][0x308] ;  /* 0x0000c200ff027624 */ /* 0x000fe400078e00ff */
[----:B------:R-:W-:-:S03]  /*4070*/  IMAD R31, R6, c[0x0][0x1cc], R31 ;  /* 0x00007300061f7a24 */ /* 0x000fc600078e021f */
[----:B------:R-:W-:-:S13]  /*4080*/  ISETP.GE.AND P0, PT, R2, 0x2, PT ;  /* 0x000000020200780c */ /* 0x000fda0003f06270 */
        /* <DEDUP_REMOVED lines=15> */
.L_x_1427:
        /* <DEDUP_REMOVED lines=58> */
[----:B------:R-:W-:-:S05]  /*4520*/  IMAD.HI.U32 R18, R3, R14, RZ ;  /* 0x0000000e03127227 */ /* 0x000fca00078e00ff */
[----:B------:R-:W-:-:S05]  /*4530*/  IADD3 R2, -R18, RZ, RZ ;  /* 0x000000ff12027210 */ /* 0x000fca0007ffe1ff */
[----:B------:R-:W-:Y:S01]  /*4540*/  IMAD R2, R11, R2, R14 ;  /* 0x000000020b027224 */ /* 0x000fe200078e020e */
[----:B-1----:R-:W-:-:S04]  /*4550*/  IADD3 R3, R15, 0xffffffe, RZ ;  /* 0x0ffffffe0f037810 */ /* 0x002fc80007ffe0ff */
[C---:B------:R-:W-:Y:S02]  /*4560*/  ISETP.GE.U32.AND P1, PT, R2.reuse, R11, PT ;  /* 0x0000000b0200720c */ /* 0x040fe40003f26070 */
[----:B------:R-:W1:Y:S11]  /*4570*/  F2I.FTZ.U32.TRUNC.NTZ R3, R3 ;  /* 0x0000000300037305 */ /* 0x000e76000021f000 */
        /* <DEDUP_REMOVED lines=24> */
[----:B------:R-:W-:Y:S01]  /*4700*/  IMAD R12, R9, R8, R12 ;  /* 0x00000008090c7224 */ /* 0x000fe200078e020c */
[----:B------:R-:W-:Y:S02]  /*4710*/  IADD3 R8, -R18, RZ, RZ ;  /* 0x000000ff12087210 */ /* 0x000fe40007ffe1ff */
[----:B------:R-:W-:Y:S01]  /*4720*/  @P2 IADD3 R2, R2, 0x1, RZ ;  /* 0x0000000102022810 */ /* 0x000fe20007ffe0ff */
[----:B--2---:R-:W-:Y:S01]  /*4730*/  IMAD R12, R12, R19, R5 ;  /* 0x000000130c0c7224 */ /* 0x004fe200078e0205 */
[----:B------:R-:W-:Y:S01]  /*4740*/  @!P3 LOP3.LUT R2, RZ, R13, RZ, 0x33, !PT ;  /* 0x0000000dff02b212 */ /* 0x000fe200078e33ff */
[----:B------:R-:W-:-:S04]  /*4750*/  IMAD R11, R11, R8, R14 ;  /* 0x000000080b0b7224 */ /* 0x000fc800078e020e */
[----:B------:R-:W-:Y:S02]  /*4760*/  IMAD.MOV R5, RZ, RZ, -R2 ;  /* 0x000000ffff057224 */ /* 0x000fe400078e0a02 */
[----:B---3--:R-:W-:Y:S02]  /*4770*/  IMAD R12, R11, R15, R12 ;  /* 0x0000000f0b0c7224 */ /* 0x008fe400078e020c */
[----:B------:R-:W-:Y:S02]  /*4780*/  IMAD R13, R13, R5, R18 ;  /* 0x000000050d0d7224 */ /* 0x000fe400078e0212 */
[----:B------:R-:W-:Y:S02]  /*4790*/  IMAD.MOV.U32 R5, RZ, RZ, R2 ;  /* 0x000000ffff057224 */ /* 0x000fe400078e0002 */
[----:B-1----:R-:W-:Y:S01]  /*47a0*/  IMAD R16, R13, R3, R12 ;  /* 0x000000030d107224 */ /* 0x002fe200078e020c */
[----:B------:R-:W-:Y:S05]  /*47b0*/  @P1 BRA `(.L_x_1427) ;  /* 0xfffff9c000001947 */ /* 0x000fea000383ffff */
[----:B------:R-:W-:Y:S05]  /*47c0*/  BSYNC B1 ;  /* 0x0000000000017941 */ /* 0x000fea0003800000 */
.L_x_1426:
        /* <DEDUP_REMOVED lines=78> */
[----:B0-----:R-:W-:-:S04]  /*4cb0*/  IMAD R16, R3, R9, R16 ;  /* 0x0000000903107224 */ /* 0x001fc800078e0210 */
.L_x_1425:
[----:B------:R-:W-:-:S03]  /*4cc0*/  IMAD R16, R5, c[0x0][0x2a4], R16 ;  /* 0x0000a90005107a24 */ /* 0x000fc600078e0210 */
.L_x_1421:
[----:B------:R-:W-:Y:S05]  /*4cd0*/  BSYNC B0 ;  /* 0x0000000000007941 */ /* 0x000fea0003800000 */
.L_x_1420:
        /* <DEDUP_REMOVED lines=27> */
.L_x_1432:
[----:B------:R-:W-:Y:S02]  /*4e90*/  IADD3 R11, R8, -0x1, RZ ;  /* 0xffffffff080b7810 */ /* 0x000fe40007ffe0ff */
        /* <DEDUP_REMOVED lines=19> */
[----:B--2---:R-:W0:Y:S04]  /*4fd0*/  I2F.U32.RP R17, R12 ;  /* 0x0000000c00117306 */ /* 0x004e280000209000 */
[----:B------:R-:W-:-:S04]  /*4fe0*/  IMAD.HI.U32 R14, R14, R7, RZ ;  /* 0x000000070e0e7227 */ /* 0x000fc800078e00ff */
[----:B------:R-:W-:Y:S01]  /*4ff0*/  IMAD.MOV R13, RZ, RZ, -R14 ;  /* 0x000000ffff0d7224 */ /* 0x000fe200078e0a0e */
[----:B------:R1:W2:Y:S03]  /*5000*/  F2I.FTZ.U32.TRUNC.NTZ R3, R2 ;  /* 0x0000000200037305 */ /* 0x0002a6000021f000 */
[----:B------:R-:W-:-:S05]  /*5010*/  IMAD R13, R10, R13, R7 ;  /* 0x0000000d0a0d7224 */ /* 0x000fca00078e0207 */
[----:B------:R-:W-:Y:S01]  /*5020*/  ISETP.GE.U32.AND P1, PT, R13, R10, PT ;  /* 0x0000000a0d00720c */ /* 0x000fe20003f26070 */
[----:B-1----:R-:W-:Y:S01]  /*5030*/  IMAD.MOV.U32 R2, RZ, RZ, RZ ;  /* 0x000000ffff027224 */ /* 0x002fe200078e00ff */
[----:B0-----:R-:W0:Y:S11]  /*5040*/  MUFU.RCP R17, R17 ;  /* 0x0000001100117308 */ /* 0x001e360000001000 */
[----:B------:R-:W-:-:S02]  /*5050*/  @P1 IADD3 R13, -R10, R13, RZ ;  /* 0x0000000d0a0d1210 */ /* 0x000fc40007ffe1ff */
[----:B------:R-:W-:Y:S02]  /*5060*/  @P1 IADD3 R14, R14, 0x1, RZ ;  /* 0x000000010e0e1810 */ /* 0x000fe40007ffe0ff */
        /* <DEDUP_REMOVED lines=8> */
[----:B------:R-:W-:Y:S01]  /*50f0*/  IMAD.HI.U32 R15, R3, R14, RZ ;  /* 0x0000000e030f7227 */ /* 0x000fe200078e00ff */
[----:B0-----:R-:W-:-:S03]  /*5100*/  IADD3 R3, R17, 0xffffffe, RZ ;  /* 0x0ffffffe11037810 */ /* 0x001fc60007ffe0ff */
[----:B------:R-:W-:Y:S02]  /*5110*/  IMAD.MOV R2, RZ, RZ, -R15 ;  /* 0x000000ffff027224 */ /* 0x000fe400078e0a0f */
[--C-:B------:R-:W-:Y:S01]  /*5120*/  IMAD.MOV R23, RZ, RZ, -R14.reuse ;  /* 0x000000ffff177224 */ /* 0x100fe200078e0a0e */
[----:B------:R-:W0:Y:S01]  /*5130*/  F2I.FTZ.U32.TRUNC.NTZ R3, R3 ;  /* 0x0000000300037305 */ /* 0x000e22000021f000 */
[----:B------:R-:W-:Y:S02]  /*5140*/  IMAD R2, R9, R2, R14 ;  /* 0x0000000209027224 */ /* 0x000fe400078e020e */
[----:B------:R-:W-:-:S03]  /*5150*/  IMAD R7, R10, R23, R7 ;  /* 0x000000170a077224 */ /* 0x000fc600078e0207 */
[----:B------:R-:W-:-:S13]  /*5160*/  ISETP.GE.U32.AND P1, PT, R2, R9, PT ;  /* 0x000000090200720c */ /* 0x000fda0003f26070 */
[----:B------:R-:W-:Y:S02]  /*5170*/  @P1 IADD3 R2, -R9, R2, RZ ;  /* 0x0000000209021210 */ /* 0x000fe40007ffe1ff */
[----:B------:R-:W-:Y:S02]  /*5180*/  @P1 IADD3 R15, R15, 0x1, RZ ;  /* 0x000000010f0f1810 */ /* 0x000fe40007ffe0ff */
[----:B------:R-:W-:Y:S01]  /*5190*/  ISETP.GE.U32.AND P2, PT, R2, R9, PT ;  /* 0x000000090200720c */ /* 0x000fe20003f46070 */
[----:B------:R-:W-:-:S04]  /*51a0*/  IMAD.MOV R2, RZ, RZ, -R12 ;  /* 0x000000ffff027224 */ /* 0x000fc800078e0a0c */
[----:B0-----:R-:W-:Y:S02]  /*51b0*/  IMAD R17, R2, R3, RZ ;  /* 0x0000000302117224 */ /* 0x001fe400078e02ff */
[----:B------:R-:W-:Y:S01]  /*51c0*/  IMAD.MOV.U32 R2, RZ, RZ, RZ ;  /* 0x000000ffff027224 */ /* 0x000fe200078e00ff */
[----:B-1----:R-:W0:Y:S03]  /*51d0*/  I2F.U32.RP R19, R13 ;  /* 0x0000000d00137306 */ /* 0x002e260000209000 */
[----:B------:R-:W-:Y:S02]  /*51e0*/  IMAD.HI.U32 R2, R3, R17, R2 ;  /* 0x0000001103027227 */ /* 0x000fe400078e0002 */
[----:B------:R-:W-:Y:S02]  /*51f0*/  @P2 IADD3 R15, R15, 0x1, RZ ;  /* 0x000000010f0f2810 */ /* 0x000fe40007ffe0ff */
[----:B------:R-:W-:-:S02]  /*5200*/  @!P3 LOP3.LUT R15, RZ, R9, RZ, 0x33, !PT ;  /* 0x00000009ff0fb212 */ /* 0x000fc400078e33ff */
[----:B------:R-:W-:-:S03]  /*5210*/  ISETP.NE.U32.AND P3, PT, R12, RZ, PT ;  /* 0x000000ff0c00720c */ /* 0x000fc60003f65070 */
[----:B------:R-:W-:-:S04]  /*5220*/  IMAD.HI.U32 R20, R2, R15, RZ ;  /* 0x0000000f02147227 */ /* 0x000fc800078e00ff */
[----:B------:R-:W-:Y:S01]  /*5230*/  IMAD.MOV R17, RZ, RZ, -R20 ;  /* 0x000000ffff117224 */ /* 0x000fe200078e0a14 */
[----:B0-----:R-:W0:Y:S01]  /*5240*/  MUFU.RCP R19, R19 ;  /* 0x0000001300137308 */ /* 0x001e220000001000 */
[--C-:B------:R-:W-:Y:S02]  /*5250*/  IMAD.MOV R10, RZ, RZ, -R15.reuse ;  /* 0x000000ffff0a7224 */ /* 0x100fe400078e0a0f */
[----:B------:R-:W-:Y:S02]  /*5260*/  IMAD R17, R12, R17, R15 ;  /* 0x000000110c117224 */ /* 0x000fe400078e020f */
[----:B------:R-:W-:-:S03]  /*5270*/  IMAD R14, R9, R10, R14 ;  /* 0x0000000a090e7224 */ /* 0x000fc600078e020e */
[----:B------:R-:W-:Y:S02]  /*5280*/  ISETP.GE.U32.AND P1, PT, R17, R12, PT ;  /* 0x0000000c1100720c */ /* 0x000fe40003f26070 */
[----:B0-----:R-:W-:Y:S02]  /*5290*/  IADD3 R2, R19, 0xffffffe, RZ ;  /* 0x0ffffffe13027810 */ /* 0x001fe40007ffe0ff */
[----:B------:R-:W0:Y:S02]  /*52a0*/  LDC R19, c[0x0][R11+0x1cc] ;  /* 0x000073000b137b82 */ /* 0x000e240000000800 */
[----:B------:R1:W2:Y:S07]  /*52b0*/  F2I.FTZ.U32.TRUNC.NTZ R3, R2 ;  /* 0x0000000200037305 */ /* 0x0002ae000021f000 */
[----:B------:R-:W-:-:S02]  /*52c0*/  @P1 IADD3 R17, -R12, R17, RZ ;  /* 0x000000110c111210 */ /* 0x000fc40007ffe1ff */
[----:B------:R-:W-:Y:S02]  /*52d0*/  @P1 IADD3 R20, R20, 0x1, RZ ;  /* 0x0000000114141810 */ /* 0x000fe40007ffe0ff */
[----:B------:R-:W-:Y:S01]  /*52e0*/  ISETP.GE.U32.AND P2, PT, R17, R12, PT ;  /* 0x0000000c1100720c */ /* 0x000fe20003f46070 */
[----:B------:R-:W-:Y:S02]  /*52f0*/  IMAD.MOV R17, RZ, RZ, -R13 ;  /* 0x000000ffff117224 */ /* 0x000fe400078e0a0d */
[----:B-1----:R-:W-:Y:S02]  /*5300*/  IMAD.MOV.U32 R2, RZ, RZ, RZ ;  /* 0x000000ffff027224 */ /* 0x002fe400078e00ff */
[----:B--2---:R-:W-:-:S08]  /*5310*/  IMAD R17, R17, R3, RZ ;  /* 0x0000000311117224 */ /* 0x004fd000078e02ff */
[----:B------:R-:W-:Y:S01]  /*5320*/  @P2 IADD3 R20, R20, 0x1, RZ ;  /* 0x0000000114142810 */ /* 0x000fe20007ffe0ff */
[----:B------:R-:W-:Y:S01]  /*5330*/  IMAD.HI.U32 R3, R3, R17, R2 ;  /* 0x0000001103037227 */ /* 0x000fe200078e0002 */
[----:B------:R-:W-:Y:S01]  /*5340*/  @!P3 LOP3.LUT R20, RZ, R12, RZ, 0x33, !PT ;  /* 0x0000000cff14b212 */ /* 0x000fe200078e33ff */
[----:B------:R-:W1:Y:S01]  /*5350*/  LDC R17, c[0x0][R11+0x1c4] ;  /* 0x000071000b117b82 */ /* 0x000e620000000800 */
[----:B------:R-:W-:-:S03]  /*5360*/  ISETP.NE.U32.AND P3, PT, R13, RZ, PT ;  /* 0x000000ff0d00720c */ /* 0x000fc60003f65070 */
[----:B------:R-:W-:-:S04]  /*5370*/  IMAD.HI.U32 R2, R3, R20, RZ ;  /* 0x0000001403027227 */ /* 0x000fc800078e00ff */
[----:B------:R-:W-:Y:S01]  /*5380*/  IMAD.MOV R32, RZ, RZ, -R2 ;  /* 0x000000ffff207224 */ /* 0x000fe200078e0a02 */
[----:B------:R-:W2:Y:S01]  /*5390*/  LDC R3, c[0x0][R11+0x1c0] ;  /* 0x000070000b037b82 */ /* 0x000ea20000000800 */
[--C-:B------:R-:W-:Y:S02]  /*53a0*/  IMAD.MOV R9, RZ, RZ, -R20.reuse ;  /* 0x000000ffff097224 */ /* 0x100fe400078e0a14 */
[----:B------:R-:W-:Y:S02]  /*53b0*/  IMAD R32, R13, R32, R20 ;  /* 0x000000200d207224 */ /* 0x000fe400078e0214 */
[----:B------:R-:W-:-:S03]  /*53c0*/  IMAD R12, R12, R9, R15 ;  /* 0x000000090c0c7224 */ /* 0x000fc600078e020f */
[----:B------:R-:W-:Y:S01]  /*53d0*/  ISETP.GE.U32.AND P1, PT, R32, R13, PT ;  /* 0x0000000d2000720c */ /* 0x000fe20003f26070 */
[----:B0-----:R-:W-:-:S04]  /*53e0*/  IMAD R7, R7, R19, R30 ;  /* 0x0000001307077224 */ /* 0x001fc800078e021e */
[----:B---3--:R-:W-:-:S08]  /*53f0*/  IMAD R14, R14, R21, R7 ;  /* 0x000000150e0e7224 */ /* 0x008fd000078e0207 */
[----:B------:R-:W-:Y:S02]  /*5400*/  @P1 IADD3 R32, -R13, R32, RZ ;  /* 0x000000200d201210 */ /* 0x000fe40007ffe1ff */
[----:B------:R-:W-:Y:S02]  /*5410*/  @P1 IADD3 R2, R2, 0x1, RZ ;  /* 0x0000000102021810 */ /* 0x000fe40007ffe0ff */
[----:B------:R-:W-:Y:S02]  /*5420*/  ISETP.GE.U32.AND P2, PT, R32, R13, PT ;  /* 0x0000000d2000720c */ /* 0x000fe40003f46070 */
[----:B------:R-:W-:-:S11]  /*5430*/  ISETP.NE.AND P1, PT, R6, RZ, PT ;  /* 0x000000ff0600720c */ /* 0x000fd60003f25270 */
[----:B------:R-:W-:Y:S01]  /*5440*/  @P2 IADD3 R2, R2, 0x1, RZ ;  /* 0x0000000102022810 */ /* 0x000fe20007ffe0ff */
[----:B-1----:R-:W-:Y:S01]  /*5450*/  IMAD R12, R12, R17, R14 ;  /* 0x000000110c0c7224 */ /* 0x002fe200078e020e */
[----:B------:R-:W-:-:S04]  /*5460*/  @!P3 LOP3.LUT R2, RZ, R13, RZ, 0x33, !PT ;  /* 0x0000000dff02b212 */ /* 0x000fc800078e33ff */
[----:B------:R-:W-:-:S05]  /*5470*/  IADD3 R7, -R2, RZ, RZ ;  /* 0x000000ff02077210 */ /* 0x000fca0007ffe1ff */
[----:B------:R-:W-:Y:S02]  /*5480*/  IMAD R13, R13, R7, R20 ;  /* 0x000000070d0d7224 */ /* 0x000fe400078e0214 */
[----:B------:R-:W-:Y:S02]  /*5490*/  IMAD.MOV.U32 R7, RZ, RZ, R2 ;  /* 0x000000ffff077224 */ /* 0x000fe400078e0002 */
[----:B--2---:R-:W-:Y:S01]  /*54a0*/  IMAD R30, R13, R3, R12 ;  /* 0x000000030d1e7224 */ /* 0x004fe200078e020c */
[----:B------:R-:W-:Y:S05]  /*54b0*/  @P1 BRA `(.L_x_1432) ;  /* 0xfffff9d000001947 */ /* 0x000fea000383ffff */
[----:B------:R-:W-:Y:S05]  /*54c0*/  BSYNC B1 ;  /* 0x0000000000017941 */ /* 0x000fea0003800000 */
.L_x_1431:
        /* <DEDUP_REMOVED lines=78> */
.L_x_1430:
        /* <DEDUP_REMOVED lines=18> */
.L_x_1435:
        /* <DEDUP_REMOVED lines=18> */
[----:B------:R1:W4:Y:S02]  /*5bf0*/  F2I.FTZ.U32.TRUNC.NTZ R3, R2 ;  /* 0x0000000200037305 */ /* 0x000324000021f000 */
[----:B-1----:R-:W-:-:S02]  /*5c00*/  IMAD.MOV.U32 R2, RZ, RZ, RZ ;  /* 0x000000ffff027224 */ /* 0x002fc400078e00ff */
[----:B----4-:R-:W-:-:S04]  /*5c10*/  IMAD R11, R11, R3, RZ ;  /* 0x000000030b0b7224 */ /* 0x010fc800078e02ff */
[----:B------:R-:W-:Y:S02]  /*5c20*/  IMAD.HI.U32 R3, R3, R11, R2 ;  /* 0x0000000b03037227 */ /* 0x000fe400078e0002 */
[----:B------:R-:W1:Y:S04]  /*5c30*/  LDC R11, c[0x0][R10+0x160] ;  /* 0x000058000a0b7b82 */ /* 0x000e680000000800 */
[----:B------:R-:W-:-:S05]  /*5c40*/  IMAD.HI.U32 R13, R3, R18, RZ ;  /* 0x00000012030d7227 */ /* 0x000fca00078e00ff */
[----:B------:R-:W-:-:S05]  /*5c50*/  IADD3 R3, -R13, RZ, RZ ;  /* 0x000000ff0d037210 */ /* 0x000fca0007ffe1ff */
[----:B------:R-:W-:Y:S01]  /*5c60*/  IMAD R2, R9, R3, R18 ;  /* 0x0000000309027224 */ /* 0x000fe200078e0212 */
[----:B------:R-:W-:-:S04]  /*5c70*/  IADD3 R3, R14, 0xffffffe, RZ ;  /* 0x0ffffffe0e037810 */ /* 0x000fc80007ffe0ff */
[C---:B------:R-:W-:Y:S02]  /*5c80*/  ISETP.GE.U32.AND P1, PT, R2.reuse, R9, PT ;  /* 0x000000090200720c */ /* 0x040fe40003f26070 */
[----:B------:R-:W4:Y:S11]  /*5c90*/  F2I.FTZ.U32.TRUNC.NTZ R3, R3 ;  /* 0x0000000300037305 */ /* 0x000f36000021f000 */
[----:B------:R-:W-:Y:S01]  /*5ca0*/  @P1 IMAD.IADD R2, R2, 0x1, -R9 ;  /* 0x0000000102021824 */ /* 0x000fe200078e0a09 */
[----:B------:R-:W-:-:S04]  /*5cb0*/  @P1 IADD3 R13, R13, 0x1, RZ ;  /* 0x000000010d0d1810 */ /* 0x000fc80007ffe0ff */
[----:B------:R-:W-:Y:S01]  /*5cc0*/  ISETP.GE.U32.AND P2, PT, R2, R9, PT ;  /* 0x000000090200720c */ /* 0x000fe20003f46070 */
[----:B----4-:R-:W-:Y:S02]  /*5cd0*/  IMAD R15, R15, R3, RZ ;  /* 0x000000030f0f7224 */ /* 0x010fe400078e02ff */
[----:B------:R-:W-:-:S04]  /*5ce0*/  IMAD.MOV.U32 R2, RZ, RZ, RZ ;  /* 0x000000ffff027224 */ /* 0x000fc800078e00ff */
[----:B------:R-:W-:Y:S01]  /*5cf0*/  IMAD.HI.U32 R2, R3, R15, R2 ;  /* 0x0000000f03027227 */ /* 0x000fe200078e0002 */
[----:B-1----:R-:W1:Y:S05]  /*5d00*/  I2F.U32.RP R17, R11 ;  /* 0x0000000b00117306 */ /* 0x002e6a0000209000 */
[----:B------:R-:W-:Y:S02]  /*5d10*/  @P2 IADD3 R13, R13, 0x1, RZ ;  /* 0x000000010d0d2810 */ /* 0x000fe40007ffe0ff */
[----:B------:R-:W-:Y:S02]  /*5d20*/  @!P3 LOP3.LUT R13, RZ, R9, RZ, 0x33, !PT ;  /* 0x00000009ff0db212 */ /* 0x000fe400078e33ff */
[----:B------:R-:W-:-:S03]  /*5d30*/  ISETP.NE.U32.AND P3, PT, R8, RZ, PT ;  /* 0x000000ff0800720c */ /* 0x000fc60003f65070 */
[----:B------:R-:W-:-:S05]  /*5d40*/  IMAD.HI.U32 R14, R2, R13, RZ ;  /* 0x0000000d020e7227 */ /* 0x000fca00078e00ff */
[----:B------:R-:W-:Y:S01]  /*5d50*/  IADD3 R15, -R14, RZ, RZ ;  /* 0x000000ff0e0f7210 */ /* 0x000fe20007ffe1ff */
[----:B-1----:R-:W1:Y:S04]  /*5d60*/  MUFU.RCP R17, R17 ;  /* 0x0000001100117308 */ /* 0x002e680000001000 */
[----:B------:R-:W-:-:S05]  /*5d70*/  IMAD R15, R8, R15, R13 ;  /* 0x0000000f080f7224 */ /* 0x000fca00078e020d */
[-C--:B------:R-:W-:Y:S02]  /*5d80*/  ISETP.GE.U32.AND P1, PT, R15, R8.reuse, PT ;  /* 0x000000080f00720c */ /* 0x080fe40003f26070 */
[----:B-1----:R-:W-:Y:S02]  /*5d90*/  IADD3 R2, R17, 0xffffffe, RZ ;  /* 0x0ffffffe11027810 */ /* 0x002fe40007ffe0ff */
[----:B0-----:R-:W0:Y:S09]  /*5da0*/  I2F.U32.RP R17, R12 ;  /* 0x0000000c00117306 */ /* 0x001e320000209000 */
[----:B------:R-:W-:Y:S01]  /*5db0*/  @P1 IMAD.IADD R15, R15, 0x1, -R8 ;  /* 0x000000010f0f1824 */ /* 0x000fe200078e0a08 */
[----:B------:R-:W-:Y:S01]  /*5dc0*/  @P1 IADD3 R14, R14, 0x1, RZ ;  /* 0x000000010e0e1810 */ /* 0x000fe20007ffe0ff */
[----:B------:R1:W4:Y:S03]  /*5dd0*/  F2I.FTZ.U32.TRUNC.NTZ R3, R2 ;  /* 0x0000000200037305 */ /* 0x000326000021f000 */
[----:B------:R-:W-:Y:S01]  /*5de0*/  ISETP.GE.U32.AND P2, PT, R15, R8, PT ;  /* 0x000000080f00720c */ /* 0x000fe20003f46070 */
[----:B------:R-:W-:-:S04]  /*5df0*/  IMAD.MOV R15, RZ, RZ, -R11 ;  /* 0x000000ffff0f7224 */ /* 0x000fc800078e0a0b */
[----:B0-----:R-:W0:Y:S01]  /*5e00*/  MUFU.RCP R17, R17 ;  /* 0x0000001100117308 */ /* 0x001e220000001000 */
[----:B-1----:R-:W-:-:S07]  /*5e10*/  IMAD.MOV.U32 R2, RZ, RZ, RZ ;  /* 0x000000ffff027224 */ /* 0x002fce00078e00ff */
[----:B------:R-:W-:Y:S01]  /*5e20*/  @P2 IADD3 R14, R14, 0x1, RZ ;  /* 0x000000010e0e2810 */ /* 0x000fe20007ffe0ff */
[----:B----4-:R-:W-:Y:S01]  /*5e30*/  IMAD R15, R15, R3, RZ ;  /* 0x000000030f0f7224 */ /* 0x010fe200078e02ff */
[----:B------:R-:W-:Y:S02]  /*5e40*/  @!P3 LOP3.LUT R14, RZ, R8, RZ, 0x33, !PT ;  /* 0x00000008ff0eb212 */ /* 0x000fe400078e33ff */
[----:B------:R-:W-:Y:S01]  /*5e50*/  ISETP.NE.U32.AND P3, PT, R11, RZ, PT ;  /* 0x000000ff0b00720c */ /* 0x000fe20003f65070 */
[----:B------:R-:W-:-:S06]  /*5e60*/  IMAD.HI.U32 R3, R3, R15, R2 ;  /* 0x0000000f03037227 */ /* 0x000fcc00078e0002 */
[----:B------:R-:W-:Y:S01]  /*5e70*/  IMAD.HI.U32 R15, R3, R14, RZ ;  /* 0x0000000e030f7227 */ /* 0x000fe200078e00ff */
[----:B0-----:R-:W-:-:S04]  /*5e80*/  IADD3 R3, R17, 0xffffffe, RZ ;  /* 0x0ffffffe11037810 */ /* 0x001fc80007ffe0ff */
[----:B------:R-:W-:Y:S02]  /*5e90*/  IADD3 R2, -R15, RZ, RZ ;  /* 0x000000ff0f027210 */ /* 0x000fe40007ffe1ff */
[----:B------:R-:W0:Y:S03]  /*5ea0*/  F2I.FTZ.U32.TRUNC.NTZ R3, R3 ;  /* 0x0000000300037305 */ /* 0x000e26000021f000 */
[----:B------:R-:W-:-:S05]  /*5eb0*/  IMAD R2, R11, R2, R14 ;  /* 0x000000020b027224 */ /* 0x000fca00078e020e */
[----:B------:R-:W-:-:S13]  /*5ec0*/  ISETP.GE.U32.AND P1, PT, R2, R11, PT ;  /* 0x0000000b0200720c */ /* 0x000fda0003f26070 */
[----:B------:R-:W-:Y:S01]  /*5ed0*/  @P1 IMAD.IADD R2, R2, 0x1, -R11 ;  /* 0x0000000102021824 */ /* 0x000fe200078e0a0b */
[----:B------:R-:W-:-:S04]  /*5ee0*/  @P1 IADD3 R15, R15, 0x1, RZ ;  /* 0x000000010f0f1810 */ /* 0x000fc80007ffe0ff */
        /* <DEDUP_REMOVED lines=10> */
[----:B------:R-:W1:Y:S03]  /*5f90*/  LDC R3, c[0x0][R10+0x1c0] ;  /* 0x000070000a037b82 */ /* 0x000e660000000800 */
        /* <DEDUP_REMOVED lines=9> */
[--C-:B------:R-:W-:Y:S02]  /*6030*/  IMAD.MOV R9, RZ, RZ, -R14.reuse ;  /* 0x000000ffff097224 */ /* 0x100fe400078e0a0e */
[----:B--2---:R-:W-:Y:S01]  /*6040*/  IMAD R18, R18, R19, R5 ;  /* 0x0000001312127224 */ /* 0x004fe200078e0205 */
[----:B------:R-:W-:Y:S01]  /*6050*/  IADD3 R5, -R15, RZ, RZ ;  /* 0x000000ff0f057210 */ /* 0x000fe20007ffe1ff */
[----:B------:R-:W-:Y:S02]  /*6060*/  IMAD R13, R8, R9, R13 ;  /* 0x00000009080d7224 */ /* 0x000fe400078e020d */
[----:B------:R-:W-:Y:S02]  /*6070*/  @P2 IADD3 R2, R2, 0x1, RZ ;  /* 0x0000000102022810 */ /* 0x000fe40007ffe0ff */
[----:B------:R-:W-:Y:S01]  /*6080*/  @!P3 LOP3.LUT R2, RZ, R12, RZ, 0x33, !PT ;  /* 0x0000000cff02b212 */ /* 0x000fe200078e33ff */
[----:B------:R-:W-:-:S02]  /*6090*/  IMAD R11, R11, R5, R14 ;  /* 0x000000050b0b7224 */ /* 0x000fc400078e020e */
[----:B---3--:R-:W-:Y:S02]  /*60a0*/  IMAD R18, R13, R20, R18 ;  /* 0x000000140d127224 */ /* 0x008fe400078e0212 */
[----:B------:R-:W-:Y:S02]  /*60b0*/  IMAD.MOV R5, RZ, RZ, -R2 ;  /* 0x000000ffff057224 */ /* 0x000fe400078e0a02 */
[----:B0-----:R-:W-:Y:S02]  /*60c0*/  IMAD R18, R11, R17, R18 ;  /* 0x000000110b127224 */ /* 0x001fe400078e0212 */
[----:B------:R-:W-:-:S04]  /*60d0*/  IMAD R5, R12, R5, R15 ;  /* 0x000000050c057224 */ /* 0x000fc800078e020f */
[----:B-1----:R-:W-:Y:S02]  /*60e0*/  IMAD R5, R5, R3, R18 ;  /* 0x0000000305057224 */ /* 0x002fe400078e0212 */
[----:B------:R-:W-:Y:S01]  /*60f0*/  IMAD.MOV.U32 R18, RZ, RZ, R2 ;  /* 0x000000ffff127224 */ /* 0x000fe200078e0002 */
[----:B------:R-:W-:Y:S05]  /*6100*/  @P1 BRA `(.L_x_1435) ;  /* 0xfffff9c000001947 */ /* 0x000fea000383ffff */
[----:B------:R-:W-:Y:S05]  /*6110*/  BSYNC B1 ;  /* 0x0000000000017941 */ /* 0x000fea0003800000 */
.L_x_1434:
        /* <DEDUP_REMOVED lines=79> */
.L_x_1433:
[----:B------:R-:W-:-:S03]  /*6610*/  IMAD R18, R18, c[0x0][0x2a4], R5 ;  /* 0x0000a90012127a24 */ /* 0x000fc600078e0205 */
.L_x_1429:
[----:B------:R-:W-:Y:S05]  /*6620*/  BSYNC B0 ;  /* 0x0000000000007941 */ /* 0x000fea0003800000 */
.L_x_1428:
        /* <DEDUP_REMOVED lines=10> */
[----:B------:R-:W-:Y:S01]  /*66d0*/  MOV R20, c[0x0][0x324] ;  /* 0x0000c90000147a02 */ /* 0x000fe20000000f00 */
[----:B------:R-:W-:-:S04]  /*66e0*/  IMAD.MOV.U32 R19, RZ, RZ, 0x4 ;  /* 0x00000004ff137424 */ /* 0x000fc800078e00ff */
[----:B------:R-:W-:-:S04]  /*66f0*/  IMAD.WIDE.U32 R24, R24, R19, c[0x0][0x238] ;  /* 0x00008e0018187625 */ /* 0x000fc800078e0013 */
[----:B0-----:R-:W-:-:S04]  /*6700*/  IMAD.HI.U32 R5, R26, -0x326172a9, RZ ;  /* 0xcd9e8d571a057827 */ /* 0x001fc800078e00ff */
[----:B------:R-:W-:Y:S01]  /*6710*/  IMAD.WIDE.U32 R22, R22, R19, c[0x0][0x238] ;  /* 0x00008e0016167625 */ /* 0x000fe200078e0013 */
[----:B--2---:R-:W-:-:S03]  /*6720*/  @P0 IADD3 R17, P1, R2, c[0x0][0x328], RZ ;  /* 0x0000ca0002110a10 */ /* 0x004fc60007f3e0ff */
[----:B------:R-:W-:Y:S02]  /*6730*/  IMAD R2, R26, -0x326172a9, RZ ;  /* 0xcd9e8d571a027824 */ /* 0x000fe400078e02ff */
[----:B------:R-:W-:-:S05]  /*6740*/  @P0 IMAD.X R20, RZ, RZ, R3, P1 ;  /* 0x000000ffff140224 */ /* 0x000fca00008e0603 */
[--C-:B------:R-:W-:Y:S02]  /*6750*/  SHF.R.U64 R7, R17, 0x2, R20.reuse ;  /* 0x0000000211077819 */ /* 0x100fe40000001214 */
[----:B------:R-:W-:Y:S02]  /*6760*/  SHF.R.U32.HI R20, RZ, 0x2, R20 ;  /* 0x00000002ff147819 */ /* 0x000fe40000011614 */
[----:B------:R-:W-:Y:S02]  /*6770*/  IADD3 R6, R7, 0x1, RZ ;  /* 0x0000000107067810 */ /* 0x000fe40007ffe0ff */
[----:B---3--:R-:W-:Y:S02]  /*6780*/  IADD3 R9, R14, -0x61c88647, RZ ;  /* 0x9e3779b90e097810 */ /* 0x008fe40007ffe0ff */
[----:B------:R-:W-:Y:S02]  /*6790*/  ISETP.NE.AND P0, PT, R6, RZ, PT ;  /* 0x000000ff0600720c */ /* 0x000fe40003f05270 */
[----:B------:R-:W-:-:S02]  /*67a0*/  IADD3 R4, R20, 0x1, RZ ;  /* 0x0000000114047810 */ /* 0x000fc40007ffe0ff */
[----:B------:R-:W-:Y:S01]  /*67b0*/  LOP3.LUT R9, R9, R2, RZ, 0x3c, !PT ;  /* 0x0000000209097212 */ /* 0x000fe200078e3cff */
[----:B------:R-:W-:Y:S01]  /*67c0*/  IMAD.WIDE.U32 R2, R7, -0x2daee0ad, RZ ;  /* 0xd2511f5307027825 */ /* 0x000fe200078e00ff */
[----:B------:R-:W-:-:S03]  /*67d0*/  IADD3 R11, R15, -0x4498517b, RZ ;  /* 0xbb67ae850f0b7810 */ /* 0x000fc60007ffe0ff */
[----:B------:R-:W-:Y:S01]  /*67e0*/  IMAD.HI.U32 R7, R6, -0x2daee0ad, RZ ;  /* 0xd2511f5306077827 */ /* 0x000fe200078e00ff */
[----:B------:R-:W-:Y:S02]  /*67f0*/  LOP3.LUT R12, R3, R15, RZ, 0x3c, !PT ;  /* 0x0000000f030c7212 */ /* 0x000fe400078e3cff */
[----:B------:R-:W-:Y:S01]  /*6800*/  IADD3 R3, R2, -0x2daee0ad, RZ ;  /* 0xd2511f5302037810 */ /* 0x000fe20007ffe0ff */
[----:B------:R-:W-:Y:S01]  /*6810*/  @P0 IMAD.MOV R4, RZ, RZ, R20 ;  /* 0x000000ffff040224 */ /* 0x000fe200078e0214 */
[----:B------:R-:W-:Y:S01]  /*6820*/  LOP3.LUT R20, R5, R20, R14, 0x96, !PT ;  /* 0x0000001405147212 */ /* 0x000fe200078e960e */
[----:B------:R-:W-:-:S03]  /*6830*/  IMAD.WIDE.U32 R12, R12, -0x326172a9, RZ ;  /* 0xcd9e8d570c0c7825 */ /* 0x000fc600078e00ff */
[----:B------:R-:W-:Y:S01]  /*6840*/  LOP3.LUT R4, R4, R5, R14, 0x96, !PT ;  /* 0x0000000504047212 */ /* 0x000fe200078e960e */
[----:B------:R-:W-:Y:S01]  /*6850*/  IMAD.WIDE.U32 R20, R20, -0x2daee0ad, RZ ;  /* 0xd2511f5314147825 */ /* 0x000fe200078e00ff */
[----:B------:R-:W-:Y:S02]  /*6860*/  LOP3.LUT R5, R7, R15, RZ, 0x3c, !PT ;  /* 0x0000000f07057212 */ /* 0x000fe400078e3cff */
[----:B------:R-:W-:Y:S01]  /*6870*/  LOP3.LUT R32, R9, R13, RZ, 0x3c, !PT ;  /* 0x0000000d09207212 */ /* 0x000fe200078e3cff */
[----:B------:R-:W-:Y:S01]  /*6880*/  IMAD.WIDE.U32 R6, R4, -0x2daee0ad, RZ ;  /* 0xd2511f5304067825 */ /* 0x000fe200078e00ff */
[----:B------:R-:W-:-:S03]  /*6890*/  LOP3.LUT R10, R21, R2, R11, 0x96, !PT ;  /* 0x00000002150a7212 */ /* 0x000fc600078e960b */
[----:B------:R-:W-:Y:S01]  /*68a0*/  IMAD.WIDE.U32 R4, R5, -0x326172a9, RZ ;  /* 0xcd9e8d5705047825 */ /* 0x000fe200078e00ff */
[----:B------:R-:W-:Y:S02]  /*68b0*/  LOP3.LUT R3, R7, R3, R11, 0x96, !PT ;  /* 0x0000000307037212 */ /* 0x000fe400078e960b */
[----:B------:R-:W-:Y:S01]  /*68c0*/  IADD3 R7, R14, 0x3c6ef372, RZ ;  /* 0x3c6ef3720e077810 */ /* 0x000fe20007ffe0ff */
[----:B------:R-:W-:Y:S01]  /*68d0*/  IMAD.WIDE.U32 R10, R10, -0x326172a9, RZ ;  /* 0xcd9e8d570a0a7825 */ /* 0x000fe200078e00ff */
[----:B------:R-:W-:Y:S02]  /*68e0*/  LOP3.LUT R9, R9, R5, RZ, 0x3c, !PT ;  /* 0x0000000509097212 */ /* 0x000fe400078e3cff */
        /* <DEDUP_REMOVED lines=47> */
[----:B------:R-:W-:Y:S02]  /*6be0*/  IADD3 R9, R14, 0x5384540f, RZ ;  /* 0x5384540f0e097810 */ /* 0x000fe40007ffe0ff */
[----:B------:R-:W-:Y:S01]  /*6bf0*/  LOP3.LUT R20, R3, R4, R7, 0x96, !PT ;  /* 0x0000000403147212 */ /* 0x000fe200078e9607 */
[----:B------:R-:W-:Y:S01]  /*6c00*/  IMAD.WIDE.U32 R6, R12, -0x2daee0ad, RZ ;  /* 0xd2511f530c067825 */ /* 0x000fe200078e00ff */
[----:B------:R-:W-:-:S03]  /*6c10*/  IADD3 R3, R15, 0x1fd5c5a3, RZ ;  /* 0x1fd5c5a30f037810 */ /* 0x000fc60007ffe0ff */
[----:B------:R-:W-:Y:S01]  /*6c20*/  IMAD.WIDE.U32 R12, R13, -0x326172a9, RZ ;  /* 0xcd9e8d570d0c7825 */ /* 0x000fe200078e00ff */
[----:B------:R-:W-:Y:S02]  /*6c30*/  LOP3.LUT R32, R7, R32, R3, 0x96, !PT ;  /* 0x0000002007207212 */ /* 0x000fe400078e9603 */
[----:B------:R-:W-:Y:S01]  /*6c40*/  IADD3 R7, R15, -0x24c28bd8, RZ ;  /* 0xdb3d74280f077810 */ /* 0x000fe20007ffe0ff */
[----:B------:R-:W-:Y:S01]  /*6c50*/  IMAD.WIDE.U32 R4, R5, -0x326172a9, RZ ;  /* 0xcd9e8d5705047825 */ /* 0x000fe200078e00ff */
[----:B------:R-:W-:-:S03]  /*6c60*/  LOP3.LUT R10, R13, R10, R9, 0x96, !PT ;  /* 0x0000000a0d0a7212 */ /* 0x000fc600078e9609 */
[----:B------:R-:W-:Y:S01]  /*6c70*/  IMAD.WIDE.U32 R20, R20, -0x2daee0ad, RZ ;  /* 0xd2511f5314147825 */ /* 0x000fe200078e00ff */
[----:B------:R-:W-:Y:S02]  /*6c80*/  LOP3.LUT R11, R5, R2, R9, 0x96, !PT ;  /* 0x00000002050b7212 */ /* 0x000fe400078e9609 */
[----:B------:R-:W-:Y:S02]  /*6c90*/  IADD3 R5, R14, -0xe443238, RZ ;  /* 0xf1bbcdc80e057810 */ /* 0x000fe40007ffe0ff */
[----:B------:R-:W-:Y:S01]  /*6ca0*/  LOP3.LUT R13, R21, R8, R3, 0x96, !PT ;  /* 0x00000008150d7212 */ /* 0x000fe200078e9603 */
[----:B------:R-:W-:-:S04]  /*6cb0*/  IMAD.WIDE.U32 R8, R32, -0x326172a9, RZ ;  /* 0xcd9e8d5720087825 */ /* 0x000fc800078e00ff */
        /* <DEDUP_REMOVED lines=10> */
[----:B------:R-:W-:-:S03]  /*6d60*/  IADD3 R15, R14, -0x700cb87f, RZ ;  /* 0x8ff347810e0f7810 */ /* 0x000fc60007ffe0ff */
[----:B------:R-:W-:Y:S01]  /*6d70*/  IMAD.HI.U32 R14, R13, -0x2daee0ad, RZ ;  /* 0xd2511f530d0e7827 */ /* 0x000fe200078e00ff */
[----:B------:R-:W-:Y:S02]  /*6d80*/  LOP3.LUT R13, R17, 0x3, RZ, 0xc0, !PT ;  /* 0x00000003110d7812 */ /* 0x000fe400078ec0ff */
[----:B------:R-:W-:Y:S01]  /*6d90*/  LOP3.LUT R9, R7, R2, R11, 0x96, !PT ;  /* 0x0000000207097212 */ /* 0x000fe200078e960b */
[----:B------:R-:W-:Y:S01]  /*6da0*/  IMAD.WIDE.U32 R2, R20, -0x326172a9, RZ ;  /* 0xcd9e8d5714027825 */ /* 0x000fe200078e00ff */
[----:B------:R-:W-:Y:S02]  /*6db0*/  ISETP.NE.AND P0, PT, R13, 0x1, PT ;  /* 0x000000010d00780c */ /* 0x000fe40003f05270 */
[--C-:B------:R-:W-:Y:S01]  /*6dc0*/  LOP3.LUT R8, R5, R8, R15.reuse, 0x96, !PT ;  /* 0x0000000805087212 */ /* 0x100fe200078e960f */
[-C--:B------:R-:W-:Y:S01]  /*6dd0*/  IMAD.WIDE.U32 R16, R16, R19.reuse, c[0x0][0x238] ;  /* 0x00008e0010107625 */ /* 0x080fe200078e0013 */
[----:B------:R-:W-:Y:S02]  /*6de0*/  LOP3.LUT R12, R3, R12, R15, 0x96, !PT ;  /* 0x0000000c030c7212 */ /* 0x000fe400078e960f */
[----:B------:R-:W-:Y:S01]  /*6df0*/  LOP3.LUT R15, R14, R10, R11, 0x96, !PT ;  /* 0x0000000a0e0f7212 */ /* 0x000fe200078e960b */
[----:B------:R-:W-:Y:S01]  /*6e00*/  IMAD.WIDE.U32 R18, R18, R19, c[0x0][0x238] ;  /* 0x00008e0012127625 */ /* 0x000fe200078e0013 */
[----:B------:R-:W-:-:S03]  /*6e10*/  MOV R14, R6 ;  /* 0x00000006000e7202 */ /* 0x000fc60000000f00 */
        /* <DEDUP_REMOVED lines=15> */
.L_x_1437:
[----:B------:R-:W-:Y:S01]  /*6f10*/  IMAD.MOV.U32 R14, RZ, RZ, R12 ;  /* 0x000000ffff0e7224 */ /* 0x000fe200078e000c */
[----:B------:R-:W-:Y:S01]  /*6f20*/  MOV R10, R9 ;  /* 0x00000009000a7202 */ /* 0x000fe20000000f00 */
[----:B------:R-:W-:Y:S02]  /*6f30*/  IMAD.MOV.U32 R11, RZ, RZ, R6 ;  /* 0x000000ffff0b7224 */ /* 0x000fe400078e0006 */
[----:B------:R-:W-:-:S03]  /*6f40*/  IMAD.MOV.U32 R12, RZ, RZ, R2 ;  /* 0x000000ffff0c7224 */ /* 0x000fc600078e0002 */
.L_x_1436:
        /* <DEDUP_REMOVED lines=18> */
.L_x_6744:
[----:B------:R-:W-:Y:S05]  /*7070*/  BRX R2 -0x7080                                                                                                                                                                                                                                                                                                                                                                                                                                                                               (*"BRANCH_TARGETS .L_x_6745,.L_x_6746,.L_x_6747"*) ;  /* 0xffff8f8002007949 */ /* 0x000fea000383ffff */
.L_x_1440:
        /* <DEDUP_REMOVED lines=32> */
.L_x_1445:
[----:B------:R-:W-:Y:S05]  /*7280*/  BSYNC B6 ;  /* 0x0000000000067941 */ /* 0x000fea0003800000 */
.L_x_1444:
[----:B-----5:R-:W-:Y:S02]  /*7290*/  FSET.BF.LE.FTZ.AND R35, R35, R0, PT ;  /* 0x000000002323720a */ /* 0x020fe40003813000 */
[C---:B------:R-:W-:Y:S02]  /*72a0*/  LEA R2, P0, R30.reuse, c[0x0][0x160], 0x1 ;  /* 0x000058001e027a11 */ /* 0x040fe400078008ff */
[----:B------:R-:W-:Y:S02]  /*72b0*/  F2FP.BF16.PACK_AB R35, RZ, R35 ;  /* 0x00000023ff23723e */ /* 0x000fe400000010ff */
[----:B------:R-:W-:-:S05]  /*72c0*/  LEA.HI.X R3, R30, c[0x0][0x164], RZ, 0x1, P0 ;  /* 0x000059001e037a11 */ /* 0x000fca00000f0cff */
[----:B------:R1:W-:Y:S04]  /*72d0*/  STG.E.U16 [R2.64], R35 ;  /* 0x0000002302007986 */ /* 0x0003e8000c101524 */
.L_x_1442:
[----:B------:R-:W-:Y:S05]  /*72e0*/  BSYNC B7 ;  /* 0x0000000000077941 */ /* 0x000fea0003800000 */
.L_x_1441:
        /* <DEDUP_REMOVED lines=25> */
.L_x_1447:
[----:B------:R-:W-:Y:S05]  /*7480*/  BSYNC B6 ;  /* 0x0000000000067941 */ /* 0x000fea0003800000 */
.L_x_1446:
[----:B-----5:R-:W-:Y:S02]  /*7490*/  FSET.BF.LE.FTZ.AND R34, R34, R3, PT ;  /* 0x000000032222720a */ /* 0x020fe40003813000 */
[C---:B------:R-:W-:Y:S02]  /*74a0*/  LEA R2, P0, R31.reuse, c[0x0][0x160], 0x1 ;  /* 0x000058001f027a11 */ /* 0x040fe400078008ff */
[----:B------:R-:W-:Y:S02]  /*74b0*/  F2FP.BF16.PACK_AB R34, RZ, R34 ;  /* 0x00000022ff22723e */ /* 0x000fe400000010ff */
[----:B------:R-:W-:-:S05]  /*74c0*/  LEA.HI.X R3, R31, c[0x0][0x164], RZ, 0x1, P0 ;  /* 0x000059001f037a11 */ /* 0x000fca00000f0cff */
[----:B------:R1:W-:Y:S04]  /*74d0*/  STG.E.U16 [R2.64], R34 ;  /* 0x0000002202007986 */ /* 0x0003e8000c101524 */
.L_x_6746:
[----:B------:R-:W2:Y:S01]  /*74e0*/  LDG.E R0, [R22.64] ;  /* 0x0000002416007981 */ /* 0x000ea2000c1e1900 */
[----:B------:R-:W-:Y:S01]  /*74f0*/  BSSY B6, `(.L_x_1448) ;  /* 0x0000018000067945 */ /* 0x000fe20003800000 */
[C---:B--2---:R-:W-:Y:S02]  /*7500*/  FSETP.GE.FTZ.AND P1, PT, R0.reuse, RZ, PT ;  /* 0x000000ff0000720b */ /* 0x044fe40003f36000 */
[----:B------:R-:W-:-:S13]  /*7510*/  FSETP.GTU.FTZ.AND P0, PT, R0, 1, PT ;  /* 0x3f8000000000780b */ /* 0x000fda0003f1c000 */
[----:B------:R-:W-:Y:S05]  /*7520*/  @!P0 BRA P1, `(.L_x_1449) ;  /* 0x0000014000008947 */ /* 0x000fea0000800000 */
[----:B-1----:R-:W-:Y:S01]  /*7530*/  MOV R2, 0x1a0 ;  /* 0x000001a000027802 */ /* 0x002fe20000000f00 */
        /* <DEDUP_REMOVED lines=19> */
.L_x_1449:
[----:B------:R-:W-:Y:S05]  /*7670*/  BSYNC B6 ;  /* 0x0000000000067941 */ /* 0x000fea0003800000 */
.L_x_1448:
[----:B-----5:R-:W-:Y:S02]  /*7680*/  FSET.BF.LE.FTZ.AND R33, R33, R0, PT ;  /* 0x000000002121720a */ /* 0x020fe40003813000 */
[C---:B-1----:R-:W-:Y:S02]  /*7690*/  LEA R2, P0, R28.reuse, c[0x0][0x160], 0x1 ;  /* 0x000058001c027a11 */ /* 0x042fe400078008ff */
[----:B------:R-:W-:Y:S02]  /*76a0*/  F2FP.BF16.PACK_AB R33, RZ, R33 ;  /* 0x00000021ff21723e */ /* 0x000fe400000010ff */
[----:B------:R-:W-:-:S05]  /*76b0*/  LEA.HI.X R3, R28, c[0x0][0x164], RZ, 0x1, P0 ;  /* 0x000059001c037a11 */ /* 0x000fca00000f0cff */
[----:B------:R1:W-:Y:S04]  /*76c0*/  STG.E.U16 [R2.64], R33 ;  /* 0x0000002102007986 */ /* 0x0003e8000c101524 */
.L_x_6745:
[----:B------:R-:W-:Y:S05]  /*76d0*/  BSYNC B8 ;  /* 0x0000000000087941 */ /* 0x000fea0003800000 */
.L_x_1439:
        /* <DEDUP_REMOVED lines=9> */
[----:B------:R-:W-:Y:S01]  /*7770*/  MOV R13, RZ ;  /* 0x000000ff000d7202 */ /* 0x000fe20000000f00 */
[----:B------:R-:W-:Y:S01]  /*7780*/  IMAD.MOV.U32 R6, RZ, RZ, c[0x4][0x178] ;  /* 0x01005e00ff067624 */ /* 0x000fe200078e00ff */
[----:B------:R-:W1:Y:S01]  /*7790*/  LDC.64 R2, c[0x4][R2] ;  /* 0x0100000002027b82 */ /* 0x000e620000000a00 */
[----:B------:R-:W-:Y:S02]  /*77a0*/  IMAD.MOV.U32 R7, RZ, RZ, c[0x4][0x17c] ;  /* 0x01005f00ff077624 */ /* 0x000fe400078e00ff */
[----:B------:R-:W-:Y:S02]  /*77b0*/  IMAD.MOV.U32 R10, RZ, RZ, c[0x4][0x88] ;  /* 0x01002200ff0a7624 */ /* 0x000fe400078e00ff */
[----:B------:R-:W-:-:S02]  /*77c0*/  IMAD.MOV.U32 R11, RZ, RZ, c[0x4][0x8c] ;  /* 0x01002300ff0b7624 */ /* 0x000fc400078e00ff */
        /* <DEDUP_REMOVED lines=10> */
.L_x_1451:
[----:B------:R-:W-:Y:S05]  /*7870*/  BSYNC B6 ;  /* 0x0000000000067941 */ /* 0x000fea0003800000 */
.L_x_1450:
[----:B-----5:R-:W-:Y:S02]  /*7880*/  FSET.BF.LE.FTZ.AND R32, R32, R3, PT ;  /* 0x000000032020720a */ /* 0x020fe40003813000 */
[C---:B------:R-:W-:Y:S02]  /*7890*/  LEA R2, P0, R29.reuse, c[0x0][0x160], 0x1 ;  /* 0x000058001d027a11 */ /* 0x040fe400078008ff */
[----:B------:R-:W-:Y:S02]  /*78a0*/  F2FP.BF16.PACK_AB R32, RZ, R32 ;  /* 0x00000020ff20723e */ /* 0x000fe400000010ff */
[----:B------:R-:W-:-:S05]  /*78b0*/  LEA.HI.X R3, R29, c[0x0][0x164], RZ, 0x1, P0 ;  /* 0x000059001d037a11 */ /* 0x000fca00000f0cff */
[----:B------:R1:W-:Y:S01]  /*78c0*/  STG.E.U16 [R2.64], R32 ;  /* 0x0000002002007986 */ /* 0x0003e2000c101524 */
[----:B------:R-:W-:Y:S05]  /*78d0*/  BRA `(.L_x_1443) ;  /* 0x0000001000007947 */ /* 0x000fea0003800000 */
.L_x_6747:
[----:B------:R-:W-:Y:S02]  /*78e0*/  BREAK B8 ;  /* 0x0000000000087942 */ /* 0x000fe40003800000 */
.L_x_1443:
[----:B------:R-:W-:Y:S05]  /*78f0*/  BSYNC B9 ;  /* 0x0000000000097941 */ /* 0x000fea0003800000 */
.L_x_1438:
[----:B------:R-:W-:-:S04]  /*7900*/  IMAD.MOV.U32 R0, RZ, RZ, c[0x0][0x0] ;  /* 0x00000000ff007624 */ /* 0x000fc800078e00ff */
[----:B------:R-:W-:-:S04]  /*7910*/  IMAD.SHL.U32 R0, R0, 0x4, RZ ;  /* 0x0000000400007824 */ /* 0x000fc800078e00ff */
[----:B------:R-:W-:-:S05]  /*7920*/  IMAD R27, R0, c[0x0][0xc], R27 ;  /* 0x00000300001b7a24 */ /* 0x000fca00078e021b */
[----:B------:R-:W-:-:S13]  /*7930*/  ISETP.GE.U32.AND P0, PT, R27, c[0x0][0x310], PT ;  /* 0x0000c4001b007a0c */ /* 0x000fda0003f06070 */
[----:B------:R-:W-:Y:S01]  /*7940*/  @P0 CALL.REL.NOINC `(.L_x_1452) ;  /* 0x0000001000000944 */ /* 0x000fe20003c00000 */
[----:B------:R-:W-:Y:S05]  /*7950*/  BRA `(.L_x_1453) ;  /* 0xffff873000007947 */ /* 0x000fea000383ffff */
.L_x_1452:
[----:B------:R-:W-:Y:S05]  /*7960*/  EXIT ;  /* 0x000000000000794d */ /* 0x000fea0003800000 */
.L_x_1454:
        /* <DEDUP_REMOVED lines=9> */
.L_x_7263:


//--------------------- .text._ZN2at4cuda57_GLOBAL__N__cd6b329d_24_DistributionBernoulli_cu_7537a20d21kernelPointwiseApply2IZNS_6native9templates4cuda28bernoulli_tensor_cuda_kernelIN3c108BFloat16EfEEvRKNS_10TensorBaseESB_NS_15PhiloxCudaStateEEUliRS8_SD_SD_SD_RKfSF_SF_SF_E_S8_SE_jLin1ELi2ELi4ELi512ELi2EEEvNS0_6detail10TensorInfoIT0_T2_EENSI_IT1_SK_EESK_T_ --------------------------
	.section	.text._ZN2at4cuda57_GLOBAL__N__cd6b329d_24_DistributionBernoulli_cu_7537a20d21kernelPointwiseApply2IZNS_6native9templates4cuda28bernoulli_tensor_cuda_kernelIN3c108BFloat16EfEEvRKNS_10TensorBaseESB_NS_15PhiloxCudaStateEEUliRS8_SD_SD_SD_RKfSF_SF_SF_E_S8_SE_jLin1ELi2ELi4ELi512ELi2EEEvNS0_6detail10TensorInfoIT0_T2_EENSI_IT1_SK_EESK_T_,"ax",@progbits
	.sectioninfo	@"SHI_REGISTERS=38"
	.align	128
.text._ZN2at4cuda57_GLOBAL__N__cd6b329d_24_DistributionBernoulli_cu_7537a20d21kernelPointwiseApply2IZNS_6native9templates4cuda28bernoulli_tensor_cuda_kernelIN3c108BFloat16EfEEvRKNS_10TensorBaseESB_NS_15PhiloxCudaStateEEUliRS8_SD_SD_SD_RKfSF_SF_SF_E_S8_SE_jLin1ELi2ELi4ELi512ELi2EEEvNS0_6detail10TensorInfoIT0_T2_EENSI_IT1_SK_EESK_T_:
        .type           _ZN2at4cuda57_GLOBAL__N__cd6b329d_24_DistributionBernoulli_cu_7537a20d21kernelPointwiseApply2IZNS_6native9templates4cuda28bernoulli_tensor_cuda_kernelIN3c108BFloat16EfEEvRKNS_10TensorBaseESB_NS_15PhiloxCudaStateEEUliRS8_SD_SD_SD_RKfSF_SF_SF_E_S8_SE_jLin1ELi2ELi4ELi512ELi2EEEvNS0_6detail10TensorInfoIT0_T2_EENSI_IT1_SK_EESK_T_,@function
        .size           _ZN2at4cuda57_GLOBAL__N__cd6b329d_24_DistributionBernoulli_cu_7537a20d21kernelPointwiseApply2IZNS_6native9templates4cuda28bernoulli_tensor_cuda_kernelIN3c108BFloat16EfEEvRKNS_10TensorBaseESB_NS_15PhiloxCudaStateEEUliRS8_SD_SD_SD_RKfSF_SF_SF_E_S8_SE_jLin1ELi2ELi4ELi512ELi2EEEvNS0_6detail10TensorInfoIT0_T2_EENSI_IT1_SK_EESK_T_,(.L_x_7264 - _ZN2at4cuda57_GLOBAL__N__cd6b329d_24_DistributionBernoulli_cu_7537a20d21kernelPointwiseApply2IZNS_6native9templates4cuda28bernoulli_tensor_cuda_kernelIN3c108BFloat16EfEEvRKNS_10TensorBaseESB_NS_15PhiloxCudaStateEEUliRS8_SD_SD_SD_RKfSF_SF_SF_E_S8_SE_jLin1ELi2ELi4ELi512ELi2EEEvNS0_6detail10TensorInfoIT0_T2_EENSI_IT1_SK_EESK_T_)
        .other          _ZN2at4cuda57_GLOBAL__N__cd6b329d_24_DistributionBernoulli_cu_7537a20d21kernelPointwiseApply2IZNS_6native9templates4cuda28bernoulli_tensor_cuda_kernelIN3c108BFloat16EfEEvRKNS_10TensorBaseESB_NS_15PhiloxCudaStateEEUliRS8_SD_SD_SD_RKfSF_SF_SF_E_S8_SE_jLin1ELi2ELi4ELi512ELi2EEEvNS0_6detail10TensorInfoIT0_T2_EENSI_IT1_SK_EESK_T_,@"STO_CUDA_ENTRY STV_DEFAULT"
_ZN2at4cuda57_GLOBAL__N__cd6b329d_24_DistributionBernoulli_cu_7537a20d21kernelPointwiseApply2IZNS_6native9templates4cuda28bernoulli_tensor_cuda_kernelIN3c108BFloat16EfEEvRKNS_10TensorBaseESB_NS_15PhiloxCudaStateEEUliRS8_SD_SD_SD_RKfSF_SF_SF_E_S8_SE_jLin1ELi2ELi4ELi512ELi2EEEvNS0_6detail10TensorInfoIT0_T2_EENSI_IT1_SK_EESK_T_:
        /* <DEDUP_REMOVED lines=9> */
.L_x_1492:
[----:B------:R-:W-:Y:S01]  /*0090*/  IADD3 R0, -R27, c[0x0][0x310], RZ ;  /* 0x0000c4001b007a10 */ /* 0x000fe20007ffe1ff */
[----:B------:R-:W-:Y:S01]  /*00a0*/  BSSY B0, `(.L_x_1455) ;  /* 0x00000e4000007945 */ /* 0x000fe20003800000 */
[----:B------:R-:W-:Y:S01]  /*00b0*/  CS2R R28, SRZ ;  /* 0x00000000001c7805 */ /* 0x000fe2000001ff00 */
[----:B0-----:R-:W-:Y:S01]  /*00c0*/  IMAD.MOV.U32 R24, RZ, RZ, RZ ;  /* 0x000000ffff187224 */ /* 0x001fe200078e00ff */
[----:B------:R-:W-:-:S13]  /*00d0*/  ISETP.GE.AND P0, PT, R0, 0x1, PT ;  /* 0x000000010000780c */ /* 0x000fda0003f06270 */
[----:B-1----:R-:W-:Y:S05]  /*00e0*/  @!P0 BRA `(.L_x_1456) ;  /* 0x00000df000008947 */ /* 0x002fea0003800000 */
[----:B------:R-:W-:Y:S02]  /*00f0*/  IMAD.MOV.U32 R2, RZ, RZ, c[0x0][0x230] ;  /* 0x00008c00ff027624 */ /* 0x000fe400078e00ff */
[----:B------:R-:W-:-:S03]  /*0100*/  IMAD.MOV.U32 R29, RZ, RZ, RZ ;  /* 0x000000ffff1d7224 */ /* 0x000fc600078e00ff */
        /* <DEDUP_REMOVED lines=11> */
[----:B------:R-:W-:Y:S01]  /*01c0*/  ISETP.GE.U32.AND P1, PT, R2, 0x3, PT ;  /* 0x000000030200780c */ /* 0x000fe20003f26070 */
[----:B------:R-:W-:Y:S01]  /*01d0*/  IMAD.MOV.U32 R2, RZ, RZ, R27 ;  /* 0x000000ffff027224 */ /* 0x000fe200078e001b */
[----:B------:R-:W-:-:S11]  /*01e0*/  ISETP.NE.AND P0, PT, R3, RZ, PT ;  /* 0x000000ff0300720c */ /* 0x000fd60003f05270 */
[----:B------:R-:W-:Y:S05]  /*01f0*/  @!P1 BRA `(.L_x_1458) ;  /* 0x0000068000009947 */ /* 0x000fea0003800000 */
[----:B------:R-:W-:Y:S01]  /*0200*/  BSSY B1, `(.L_x_1458) ;  /* 0x0000067000017945 */ /* 0x000fe20003800000 */
[----:B------:R-:W-:Y:S01]  /*0210*/  IMAD.IADD R5, R6, 0x1, -R3 ;  /* 0x0000000106057824 */ /* 0x000fe200078e0a03 */
[----:B------:R-:W-:Y:S01]  /*0220*/  MOV R2, R27 ;  /* 0x0000001b00027202 */ /* 0x000fe20000000f00 */
[----:B------:R-:W-:Y:S02]  /*0230*/  IMAD.MOV.U32 R29, RZ, RZ, RZ ;  /* 0x000000ffff1d7224 */ /* 0x000fe400078e00ff */
.L_x_1459:
        /* <DEDUP_REMOVED lines=12> */
[----:B------:R-:W-:-:S07]  /*0300*/  IADD3 R15, RZ, -R6, RZ ;  /* 0x80000006ff0f7210 */ /* 0x000fce0007ffe0ff */
[----:B0-----:R-:W0:Y:S08]  /*0310*/  MUFU.RCP R12, R12 ;  /* 0x0000000c000c7308 */ /* 0x001e300000001000 */
[----:B-1----:R-:W-:Y:S01]  /*0320*/  MUFU.RCP R14, R14 ;  /* 0x0000000e000e7308 */ /* 0x002fe20000001000 */
[----:B0-----:R-:W-:-:S07]  /*0330*/  IADD3 R10, R12, 0xffffffe, RZ ;  /* 0x0ffffffe0c0a7810 */ /* 0x001fce0007ffe0ff */
[----:B------:R0:W1:Y:S02]  /*0340*/  F2I.FTZ.U32.TRUNC.NTZ R11, R10 ;  /* 0x0000000a000b7305 */ /* 0x000064000021f000 */
[----:B0-----:R-:W-:Y:S02]  /*0350*/  IMAD.MOV.U32 R10, RZ, RZ, RZ ;  /* 0x000000ffff0a7224 */ /* 0x001fe400078e00ff */
[----:B-1----:R-:W-:-:S04]  /*0360*/  IMAD R13, R13, R11, RZ ;  /* 0x0000000b0d0d7224 */ /* 0x002fc800078e02ff */
[----:B------:R-:W-:-:S06]  /*0370*/  IMAD.HI.U32 R11, R11, R13, R10 ;  /* 0x0000000d0b0b7227 */ /* 0x000fcc00078e000a */
[----:B------:R-:W-:-:S04]  /*0380*/  IMAD.HI.U32 R11, R11, R2, RZ ;  /* 0x000000020b0b7227 */ /* 0x000fc800078e00ff */
[----:B------:R-:W-:-:S04]  /*0390*/  IMAD.MOV R12, RZ, RZ, -R11 ;  /* 0x000000ffff0c7224 */ /* 0x000fc800078e0a0b */
[----:B------:R-:W-:Y:S01]  /*03a0*/  IMAD R10, R9, R12, R2 ;  /* 0x0000000c090a7224 */ /* 0x000fe200078e0202 */
[----:B------:R-:W-:Y:S02]  /*03b0*/  IADD3 R12, R14, 0xffffffe, RZ ;  /* 0x0ffffffe0e0c7810 */ /* 0x000fe40007ffe0ff */
[----:B--2---:R-:W0:Y:S02]  /*03c0*/  I2F.U32.RP R14, R8 ;  /* 0x00000008000e7306 */ /* 0x004e240000209000 */
[----:B------:R-:W-:-:S06]  /*03d0*/  ISETP.GE.U32.AND P1, PT, R10, R9, PT ;  /* 0x000000090a00720c */ /* 0x000fcc0003f26070 */
[----:B------:R1:W2:Y:S07]  /*03e0*/  F2I.FTZ.U32.TRUNC.NTZ R13, R12 ;  /* 0x0000000c000d7305 */ /* 0x0002ae000021f000 */
[----:B------:R-:W-:Y:S01]  /*03f0*/  @P1 IMAD.IADD R10, R10, 0x1, -R9 ;  /* 0x000000010a0a1824 */ /* 0x000fe200078e0a09 */
[----:B------:R-:W-:Y:S01]  /*0400*/  @P1 IADD3 R11, R11, 0x1, RZ ;  /* 0x000000010b0b1810 */ /* 0x000fe20007ffe0ff */
[----:B-1----:R-:W-:Y:S01]  /*0410*/  IMAD.MOV.U32 R12, RZ, RZ, RZ ;  /* 0x000000ffff0c7224 */ /* 0x002fe200078e00ff */
[----:B0-----:R-:W0:Y:S02]  /*0420*/  MUFU.RCP R14, R14 ;  /* 0x0000000e000e7308 */ /* 0x001e240000001000 */
[----:B------:R-:W-:-:S02]  /*0430*/  ISETP.GE.U32.AND P2, PT, R10, R9, PT ;  /* 0x000000090a00720c */ /* 0x000fc40003f46070 */
[----:B------:R-:W1:Y:S01]  /*0440*/  LDC R10, c[0x0][R7+0x15c] ;  /* 0x00005700070a7b82 */ /* 0x000e620000000800 */
[----:B--2---:R-:W-:-:S04]  /*0450*/  IMAD R15, R15, R13, RZ ;  /* 0x0000000d0f0f7224 */ /* 0x004fc800078e02ff */
[----:B------:R-:W-:-:S06]  /*0460*/  IMAD.HI.U32 R12, R13, R15, R12 ;  /* 0x0000000f0d0c7227 */ /* 0x000fcc00078e000c */
[----:B------:R-:W-:Y:S02]  /*0470*/  @P2 IADD3 R11, R11, 0x1, RZ ;  /* 0x000000010b0b2810 */ /* 0x000fe40007ffe0ff */
[----:B------:R-:W-:Y:S02]  /*0480*/  @!P3 LOP3.LUT R11, RZ, R9, RZ, 0x33, !PT ;  /* 0x00000009ff0bb212 */ /* 0x000fe400078e33ff */
[----:B------:R-:W-:-:S03]  /*0490*/  ISETP.NE.U32.AND P3, PT, R6, RZ, PT ;  /* 0x000000ff0600720c */ /* 0x000fc60003f65070 */
[----:B------:R-:W-:Y:S01]  /*04a0*/  IMAD.HI.U32 R15, R12, R11, RZ ;  /* 0x0000000b0c0f7227 */ /* 0x000fe200078e00ff */
[----:B0-----:R-:W-:-:S03]  /*04b0*/  IADD3 R12, R14, 0xffffffe, RZ ;  /* 0x0ffffffe0e0c7810 */ /* 0x001fc60007ffe0ff */
[----:B------:R-:W-:Y:S01]  /*04c0*/  IMAD.MOV R17, RZ, RZ, -R15 ;  /* 0x000000ffff117224 */ /* 0x000fe200078e0a0f */
[----:B------:R0:W2:Y:S03]  /*04d0*/  F2I.FTZ.U32.TRUNC.NTZ R13, R12 ;  /* 0x0000000c000d7305 */ /* 0x0000a6000021f000 */
[----:B------:R-:W-:-:S05]  /*04e0*/  IMAD R17, R6, R17, R11 ;  /* 0x0000001106117224 */ /* 0x000fca00078e020b */
[----:B------:R-:W-:Y:S01]  /*04f0*/  ISETP.GE.U32.AND P1, PT, R17, R6, PT ;  /* 0x000000061100720c */ /* 0x000fe20003f26070 */
[----:B0-----:R-:W-:-:S12]  /*0500*/  IMAD.MOV.U32 R12, RZ, RZ, RZ ;  /* 0x000000ffff0c7224 */ /* 0x001fd800078e00ff */
[----:B------:R-:W-:Y:S01]  /*0510*/  @P1 IMAD.IADD R17, R17, 0x1, -R6 ;  /* 0x0000000111111824 */ /* 0x000fe200078e0a06 */
[----:B------:R-:W-:Y:S01]  /*0520*/  @P1 IADD3 R15, R15, 0x1, RZ ;  /* 0x000000010f0f1810 */ /* 0x000fe20007ffe0ff */
[----:B-1----:R-:W0:Y:S03]  /*0530*/  I2F.U32.RP R14, R10 ;  /* 0x0000000a000e7306 */ /* 0x002e260000209000 */
[----:B------:R-:W-:Y:S01]  /*0540*/  ISETP.GE.U32.AND P2, PT, R17, R6, PT ;  /* 0x000000061100720c */ /* 0x000fe20003f46070 */
[----:B------:R-:W-:-:S04]  /*0550*/  IMAD.MOV R17, RZ, RZ, -R8 ;  /* 0x000000ffff117224 */ /* 0x000fc800078e0a08 */
[----:B--2---:R-:W-:-:S04]  /*0560*/  IMAD R17, R17, R13, RZ ;  /* 0x0000000d11117224 */ /* 0x004fc800078e02ff */
[----:B------:R-:W-:-:S04]  /*0570*/  IMAD.HI.U32 R12, R13, R17, R12 ;  /* 0x000000110d0c7227 */ /* 0x000fc800078e000c */
[----:B------:R-:W-:Y:S02]  /*0580*/  @P2 IADD3 R15, R15, 0x1, RZ ;  /* 0x000000010f0f2810 */ /* 0x000fe40007ffe0ff */
[----:B------:R-:W-:Y:S01]  /*0590*/  @!P3 LOP3.LUT R15, RZ, R6, RZ, 0x33, !PT ;  /* 0x00000006ff0fb212 */ /* 0x000fe200078e33ff */
[----:B0-----:R-:W0:Y:S01]  /*05a0*/  MUFU.RCP R14, R14 ;  /* 0x0000000e000e7308 */ /* 0x001e220000001000 */
[----:B------:R-:W-:-:S03]  /*05b0*/  ISETP.NE.U32.AND P3, PT, R8, RZ, PT ;  /* 0x000000ff0800720c */ /* 0x000fc60003f65070 */
[----:B------:R-:W-:-:S05]  /*05c0*/  IMAD.HI.U32 R17, R12, R15, RZ ;  /* 0x0000000f0c117227 */ /* 0x000fca00078e00ff */
[----:B------:R-:W-:-:S05]  /*05d0*/  IADD3 R19, -R17, RZ, RZ ;  /* 0x000000ff11137210 */ /* 0x000fca0007ffe1ff */
[----:B------:R-:W-:Y:S01]  /*05e0*/  IMAD R19, R8, R19, R15 ;  /* 0x0000001308137224 */ /* 0x000fe200078e020f */
[----:B0-----:R-:W-:-:S04]  /*05f0*/  IADD3 R12, R14, 0xffffffe, RZ ;  /* 0x0ffffffe0e0c7810 */ /* 0x001fc80007ffe0ff */
[----:B------:R-:W-:Y:S01]  /*0600*/  ISETP.GE.U32.AND P1, PT, R19, R8, PT ;  /* 0x000000081300720c */ /* 0x000fe20003f26070 */
[----:B------:R0:W1:Y:S02]  /*0610*/  F2I.FTZ.U32.TRUNC.NTZ R13, R12 ;  /* 0x0000000c000d7305 */ /* 0x000064000021f000 */
[----:B0-----:R-:W-:-:S10]  /*0620*/  IMAD.MOV.U32 R12, RZ, RZ, RZ ;  /* 0x000000ffff0c7224 */ /* 0x001fd400078e00ff */
        /* <DEDUP_REMOVED lines=31> */
[----:B--2---:R-:W-:Y:S02]  /*0820*/  IMAD R2, R15, R14, R2 ;  /* 0x0000000e0f027224 */ /* 0x004fe400078e0202 */
[----:B------:R-:W-:-:S04]  /*0830*/  IMAD R17, R10, R6, R17 ;  /* 0x000000060a117224 */ /* 0x000fc800078e0211 */
[----:B---3--:R-:W-:Y:S02]  /*0840*/  IMAD R29, R17, R18, R2 ;  /* 0x00000012111d7224 */ /* 0x008fe400078e0202 */
[----:B------:R-:W-:Y:S01]  /*0850*/  IMAD.MOV.U32 R2, RZ, RZ, R16 ;  /* 0x000000ffff027224 */ /* 0x000fe200078e0010 */
[----:B------:R-:W-:Y:S05]  /*0860*/  @P1 BRA `(.L_x_1459) ;  /* 0xfffff9d000001947 */ /* 0x000fea000383ffff */
[----:B------:R-:W-:Y:S05]  /*0870*/  BSYNC B1 ;  /* 0x0000000000017941 */ /* 0x000fea0003800000 */
.L_x_1458:
        /* <DEDUP_REMOVED lines=79> */
.L_x_1457:
        /* <DEDUP_REMOVED lines=23> */
.L_x_1456:
[----:B------:R-:W-:Y:S05]  /*0ee0*/  BSYNC B0 ;  /* 0x0000000000007941 */ /* 0x000fea0003800000 */
.L_x_1455:
[----:B------:R-:W-:Y:S01]  /*0ef0*/  IMNMX R0, R0, 0x4, PT ;  /* 0x0000000400007817 */ /* 0x000fe20003800200 */
[----:B------:R-:W-:Y:S01]  /*0f00*/  BSSY B0, `(.L_x_1460) ;  /* 0x00000e3000007945 */ /* 0x000fe20003800000 */
[----:B------:R-:W-:Y:S02]  /*0f10*/  IMAD.MOV.U32 R22, RZ, RZ, RZ ;  /* 0x000000ffff167224 */ /* 0x000fe400078e00ff */
[----:B------:R-:W-:-:S13]  /*0f20*/  ISETP.GE.AND P0, PT, R0, 0x2, PT ;  /* 0x000000020000780c */ /* 0x000fda0003f06270 */
[----:B------:R-:W-:Y:S05]  /*0f30*/  @!P0 BRA `(.L_x_1461) ;  /* 0x00000df000008947 */ /* 0x000fea0003800000 */
[----:B------:R-:W-:Y:S01]  /*0f40*/  IMAD.MOV.U32 R2, RZ, RZ, c[0x0][0x230] ;  /* 0x00008c00ff027624 */ /* 0x000fe200078e00ff */
[----:B------:R-:W-:Y:S01]  /*0f50*/  IADD3 R4, R27, 0x1, RZ ;  /* 0x000000011b047810 */ /* 0x000fe20007ffe0ff */
[----:B------:R-:W-:-:S03]  /*0f60*/  HFMA2.MMA R28, -RZ, RZ, 0, 0 ;  /* 0x00000000ff1c7435 */ /* 0x000fc600000001ff */
        /* <DEDUP_REMOVED lines=17> */
[----:B------:R-:W-:Y:S01]  /*1080*/  MOV R28, RZ ;  /* 0x000000ff001c7202 */ /* 0x000fe20000000f00 */
[----:B------:R-:W-:Y:S02]  /*1090*/  IMAD.MOV.U32 R5, RZ, RZ, R4 ;  /* 0x000000ffff057224 */ /* 0x000fe400078e0004 */
.L_x_1464:
        /* <DEDUP_REMOVED lines=100> */
.L_x_1463:
        /* <DEDUP_REMOVED lines=78> */
.L_x_1462:
        /* <DEDUP_REMOVED lines=23> */
.L_x_1461:
[----:B------:R-:W-:Y:S05]  /*1d30*/  BSYNC B0 ;  /* 0x0000000000007941 */ /* 0x000fea0003800000 */
.L_x_1460:
[----:B------:R-:W-:Y:S01]  /*1d40*/  ISETP.GE.AND P0, PT, R0, 0x3, PT ;  /* 0x000000030000780c */ /* 0x000fe20003f06270 */
[----:B------:R-:W-:Y:S01]  /*1d50*/  BSSY B0, `(.L_x_1465) ;  /* 0x00000e3000007945 */ /* 0x000fe20003800000 */
[----:B------:R-:W-:Y:S01]  /*1d60*/  HFMA2.MMA R16, -RZ, RZ, 0, 0 ;  /* 0x00000000ff107435 */ /* 0x000fe200000001ff */
[----:B------:R-:W-:-:S10]  /*1d70*/  CS2R R30, SRZ ;  /* 0x00000000001e7805 */ /* 0x000fd4000001ff00 */
        /* <DEDUP_REMOVED lines=9> */
[----:B------:R-:W-:Y:S01]  /*1e10*/  MOV R31, RZ ;  /* 0x000000ff001f7202 */ /* 0x000fe20000000f00 */
        /* <DEDUP_REMOVED lines=13> */
.L_x_1469:
        /* <DEDUP_REMOVED lines=30> */
[----:B------:R-:W-:Y:S02]  /*20d0*/  ISETP.GE.U32.AND P2, PT, R2, R9, PT ;  /* 0x000000090200720c */ /* 0x000fe40003f46070 */
[----:B------:R-:W-:-:S05]  /*20e0*/  IADD3 R2, RZ, -R10, RZ ;  /* 0x8000000aff027210 */ /* 0x000fca0007ffe0ff */
[----:B0-----:R-:W-:Y:S02]  /*20f0*/  IMAD R15, R2, R3, RZ ;  /* 0x00000003020f7224 */ /* 0x001fe400078e02ff */
[----:B------:R-:W-:-:S04]  /*2100*/  IMAD.MOV.U32 R2, RZ, RZ, RZ ;  /* 0x000000ffff027224 */ /* 0x000fc800078e00ff */
[----:B------:R-:W-:Y:S01]  /*2110*/  @P2 IADD3 R13, R13, 0x1, RZ ;  /* 0x000000010d0d2810 */ /* 0x000fe20007ffe0ff */
[----:B------:R-:W-:Y:S01]  /*2120*/  IMAD.HI.U32 R2, R3, R15, R2 ;  /* 0x0000000f03027227 */ /* 0x000fe200078e0002 */
[----:B------:R-:W-:Y:S02]  /*2130*/  @!P3 LOP3.LUT R13, RZ, R9, RZ, 0x33, !PT ;  /* 0x00000009ff0db212 */ /* 0x000fe400078e33ff */
[----:B------:R-:W-:-:S03]  /*2140*/  ISETP.NE.U32.AND P3, PT, R10, RZ, PT ;  /* 0x000000ff0a00720c */ /* 0x000fc60003f65070 */
[----:B------:R-:W-:Y:S01]  /*2150*/  IMAD.HI.U32 R15, R2, R13, RZ ;  /* 0x0000000d020f7227 */ /* 0x000fe200078e00ff */
[----:B------:R-:W-:Y:S02]  /*2160*/  IADD3 R2, R16, 0xffffffe, RZ ;  /* 0x0ffffffe10027810 */ /* 0x000fe40007ffe0ff */
[----:B-1----:R-:W0:Y:S01]  /*2170*/  I2F.U32.RP R16, R14 ;  /* 0x0000000e00107306 */ /* 0x002e220000209000 */
[----:B------:R-:W-:Y:S02]  /*2180*/  IMAD.MOV R17, RZ, RZ, -R15 ;  /* 0x000000ffff117224 */ /* 0x000fe400078e0a0f */
[--C-:B------:R-:W-:Y:S02]  /*2190*/  IMAD.MOV R20, RZ, RZ, -R13.reuse ;  /* 0x000000ffff147224 */ /* 0x100fe400078e0a0d */
[----:B------:R-:W-:Y:S02]  /*21a0*/  IMAD R17, R10, R17, R13 ;  /* 0x000000110a117224 */ /* 0x000fe400078e020d */
[----:B------:R-:W-:Y:S01]  /*21b0*/  IMAD R6, R9, R20, R6 ;  /* 0x0000001409067224 */ /* 0x000fe200078e0206 */
[----:B------:R1:W2:Y:S02]  /*21c0*/  F2I.FTZ.U32.TRUNC.NTZ R3, R2 ;  /* 0x0000000200037305 */ /* 0x0002a4000021f000 */
[----:B------:R-:W-:Y:S01]  /*21d0*/  ISETP.GE.U32.AND P1, PT, R17, R10, PT ;  /* 0x0000000a1100720c */ /* 0x000fe20003f26070 */
[----:B---3--:R-:W-:-:S05]  /*21e0*/  IMAD R6, R6, R18, R31 ;  /* 0x0000001206067224 */ /* 0x008fca00078e021f */
[----:B0-----:R-:W0:Y:S01]  /*21f0*/  MUFU.RCP R16, R16 ;  /* 0x0000001000107308 */ /* 0x001e220000001000 */
[----:B-1----:R-:W-:-:S06]  /*2200*/  HFMA2.MMA R2, -RZ, RZ, 0, 0 ;  /* 0x00000000ff027435 */ /* 0x002fcc00000001ff */
        /* <DEDUP_REMOVED lines=12> */
[----:B------:R0:W1:Y:S01]  /*22d0*/  F2I.FTZ.U32.TRUNC.NTZ R3, R2 ;  /* 0x0000000200037305 */ /* 0x000062000021f000 */
[--C-:B------:R-:W-:Y:S02]  /*22e0*/  IMAD.MOV R9, RZ, RZ, -R15.reuse ;  /* 0x000000ffff097224 */ /* 0x100fe400078e0a0f */
[----:B------:R-:W-:Y:S02]  /*22f0*/  IMAD R19, R12, R19, R15 ;  /* 0x000000130c137224 */ /* 0x000fe400078e020f */
[----:B------:R-:W-:-:S03]  /*2300*/  IMAD R13, R10, R9, R13 ;  /* 0x000000090a0d7224 */ /* 0x000fc600078e020d */
        /* <DEDUP_REMOVED lines=14> */
[----:B------:R-:W-:Y:S01]  /*23f0*/  IMAD.MOV R9, RZ, RZ, -R17 ;  /* 0x000000ffff097224 */ /* 0x000fe200078e0a11 */
[----:B------:R-:W-:Y:S02]  /*2400*/  IADD3 R21, -R2, RZ, RZ ;  /* 0x000000ff02157210 */ /* 0x000fe40007ffe1ff */
[----:B------:R-:W2:Y:S01]  /*2410*/  LDC R16, c[0x0][R11+0x1c4] ;  /* 0x000071000b107b82 */ /* 0x000ea20000000800 */
[----:B------:R-:W-:Y:S02]  /*2420*/  IMAD R12, R12, R9, R15 ;  /* 0x000000090c0c7224 */ /* 0x000fe400078e020f */
[----:B------:R-:W-:-:S05]  /*2430*/  IMAD R21, R14, R21, R17 ;  /* 0x000000150e157224 */ /* 0x000fca00078e0211 */
[----:B------:R-:W-:-:S13]  /*2440*/  ISETP.GE.U32.AND P1, PT, R21, R14, PT ;  /* 0x0000000e1500720c */ /* 0x000fda0003f26070 */
[----:B------:R-:W-:Y:S01]  /*2450*/  @P1 IMAD.IADD R21, R21, 0x1, -R14 ;  /* 0x0000000115151824 */ /* 0x000fe200078e0a0e */
[----:B------:R-:W-:Y:S02]  /*2460*/  @P1 IADD3 R2, R2, 0x1, RZ ;  /* 0x0000000102021810 */ /* 0x000fe40007ffe0ff */
[----:B------:R-:W-:Y:S02]  /*2470*/  ISETP.NE.AND P1, PT, R8, RZ, PT ;  /* 0x000000ff0800720c */ /* 0x000fe40003f25270 */
[----:B------:R-:W-:Y:S01]  /*2480*/  ISETP.GE.U32.AND P2, PT, R21, R14, PT ;  /* 0x0000000e1500720c */ /* 0x000fe20003f46070 */
[----:B0-----:R-:W-:-:S12]  /*2490*/  IMAD R13, R13, R19, R6 ;  /* 0x000000130d0d7224 */ /* 0x001fd800078e0206 */
[----:B------:R-:W-:Y:S02]  /*24a0*/  @P2 IADD3 R2, R2, 0x1, RZ ;  /* 0x0000000102022810 */ /* 0x000fe40007ffe0ff */
[----:B------:R-:W-:-:S04]  /*24b0*/  @!P3 LOP3.LUT R2, RZ, R14, RZ, 0x33, !PT ;  /* 0x0000000eff02b212 */ /* 0x000fc800078e33ff */
[----:B------:R-:W-:Y:S01]  /*24c0*/  IADD3 R6, -R2, RZ, RZ ;  /* 0x000000ff02067210 */ /* 0x000fe20007ffe1ff */
[----:B--2---:R-:W-:-:S04]  /*24d0*/  IMAD R12, R12, R16, R13 ;  /* 0x000000100c0c7224 */ /* 0x004fc800078e020d */
[----:B------:R-:W-:Y:S02]  /*24e0*/  IMAD R14, R14, R6, R17 ;  /* 0x000000060e0e7224 */ /* 0x000fe400078e0211 */
[----:B------:R-:W-:Y:S02]  /*24f0*/  IMAD.MOV.U32 R6, RZ, RZ, R2 ;  /* 0x000000ffff067224 */ /* 0x000fe400078e0002 */
[----:B-1----:R-:W-:Y:S01]  /*2500*/  IMAD R31, R14, R3, R12 ;  /* 0x000000030e1f7224 */ /* 0x002fe200078e020c */
[----:B------:R-:W-:Y:S05]  /*2510*/  @P1 BRA `(.L_x_1469) ;  /* 0xfffff9d000001947 */ /* 0x000fea000383ffff */
[----:B------:R-:W-:Y:S05]  /*2520*/  BSYNC B1 ;  /* 0x0000000000017941 */ /* 0x000fea0003800000 */
.L_x_1468:
        /* <DEDUP_REMOVED lines=78> */
.L_x_1467:
        /* <DEDUP_REMOVED lines=23> */
.L_x_1466:
[----:B------:R-:W-:Y:S05]  /*2b80*/  BSYNC B0 ;  /* 0x0000000000007941 */ /* 0x000fea0003800000 */
.L_x_1465:
[----:B------:R-:W-:Y:S01]  /*2b90*/  ISETP.GE.AND P0, PT, R0, 0x4, PT ;  /* 0x000000040000780c */ /* 0x000fe20003f06270 */
[----:B------:R-:W-:Y:S01]  /*2ba0*/  BSSY B0, `(.L_x_1470) ;  /* 0x00000e2000007945 */ /* 0x000fe20003800000 */
[----:B------:R-:W-:-:S11]  /*2bb0*/  IMAD.MOV.U32 R18, RZ, RZ, RZ ;  /* 0x000000ffff127224 */ /* 0x000fd600078e00ff */
[----:B------:R-:W-:Y:S05]  /*2bc0*/  @!P0 BRA `(.L_x_1471) ;  /* 0x00000df000008947 */ /* 0x000fea0003800000 */
[----:B------:R-:W-:Y:S01]  /*2bd0*/  MOV R2, c[0x0][0x230] ;  /* 0x00008c0000027a02 */ /* 0x000fe20000000f00 */
[----:B------:R-:W-:Y:S01]  /*2be0*/  IMAD.MOV.U32 R30, RZ, RZ, RZ ;  /* 0x000000ffff1e7224 */ /* 0x000fe200078e00ff */
[----:B------:R-:W-:Y:S02]  /*2bf0*/  IADD3 R4, R27, 0x3, RZ ;  /* 0x000000031b047810 */ /* 0x000fe40007ffe0ff */
[----:B------:R-:W-:-:S03]  /*2c00*/  ISETP.GE.AND P0, PT, R2, 0x2, PT ;  /* 0x000000020200780c */ /* 0x000fc60003f06270 */
[----:B------:R-:W-:-:S10]  /*2c10*/  IMAD.MOV.U32 R7, RZ, RZ, R4 ;  /* 0x000000ffff077224 */ /* 0x000fd400078e0004 */
        /* <DEDUP_REMOVED lines=17> */
.L_x_1474:
        /* <DEDUP_REMOVED lines=25> */
[C---:B------:R-:W-:Y:S01]  /*2ec0*/  ISETP.GE.U32.AND P1, PT, R13.reuse, R10, PT ;  /* 0x0000000a0d00720c */ /* 0x040fe20003f26070 */
[----:B-1----:R-:W-:Y:S01]  /*2ed0*/  HFMA2.MMA R2, -RZ, RZ, 0, 0 ;  /* 0x00000000ff027435 */ /* 0x002fe200000001ff */
[----:B0-----:R-:W0:Y:S11]  /*2ee0*/  MUFU.RCP R17, R17 ;  /* 0x0000001100117308 */ /* 0x001e360000001000 */
        /* <DEDUP_REMOVED lines=18> */
[----:B------:R-:W-:Y:S01]  /*3010*/  @P1 IMAD.IADD R2, R2, 0x1, -R9 ;  /* 0x0000000102021824 */ /* 0x000fe200078e0a09 */
[----:B------:R-:W-:-:S04]  /*3020*/  @P1 IADD3 R15, R15, 0x1, RZ ;  /* 0x000000010f0f1810 */ /* 0x000fc80007ffe0ff */
        /* <DEDUP_REMOVED lines=9> */
[----:B------:R-:W-:Y:S01]  /*30c0*/  IMAD.HI.U32 R18, R2, R15, RZ ;  /* 0x0000000f02127227 */ /* 0x000fe200078e00ff */
[----:B0-----:R-:W0:Y:S04]  /*30d0*/  MUFU.RCP R19, R19 ;  /* 0x0000001300137308 */ /* 0x001e280000001000 */
[----:B------:R-:W-:Y:S01]  /*30e0*/  IADD3 R17, -R18, RZ, RZ ;  /* 0x000000ff12117210 */ /* 0x000fe20007ffe1ff */
[----:B------:R-:W-:-:S04]  /*30f0*/  IMAD.MOV R10, RZ, RZ, -R15 ;  /* 0x000000ffff0a7224 */ /* 0x000fc800078e0a0f */
[----:B------:R-:W-:Y:S02]  /*3100*/  IMAD R17, R12, R17, R15 ;  /* 0x000000110c117224 */ /* 0x000fe400078e020f */
[----:B------:R-:W-:-:S03]  /*3110*/  IMAD R14, R9, R10, R14 ;  /* 0x0000000a090e7224 */ /* 0x000fc600078e020e */
[----:B------:R-:W-:Y:S02]  /*3120*/  ISETP.GE.U32.AND P1, PT, R17, R12, PT ;  /* 0x0000000c1100720c */ /* 0x000fe40003f26070 */
[----:B0-----:R-:W-:Y:S02]  /*3130*/  IADD3 R2, R19, 0xffffffe, RZ ;  /* 0x0ffffffe13027810 */ /* 0x001fe40007ffe0ff */
[----:B------:R-:W0:Y:S02]  /*3140*/  LDC R19, c[0x0][R11+0x1cc] ;  /* 0x000073000b137b82 */ /* 0x000e240000000800 */
[----:B------:R1:W2:Y:S07]  /*3150*/  F2I.FTZ.U32.TRUNC.NTZ R3, R2 ;  /* 0x0000000200037305 */ /* 0x0002ae000021f000 */
[----:B------:R-:W-:Y:S01]  /*3160*/  @P1 IMAD.IADD R17, R17, 0x1, -R12 ;  /* 0x0000000111111824 */ /* 0x000fe200078e0a0c */
[----:B------:R-:W-:-:S04]  /*3170*/  @P1 IADD3 R18, R18, 0x1, RZ ;  /* 0x0000000112121810 */ /* 0x000fc80007ffe0ff */
[----:B------:R-:W-:Y:S01]  /*3180*/  ISETP.GE.U32.AND P2, PT, R17, R12, PT ;  /* 0x0000000c1100720c */ /* 0x000fe20003f46070 */
[----:B------:R-:W-:Y:S02]  /*3190*/  IMAD.MOV R17, RZ, RZ, -R13 ;  /* 0x000000ffff117224 */ /* 0x000fe400078e0a0d */
[----:B-1----:R-:W-:Y:S02]  /*31a0*/  IMAD.MOV.U32 R2, RZ, RZ, RZ ;  /* 0x000000ffff027224 */ /* 0x002fe400078e00ff */
[----:B--2---:R-:W-:-:S04]  /*31b0*/  IMAD R17, R17, R3, RZ ;  /* 0x0000000311117224 */ /* 0x004fc800078e02ff */
[----:B------:R-:W-:-:S04]  /*31c0*/  IMAD.HI.U32 R3, R3, R17, R2 ;  /* 0x0000001103037227 */ /* 0x000fc800078e0002 */
[----:B------:R-:W-:Y:S01]  /*31d0*/  @P2 IADD3 R18, R18, 0x1, RZ ;  /* 0x0000000112122810 */ /* 0x000fe20007ffe0ff */
[----:B------:R-:W1:Y:S01]  /*31e0*/  LDC R17, c[0x0][R11+0x1c4] ;  /* 0x000071000b117b82 */ /* 0x000e620000000800 */
[----:B------:R-:W-:Y:S02]  /*31f0*/  @!P3 LOP3.LUT R18, RZ, R12, RZ, 0x33, !PT ;  /* 0x0000000cff12b212 */ /* 0x000fe400078e33ff */
[----:B------:R-:W-:-:S03]  /*3200*/  ISETP.NE.U32.AND P3, PT, R13, RZ, PT ;  /* 0x000000ff0d00720c */ /* 0x000fc60003f65070 */
[----:B------:R-:W-:Y:S02]  /*3210*/  IMAD.HI.U32 R2, R3, R18, RZ ;  /* 0x0000001203027227 */ /* 0x000fe400078e00ff */
[----:B------:R-:W2:Y:S02]  /*3220*/  LDC R3, c[0x0][R11+0x1c0] ;  /* 0x000070000b037b82 */ /* 0x000ea40000000800 */
[----:B------:R-:W-:Y:S02]  /*3230*/  IMAD.MOV R32, RZ, RZ, -R2 ;  /* 0x000000ffff207224 */ /* 0x000fe400078e0a02 */
        /* <DEDUP_REMOVED lines=9> */
[----:B------:R-:W-:Y:S01]  /*32d0*/  ISETP.NE.AND P1, PT, R6, RZ, PT ;  /* 0x000000ff0600720c */ /* 0x000fe20003f25270 */
[----:B-1----:R-:W-:-:S10]  /*32e0*/  IMAD R12, R12, R17, R14 ;  /* 0x000000110c0c7224 */ /* 0x002fd400078e020e */
[----:B------:R-:W-:Y:S02]  /*32f0*/  @P2 IADD3 R2, R2, 0x1, RZ ;  /* 0x0000000102022810 */ /* 0x000fe40007ffe0ff */
[----:B------:R-:W-:-:S05]  /*3300*/  @!P3 LOP3.LUT R2, RZ, R13, RZ, 0x33, !PT ;  /* 0x0000000dff02b212 */ /* 0x000fca00078e33ff */
[----:B------:R-:W-:-:S04]  /*3310*/  IMAD.MOV R7, RZ, RZ, -R2 ;  /* 0x000000ffff077224 */ /* 0x000fc800078e0a02 */
[----:B------:R-:W-:Y:S01]  /*3320*/  IMAD R13, R13, R7, R18 ;  /* 0x000000070d0d7224 */ /* 0x000fe200078e0212 */
[----:B------:R-:W-:-:S03]  /*3330*/  MOV R7, R2 ;  /* 0x0000000200077202 */ /* 0x000fc60000000f00 */
[----:B--2---:R-:W-:Y:S01]  /*3340*/  IMAD R30, R13, R3, R12 ;  /* 0x000000030d1e7224 */ /* 0x004fe200078e020c */
[----:B------:R-:W-:Y:S05]  /*3350*/  @P1 BRA `(.L_x_1474) ;  /* 0xfffff9d000001947 */ /* 0x000fea000383ffff */
[----:B------:R-:W-:Y:S05]  /*3360*/  BSYNC B1 ;  /* 0x0000000000017941 */ /* 0x000fea0003800000 */
.L_x_1473:
        /* <DEDUP_REMOVED lines=78> */
.L_x_1472:
[----:B------:R-:W0:Y:S01]  /*3850*/  I2F.U32.RP R5, c[0x0][0x244] ;  /* 0x0000910000057b06 */ /* 0x000e220000209000 */
[----:B------:R-:W-:Y:S01]  /*3860*/  HFMA2.MMA R2, -RZ, RZ, 0, 0 ;  /* 0x00000000ff027435 */ /* 0x000fe200000001ff */
        /* <DEDUP_REMOVED lines=21> */
.L_x_1471:
[----:B------:R-:W-:Y:S05]  /*39c0*/  BSYNC B0 ;  /* 0x0000000000007941 */ /* 0x000fea0003800000 */
.L_x_1470:
        /* <DEDUP_REMOVED lines=142> */
.L_x_1476:
[----:B------:R-:W-:Y:S01]  /*42b0*/  IMAD.MOV.U32 R14, RZ, RZ, R12 ;  /* 0x000000ffff0e7224 */ /* 0x000fe200078e000c */
[----:B------:R-:W-:Y:S01]  /*42c0*/  MOV R11, R6 ;  /* 0x00000006000b7202 */ /* 0x000fe20000000f00 */
[----:B------:R-:W-:Y:S02]  /*42d0*/  IMAD.MOV.U32 R10, RZ, RZ, R9 ;  /* 0x000000ffff0a7224 */ /* 0x000fe400078e0009 */
[----:B------:R-:W-:-:S04]  /*42e0*/  IMAD.MOV.U32 R12, RZ, RZ, R2 ;  /* 0x000000ffff0c7224 */ /* 0x000fc800078e0002 */
.L_x_1475:
        /* <DEDUP_REMOVED lines=18> */
.L_x_6748:
[----:B------:R-:W-:Y:S05]  /*4410*/  BRX R2 -0x4420                                                                                                                                                                                                                                                                                                                                                                                                                                                                               (*"BRANCH_TARGETS .L_x_6749,.L_x_6750,.L_x_6751"*) ;  /* 0xffffbbe002007949 */ /* 0x000fea000383ffff */
.L_x_1479:
        /* <DEDUP_REMOVED lines=32> */
.L_x_1484:
[----:B------:R-:W-:Y:S05]  /*4620*/  BSYNC B6 ;  /* 0x0000000000067941 */ /* 0x000fea0003800000 */
.L_x_1483:
[----:B-----5:R-:W-:Y:S02]  /*4630*/  FSET.BF.LE.FTZ.AND R35, R35, R0, PT ;  /* 0x000000002323720a */ /* 0x020fe40003813000 */
[C---:B------:R-:W-:Y:S02]  /*4640*/  LEA R2, P0, R30.reuse, c[0x0][0x160], 0x1 ;  /* 0x000058001e027a11 */ /* 0x040fe400078008ff */
[----:B------:R-:W-:Y:S02]  /*4650*/  F2FP.BF16.PACK_AB R35, RZ, R35 ;  /* 0x00000023ff23723e */ /* 0x000fe400000010ff */
[----:B------:R-:W-:-:S05]  /*4660*/  LEA.HI.X R3, R30, c[0x0][0x164], RZ, 0x1, P0 ;  /* 0x000059001e037a11 */ /* 0x000fca00000f0cff */
[----:B------:R1:W-:Y:S04]  /*4670*/  STG.E.U16 [R2.64], R35 ;  /* 0x0000002302007986 */ /* 0x0003e8000c101524 */
.L_x_1481:
[----:B------:R-:W-:Y:S05]  /*4680*/  BSYNC B7 ;  /* 0x0000000000077941 */ /* 0x000fea0003800000 */
.L_x_1480:
        /* <DEDUP_REMOVED lines=25> */
.L_x_1486:
[----:B------:R-:W-:Y:S05]  /*4820*/  BSYNC B6 ;  /* 0x0000000000067941 */ /* 0x000fea0003800000 */
.L_x_1485:
[----:B-----5:R-:W-:Y:S02]  /*4830*/  FSET.BF.LE.FTZ.AND R34, R34, R3, PT ;  /* 0x000000032222720a */ /* 0x020fe40003813000 */
[C---:B------:R-:W-:Y:S02]  /*4840*/  LEA R2, P0, R31.reuse, c[0x0][0x160], 0x1 ;  /* 0x000058001f027a11 */ /* 0x040fe400078008ff */
[----:B------:R-:W-:Y:S02]  /*4850*/  F2FP.BF16.PACK_AB R34, RZ, R34 ;  /* 0x00000022ff22723e */ /* 0x000fe400000010ff */
[----:B------:R-:W-:-:S05]  /*4860*/  LEA.HI.X R3, R31, c[0x0][0x164], RZ, 0x1, P0 ;  /* 0x000059001f037a11 */ /* 0x000fca00000f0cff */
[----:B------:R1:W-:Y:S04]  /*4870*/  STG.E.U16 [R2.64], R34 ;  /* 0x0000002202007986 */ /* 0x0003e8000c101524 */
.L_x_6750:
        /* <DEDUP_REMOVED lines=25> */
.L_x_1488:
[----:B------:R-:W-:Y:S05]  /*4a10*/  BSYNC B6 ;  /* 0x0000000000067941 */ /* 0x000fea0003800000 */
.L_x_1487:
[----:B-----5:R-:W-:Y:S02]  /*4a20*/  FSET.BF.LE.FTZ.AND R33, R33, R0, PT ;  /* 0x000000002121720a */ /* 0x020fe40003813000 */
[C---:B-1----:R-:W-:Y:S02]  /*4a30*/  LEA R2, P0, R28.reuse, c[0x0][0x160], 0x1 ;  /* 0x000058001c027a11 */ /* 0x042fe400078008ff */
[----:B------:R-:W-:Y:S02]  /*4a40*/  F2FP.BF16.PACK_AB R33, RZ, R33 ;  /* 0x00000021ff21723e */ /* 0x000fe400000010ff */
[----:B------:R-:W-:-:S05]  /*4a50*/  LEA.HI.X R3, R28, c[0x0][0x164], RZ, 0x1, P0 ;  /* 0x000059001c037a11 */ /* 0x000fca00000f0cff */
[----:B------:R1:W-:Y:S04]  /*4a60*/  STG.E.U16 [R2.64], R33 ;  /* 0x0000002102007986 */ /* 0x0003e8000c101524 */
.L_x_6749:
[----:B------:R-:W-:Y:S05]  /*4a70*/  BSYNC B8 ;  /* 0x0000000000087941 */ /* 0x000fea0003800000 */
.L_x_1478:
        /* <DEDUP_REMOVED lines=25> */
.L_x_1490:
[----:B------:R-:W-:Y:S05]  /*4c10*/  BSYNC B6 ;  /* 0x0000000000067941 */ /* 0x000fea0003800000 */
.L_x_1489:
[----:B-----5:R-:W-:Y:S02]  /*4c20*/  FSET.BF.LE.FTZ.AND R32, R32, R3, PT ;  /* 0x000000032020720a */ /* 0x020fe40003813000 */
[C---:B------:R-:W-:Y:S02]  /*4c30*/  LEA R2, P0, R29.reuse, c[0x0][0x160], 0x1 ;  /* 0x000058001d027a11 */ /* 0x040fe400078008ff */
[----:B------:R-:W-:Y:S02]  /*4c40*/  F2FP.BF16.PACK_AB R32, RZ, R32 ;  /* 0x00000020ff20723e */ /* 0x000fe400000010ff */
[----:B------:R-:W-:-:S05]  /*4c50*/  LEA.HI.X R3, R29, c[0x0][0x164], RZ, 0x1, P0 ;  /* 0x000059001d037a11 */ /* 0x000fca00000f0cff */
[----:B------:R1:W-:Y:S01]  /*4c60*/  STG.E.U16 [R2.64], R32 ;  /* 0x0000002002007986 */ /* 0x0003e2000c101524 */
[----:B------:R-:W-:Y:S05]  /*4c70*/  BRA `(.L_x_1482) ;  /* 0x0000001000007947 */ /* 0x000fea0003800000 */
.L_x_6751:
[----:B------:R-:W-:Y:S02]  /*4c80*/  BREAK B8 ;  /* 0x0000000000087942 */ /* 0x000fe40003800000 */
.L_x_1482:
[----:B------:R-:W-:Y:S05]  /*4c90*/  BSYNC B9 ;  /* 0x0000000000097941 */ /* 0x000fea0003800000 */
.L_x_1477:
[----:B------:R-:W-:-:S04]  /*4ca0*/  IMAD.MOV.U32 R0, RZ, RZ, c[0x0][0x0] ;  /* 0x00000000ff007624 */ /* 0x000fc800078e00ff */
[----:B------:R-:W-:-:S04]  /*4cb0*/  IMAD.SHL.U32 R0, R0, 0x4, RZ ;  /* 0x0000000400007824 */ /* 0x000fc800078e00ff */
[----:B------:R-:W-:-:S05]  /*4cc0*/  IMAD R27, R0, c[0x0][0xc], R27 ;  /* 0x00000300001b7a24 */ /* 0x000fca00078e021b */
[----:B------:R-:W-:-:S13]  /*4cd0*/  ISETP.GE.U32.AND P0, PT, R27, c[0x0][0x310], PT ;  /* 0x0000c4001b007a0c */ /* 0x000fda0003f06070 */
[----:B------:R-:W-:Y:S01]  /*4ce0*/  @P0 CALL.REL.NOINC `(.L_x_1491) ;  /* 0x0000001000000944 */ /* 0x000fe20003c00000 */
[----:B------:R-:W-:Y:S05]  /*4cf0*/  BRA `(.L_x_1492) ;  /* 0xffffb39000007947 */ /* 0x000fea000383ffff */
.L_x_1491:
[----:B------:R-:W-:Y:S05]  /*4d00*/  EXIT ;  /* 0x000000000000794d */ /* 0x000fea0003800000 */
.L_x_1493:
        /* <DEDUP_REMOVED lines=15> */
.L_x_7264:


//--------------------- .text._ZN2at4cuda57_GLOBAL__N__cd6b329d_24_DistributionBernoulli_cu_7537a20d21kernelPointwiseApply2IZNS_6native9templates4cuda28bernoulli_tensor_cuda_kernelIN3c108BFloat16EfEEvRKNS_10TensorBaseESB_NS_15PhiloxCudaStateEEUliRS8_SD_SD_SD_RKfSF_SF_SF_E_S8_SE_jLin1ELi1ELi4ELi512ELi2EEEvNS0_6detail10TensorInfoIT0_T2_EENSI_IT1_SK_EESK_T_ --------------------------
	.section	.text._ZN2at4cuda57_GLOBAL__N__cd6b329d_24_DistributionBernoulli_cu_7537a20d21kernelPointwiseApply2IZNS_6native9templates4cuda28bernoulli_tensor_cuda_kernelIN3c108BFloat16EfEEvRKNS_10TensorBaseESB_NS_15PhiloxCudaStateEEUliRS8_SD_SD_SD_RKfSF_SF_SF_E_S8_SE_jLin1ELi1ELi4ELi512ELi2EEEvNS0_6detail10TensorInfoIT0_T2_EENSI_IT1_SK_EESK_T_,"ax",@progbits
	.sectioninfo	@"SHI_REGISTERS=40"
	.align	128
.text._ZN2at4cuda57_GLOBAL__N__cd6b329d_24_DistributionBernoulli_cu_7537a20d21kernelPointwiseApply2IZNS_6native9templates4cuda28bernoulli_tensor_cuda_kernelIN3c108BFloat16EfEEvRKNS_10TensorBaseESB_NS_15PhiloxCudaStateEEUliRS8_SD_SD_SD_RKfSF_SF_SF_E_S8_SE_jLin1ELi1ELi4ELi512ELi2EEEvNS0_6detail10TensorInfoIT0_T2_EENSI_IT1_SK_EESK_T_:
        .type           _ZN2at4cuda57_GLOBAL__N__cd6b329d_24_DistributionBernoulli_cu_7537a20d21kernelPointwiseApply2IZNS_6native9templates4cuda28bernoulli_tensor_cuda_kernelIN3c108BFloat16EfEEvRKNS_10TensorBaseESB_NS_15PhiloxCudaStateEEUliRS8_SD_SD_SD_RKfSF_SF_SF_E_S8_SE_jLin1ELi1ELi4ELi512ELi2EEEvNS0_6detail10TensorInfoIT0_T2_EENSI_IT1_SK_EESK_T_,@function
        .size           _ZN2at4cuda57_GLOBAL__N__cd6b329d_24_DistributionBernoulli_cu_7537a20d21kernelPointwiseApply2IZNS_6native9templates4cuda28bernoulli_tensor_cuda_kernelIN3c108BFloat16EfEEvRKNS_10TensorBaseESB_NS_15PhiloxCudaStateEEUliRS8_SD_SD_SD_RKfSF_SF_SF_E_S8_SE_jLin1ELi1ELi4ELi512ELi2EEEvNS0_6detail10TensorInfoIT0_T2_EENSI_IT1_SK_EESK_T_,(.L_x_7265 - _ZN2at4cuda57_GLOBAL__N__cd6b329d_24_DistributionBernoulli_cu_7537a20d21kernelPointwiseApply2IZNS_6native9templates4cuda28bernoulli_tensor_cuda_kernelIN3c108BFloat16EfEEvRKNS_10TensorBaseESB_NS_15PhiloxCudaStateEEUliRS8_SD_SD_SD_RKfSF_SF_SF_E_S8_SE_jLin1ELi1ELi4ELi512ELi2EEEvNS0_6detail10TensorInfoIT0_T2_EENSI_IT1_SK_EESK_T_)
        .other          _ZN2at4cuda57_GLOBAL__N__cd6b329d_24_DistributionBernoulli_cu_7537a20d21kernelPointwiseApply2IZNS_6native9templates4cuda28bernoulli_tensor_cuda_kernelIN3c108BFloat16EfEEvRKNS_10TensorBaseESB_NS_15PhiloxCudaStateEEUliRS8_SD_SD_SD_RKfSF_SF_SF_E_S8_SE_jLin1ELi1ELi4ELi512ELi2EEEvNS0_6detail10TensorInfoIT0_T2_EENSI_IT1_SK_EESK_T_,@"STO_CUDA_ENTRY STV_DEFAULT"
_ZN2at4cuda57_GLOBAL__N__cd6b329d_24_DistributionBernoulli_cu_7537a20d21kernelPointwiseApply2IZNS_6native9templates4cuda28bernoulli_tensor_cuda_kernelIN3c108BFloat16EfEEvRKNS_10TensorBaseESB_NS_15PhiloxCudaStateEEUliRS8_SD_SD_SD_RKfSF_SF_SF_E_S8_SE_jLin1ELi1ELi4ELi512ELi2EEEvNS0_6detail10TensorInfoIT0_T2_EENSI_IT1_SK_EESK_T_:
        /* <DEDUP_REMOVED lines=9> */
.L_x_1531:
[----:B------:R-:W-:Y:S01]  /*0090*/  IADD3 R15, -R27, c[0x0][0x310], RZ ;  /* 0x0000c4001b0f7a10 */ /* 0x000fe20007ffe1ff */
[----:B------:R-:W-:Y:S01]  /*00a0*/  BSSY B0, `(.L_x_1494) ;  /* 0x00000cc000007945 */ /* 0x000fe20003800000 */
[----:B------:R-:W-:Y:S02]  /*00b0*/  CS2R R28, SRZ ;  /* 0x00000000001c7805 */ /* 0x000fe4000001ff00 */
[----:B------:R-:W-:-:S13]  /*00c0*/  ISETP.GE.AND P0, PT, R15, 0x1, PT ;  /* 0x000000010f00780c */ /* 0x000fda0003f06270 */
[----:B01----:R-:W-:Y:S05]  /*00d0*/  @!P0 BRA `(.L_x_1495) ;  /* 0x00000c8000008947 */ /* 0x003fea0003800000 */
[----:B------:R-:W-:Y:S02]  /*00e0*/  IMAD.MOV.U32 R0, RZ, RZ, c[0x0][0x230] ;  /* 0x00008c00ff007624 */ /* 0x000fe400078e00ff */
[----:B------:R-:W-:Y:S02]  /*00f0*/  IMAD.MOV.U32 R29, RZ, RZ, RZ ;  /* 0x000000ffff1d7224 */ /* 0x000fe400078e00ff */
        /* <DEDUP_REMOVED lines=19> */
.L_x_1498:
[C---:B------:R-:W-:Y:S01]  /*0230*/  IADD3 R6, R3.reuse, -0x1, RZ ;  /* 0xffffffff03067810 */ /* 0x040fe20007ffe0ff */
[----:B------:R-:W-:Y:S01]  /*0240*/  HFMA2.MMA R8, -RZ, RZ, 0, 0 ;  /* 0x00000000ff087435 */ /* 0x000fe200000001ff */
        /* <DEDUP_REMOVED lines=12> */
[----:B0-----:R-:W-:Y:S01]  /*0310*/  IADD3 R9, R11, 0xffffffe, RZ ;  /* 0x0ffffffe0b097810 */ /* 0x001fe20007ffe0ff */
[----:B------:R-:W-:-:S06]  /*0320*/  IMAD.MOV R11, RZ, RZ, -R5 ;  /* 0x000000ffff0b7224 */ /* 0x000fcc00078e0a05 */
[----:B------:R-:W0:Y:S02]  /*0330*/  F2I.FTZ.U32.TRUNC.NTZ R9, R9 ;  /* 0x0000000900097305 */ /* 0x000e24000021f000 */
[----:B0-----:R-:W-:-:S04]  /*0340*/  IMAD R13, R13, R9, RZ ;  /* 0x000000090d0d7224 */ /* 0x001fc800078e02ff */
[----:B------:R-:W-:Y:S02]  /*0350*/  IMAD.HI.U32 R13, R9, R13, R8 ;  /* 0x0000000d090d7227 */ /* 0x000fe400078e0008 */
[----:B------:R-:W0:Y:S04]  /*0360*/  LDC R8, c[0x0][R6+0x160] ;  /* 0x0000580006087b82 */ /* 0x000e280000000800 */
[----:B------:R-:W-:Y:S01]  /*0370*/  IMAD.HI.U32 R10, R13, R2, RZ ;  /* 0x000000020d0a7227 */ /* 0x000fe200078e00ff */
[----:B------:R-:W-:-:S03]  /*0380*/  IADD3 R13, R14, 0xffffffe, RZ ;  /* 0x0ffffffe0e0d7810 */ /* 0x000fc60007ffe0ff */
[----:B------:R-:W-:Y:S01]  /*0390*/  IMAD.MOV R12, RZ, RZ, -R10 ;  /* 0x000000ffff0c7224 */ /* 0x000fe200078e0a0a */
[----:B------:R-:W1:Y:S02]  /*03a0*/  LDC R9, c[0x0][R6+0x15c] ;  /* 0x0000570006097b82 */ /* 0x000e640000000800 */
[----:B------:R-:W3:Y:S01]  /*03b0*/  F2I.FTZ.U32.TRUNC.NTZ R13, R13 ;  /* 0x0000000d000d7305 */ /* 0x000ee2000021f000 */
[----:B------:R-:W-:-:S05]  /*03c0*/  IMAD R12, R7, R12, R2 ;  /* 0x0000000c070c7224 */ /* 0x000fca00078e0202 */
[----:B------:R-:W-:Y:S01]  /*03d0*/  ISETP.GE.U32.AND P1, PT, R12, R7, PT ;  /* 0x000000070c00720c */ /* 0x000fe20003f26070 */
[----:B---3--:R-:W-:-:S12]  /*03e0*/  IMAD R11, R11, R13, RZ ;  /* 0x0000000d0b0b7224 */ /* 0x008fd800078e02ff */
[----:B------:R-:W-:Y:S01]  /*03f0*/  @P1 IMAD.IADD R12, R12, 0x1, -R7 ;  /* 0x000000010c0c1824 */ /* 0x000fe200078e0a07 */
[----:B------:R-:W-:-:S04]  /*0400*/  @P1 IADD3 R10, R10, 0x1, RZ ;  /* 0x000000010a0a1810 */ /* 0x000fc80007ffe0ff */
[----:B------:R-:W-:Y:S01]  /*0410*/  ISETP.GE.U32.AND P2, PT, R12, R7, PT ;  /* 0x000000070c00720c */ /* 0x000fe20003f46070 */
[----:B------:R-:W-:-:S04]  /*0420*/  IMAD.MOV.U32 R12, RZ, RZ, RZ ;  /* 0x000000ffff0c7224 */ /* 0x000fc800078e00ff */
[----:B------:R-:W-:Y:S01]  /*0430*/  IMAD.HI.U32 R11, R13, R11, R12 ;  /* 0x0000000b0d0b7227 */ /* 0x000fe200078e000c */
[----:B0-----:R-:W0:Y:S07]  /*0440*/  I2F.U32.RP R14, R8 ;  /* 0x00000008000e7306 */ /* 0x001e2e0000209000 */
[----:B------:R-:W-:Y:S02]  /*0450*/  @P2 IADD3 R10, R10, 0x1, RZ ;  /* 0x000000010a0a2810 */ /* 0x000fe40007ffe0ff */
[----:B------:R-:W-:-:S02]  /*0460*/  @!P3 LOP3.LUT R10, RZ, R7, RZ, 0x33, !PT ;  /* 0x00000007ff0ab212 */ /* 0x000fc400078e33ff */
[----:B------:R-:W-:Y:S02]  /*0470*/  ISETP.NE.U32.AND P3, PT, R5, RZ, PT ;  /* 0x000000ff0500720c */ /* 0x000fe40003f65070 */
[----:B------:R-:W-:Y:S01]  /*0480*/  IADD3 R17, RZ, -R8, RZ ;  /* 0x80000008ff117210 */ /* 0x000fe20007ffe0ff */
[----:B------:R-:W-:Y:S01]  /*0490*/  IMAD.HI.U32 R11, R11, R10, RZ ;  /* 0x0000000a0b0b7227 */ /* 0x000fe200078e00ff */
[----:B-1----:R-:W1:Y:S03]  /*04a0*/  I2F.U32.RP R16, R9 ;  /* 0x0000000900107306 */ /* 0x002e660000209000 */
[----:B------:R-:W-:-:S04]  /*04b0*/  IMAD.MOV R12, RZ, RZ, -R11 ;  /* 0x000000ffff0c7224 */ /* 0x000fc800078e0a0b */
[----:B------:R-:W-:Y:S01]  /*04c0*/  IMAD R12, R5, R12, R10 ;  /* 0x0000000c050c7224 */ /* 0x000fe200078e020a */
[----:B0-----:R-:W0:Y:S04]  /*04d0*/  MUFU.RCP R14, R14 ;  /* 0x0000000e000e7308 */ /* 0x001e280000001000 */
[----:B------:R-:W-:-:S04]  /*04e0*/  ISETP.GE.U32.AND P1, PT, R12, R5, PT ;  /* 0x000000050c00720c */ /* 0x000fc80003f26070 */
[----:B-1----:R-:W-:Y:S01]  /*04f0*/  MUFU.RCP R16, R16 ;  /* 0x0000001000107308 */ /* 0x002fe20000001000 */
[----:B0-----:R-:W-:-:S08]  /*0500*/  IADD3 R13, R14, 0xffffffe, RZ ;  /* 0x0ffffffe0e0d7810 */ /* 0x001fd00007ffe0ff */
[----:B------:R-:W-:Y:S01]  /*0510*/  @P1 IMAD.IADD R12, R12, 0x1, -R5 ;  /* 0x000000010c0c1824 */ /* 0x000fe200078e0a05 */
[----:B------:R-:W-:Y:S01]  /*0520*/  @P1 IADD3 R11, R11, 0x1, RZ ;  /* 0x000000010b0b1810 */ /* 0x000fe20007ffe0ff */
[----:B------:R-:W0:Y:S03]  /*0530*/  F2I.FTZ.U32.TRUNC.NTZ R13, R13 ;  /* 0x0000000d000d7305 */ /* 0x000e26000021f000 */
[----:B------:R-:W-:Y:S01]  /*0540*/  ISETP.GE.U32.AND P2, PT, R12, R5, PT ;  /* 0x000000050c00720c */ /* 0x000fe20003f46070 */
[----:B------:R-:W-:-:S12]  /*0550*/  IMAD.MOV.U32 R12, RZ, RZ, RZ ;  /* 0x000000ffff0c7224 */ /* 0x000fd800078e00ff */
[----:B------:R-:W-:Y:S01]  /*0560*/  @P2 IADD3 R11, R11, 0x1, RZ ;  /* 0x000000010b0b2810 */ /* 0x000fe20007ffe0ff */
[----:B0-----:R-:W-:Y:S01]  /*0570*/  IMAD R17, R17, R13, RZ ;  /* 0x0000000d11117224 */ /* 0x001fe200078e02ff */
[----:B------:R-:W-:Y:S02]  /*0580*/  @!P3 LOP3.LUT R11, RZ, R5, RZ, 0x33, !PT ;  /* 0x00000005ff0bb212 */ /* 0x000fe400078e33ff */
[----:B------:R-:W-:Y:S01]  /*0590*/  ISETP.NE.U32.AND P3, PT, R8, RZ, PT ;  /* 0x000000ff0800720c */ /* 0x000fe20003f65070 */
[----:B------:R-:W-:-:S06]  /*05a0*/  IMAD.HI.U32 R12, R13, R17, R12 ;  /* 0x000000110d0c7227 */ /* 0x000fcc00078e000c */
[----:B------:R-:W-:Y:S01]  /*05b0*/  IMAD.HI.U32 R14, R12, R11, RZ ;  /* 0x0000000b0c0e7227 */ /* 0x000fe200078e00ff */
[----:B------:R-:W-:Y:S02]  /*05c0*/  IADD3 R12, R16, 0xffffffe, RZ ;  /* 0x0ffffffe100c7810 */ /* 0x000fe40007ffe0ff */
[----:B------:R-:W0:Y:S01]  /*05d0*/  LDC R16, c[0x0][R6+0x1c4] ;  /* 0x0000710006107b82 */ /* 0x000e220000000800 */
[----:B------:R-:W-:Y:S01]  /*05e0*/  IMAD.MOV R17, RZ, RZ, -R14 ;  /* 0x000000ffff117224 */ /* 0x000fe200078e0a0e */
[----:B------:R1:W3:Y:S03]  /*05f0*/  F2I.FTZ.U32.TRUNC.NTZ R13, R12 ;  /* 0x0000000c000d7305 */ /* 0x0002e6000021f000 */
[----:B------:R-:W-:-:S05]  /*0600*/  IMAD R17, R8, R17, R11 ;  /* 0x0000001108117224 */ /* 0x000fca00078e020b */
[----:B------:R-:W-:Y:S01]  /*0610*/  ISETP.GE.U32.AND P1, PT, R17, R8, PT ;  /* 0x000000081100720c */ /* 0x000fe20003f26070 */
[----:B-1----:R-:W-:-:S12]  /*0620*/  IMAD.MOV.U32 R12, RZ, RZ, RZ ;  /* 0x000000ffff0c7224 */ /* 0x002fd800078e00ff */
[----:B------:R-:W-:Y:S01]  /*0630*/  @P1 IMAD.IADD R17, R17, 0x1, -R8 ;  /* 0x0000000111111824 */ /* 0x000fe200078e0a08 */
[----:B------:R-:W-:-:S04]  /*0640*/  @P1 IADD3 R14, R14, 0x1, RZ ;  /* 0x000000010e0e1810 */ /* 0x000fc80007ffe0ff */
[----:B------:R-:W-:Y:S01]  /*0650*/  ISETP.GE.U32.AND P2, PT, R17, R8, PT ;  /* 0x000000081100720c */ /* 0x000fe20003f46070 */
[----:B------:R-:W-:-:S04]  /*0660*/  IMAD.MOV R17, RZ, RZ, -R9 ;  /* 0x000000ffff117224 */ /* 0x000fc800078e0a09 */
[----:B---3--:R-:W-:-:S04]  /*0670*/  IMAD R17, R17, R13, RZ ;  /* 0x0000000d11117224 */ /* 0x008fc800078e02ff */
[----:B------:R-:W-:Y:S02]  /*0680*/  IMAD.HI.U32 R13, R13, R17, R12 ;  /* 0x000000110d0d7227 */ /* 0x000fe400078e000c */
[----:B------:R-:W1:Y:S02]  /*0690*/  LDC R12, c[0x0][R6+0x1cc] ;  /* 0x00007300060c7b82 */ /* 0x000e640000000800 */
        /* <DEDUP_REMOVED lines=19> */
[----:B------:R-:W-:-:S03]  /*07d0*/  @!P3 LOP3.LUT R17, RZ, R9, RZ, 0x33, !PT ;  /* 0x00000009ff11b212 */ /* 0x000fc600078e33ff */
[----:B------:R-:W-:Y:S02]  /*07e0*/  IMAD R11, R8, R7, R11 ;  /* 0x00000007080b7224 */ /* 0x000fe400078e020b */
[----:B---3--:R-:W-:Y:S02]  /*07f0*/  IMAD R2, R5, R13, R2 ;  /* 0x0000000d05027224 */ /* 0x008fe400078e0202 */
[----:B------:R-:W-:Y:S02]  /*0800*/  IMAD.MOV R5, RZ, RZ, -R17 ;  /* 0x000000ffff057224 */ /* 0x000fe400078e0a11 */
[----:B0-----:R-:W-:Y:S02]  /*0810*/  IMAD R2, R11, R16, R2 ;  /* 0x000000100b027224 */ /* 0x001fe400078e0202 */
[----:B------:R-:W-:-:S04]  /*0820*/  IMAD R9, R9, R5, R14 ;  /* 0x0000000509097224 */ /* 0x000fc800078e020e */
[----:B--2---:R-:W-:Y:S02]  /*0830*/  IMAD R29, R9, R19, R2 ;  /* 0x00000013091d7224 */ /* 0x004fe400078e0202 */
[----:B------:R-:W-:Y:S01]  /*0840*/  IMAD.MOV.U32 R2, RZ, RZ, R17 ;  /* 0x000000ffff027224 */ /* 0x000fe200078e0011 */
[----:B------:R-:W-:Y:S05]  /*0850*/  @P1 BRA `(.L_x_1498) ;  /* 0xfffff9d000001947 */ /* 0x000fea000383ffff */
[----:B------:R-:W-:Y:S05]  /*0860*/  BSYNC B1 ;  /* 0x0000000000017941 */ /* 0x000fea0003800000 */
.L_x_1497:
        /* <DEDUP_REMOVED lines=78> */
.L_x_1496:
[----:B------:R-:W-:-:S03]  /*0d50*/  IMAD R29, R2, c[0x0][0x1cc], R29 ;  /* 0x00007300021d7a24 */ /* 0x000fc600078e021d */
.L_x_1495:
[----:B------:R-:W-:Y:S05]  /*0d60*/  BSYNC B0 ;  /* 0x0000000000007941 */ /* 0x000fea0003800000 */
.L_x_1494:
[----:B------:R-:W-:Y:S01]  /*0d70*/  IMNMX R0, R15, 0x4, PT ;  /* 0x000000040f007817 */ /* 0x000fe20003800200 */
[----:B------:R-:W-:Y:S01]  /*0d80*/  IMAD R24, R27, c[0x0][0x2a4], RZ ;  /* 0x0000a9001b187a24 */ /* 0x000fe200078e02ff */
[----:B------:R-:W-:Y:S01]  /*0d90*/  ISETP.GT.AND P0, PT, R15, RZ, PT ;  /* 0x000000ff0f00720c */ /* 0x000fe20003f04270 */
[----:B------:R-:W-:Y:S01]  /*0da0*/  BSSY B0, `(.L_x_1499) ;  /* 0x00000cd000007945 */ /* 0x000fe20003800000 */
[----:B------:R-:W-:Y:S02]  /*0db0*/  ISETP.GE.AND P1, PT, R0, 0x2, PT ;  /* 0x000000020000780c */ /* 0x000fe40003f26270 */
[----:B------:R-:W-:-:S02]  /*0dc0*/  IADD3 R4, R27, 0x1, RZ ;  /* 0x000000011b047810 */ /* 0x000fc40007ffe0ff */
[----:B------:R-:W-:-:S09]  /*0dd0*/  SEL R24, R24, RZ, P0 ;  /* 0x000000ff18187207 */ /* 0x000fd20000000000 */
[----:B------:R-:W-:Y:S05]  /*0de0*/  @!P1 BRA `(.L_x_1500) ;  /* 0x00000c8000009947 */ /* 0x000fea0003800000 */
        /* <DEDUP_REMOVED lines=21> */
.L_x_1503:
        /* <DEDUP_REMOVED lines=36> */
[----:B------:R-:W-:Y:S02]  /*1180*/  ISETP.NE.U32.AND P3, PT, R9, RZ, PT ;  /* 0x000000ff0900720c */ /* 0x000fe40003f65070 */
[----:B------:R-:W-:Y:S01]  /*1190*/  IADD3 R17, RZ, -R11, RZ ;  /* 0x8000000bff117210 */ /* 0x000fe20007ffe0ff */
        /* <DEDUP_REMOVED lines=62> */
.L_x_1502:
        /* <DEDUP_REMOVED lines=78> */
.L_x_1501:
[----:B------:R-:W-:-:S03]  /*1a60*/  IMAD R28, R5, c[0x0][0x1cc], R28 ;  /* 0x00007300051c7a24 */ /* 0x000fc600078e021c */
.L_x_1500:
[----:B------:R-:W-:Y:S05]  /*1a70*/  BSYNC B0 ;  /* 0x0000000000007941 */ /* 0x000fea0003800000 */
.L_x_1499:
[----:B------:R-:W-:Y:S01]  /*1a80*/  ISETP.GE.AND P1, PT, R0, 0x3, PT ;  /* 0x000000030000780c */ /* 0x000fe20003f26270 */
[----:B------:R-:W-:Y:S01]  /*1a90*/  IMAD R22, R4, c[0x0][0x2a4], RZ ;  /* 0x0000a90004167a24 */ /* 0x000fe200078e02ff */
[----:B------:R-:W-:Y:S01]  /*1aa0*/  ISETP.GT.AND P0, PT, R0, 0x1, PT ;  /* 0x000000010000780c */ /* 0x000fe20003f04270 */
[----:B------:R-:W-:Y:S01]  /*1ab0*/  BSSY B0, `(.L_x_1504) ;  /* 0x00000cd000007945 */ /* 0x000fe20003800000 */
[----:B------:R-:W-:Y:S01]  /*1ac0*/  IADD3 R4, R27, 0x2, RZ ;  /* 0x000000021b047810 */ /* 0x000fe20007ffe0ff */
[----:B------:R-:W-:Y:S01]  /*1ad0*/  CS2R R30, SRZ ;  /* 0x00000000001e7805 */ /* 0x000fe2000001ff00 */
[----:B------:R-:W-:-:S07]  /*1ae0*/  SEL R22, R22, RZ, P0 ;  /* 0x000000ff16167207 */ /* 0x000fce0000000000 */
        /* <DEDUP_REMOVED lines=22> */
.L_x_1508:
        /* <DEDUP_REMOVED lines=19> */
[----:B--2---:R-:W-:Y:S01]  /*1d80*/  HFMA2.MMA R2, -RZ, RZ, 0, 0 ;  /* 0x00000000ff027435 */ /* 0x004fe200000001ff */
[----:B----4-:R-:W-:-:S09]  /*1d90*/  IMAD R13, R13, R3, RZ ;  /* 0x000000030d0d7224 */ /* 0x010fd200078e02ff */
        /* <DEDUP_REMOVED lines=28> */
[----:B-1----:R-:W-:-:S06]  /*1f60*/  IMAD.MOV.U32 R2, RZ, RZ, RZ ;  /* 0x000000ffff027224 */ /* 0x002fcc00078e00ff */
[----:B------:R-:W-:Y:S01]  /*1f70*/  @P1 IMAD.IADD R17, R17, 0x1, -R10 ;  /* 0x0000000111111824 */ /* 0x000fe200078e0a0a */
[----:B------:R-:W-:-:S04]  /*1f80*/  @P1 IADD3 R15, R15, 0x1, RZ ;  /* 0x000000010f0f1810 */ /* 0x000fc80007ffe0ff */
[----:B------:R-:W-:Y:S02]  /*1f90*/  ISETP.GE.U32.AND P2, PT, R17, R10, PT ;  /* 0x0000000a1100720c */ /* 0x000fe40003f46070 */
[----:B------:R-:W-:-:S05]  /*1fa0*/  IADD3 R17, RZ, -R12, RZ ;  /* 0x8000000cff117210 */ /* 0x000fca0007ffe0ff */
[----:B--2---:R-:W-:-:S04]  /*1fb0*/  IMAD R17, R17, R3, RZ ;  /* 0x0000000311117224 */ /* 0x004fc800078e02ff */
[----:B------:R-:W-:Y:S02]  /*1fc0*/  IMAD.HI.U32 R2, R3, R17, R2 ;  /* 0x0000001103027227 */ /* 0x000fe400078e0002 */
        /* <DEDUP_REMOVED lines=24> */
[----:B------:R-:W-:Y:S02]  /*2150*/  IMAD.MOV R21, RZ, RZ, -R2 ;  /* 0x000000ffff157224 */ /* 0x000fe400078e0a02 */
[--C-:B------:R-:W-:Y:S01]  /*2160*/  IMAD.MOV R9, RZ, RZ, -R17.reuse ;  /* 0x000000ffff097224 */ /* 0x100fe200078e0a11 */
[----:B------:R-:W2:Y:S01]  /*2170*/  LDC R16, c[0x0][R11+0x1c4] ;  /* 0x000071000b107b82 */ /* 0x000ea20000000800 */
[----:B------:R-:W-:Y:S02]  /*2180*/  IMAD R21, R14, R21, R17 ;  /* 0x000000150e157224 */ /* 0x000fe400078e0211 */
[----:B------:R-:W-:-:S03]  /*2190*/  IMAD R12, R12, R9, R15 ;  /* 0x000000090c0c7224 */ /* 0x000fc600078e020f */
[----:B------:R-:W-:-:S13]  /*21a0*/  ISETP.GE.U32.AND P1, PT, R21, R14, PT ;  /* 0x0000000e1500720c */ /* 0x000fda0003f26070 */
[----:B------:R-:W-:Y:S02]  /*21b0*/  @P1 IADD3 R21, -R14, R21, RZ ;  /* 0x000000150e151210 */ /* 0x000fe40007ffe1ff */
[----:B------:R-:W-:Y:S02]  /*21c0*/  @P1 IADD3 R2, R2, 0x1, RZ ;  /* 0x0000000102021810 */ /* 0x000fe40007ffe0ff */
[----:B------:R-:W-:Y:S02]  /*21d0*/  ISETP.GE.U32.AND P2, PT, R21, R14, PT ;  /* 0x0000000e1500720c */ /* 0x000fe40003f46070 */
[----:B------:R-:W-:Y:S01]  /*21e0*/  ISETP.NE.AND P1, PT, R8, RZ, PT ;  /* 0x000000ff0800720c */ /* 0x000fe20003f25270 */
[----:B0-----:R-:W-:-:S10]  /*21f0*/  IMAD R13, R13, R19, R6 ;  /* 0x000000130d0d7224 */ /* 0x001fd400078e0206 */
[----:B------:R-:W-:Y:S02]  /*2200*/  @P2 IADD3 R2, R2, 0x1, RZ ;  /* 0x0000000102022810 */ /* 0x000fe40007ffe0ff */
[----:B------:R-:W-:-:S05]  /*2210*/  @!P3 LOP3.LUT R2, RZ, R14, RZ, 0x33, !PT ;  /* 0x0000000eff02b212 */ /* 0x000fca00078e33ff */
[----:B------:R-:W-:-:S04]  /*2220*/  IMAD.MOV R6, RZ, RZ, -R2 ;  /* 0x000000ffff067224 */ /* 0x000fc800078e0a02 */
[----:B------:R-:W-:Y:S02]  /*2230*/  IMAD R14, R14, R6, R17 ;  /* 0x000000060e0e7224 */ /* 0x000fe400078e0211 */
[----:B--2---:R-:W-:Y:S02]  /*2240*/  IMAD R12, R12, R16, R13 ;  /* 0x000000100c0c7224 */ /* 0x004fe400078e020d */
[----:B------:R-:W-:Y:S02]  /*2250*/  IMAD.MOV.U32 R6, RZ, RZ, R2 ;  /* 0x000000ffff067224 */ /* 0x000fe400078e0002 */
[----:B-1----:R-:W-:Y:S01]  /*2260*/  IMAD R31, R14, R3, R12 ;  /* 0x000000030e1f7224 */ /* 0x002fe200078e020c */
[----:B------:R-:W-:Y:S05]  /*2270*/  @P1 BRA `(.L_x_1508) ;  /* 0xfffff9d000001947 */ /* 0x000fea000383ffff */
[----:B------:R-:W-:Y:S05]  /*2280*/  BSYNC B1 ;  /* 0x0000000000017941 */ /* 0x000fea0003800000 */
.L_x_1507:
        /* <DEDUP_REMOVED lines=78> */
.L_x_1506:
[----:B------:R-:W-:-:S03]  /*2770*/  IMAD R31, R6, c[0x0][0x1cc], R31 ;  /* 0x00007300061f7a24 */ /* 0x000fc600078e021f */
.L_x_1505:
[----:B------:R-:W-:Y:S05]  /*2780*/  BSYNC B0 ;  /* 0x0000000000007941 */ /* 0x000fea0003800000 */
.L_x_1504:
[C---:B------:R-:W-:Y:S01]  /*2790*/  IADD3 R2, -R27.reuse, c[0x0][0x310], RZ ;  /* 0x0000c4001b027a10 */ /* 0x040fe20007ffe1ff */
[----:B------:R-:W-:Y:S01]  /*27a0*/  IMAD R16, R4, c[0x0][0x2a4], RZ ;  /* 0x0000a90004107a24 */ /* 0x000fe200078e02ff */
[----:B------:R-:W-:Y:S01]  /*27b0*/  BSSY B0, `(.L_x_1509) ;  /* 0x00000cf000007945 */ /* 0x000fe20003800000 */
[----:B------:R-:W-:Y:S02]  /*27c0*/  IADD3 R23, R27, 0x3, RZ ;  /* 0x000000031b177810 */ /* 0x000fe40007ffe0ff */
[----:B------:R-:W-:-:S04]  /*27d0*/  IMNMX R2, R2, 0x4, PT ;  /* 0x0000000402027817 */ /* 0x000fc80003800200 */
[C---:B------:R-:W-:Y:S02]  /*27e0*/  ISETP.GE.AND P1, PT, R2.reuse, 0x4, PT ;  /* 0x000000040200780c */ /* 0x040fe40003f26270 */
[----:B------:R-:W-:-:S04]  /*27f0*/  ISETP.GT.AND P0, PT, R2, 0x2, PT ;  /* 0x000000020200780c */ /* 0x000fc80003f04270 */
[----:B------:R-:W-:-:S07]  /*2800*/  SEL R16, R16, RZ, P0 ;  /* 0x000000ff10107207 */ /* 0x000fce0000000000 */
[----:B------:R-:W-:Y:S05]  /*2810*/  @!P1 BRA `(.L_x_1510) ;  /* 0x00000c8000009947 */ /* 0x000fea0003800000 */
[----:B------:R-:W-:Y:S01]  /*2820*/  IMAD.MOV.U32 R2, RZ, RZ, c[0x0][0x230] ;  /* 0x00008c00ff027624 */ /* 0x000fe200078e00ff */
[----:B------:R-:W-:Y:S01]  /*2830*/  MOV R5, R23 ;  /* 0x0000001700057202 */ /* 0x000fe20000000f00 */
[----:B------:R-:W-:-:S03]  /*2840*/  IMAD.MOV.U32 R30, RZ, RZ, RZ ;  /* 0x000000ffff1e7224 */ /* 0x000fc600078e00ff */
        /* <DEDUP_REMOVED lines=18> */
.L_x_1513:
        /* <DEDUP_REMOVED lines=88> */
[----:B------:R-:W-:Y:S01]  /*2ef0*/  IMAD R12, R9, R8, R12 ;  /* 0x00000008090c7224 */ /* 0x000fe200078e020c */
[----:B------:R-:W-:Y:S01]  /*2f00*/  @!P3 LOP3.LUT R2, RZ, R13, RZ, 0x33, !PT ;  /* 0x0000000dff02b212 */ /* 0x000fe200078e33ff */
[----:B------:R-:W-:Y:S02]  /*2f10*/  IMAD.MOV R8, RZ, RZ, -R18 ;  /* 0x000000ffff087224 */ /* 0x000fe400078e0a12 */
[----:B--2---:R-:W-:-:S02]  /*2f20*/  IMAD R12, R12, R19, R5 ;  /* 0x000000130c0c7224 */ /* 0x004fc400078e0205 */
[----:B------:R-:W-:Y:S02]  /*2f30*/  IMAD R11, R11, R8, R14 ;  /* 0x000000080b0b7224 */ /* 0x000fe400078e020e */
[----:B------:R-:W-:Y:S02]  /*2f40*/  IMAD.MOV R5, RZ, RZ, -R2 ;  /* 0x000000ffff057224 */ /* 0x000fe400078e0a02 */
[----:B---3--:R-:W-:Y:S02]  /*2f50*/  IMAD R12, R11, R15, R12 ;  /* 0x0000000f0b0c7224 */ /* 0x008fe400078e020c */
[----:B------:R-:W-:Y:S02]  /*2f60*/  IMAD R13, R13, R5, R18 ;  /* 0x000000050d0d7224 */ /* 0x000fe400078e0212 */
[----:B------:R-:W-:Y:S02]  /*2f70*/  IMAD.MOV.U32 R5, RZ, RZ, R2 ;  /* 0x000000ffff057224 */ /* 0x000fe400078e0002 */
[----:B-1----:R-:W-:Y:S01]  /*2f80*/  IMAD R30, R13, R3, R12 ;  /* 0x000000030d1e7224 */ /* 0x002fe200078e020c */
[----:B------:R-:W-:Y:S05]  /*2f90*/  @P1 BRA `(.L_x_1513) ;  /* 0xfffff9d000001947 */ /* 0x000fea000383ffff */
[----:B------:R-:W-:Y:S05]  /*2fa0*/  BSYNC B1 ;  /* 0x0000000000017941 */ /* 0x000fea0003800000 */
.L_x_1512:
        /* <DEDUP_REMOVED lines=77> */
[----:B0-----:R-:W-:-:S04]  /*3480*/  IMAD R30, R3, R9, R30 ;  /* 0x00000009031e7224 */ /* 0x001fc800078e021e */
.L_x_1511:
[----:B------:R-:W-:-:S03]  /*3490*/  IMAD R30, R5, c[0x0][0x1cc], R30 ;  /* 0x00007300051e7a24 */ /* 0x000fc600078e021e */
.L_x_1510:
[----:B------:R-:W-:Y:S05]  /*34a0*/  BSYNC B0 ;  /* 0x0000000000007941 */ /* 0x000fea0003800000 */
.L_x_1509:
        /* <DEDUP_REMOVED lines=9> */
[----:B------:R-:W-:Y:S01]  /*3540*/  IMAD.MOV.U32 R17, RZ, RZ, c[0x0][0x320] ;  /* 0x0000c800ff117624 */ /* 0x000fe200078e00ff */
[----:B------:R-:W-:Y:S01]  /*3550*/  MOV R12, c[0x0][0x324] ;  /* 0x0000c900000c7a02 */ /* 0x000fe20000000f00 */
[----:B------:R-:W-:-:S04]  /*3560*/  IMAD.HI.U32 R9, R26, -0x326172a9, RZ ;  /* 0xcd9e8d571a097827 */ /* 0x000fc800078e00ff */
[----:B------:R-:W-:Y:S01]  /*3570*/  IMAD R23, R23, c[0x0][0x2a4], RZ ;  /* 0x0000a90017177a24 */ /* 0x000fe200078e02ff */
[----:B--2---:R-:W-:Y:S01]  /*3580*/  @P0 IADD3 R17, P1, R4, c[0x0][0x328], RZ ;  /* 0x0000ca0004110a10 */ /* 0x004fe20007f3e0ff */
[----:B------:R-:W-:-:S04]  /*3590*/  IMAD R4, R26, -0x326172a9, RZ ;  /* 0xcd9e8d571a047824 */ /* 0x000fc800078e02ff */
[----:B------:R-:W-:-:S05]  /*35a0*/  @P0 IMAD.X R12, RZ, RZ, R5, P1 ;  /* 0x000000ffff0c0224 */ /* 0x000fca00008e0605 */
[--C-:B------:R-:W-:Y:S02]  /*35b0*/  SHF.R.U64 R10, R17, 0x2, R12.reuse ;  /* 0x00000002110a7819 */ /* 0x100fe4000000120c */
[----:B------:R-:W-:Y:S02]  /*35c0*/  SHF.R.U32.HI R5, RZ, 0x2, R12 ;  /* 0x00000002ff057819 */ /* 0x000fe4000001160c */
[C---:B------:R-:W-:Y:S01]  /*35d0*/  IADD3 R8, R10.reuse, 0x1, RZ ;  /* 0x000000010a087810 */ /* 0x040fe20007ffe0ff */
[----:B0-----:R-:W-:Y:S01]  /*35e0*/  IMAD.WIDE.U32 R6, R10, -0x2daee0ad, RZ ;  /* 0xd2511f530a067825 */ /* 0x001fe200078e00ff */
[----:B---3--:R-:W-:Y:S02]  /*35f0*/  IADD3 R19, R2, -0x61c88647, RZ ;  /* 0x9e3779b902137810 */ /* 0x008fe40007ffe0ff */
[----:B------:R-:W-:Y:S02]  /*3600*/  ISETP.NE.AND P0, PT, R8, RZ, PT ;  /* 0x000000ff0800720c */ /* 0x000fe40003f05270 */
[----:B------:R-:W-:-:S02]  /*3610*/  LOP3.LUT R14, R9, R5, R2, 0x96, !PT ;  /* 0x00000005090e7212 */ /* 0x000fc400078e9602 */
[----:B------:R-:W-:Y:S02]  /*3620*/  LOP3.LUT R19, R19, R4, RZ, 0x3c, !PT ;  /* 0x0000000413137212 */ /* 0x000fe400078e3cff */
[-C--:B------:R-:W-:Y:S01]  /*3630*/  LOP3.LUT R4, R7, R3.reuse, RZ, 0x3c, !PT ;  /* 0x0000000307047212 */ /* 0x080fe200078e3cff */
[----:B------:R-:W-:Y:S01]  /*3640*/  IMAD.HI.U32 R7, R8, -0x2daee0ad, RZ ;  /* 0xd2511f5308077827 */ /* 0x000fe200078e00ff */
[----:B------:R-:W-:Y:S02]  /*3650*/  IADD3 R11, R5, 0x1, RZ ;  /* 0x00000001050b7810 */ /* 0x000fe40007ffe0ff */
[----:B------:R-:W-:Y:S01]  /*3660*/  IADD3 R21, R3, -0x4498517b, RZ ;  /* 0xbb67ae8503157810 */ /* 0x000fe20007ffe0ff */
[----:B------:R-:W-:Y:S01]  /*3670*/  IMAD.WIDE.U32 R14, R14, -0x2daee0ad, RZ ;  /* 0xd2511f530e0e7825 */ /* 0x000fe200078e00ff */
[----:B------:R-:W-:Y:S02]  /*3680*/  LOP3.LUT R7, R7, R3, RZ, 0x3c, !PT ;  /* 0x0000000307077212 */ /* 0x000fe400078e3cff */
[----:B------:R-:W-:Y:S01]  /*3690*/  IADD3 R18, R6, -0x2daee0ad, RZ ;  /* 0xd2511f5306127810 */ /* 0x000fe20007ffe0ff */
[----:B------:R-:W-:Y:S01]  /*36a0*/  @P0 IMAD.MOV R11, RZ, RZ, R5 ;  /* 0x000000ffff0b0224 */ /* 0x000fe200078e0205 */
[----:B------:R-:W-:Y:S01]  /*36b0*/  LOP3.LUT R10, R15, R6, R21, 0x96, !PT ;  /* 0x000000060f0a7212 */ /* 0x000fe200078e9615 */
[----:B------:R-:W-:Y:S01]  /*36c0*/  IMAD.WIDE.U32 R4, R4, -0x326172a9, RZ ;  /* 0xcd9e8d5704047825 */ /* 0x000fe200078e00ff */
[----:B------:R-:W-:-:S02]  /*36d0*/  IADD3 R35, R2, 0x3c6ef372, RZ ;  /* 0x3c6ef37202237810 */ /* 0x000fc40007ffe0ff */
[----:B------:R-:W-:Y:S01]  /*36e0*/  LOP3.LUT R9, R11, R9, R2, 0x96, !PT ;  /* 0x000000090b097212 */ /* 0x000fe200078e9602 */
[----:B------:R-:W-:Y:S01]  /*36f0*/  IMAD.WIDE.U32 R6, R7, -0x326172a9, RZ ;  /* 0xcd9e8d5707067825 */ /* 0x000fe200078e00ff */
[----:B------:R-:W-:Y:S02]  /*3700*/  LOP3.LUT R12, R19, R5, RZ, 0x3c, !PT ;  /* 0x00000005130c7212 */ /* 0x000fe400078e3cff */
[----:B------:R-:W-:Y:S01]  /*3710*/  IADD3 R37, R3, 0x76cf5d0a, RZ ;  /* 0x76cf5d0a03257810 */ /* 0x000fe20007ffe0ff */
[----:B------:R-:W-:Y:S01]  /*3720*/  IMAD.WIDE.U32 R10, R10, -0x326172a9, RZ ;  /* 0xcd9e8d570a0a7825 */ /* 0x000fe200078e00ff */
[----:B------:R-:W-:Y:S02]  /*3730*/  LOP3.LUT R15, R19, R7, RZ, 0x3c, !PT ;  /* 0x00000007130f7212 */ /* 0x000fe400078e3cff */
[----:B------:R-:W-:Y:S01]  /*3740*/  IADD3 R25, R3, 0x32370b8f, RZ ;  /* 0x32370b8f03197810 */ /* 0x000fe20007ffe0ff */
[----:B------:R-:W-:Y:S01]  /*3750*/  IMAD.WIDE.U32 R8, R9, -0x2daee0ad, RZ ;  /* 0xd2511f5309087825 */ /* 0x000fe200078e00ff */
[----:B------:R-:W-:-:S02]  /*3760*/  LOP3.LUT R20, R11, R4, R35, 0x96, !PT ;  /* 0x000000040b147212 */ /* 0x000fc400078e9623 */
[----:B------:R-:W-:Y:S01]  /*3770*/  IADD3 R33, R2, -0x255992d5, RZ ;  /* 0xdaa66d2b02217810 */ /* 0x000fe20007ffe0ff */
[----:B------:R-:W-:Y:S01]  /*3780*/  IMAD.WIDE.U32 R12, R12, -0x2daee0ad, RZ ;  /* 0xd2511f530c0c7825 */ /* 0x000fe200078e00ff */
[----:B------:R-:W-:Y:S02]  /*3790*/  LOP3.LUT R4, R9, R18, R21, 0x96, !PT ;  /* 0x0000001209047212 */ /* 0x000fe400078e9615 */
[----:B------:R-:W-:Y:S01]  /*37a0*/  ISETP.GT.AND P0, PT, R0, 0x3, PT ;  /* 0x000000030000780c */ /* 0x000fe20003f04270 */
        /* <DEDUP_REMOVED lines=53> */
[----:B------:R-:W-:Y:S02]  /*3b00*/  LOP3.LUT R21, R7, R18, R33, 0x96, !PT ;  /* 0x0000001207157212 */ /* 0x000fe400078e9621 */
[----:B------:R-:W-:Y:S01]  /*3b10*/  SEL R18, R23, RZ, P0 ;  /* 0x000000ff17127207 */ /* 0x000fe20000000000 */
        /* <DEDUP_REMOVED lines=8> */
[----:B------:R-:W-:Y:S01]  /*3ba0*/  LOP3.LUT R10, R17, 0x3, RZ, 0xc0, !PT ;  /* 0x00000003110a7812 */ /* 0x000fe200078ec0ff */
[----:B------:R-:W-:Y:S01]  /*3bb0*/  IMAD.WIDE.U32 R32, R32, -0x326172a9, RZ ;  /* 0xcd9e8d5720207825 */ /* 0x000fe200078e00ff */
[----:B------:R-:W-:Y:S02]  /*3bc0*/  LOP3.LUT R14, R13, R14, R19, 0x96, !PT ;  /* 0x0000000e0d0e7212 */ /* 0x000fe400078e9613 */
[----:B------:R-:W-:Y:S01]  /*3bd0*/  ISETP.NE.AND P0, PT, R10, 0x1, PT ;  /* 0x000000010a00780c */ /* 0x000fe20003f05270 */
[----:B------:R-:W-:Y:S01]  /*3be0*/  IMAD.WIDE.U32 R4, R5, -0x2daee0ad, RZ ;  /* 0xd2511f5305047825 */ /* 0x000fe200078e00ff */
[----:B------:R-:W-:-:S03]  /*3bf0*/  LOP3.LUT R15, R33, R6, R15, 0x96, !PT ;  /* 0x00000006210f7212 */ /* 0x000fc600078e960f */
[----:B------:R-:W-:Y:S01]  /*3c00*/  IMAD.WIDE.U32 R2, R14, -0x326172a9, RZ ;  /* 0xcd9e8d570e027825 */ /* 0x000fe200078e00ff */
[----:B------:R-:W-:-:S03]  /*3c10*/  LOP3.LUT R12, R5, R12, R11, 0x96, !PT ;  /* 0x0000000c050c7212 */ /* 0x000fc600078e960b */
[----:B------:R-:W-:Y:S01]  /*3c20*/  IMAD.HI.U32 R15, R15, -0x2daee0ad, RZ ;  /* 0xd2511f530f0f7827 */ /* 0x000fe200078e00ff */
[----:B------:R-:W-:Y:S02]  /*3c30*/  LOP3.LUT R8, R3, R8, R9, 0x96, !PT ;  /* 0x0000000803087212 */ /* 0x000fe400078e9609 */
[----:B------:R-:W-:Y:S01]  /*3c40*/  MOV R13, R12 ;  /* 0x0000000c000d7202 */ /* 0x000fe20000000f00 */
[----:B------:R-:W-:Y:S01]  /*3c50*/  IMAD.WIDE.U32 R6, R7, -0x326172a9, RZ ;  /* 0xcd9e8d5707067825 */ /* 0x000fe200078e00ff */
[----:B------:R-:W-:-:S03]  /*3c60*/  LOP3.LUT R15, R15, R20, R11, 0x96, !PT ;  /* 0x000000140f0f7212 */ /* 0x000fc600078e960b */
[----:B------:R-:W-:Y:S01]  /*3c70*/  IMAD.MOV.U32 R19, RZ, RZ, 0x4 ;  /* 0x00000004ff137424 */ /* 0x000fe200078e00ff */
[----:B------:R-:W-:Y:S01]  /*3c80*/  LOP3.LUT R9, R7, R32, R9, 0x96, !PT ;  /* 0x0000002007097212 */ /* 0x000fe200078e9609 */
[----:B------:R-:W-:Y:S02]  /*3c90*/  IMAD.MOV.U32 R14, RZ, RZ, R4 ;  /* 0x000000ffff0e7224 */ /* 0x000fe400078e0004 */
[----:B------:R-:W-:-:S04]  /*3ca0*/  IMAD.WIDE.U32 R24, R24, R19, c[0x0][0x238] ;  /* 0x00008e0018187625 */ /* 0x000fc800078e0013 */
[----:B------:R-:W-:-:S04]  /*3cb0*/  IMAD.WIDE.U32 R22, R22, R19, c[0x0][0x238] ;  /* 0x00008e0016167625 */ /* 0x000fc800078e0013 */
[----:B------:R-:W-:-:S04]  /*3cc0*/  IMAD.WIDE.U32 R16, R16, R19, c[0x0][0x238] ;  /* 0x00008e0010107625 */ /* 0x000fc800078e0013 */
[----:B------:R-:W-:-:S04]  /*3cd0*/  IMAD.WIDE.U32 R18, R18, R19, c[0x0][0x238] ;  /* 0x00008e0012127625 */ /* 0x000fc800078e0013 */
        /* <DEDUP_REMOVED lines=14> */
.L_x_1515:
[----:B------:R-:W-:Y:S01]  /*3dc0*/  IMAD.MOV.U32 R14, RZ, RZ, R9 ;  /* 0x000000ffff0e7224 */ /* 0x000fe200078e0009 */
[----:B------:R-:W-:Y:S01]  /*3dd0*/  MOV R9, R6 ;  /* 0x0000000600097202 */ /* 0x000fe20000000f00 */
[----:B------:R-:W-:Y:S02]  /*3de0*/  IMAD.MOV.U32 R13, RZ, RZ, R4 ;  /* 0x000000ffff0d7224 */ /* 0x000fe400078e0004 */
[----:B------:R-:W-:-:S05]  /*3df0*/  IMAD.MOV.U32 R11, RZ, RZ, R12 ;  /* 0x000000ffff0b7224 */ /* 0x000fca00078e000c */
.L_x_1514:
[----:B------:R-:W-:Y:S01]  /*3e00*/  IADD3 R2, -R27, c[0x0][0x310], RZ ;  /* 0x0000c4001b027a10 */ /* 0x000fe20007ffe1ff */
[----:B------:R-:W0:Y:S01]  /*3e10*/  I2F.U32 R11, R11 ;  /* 0x0000000b000b7306 */ /* 0x000e220000201000 */
[----:B------:R-:W-:Y:S01]  /*3e20*/  BSSY B9, `(.L_x_1516) ;  /* 0x000009a000097945 */ /* 0x000fe20003800000 */
[----:B------:R-:W-:Y:S01]  /*3e30*/  BSSY B8, `(.L_x_1517) ;  /* 0x0000077000087945 */ /* 0x000fe20003800000 */
[----:B------:R-:W-:Y:S01]  /*3e40*/  IMNMX R3, R2, 0x4, PT ;  /* 0x0000000402037817 */ /* 0x000fe20003800200 */
[----:B------:R-:W-:-:S03]  /*3e50*/  IMAD.MOV.U32 R2, RZ, RZ, 0x2f800000 ;  /* 0x2f800000ff027424 */ /* 0x000fc600078e00ff */
[----:B------:R-:W-:Y:S01]  /*3e60*/  ISETP.GT.AND P0, PT, R3, 0x2, PT ;  /* 0x000000020300780c */ /* 0x000fe20003f04270 */
        /* <DEDUP_REMOVED lines=13> */
.L_x_6752:
[----:B------:R-:W-:Y:S05]  /*3f40*/  BRX R2 -0x3f50                                                                                                                                                                                                                                                                                                                                                                                                                                                                               (*"BRANCH_TARGETS .L_x_6753,.L_x_6754,.L_x_6755"*) ;  /* 0xffffc0b002007949 */ /* 0x000fea000383ffff */
.L_x_1518:
        /* <DEDUP_REMOVED lines=32> */
.L_x_1523:
[----:B------:R-:W-:Y:S05]  /*4150*/  BSYNC B6 ;  /* 0x0000000000067941 */ /* 0x000fea0003800000 */
.L_x_1522:
[----:B-----5:R-:W-:Y:S02]  /*4160*/  FSET.BF.LE.FTZ.AND R35, R35, R0, PT ;  /* 0x000000002323720a */ /* 0x020fe40003813000 */
[C---:B------:R-:W-:Y:S02]  /*4170*/  LEA R2, P0, R30.reuse, c[0x0][0x160], 0x1 ;  /* 0x000058001e027a11 */ /* 0x040fe400078008ff */
[----:B------:R-:W-:Y:S02]  /*4180*/  F2FP.BF16.PACK_AB R35, RZ, R35 ;  /* 0x00000023ff23723e */ /* 0x000fe400000010ff */
[----:B------:R-:W-:-:S05]  /*4190*/  LEA.HI.X R3, R30, c[0x0][0x164], RZ, 0x1, P0 ;  /* 0x000059001e037a11 */ /* 0x000fca00000f0cff */
[----:B------:R1:W-:Y:S04]  /*41a0*/  STG.E.U16 [R2.64], R35 ;  /* 0x0000002302007986 */ /* 0x0003e8000c101524 */
.L_x_1520:
[----:B------:R-:W-:Y:S05]  /*41b0*/  BSYNC B7 ;  /* 0x0000000000077941 */ /* 0x000fea0003800000 */
.L_x_1519:
        /* <DEDUP_REMOVED lines=25> */
.L_x_1525:
[----:B------:R-:W-:Y:S05]  /*4350*/  BSYNC B6 ;  /* 0x0000000000067941 */ /* 0x000fea0003800000 */
.L_x_1524:
[----:B-----5:R-:W-:Y:S02]  /*4360*/  FSET.BF.LE.FTZ.AND R34, R34, R3, PT ;  /* 0x000000032222720a */ /* 0x020fe40003813000 */
[C---:B------:R-:W-:Y:S02]  /*4370*/  LEA R2, P0, R31.reuse, c[0x0][0x160], 0x1 ;  /* 0x000058001f027a11 */ /* 0x040fe400078008ff */
[----:B------:R-:W-:Y:S02]  /*4380*/  F2FP.BF16.PACK_AB R34, RZ, R34 ;  /* 0x00000022ff22723e */ /* 0x000fe400000010ff */
[----:B------:R-:W-:-:S05]  /*4390*/  LEA.HI.X R3, R31, c[0x0][0x164], RZ, 0x1, P0 ;  /* 0x000059001f037a11 */ /* 0x000fca00000f0cff */
[----:B------:R1:W-:Y:S04]  /*43a0*/  STG.E.U16 [R2.64], R34 ;  /* 0x0000002202007986 */ /* 0x0003e8000c101524 */
.L_x_6754:
        /* <DEDUP_REMOVED lines=25> */
.L_x_1527:
[----:B------:R-:W-:Y:S05]  /*4540*/  BSYNC B6 ;  /* 0x0000000000067941 */ /* 0x000fea0003800000 */
.L_x_1526:
[----:B-----5:R-:W-:Y:S02]  /*4550*/  FSET.BF.LE.FTZ.AND R33, R33, R0, PT ;  /* 0x000000002121720a */ /* 0x020fe40003813000 */
[C---:B-1----:R-:W-:Y:S02]  /*4560*/  LEA R2, P0, R28.reuse, c[0x0][0x160], 0x1 ;  /* 0x000058001c027a11 */ /* 0x042fe400078008ff */
[----:B------:R-:W-:Y:S02]  /*4570*/  F2FP.BF16.PACK_AB R33, RZ, R33 ;  /* 0x00000021ff21723e */ /* 0x000fe400000010ff */
[----:B------:R-:W-:-:S05]  /*4580*/  LEA.HI.X R3, R28, c[0x0][0x164], RZ, 0x1, P0 ;  /* 0x000059001c037a11 */ /* 0x000fca00000f0cff */
[----:B------:R1:W-:Y:S04]  /*4590*/  STG.E.U16 [R2.64], R33 ;  /* 0x0000002102007986 */ /* 0x0003e8000c101524 */
.L_x_6753:
[----:B------:R-:W-:Y:S05]  /*45a0*/  BSYNC B8 ;  /* 0x0000000000087941 */ /* 0x000fea0003800000 */
.L_x_1517:
        /* <DEDUP_REMOVED lines=25> */
.L_x_1529:
[----:B------:R-:W-:Y:S05]  /*4740*/  BSYNC B6 ;  /* 0x0000000000067941 */ /* 0x000fea0003800000 */
.L_x_1528:
[----:B-----5:R-:W-:Y:S02]  /*4750*/  FSET.BF.LE.FTZ.AND R32, R32, R3, PT ;  /* 0x000000032020720a */ /* 0x020fe40003813000 */
[C---:B------:R-:W-:Y:S02]  /*4760*/  LEA R2, P0, R29.reuse, c[0x0][0x160], 0x1 ;  /* 0x000058001d027a11 */ /* 0x040fe400078008ff */
[----:B------:R-:W-:Y:S02]  /*4770*/  F2FP.BF16.PACK_AB R32, RZ, R32 ;  /* 0x00000020ff20723e */ /* 0x000fe400000010ff */
[----:B------:R-:W-:-:S05]  /*4780*/  LEA.HI.X R3, R29, c[0x0][0x164], RZ, 0x1, P0 ;  /* 0x000059001d037a11 */ /* 0x000fca00000f0cff */
[----:B------:R1:W-:Y:S01]  /*4790*/  STG.E.U16 [R2.64], R32 ;  /* 0x0000002002007986 */ /* 0x0003e2000c101524 */
[----:B------:R-:W-:Y:S05]  /*47a0*/  BRA `(.L_x_1521) ;  /* 0x0000001000007947 */ /* 0x000fea0003800000 */
.L_x_6755:
[----:B------:R-:W-:Y:S02]  /*47b0*/  BREAK B8 ;  /* 0x0000000000087942 */ /* 0x000fe40003800000 */
.L_x_1521:
[----:B------:R-:W-:Y:S05]  /*47c0*/  BSYNC B9 ;  /* 0x0000000000097941 */ /* 0x000fea0003800000 */
.L_x_1516:
[----:B------:R-:W-:-:S04]  /*47d0*/  IMAD.MOV.U32 R0, RZ, RZ, c[0x0][0x0] ;  /* 0x00000000ff007624 */ /* 0x000fc800078e00ff */
[----:B------:R-:W-:-:S04]  /*47e0*/  IMAD.SHL.U32 R0, R0, 0x4, RZ ;  /* 0x0000000400007824 */ /* 0x000fc800078e00ff */
[----:B------:R-:W-:-:S05]  /*47f0*/  IMAD R27, R0, c[0x0][0xc], R27 ;  /* 0x00000300001b7a24 */ /* 0x000fca00078e021b */
[----:B------:R-:W-:-:S13]  /*4800*/  ISETP.GE.U32.AND P0, PT, R27, c[0x0][0x310], PT ;  /* 0x0000c4001b007a0c */ /* 0x000fda0003f06070 */
[----:B------:R-:W-:Y:S01]  /*4810*/  @P0 CALL.REL.NOINC `(.L_x_1530) ;  /* 0x0000001000000944 */ /* 0x000fe20003c00000 */
[----:B------:R-:W-:Y:S05]  /*4820*/  BRA `(.L_x_1531) ;  /* 0xffffb86000007947 */ /* 0x000fea000383ffff */
.L_x_1530:
[----:B------:R-:W-:Y:S05]  /*4830*/  EXIT ;  /* 0x000000000000794d */ /* 0x000fea0003800000 */
.L_x_1532:
        /* <DEDUP_REMOVED lines=12> */
.L_x_7265:


//--------------------- .text._ZN2at4cuda57_GLOBAL__N__cd6b329d_24_DistributionBernoulli_cu_7537a20d21kernelPointwiseApply2IZNS_6native9templates4cuda28bernoulli_tensor_cuda_kernelIN3c108BFloat16EfEEvRKNS_10TensorBaseESB_NS_15PhiloxCudaStateEEUliRS8_SD_SD_SD_RKfSF_SF_SF_E_S8_SE_jLi2ELin1ELi4ELi512ELi2EEEvNS0_6detail10TensorInfoIT0_T2_EENSI_IT1_SK_EESK_T_ --------------------------
	.section	.text._ZN2at4cuda57_GLOBAL__N__cd6b329d_24_DistributionBernoulli_cu_7537a20d21kernelPointwiseApply2IZNS_6native9templates4cuda28bernoulli_tensor_cuda_kernelIN3c108BFloat16EfEEvRKNS_10TensorBaseESB_NS_15PhiloxCudaStateEEUliRS8_SD_SD_SD_RKfSF_SF_SF_E_S8_SE_jLi2ELin1ELi4ELi512ELi2EEEvNS0_6detail10TensorInfoIT0_T2_EENSI_IT1_SK_EESK_T_,"ax",@progbits
	.sectioninfo	@"SHI_REGISTERS=38"
	.align	128
.text._ZN2at4cuda57_GLOBAL__N__cd6b329d_24_DistributionBernoulli_cu_7537a20d21kernelPointwiseApply2IZNS_6native9templates4cuda28bernoulli_tensor_cuda_kernelIN3c108BFloat16EfEEvRKNS_10TensorBaseESB_NS_15PhiloxCudaStateEEUliRS8_SD_SD_SD_RKfSF_SF_SF_E_S8_SE_jLi2ELin1ELi4ELi512ELi2EEEvNS0_6detail10TensorInfoIT0_T2_EENSI_IT1_SK_EESK_T_:
        .type           _ZN2at4cuda57_GLOBAL__N__cd6b329d_24_DistributionBernoulli_cu_7537a20d21kernelPointwiseApply2IZNS_6native9templates4cuda28bernoulli_tensor_cuda_kernelIN3c108BFloat16EfEEvRKNS_10TensorBaseESB_NS_15PhiloxCudaStateEEUliRS8_SD_SD_SD_RKfSF_SF_SF_E_S8_SE_jLi2ELin1ELi4ELi512ELi2EEEvNS0_6detail10TensorInfoIT0_T2_EENSI_IT1_SK_EESK_T_,@function
        .size           _ZN2at4cuda57_GLOBAL__N__cd6b329d_24_DistributionBernoulli_cu_7537a20d21kernelPointwiseApply2IZNS_6native9templates4cuda28bernoulli_tensor_cuda_kernelIN3c108BFloat16EfEEvRKNS_10TensorBaseESB_NS_15PhiloxCudaStateEEUliRS8_SD_SD_SD_RKfSF_SF_SF_E_S8_SE_jLi2ELin1ELi4ELi512ELi2EEEvNS0_6detail10TensorInfoIT0_T2_EENSI_IT1_SK_EESK_T_,(.L_x_7266 - _ZN2at4cuda57_GLOBAL__N__cd6b329d_24_DistributionBernoulli_cu_7537a20d21kernelPointwiseApply2IZNS_6native9templates4cuda28bernoulli_tensor_cuda_kernelIN3c108BFloat16EfEEvRKNS_10TensorBaseESB_NS_15PhiloxCudaStateEEUliRS8_SD_SD_SD_RKfSF_SF_SF_E_S8_SE_jLi2ELin1ELi4ELi512ELi2EEEvNS0_6detail10TensorInfoIT0_T2_EENSI_IT1_SK_EESK_T_)
        .other          _ZN2at4cuda57_GLOBAL__N__cd6b329d_24_DistributionBernoulli_cu_7537a20d21kernelPointwiseApply2IZNS_6native9templates4cuda28bernoulli_tensor_cuda_kernelIN3c108BFloat16EfEEvRKNS_10TensorBaseESB_NS_15PhiloxCudaStateEEUliRS8_SD_SD_SD_RKfSF_SF_SF_E_S8_SE_jLi2ELin1ELi4ELi512ELi2EEEvNS0_6detail10TensorInfoIT0_T2_EENSI_IT1_SK_EESK_T_,@"STO_CUDA_ENTRY STV_DEFAULT"
_ZN2at4cuda57_GLOBAL__N__cd6b329d_24_DistributionBernoulli_cu_7537a20d21kernelPointwiseApply2IZNS_6native9templates4cuda28bernoulli_tensor_cuda_kernelIN3c108BFloat16EfEEvRKNS_10TensorBaseESB_NS_15PhiloxCudaStateEEUliRS8_SD_SD_SD_RKfSF_SF_SF_E_S8_SE_jLi2ELin1ELi4ELi512ELi2EEEvNS0_6detail10TensorInfoIT0_T2_EENSI_IT1_SK_EESK_T_:
        /* <DEDUP_REMOVED lines=9> */
.L_x_1570:
[----:B------:R-:W-:Y:S01]  /*0090*/  IADD3 R0, -R27, c[0x0][0x310], RZ ;  /* 0x0000c4001b007a10 */ /* 0x000fe20007ffe1ff */
[----:B------:R-:W-:Y:S01]  /*00a0*/  BSSY B0, `(.L_x_1533) ;  /* 0x00000e5000007945 */ /* 0x000fe20003800000 */
[----:B------:R-:W-:Y:S01]  /*00b0*/  CS2R R28, SRZ ;  /* 0x00000000001c7805 */ /* 0x000fe2000001ff00 */
[----:B0-----:R-:W-:Y:S01]  /*00c0*/  IMAD.MOV.U32 R24, RZ, RZ, RZ ;  /* 0x000000ffff187224 */ /* 0x001fe200078e00ff */
[----:B------:R-:W-:-:S13]  /*00d0*/  ISETP.GE.AND P0, PT, R0, 0x1, PT ;  /* 0x000000010000780c */ /* 0x000fda0003f06270 */
[----:B-1----:R-:W-:Y:S05]  /*00e0*/  @!P0 BRA `(.L_x_1534) ;  /* 0x00000e0000008947 */ /* 0x002fea0003800000 */
[----:B------:R-:W0:Y:S01]  /*00f0*/  I2F.U32.RP R4, c[0x0][0x16c] ;  /* 0x00005b0000047b06 */ /* 0x000e220000209000 */
[----:B------:R-:W-:Y:S01]  /*0100*/  ISETP.NE.U32.AND P2, PT, RZ, c[0x0][0x16c], PT ;  /* 0x00005b00ff007a0c */ /* 0x000fe20003f45070 */
[----:B------:R-:W-:-:S06]  /*0110*/  IMAD.MOV.U32 R24, RZ, RZ, RZ ;  /* 0x000000ffff187224 */ /* 0x000fcc00078e00ff */
[----:B0-----:R-:W0:Y:S02]  /*0120*/  MUFU.RCP R4, R4 ;  /* 0x0000000400047308 */ /* 0x001e240000001000 */
[----:B0-----:R-:W-:-:S06]  /*0130*/  IADD3 R2, R4, 0xffffffe, RZ ;  /* 0x0ffffffe04027810 */ /* 0x001fcc0007ffe0ff */
[----:B------:R0:W1:Y:S02]  /*0140*/  F2I.FTZ.U32.TRUNC.NTZ R3, R2 ;  /* 0x0000000200037305 */ /* 0x000064000021f000 */
[----:B0-----:R-:W-:Y:S02]  /*0150*/  IMAD.MOV.U32 R2, RZ, RZ, RZ ;  /* 0x000000ffff027224 */ /* 0x001fe400078e00ff */
[----:B-1----:R-:W-:-:S04]  /*0160*/  IMAD.MOV R5, RZ, RZ, -R3 ;  /* 0x000000ffff057224 */ /* 0x002fc800078e0a03 */
[----:B------:R-:W-:-:S04]  /*0170*/  IMAD R5, R5, c[0x0][0x16c], RZ ;  /* 0x00005b0005057a24 */ /* 0x000fc800078e02ff */
[----:B------:R-:W-:-:S04]  /*0180*/  IMAD.HI.U32 R6, R3, R5, R2 ;  /* 0x0000000503067227 */ /* 0x000fc800078e0002 */
[----:B------:R-:W-:Y:S02]  /*0190*/  IMAD.MOV.U32 R5, RZ, RZ, R27 ;  /* 0x000000ffff057224 */ /* 0x000fe400078e001b */
[----:B------:R-:W-:-:S05]  /*01a0*/  IMAD.HI.U32 R6, R6, R27, RZ ;  /* 0x0000001b06067227 */ /* 0x000fca00078e00ff */
[----:B------:R-:W-:-:S05]  /*01b0*/  IADD3 R8, -R6, RZ, RZ ;  /* 0x000000ff06087210 */ /* 0x000fca0007ffe1ff */
[----:B------:R-:W-:-:S05]  /*01c0*/  IMAD R3, R8, c[0x0][0x16c], R27 ;  /* 0x00005b0008037a24 */ /* 0x000fca00078e021b */
[----:B------:R-:W-:-:S13]  /*01d0*/  ISETP.GE.U32.AND P0, PT, R3, c[0x0][0x16c], PT ;  /* 0x00005b0003007a0c */ /* 0x000fda0003f06070 */
[----:B------:R-:W-:Y:S02]  /*01e0*/  @P0 IADD3 R3, R3, -c[0x0][0x16c], RZ ;  /* 0x80005b0003030a10 */ /* 0x000fe40007ffe0ff */
[----:B------:R-:W-:Y:S02]  /*01f0*/  @P0 IADD3 R6, R6, 0x1, RZ ;  /* 0x0000000106060810 */ /* 0x000fe40007ffe0ff */
[----:B------:R-:W-:Y:S01]  /*0200*/  ISETP.GE.U32.AND P1, PT, R3, c[0x0][0x16c], PT ;  /* 0x00005b0003007a0c */ /* 0x000fe20003f26070 */
[----:B------:R-:W-:-:S05]  /*0210*/  IMAD.MOV.U32 R3, RZ, RZ, c[0x0][0x308] ;  /* 0x0000c200ff037624 */ /* 0x000fca00078e00ff */
[----:B------:R-:W-:-:S07]  /*0220*/  ISETP.GE.AND P0, PT, R3, 0x2, PT ;  /* 0x000000020300780c */ /* 0x000fce0003f06270 */
        /* <DEDUP_REMOVED lines=23> */
.L_x_1537:
        /* <DEDUP_REMOVED lines=39> */
[----:B------:R-:W-:-:S05]  /*0610*/  IMAD.HI.U32 R14, R2, R13, RZ ;  /* 0x0000000d020e7227 */ /* 0x000fca00078e00ff */
[----:B------:R-:W-:Y:S01]  /*0620*/  IADD3 R15, -R14, RZ, RZ ;  /* 0x000000ff0e0f7210 */ /* 0x000fe20007ffe1ff */
[----:B0-----:R-:W0:Y:S04]  /*0630*/  MUFU.RCP R16, R16 ;  /* 0x0000001000107308 */ /* 0x001e280000001000 */
[----:B------:R-:W-:-:S05]  /*0640*/  IMAD R15, R8, R15, R13 ;  /* 0x0000000f080f7224 */ /* 0x000fca00078e020d */
[C---:B------:R-:W-:Y:S02]  /*0650*/  ISETP.GE.U32.AND P1, PT, R15.reuse, R8, PT ;  /* 0x000000080f00720c */ /* 0x040fe40003f26070 */
[----:B0-----:R-:W-:Y:S02]  /*0660*/  IADD3 R2, R16, 0xffffffe, RZ ;  /* 0x0ffffffe10027810 */ /* 0x001fe40007ffe0ff */
[----:B------:R-:W0:Y:S09]  /*0670*/  I2F.U32.RP R16, R12 ;  /* 0x0000000c00107306 */ /* 0x000e320000209000 */
        /* <DEDUP_REMOVED lines=47> */
[----:B---3--:R-:W-:Y:S02]  /*0970*/  IMAD R2, R13, R16, R2 ;  /* 0x000000100d027224 */ /* 0x008fe400078e0202 */
[----:B------:R-:W-:Y:S02]  /*0980*/  IMAD.MOV R3, RZ, RZ, -R18 ;  /* 0x000000ffff037224 */ /* 0x000fe400078e0a12 */
[----:B-1----:R-:W-:Y:S02]  /*0990*/  IMAD R2, R11, R17, R2 ;  /* 0x000000110b027224 */ /* 0x002fe400078e0202 */
[----:B------:R-:W-:Y:S02]  /*09a0*/  IMAD R15, R12, R3, R15 ;  /* 0x000000030c0f7224 */ /* 0x000fe400078e020f */
[----:B------:R-:W-:Y:S02]  /*09b0*/  IMAD.MOV.U32 R5, RZ, RZ, R18 ;  /* 0x000000ffff057224 */ /* 0x000fe400078e0012 */
[----:B--2---:R-:W-:Y:S01]  /*09c0*/  IMAD R24, R15, R19, R2 ;  /* 0x000000130f187224 */ /* 0x004fe200078e0202 */
[----:B------:R-:W-:Y:S05]  /*09d0*/  @P1 BRA `(.L_x_1537) ;  /* 0xfffff9c000001947 */ /* 0x000fea000383ffff */
[----:B------:R-:W-:Y:S05]  /*09e0*/  BSYNC B1 ;  /* 0x0000000000017941 */ /* 0x000fea0003800000 */
.L_x_1536:
        /* <DEDUP_REMOVED lines=79> */
.L_x_1535:
[----:B------:R-:W-:-:S03]  /*0ee0*/  IMAD R24, R5, c[0x0][0x2a4], R24 ;  /* 0x0000a90005187a24 */ /* 0x000fc600078e0218 */
.L_x_1534:
[----:B------:R-:W-:Y:S05]  /*0ef0*/  BSYNC B0 ;  /* 0x0000000000007941 */ /* 0x000fea0003800000 */
.L_x_1533:
[----:B------:R-:W-:Y:S01]  /*0f00*/  IMNMX R0, R0, 0x4, PT ;  /* 0x0000000400007817 */ /* 0x000fe20003800200 */
[----:B------:R-:W-:Y:S01]  /*0f10*/  BSSY B0, `(.L_x_1538) ;  /* 0x00000e2000007945 */ /* 0x000fe20003800000 */
[----:B------:R-:W-:Y:S02]  /*0f20*/  IMAD.MOV.U32 R22, RZ, RZ, RZ ;  /* 0x000000ffff167224 */ /* 0x000fe400078e00ff */
[----:B------:R-:W-:-:S13]  /*0f30*/  ISETP.GE.AND P0, PT, R0, 0x2, PT ;  /* 0x000000020000780c */ /* 0x000fda0003f06270 */
[----:B------:R-:W-:Y:S05]  /*0f40*/  @!P0 BRA `(.L_x_1539) ;  /* 0x00000de000008947 */ /* 0x000fea0003800000 */
[----:B------:R-:W0:Y:S01]  /*0f50*/  I2F.U32.RP R4, c[0x0][0x16c] ;  /* 0x00005b0000047b06 */ /* 0x000e220000209000 */
[----:B------:R-:W-:Y:S01]  /*0f60*/  IMAD.MOV.U32 R2, RZ, RZ, RZ ;  /* 0x000000ffff027224 */ /* 0x000fe200078e00ff */
        /* <DEDUP_REMOVED lines=39> */
.L_x_1542:
        /* <DEDUP_REMOVED lines=30> */
[----:B------:R-:W-:Y:S01]  /*13c0*/  @P1 IADD3 R2, -R11, R2, RZ ;  /* 0x000000020b021210 */ /* 0x000fe20007ffe1ff */
[----:B-1----:R-:W1:Y:S01]  /*13d0*/  MUFU.RCP R14, R14 ;  /* 0x0000000e000e7308 */ /* 0x002e620000001000 */
[----:B------:R-:W-:Y:S02]  /*13e0*/  @P1 IADD3 R13, R13, 0x1, RZ ;  /* 0x000000010d0d1810 */ /* 0x000fe40007ffe0ff */
        /* <DEDUP_REMOVED lines=31> */
[----:B0-----:R-:W-:-:S12]  /*15e0*/  HFMA2.MMA R2, -RZ, RZ, 0, 0 ;  /* 0x00000000ff027435 */ /* 0x001fd800000001ff */
        /* <DEDUP_REMOVED lines=19> */
[----:B------:R-:W-:Y:S01]  /*1720*/  @P1 IMAD.IADD R19, R19, 0x1, -R12 ;  /* 0x0000000113131824 */ /* 0x000fe200078e0a0c */
[----:B------:R-:W-:Y:S02]  /*1730*/  @P1 IADD3 R18, R18, 0x1, RZ ;  /* 0x0000000112121810 */ /* 0x000fe40007ffe0ff */
[----:B------:R-:W-:Y:S02]  /*1740*/  ISETP.NE.AND P1, PT, R7, RZ, PT ;  /* 0x000000ff0700720c */ /* 0x000fe40003f25270 */
[----:B------:R-:W-:Y:S01]  /*1750*/  ISETP.GE.U32.AND P2, PT, R19, R12, PT ;  /* 0x0000000c1300720c */ /* 0x000fe20003f46070 */
[----:B0-----:R-:W-:Y:S01]  /*1760*/  IMAD R2, R2, R3, R5 ;  /* 0x0000000302027224 */ /* 0x001fe200078e0205 */
[----:B------:R-:W-:-:S11]  /*1770*/  IADD3 R3, -R17, RZ, RZ ;  /* 0x000000ff11037210 */ /* 0x000fd60007ffe1ff */
        /* <DEDUP_REMOVED lines=11> */
.L_x_1541:
        /* <DEDUP_REMOVED lines=79> */
.L_x_1540:
[----:B------:R-:W-:-:S03]  /*1d20*/  IMAD R22, R22, c[0x0][0x2a4], R5 ;  /* 0x0000a90016167a24 */ /* 0x000fc600078e0205 */
.L_x_1539:
[----:B------:R-:W-:Y:S05]  /*1d30*/  BSYNC B0 ;  /* 0x0000000000007941 */ /* 0x000fea0003800000 */
.L_x_1538:
[----:B------:R-:W-:Y:S01]  /*1d40*/  ISETP.GE.AND P0, PT, R0, 0x3, PT ;  /* 0x000000030000780c */ /* 0x000fe20003f06270 */
[----:B------:R-:W-:Y:S01]  /*1d50*/  BSSY B0, `(.L_x_1543) ;  /* 0x00000e2000007945 */ /* 0x000fe20003800000 */
[----:B------:R-:W-:Y:S01]  /*1d60*/  CS2R R30, SRZ ;  /* 0x00000000001e7805 */ /* 0x000fe2000001ff00 */
[----:B------:R-:W-:-:S10]  /*1d70*/  IMAD.MOV.U32 R16, RZ, RZ, RZ ;  /* 0x000000ffff107224 */ /* 0x000fd400078e00ff */
        /* <DEDUP_REMOVED lines=22> */
[----:B------:R-:W-:-:S04]  /*1ee0*/  @!P2 LOP3.LUT R31, RZ, c[0x0][0x16c], RZ, 0x33, !PT ;  /* 0x00005b00ff1faa12 */ /* 0x000fc800078e33ff */
[----:B------:R-:W-:-:S05]  /*1ef0*/  IADD3 R2, -R31, RZ, RZ ;  /* 0x000000ff1f027210 */ /* 0x000fca0007ffe1ff */
        /* <DEDUP_REMOVED lines=18> */
.L_x_1547:
        /* <DEDUP_REMOVED lines=22> */
[----:B------:R-:W-:-:S05]  /*2180*/  IMAD.HI.U32 R12, R12, R5, RZ ;  /* 0x000000050c0c7227 */ /* 0x000fca00078e00ff */
[----:B------:R-:W-:Y:S01]  /*2190*/  IADD3 R13, -R12, RZ, RZ ;  /* 0x000000ff0c0d7210 */ /* 0x000fe20007ffe1ff */
[----:B-1----:R-:W-:-:S04]  /*21a0*/  IMAD.MOV.U32 R2, RZ, RZ, RZ ;  /* 0x000000ffff027224 */ /* 0x002fc800078e00ff */
        /* <DEDUP_REMOVED lines=20> */
[----:B------:R-:W-:Y:S02]  /*22f0*/  @P1 IADD3 R2, -R9, R2, RZ ;  /* 0x0000000209021210 */ /* 0x000fe40007ffe1ff */
[----:B------:R-:W-:Y:S01]  /*2300*/  @P1 IADD3 R14, R14, 0x1, RZ ;  /* 0x000000010e0e1810 */ /* 0x000fe20007ffe0ff */
[----:B------:R-:W0:Y:S01]  /*2310*/  F2I.FTZ.U32.TRUNC.NTZ R3, R3 ;  /* 0x0000000300037305 */ /* 0x000e22000021f000 */
[----:B------:R-:W-:Y:S01]  /*2320*/  ISETP.GE.U32.AND P2, PT, R2, R9, PT ;  /* 0x000000090200720c */ /* 0x000fe20003f46070 */
[----:B------:R-:W-:-:S06]  /*2330*/  IMAD.MOV.U32 R2, RZ, RZ, RZ ;  /* 0x000000ffff027224 */ /* 0x000fcc00078e00ff */
[----:B-1----:R-:W1:Y:S06]  /*2340*/  I2F.U32.RP R15, R13 ;  /* 0x0000000d000f7306 */ /* 0x002e6c0000209000 */
[----:B------:R-:W-:Y:S01]  /*2350*/  @P2 IADD3 R14, R14, 0x1, RZ ;  /* 0x000000010e0e2810 */ /* 0x000fe20007ffe0ff */
[----:B0-----:R-:W-:Y:S01]  /*2360*/  IMAD R17, R17, R3, RZ ;  /* 0x0000000311117224 */ /* 0x001fe200078e02ff */
[----:B------:R-:W-:Y:S02]  /*2370*/  @!P3 LOP3.LUT R14, RZ, R9, RZ, 0x33, !PT ;  /* 0x00000009ff0eb212 */ /* 0x000fe400078e33ff */
[----:B------:R-:W-:Y:S01]  /*2380*/  ISETP.NE.U32.AND P3, PT, R11, RZ, PT ;  /* 0x000000ff0b00720c */ /* 0x000fe20003f65070 */
[----:B------:R-:W-:-:S02]  /*2390*/  IMAD.HI.U32 R3, R3, R17, R2 ;  /* 0x0000001103037227 */ /* 0x000fc400078e0002 */
[----:B------:R-:W0:Y:S04]  /*23a0*/  LDC R17, c[0x0][R10+0x1cc] ;  /* 0x000073000a117b82 */ /* 0x000e280000000800 */
[----:B------:R-:W-:Y:S01]  /*23b0*/  IMAD.HI.U32 R18, R3, R14, RZ ;  /* 0x0000000e03127227 */ /* 0x000fe200078e00ff */
[----:B-1----:R-:W1:Y:S03]  /*23c0*/  MUFU.RCP R15, R15 ;  /* 0x0000000f000f7308 */ /* 0x002e660000001000 */
        /* <DEDUP_REMOVED lines=15> */
[----:B------:R-:W-:-:S03]  /*24c0*/  ISETP.NE.U32.AND P3, PT, R13, RZ, PT ;  /* 0x000000ff0d00720c */ /* 0x000fc60003f65070 */
[----:B------:R-:W-:-:S04]  /*24d0*/  IMAD.HI.U32 R2, R15, R18, RZ ;  /* 0x000000120f027227 */ /* 0x000fc800078e00ff */
[----:B------:R-:W-:Y:S01]  /*24e0*/  IMAD.MOV R20, RZ, RZ, -R2 ;  /* 0x000000ffff147224 */ /* 0x000fe200078e0a02 */
[----:B------:R-:W3:Y:S03]  /*24f0*/  LDC R15, c[0x0][R10+0x1c4] ;  /* 0x000071000a0f7b82 */ /* 0x000ee60000000800 */
        /* <DEDUP_REMOVED lines=14> */
[----:B--2---:R-:W-:Y:S02]  /*25e0*/  IMAD R12, R12, R19, R5 ;  /* 0x000000130c0c7224 */ /* 0x004fe400078e0205 */
[----:B------:R-:W-:Y:S02]  /*25f0*/  IMAD R11, R11, R8, R14 ;  /* 0x000000080b0b7224 */ /* 0x000fe400078e020e */
[----:B------:R-:W-:-:S02]  /*2600*/  IMAD.MOV R5, RZ, RZ, -R2 ;  /* 0x000000ffff057224 */ /* 0x000fc400078e0a02 */
[----:B---3--:R-:W-:Y:S02]  /*2610*/  IMAD R12, R11, R15, R12 ;  /* 0x0000000f0b0c7224 */ /* 0x008fe400078e020c */
[----:B------:R-:W-:Y:S02]  /*2620*/  IMAD R13, R13, R5, R18 ;  /* 0x000000050d0d7224 */ /* 0x000fe400078e0212 */
[----:B------:R-:W-:Y:S02]  /*2630*/  IMAD.MOV.U32 R5, RZ, RZ, R2 ;  /* 0x000000ffff057224 */ /* 0x000fe400078e0002 */
[----:B-1----:R-:W-:Y:S01]  /*2640*/  IMAD R16, R13, R3, R12 ;  /* 0x000000030d107224 */ /* 0x002fe200078e020c */
[----:B------:R-:W-:Y:S05]  /*2650*/  @P1 BRA `(.L_x_1547) ;  /* 0xfffff9c000001947 */ /* 0x000fea000383ffff */
[----:B------:R-:W-:Y:S05]  /*2660*/  BSYNC B1 ;  /* 0x0000000000017941 */ /* 0x000fea0003800000 */
.L_x_1546:
        /* <DEDUP_REMOVED lines=79> */
.L_x_1545:
[----:B------:R-:W-:-:S03]  /*2b60*/  IMAD R16, R5, c[0x0][0x2a4], R16 ;  /* 0x0000a90005107a24 */ /* 0x000fc600078e0210 */
.L_x_1544:
[----:B------:R-:W-:Y:S05]  /*2b70*/  BSYNC B0 ;  /* 0x0000000000007941 */ /* 0x000fea0003800000 */
.L_x_1543:
[----:B------:R-:W-:Y:S01]  /*2b80*/  ISETP.GE.AND P0, PT, R0, 0x4, PT ;  /* 0x000000040000780c */ /* 0x000fe20003f06270 */
[----:B------:R-:W-:Y:S01]  /*2b90*/  BSSY B0, `(.L_x_1548) ;  /* 0x00000e1000007945 */ /* 0x000fe20003800000 */
[----:B------:R-:W-:-:S11]  /*2ba0*/  IMAD.MOV.U32 R18, RZ, RZ, RZ ;  /* 0x000000ffff127224 */ /* 0x000fd600078e00ff */
        /* <DEDUP_REMOVED lines=42> */
.L_x_1552:
        /* <DEDUP_REMOVED lines=38> */
[----:B------:R-:W-:Y:S02]  /*30b0*/  ISETP.NE.U32.AND P3, PT, R9, RZ, PT ;  /* 0x000000ff0900720c */ /* 0x000fe40003f65070 */
[----:B------:R-:W-:Y:S01]  /*30c0*/  IADD3 R21, -R12, RZ, RZ ;  /* 0x000000ff0c157210 */ /* 0x000fe20007ffe1ff */
[----:B------:R-:W-:-:S04]  /*30d0*/  IMAD.HI.U32 R14, R3, R12, RZ ;  /* 0x0000000c030e7227 */ /* 0x000fc800078e00ff */
[----:B------:R-:W-:Y:S01]  /*30e0*/  IMAD R5, R8, R21, R5 ;  /* 0x0000001508057224 */ /* 0x000fe200078e0205 */
        /* <DEDUP_REMOVED lines=17> */
[----:B-1----:R-:W1:Y:S01]  /*3200*/  MUFU.RCP R15, R15 ;  /* 0x0000000f000f7308 */ /* 0x002e620000001000 */
[----:B------:R-:W-:Y:S02]  /*3210*/  IMAD.MOV R8, RZ, RZ, -R14 ;  /* 0x000000ffff087224 */ /* 0x000fe400078e0a0e */
[----:B------:R-:W-:-:S04]  /*3220*/  IMAD.HI.U32 R20, R3, R14, RZ ;  /* 0x0000000e03147227 */ /* 0x000fc800078e00ff */
[----:B------:R-:W-:Y:S02]  /*3230*/  IMAD.MOV R2, RZ, RZ, -R20 ;  /* 0x000000ffff027224 */ /* 0x000fe400078e0a14 */
[----:B------:R-:W-:Y:S02]  /*3240*/  IMAD R12, R9, R8, R12 ;  /* 0x00000008090c7224 */ /* 0x000fe400078e020c */
        /* <DEDUP_REMOVED lines=15> */
[----:B0-----:R-:W-:Y:S02]  /*3340*/  IMAD R5, R5, R17, R18 ;  /* 0x0000001105057224 */ /* 0x001fe400078e0212 */
[----:B------:R-:W-:-:S04]  /*3350*/  IMAD.HI.U32 R2, R15, R20, RZ ;  /* 0x000000140f027227 */ /* 0x000fc800078e00ff */
[----:B------:R-:W-:Y:S01]  /*3360*/  IMAD.MOV R32, RZ, RZ, -R2 ;  /* 0x000000ffff207224 */ /* 0x000fe200078e0a02 */
[----:B------:R-:W0:Y:S01]  /*3370*/  LDC R15, c[0x0][R10+0x1c4] ;  /* 0x000071000a0f7b82 */ /* 0x000e220000000800 */
[--C-:B------:R-:W-:Y:S02]  /*3380*/  IMAD.MOV R8, RZ, RZ, -R20.reuse ;  /* 0x000000ffff087224 */ /* 0x100fe400078e0a14 */
[----:B------:R-:W-:Y:S02]  /*3390*/  IMAD R32, R13, R32, R20 ;  /* 0x000000200d207224 */ /* 0x000fe400078e0214 */
[----:B--2---:R-:W-:Y:S02]  /*33a0*/  IMAD R12, R12, R19, R5 ;  /* 0x000000130c0c7224 */ /* 0x004fe400078e0205 */
[----:B------:R-:W-:Y:S01]  /*33b0*/  IMAD R11, R11, R8, R14 ;  /* 0x000000080b0b7224 */ /* 0x000fe200078e020e */
[----:B------:R-:W-:-:S13]  /*33c0*/  ISETP.GE.U32.AND P1, PT, R32, R13, PT ;  /* 0x0000000d2000720c */ /* 0x000fda0003f26070 */
[----:B------:R-:W-:Y:S01]  /*33d0*/  @P1 IMAD.IADD R32, R32, 0x1, -R13 ;  /* 0x0000000120201824 */ /* 0x000fe200078e0a0d */
[----:B------:R-:W-:Y:S02]  /*33e0*/  @P1 IADD3 R2, R2, 0x1, RZ ;  /* 0x0000000102021810 */ /* 0x000fe40007ffe0ff */
[----:B------:R-:W-:Y:S02]  /*33f0*/  ISETP.NE.AND P1, PT, R6, RZ, PT ;  /* 0x000000ff0600720c */ /* 0x000fe40003f25270 */
[----:B------:R-:W-:-:S13]  /*3400*/  ISETP.GE.U32.AND P2, PT, R32, R13, PT ;  /* 0x0000000d2000720c */ /* 0x000fda0003f46070 */
[----:B------:R-:W-:Y:S02]  /*3410*/  @P2 IADD3 R2, R2, 0x1, RZ ;  /* 0x0000000102022810 */ /* 0x000fe40007ffe0ff */
[----:B------:R-:W-:-:S05]  /*3420*/  @!P3 LOP3.LUT R2, RZ, R13, RZ, 0x33, !PT ;  /* 0x0000000dff02b212 */ /* 0x000fca00078e33ff */
[----:B------:R-:W-:Y:S02]  /*3430*/  IMAD.MOV R5, RZ, RZ, -R2 ;  /* 0x000000ffff057224 */ /* 0x000fe400078e0a02 */
[----:B0-----:R-:W-:Y:S02]  /*3440*/  IMAD R12, R11, R15, R12 ;  /* 0x0000000f0b0c7224 */ /* 0x001fe400078e020c */
[----:B------:R-:W-:Y:S02]  /*3450*/  IMAD R13, R13, R5, R20 ;  /* 0x000000050d0d7224 */ /* 0x000fe400078e0214 */
[----:B------:R-:W-:Y:S02]  /*3460*/  IMAD.MOV.U32 R5, RZ, RZ, R2 ;  /* 0x000000ffff057224 */ /* 0x000fe400078e0002 */
[----:B-1----:R-:W-:Y:S01]  /*3470*/  IMAD R18, R13, R3, R12 ;  /* 0x000000030d127224 */ /* 0x002fe200078e020c */
[----:B------:R-:W-:Y:S05]  /*3480*/  @P1 BRA `(.L_x_1552) ;  /* 0xfffff9c000001947 */ /* 0x000fea000383ffff */
[----:B------:R-:W-:Y:S05]  /*3490*/  BSYNC B1 ;  /* 0x0000000000017941 */ /* 0x000fea0003800000 */
.L_x_1551:
        /* <DEDUP_REMOVED lines=79> */
.L_x_1550:
[----:B------:R-:W-:-:S03]  /*3990*/  IMAD R18, R5, c[0x0][0x2a4], R18 ;  /* 0x0000a90005127a24 */ /* 0x000fc600078e0212 */
.L_x_1549:
[----:B------:R-:W-:Y:S05]  /*39a0*/  BSYNC B0 ;  /* 0x0000000000007941 */ /* 0x000fea0003800000 */
.L_x_1548:
        /* <DEDUP_REMOVED lines=142> */
.L_x_1554:
[----:B------:R-:W-:Y:S01]  /*4290*/  IMAD.MOV.U32 R14, RZ, RZ, R12 ;  /* 0x000000ffff0e7224 */ /* 0x000fe200078e000c */
[----:B------:R-:W-:Y:S01]  /*42a0*/  MOV R11, R6 ;  /* 0x00000006000b7202 */ /* 0x000fe20000000f00 */
[----:B------:R-:W-:Y:S02]  /*42b0*/  IMAD.MOV.U32 R10, RZ, RZ, R9 ;  /* 0x000000ffff0a7224 */ /* 0x000fe400078e0009 */
[----:B------:R-:W-:-:S04]  /*42c0*/  IMAD.MOV.U32 R12, RZ, RZ, R2 ;  /* 0x000000ffff0c7224 */ /* 0x000fc800078e0002 */
.L_x_1553:
        /* <DEDUP_REMOVED lines=18> */
.L_x_6756:
[----:B------:R-:W-:Y:S05]  /*43f0*/  BRX R2 -0x4400                                                                                                                                                                                                                                                                                                                                                                                                                                                                               (*"BRANCH_TARGETS .L_x_6757,.L_x_6758,.L_x_6759"*) ;  /* 0xffffbc0002007949 */ /* 0x000fea000383ffff */
.L_x_1557:
        /* <DEDUP_REMOVED lines=32> */
.L_x_1562:
[----:B------:R-:W-:Y:S05]  /*4600*/  BSYNC B6 ;  /* 0x0000000000067941 */ /* 0x000fea0003800000 */
.L_x_1561:
[----:B-----5:R-:W-:Y:S02]  /*4610*/  FSET.BF.LE.FTZ.AND R35, R35, R0, PT ;  /* 0x000000002323720a */ /* 0x020fe40003813000 */
[C---:B------:R-:W-:Y:S02]  /*4620*/  LEA R2, P0, R30.reuse, c[0x0][0x160], 0x1 ;  /* 0x000058001e027a11 */ /* 0x040fe400078008ff */
[----:B------:R-:W-:Y:S02]  /*4630*/  F2FP.BF16.PACK_AB R35, RZ, R35 ;  /* 0x00000023ff23723e */ /* 0x000fe400000010ff */
[----:B------:R-:W-:-:S05]  /*4640*/  LEA.HI.X R3, R30, c[0x0][0x164], RZ, 0x1, P0 ;  /* 0x000059001e037a11 */ /* 0x000fca00000f0cff */
[----:B------:R1:W-:Y:S04]  /*4650*/  STG.E.U16 [R2.64], R35 ;  /* 0x0000002302007986 */ /* 0x0003e8000c101524 */
.L_x_1559:
[----:B------:R-:W-:Y:S05]  /*4660*/  BSYNC B7 ;  /* 0x0000000000077941 */ /* 0x000fea0003800000 */
.L_x_1558:
        /* <DEDUP_REMOVED lines=25> */
.L_x_1564:
[----:B------:R-:W-:Y:S05]  /*4800*/  BSYNC B6 ;  /* 0x0000000000067941 */ /* 0x000fea0003800000 */
.L_x_1563:
[----:B-----5:R-:W-:Y:S02]  /*4810*/  FSET.BF.LE.FTZ.AND R34, R34, R3, PT ;  /* 0x000000032222720a */ /* 0x020fe40003813000 */
[C---:B------:R-:W-:Y:S02]  /*4820*/  LEA R2, P0, R31.reuse, c[0x0][0x160], 0x1 ;  /* 0x000058001f027a11 */ /* 0x040fe400078008ff */
[----:B------:R-:W-:Y:S02]  /*4830*/  F2FP.BF16.PACK_AB R34, RZ, R34 ;  /* 0x00000022ff22723e */ /* 0x000fe400000010ff */
[----:B------:R-:W-:-:S05]  /*4840*/  LEA.HI.X R3, R31, c[0x0][0x164], RZ, 0x1, P0 ;  /* 0x000059001f037a11 */ /* 0x000fca00000f0cff */
[----:B------:R1:W-:Y:S04]  /*4850*/  STG.E.U16 [R2.64], R34 ;  /* 0x0000002202007986 */ /* 0x0003e8000c101524 */
.L_x_6758:
        /* <DEDUP_REMOVED lines=25> */
.L_x_1566:
[----:B------:R-:W-:Y:S05]  /*49f0*/  BSYNC B6 ;  /* 0x0000000000067941 */ /* 0x000fea0003800000 */
.L_x_1565:
[----:B-----5:R-:W-:Y:S02]  /*4a00*/  FSET.BF.LE.FTZ.AND R33, R33, R0, PT ;  /* 0x000000002121720a */ /* 0x020fe40003813000 */
[C---:B-1----:R-:W-:Y:S02]  /*4a10*/  LEA R2, P0, R28.reuse, c[0x0][0x160], 0x1 ;  /* 0x000058001c027a11 */ /* 0x042fe400078008ff */
[----:B------:R-:W-:Y:S02]  /*4a20*/  F2FP.BF16.PACK_AB R33, RZ, R33 ;  /* 0x00000021ff21723e */ /* 0x000fe400000010ff */
[----:B------:R-:W-:-:S05]  /*4a30*/  LEA.HI.X R3, R28, c[0x0][0x164], RZ, 0x1, P0 ;  /* 0x000059001c037a11 */ /* 0x000fca00000f0cff */
[----:B------:R1:W-:Y:S04]  /*4a40*/  STG.E.U16 [R2.64], R33 ;  /* 0x0000002102007986 */ /* 0x0003e8000c101524 */
.L_x_6757:
[----:B------:R-:W-:Y:S05]  /*4a50*/  BSYNC B8 ;  /* 0x0000000000087941 */ /* 0x000fea0003800000 */
.L_x_1556:
        /* <DEDUP_REMOVED lines=25> */
.L_x_1568:
[----:B------:R-:W-:Y:S05]  /*4bf0*/  BSYNC B6 ;  /* 0x0000000000067941 */ /* 0x000fea0003800000 */
.L_x_1567:
[----:B-----5:R-:W-:Y:S02]  /*4c00*/  FSET.BF.LE.FTZ.AND R32, R32, R3, PT ;  /* 0x000000032020720a */ /* 0x020fe40003813000 */
[C---:B------:R-:W-:Y:S02]  /*4c10*/  LEA R2, P0, R29.reuse, c[0x0][0x160], 0x1 ;  /* 0x000058001d027a11 */ /* 0x040fe400078008ff */
[----:B------:R-:W-:Y:S02]  /*4c20*/  F2FP.BF16.PACK_AB R32, RZ, R32 ;  /* 0x00000020ff20723e */ /* 0x000fe400000010ff */
[----:B------:R-:W-:-:S05]  /*4c30*/  LEA.HI.X R3, R29, c[0x0][0x164], RZ, 0x1, P0 ;  /* 0x000059001d037a11 */ /* 0x000fca00000f0cff */
[----:B------:R1:W-:Y:S01]  /*4c40*/  STG.E.U16 [R2.64], R32 ;  /* 0x0000002002007986 */ /* 0x0003e2000c101524 */
[----:B------:R-:W-:Y:S05]  /*4c50*/  BRA `(.L_x_1560) ;  /* 0x0000001000007947 */ /* 0x000fea0003800000 */
.L_x_6759:
[----:B------:R-:W-:Y:S02]  /*4c60*/  BREAK B8 ;  /* 0x0000000000087942 */ /* 0x000fe40003800000 */
.L_x_1560:
[----:B------:R-:W-:Y:S05]  /*4c70*/  BSYNC B9 ;  /* 0x0000000000097941 */ /* 0x000fea0003800000 */
.L_x_1555:
[----:B------:R-:W-:-:S04]  /*4c80*/  IMAD.MOV.U32 R0, RZ, RZ, c[0x0][0x0] ;  /* 0x00000000ff007624 */ /* 0x000fc800078e00ff */
[----:B------:R-:W-:-:S04]  /*4c90*/  IMAD.SHL.U32 R0, R0, 0x4, RZ ;  /* 0x0000000400007824 */ /* 0x000fc800078e00ff */
[----:B------:R-:W-:-:S05]  /*4ca0*/  IMAD R27, R0, c[0x0][0xc], R27 ;  /* 0x00000300001b7a24 */ /* 0x000fca00078e021b */
[----:B------:R-:W-:-:S13]  /*4cb0*/  ISETP.GE.U32.AND P0, PT, R27, c[0x0][0x310], PT ;  /* 0x0000c4001b007a0c */ /* 0x000fda0003f06070 */
[----:B------:R-:W-:Y:S01]  /*4cc0*/  @P0 CALL.REL.NOINC `(.L_x_1569) ;  /* 0x0000001000000944 */ /* 0x000fe20003c00000 */
[----:B------:R-:W-:Y:S05]  /*4cd0*/  BRA `(.L_x_1570) ;  /* 0xffffb3b000007947 */ /* 0x000fea000383ffff */
.L_x_1569:
[----:B------:R-:W-:Y:S05]  /*4ce0*/  EXIT ;  /* 0x000000000000794d */ /* 0x000fea0003800000 */
.L_x_1571:
        /* <DEDUP_REMOVED lines=9> */
.L_x_7266:


//--------------------- .text._ZN2at4cuda57_GLOBAL__N__cd6b329d_24_DistributionBernoulli_cu_7537a20d21kernelPointwiseApply2IZNS_6native9templates4cuda28bernoulli_tensor_cuda_kernelIN3c108BFloat16EfEEvRKNS_10TensorBaseESB_NS_15PhiloxCudaStateEEUliRS8_SD_SD_SD_RKfSF_SF_SF_E_S8_SE_jLi2ELi2ELi4ELi512ELi2EEEvNS0_6detail10TensorInfoIT0_T2_EENSI_IT1_SK_EESK_T_ --------------------------
	.section	.text._ZN2at4cuda57_GLOBAL__N__cd6b329d_24_DistributionBernoulli_cu_7537a20d21kernelPointwiseApply2IZNS_6native9templates4cuda28bernoulli_tensor_cuda_kernelIN3c108BFloat16EfEEvRKNS_10TensorBaseESB_NS_15PhiloxCudaStateEEUliRS8_SD_SD_SD_RKfSF_SF_SF_E_S8_SE_jLi2ELi2ELi4ELi512ELi2EEEvNS0_6detail10TensorInfoIT0_T2_EENSI_IT1_SK_EESK_T_,"ax",@progbits
	.sectioninfo	@"SHI_REGISTERS=38"
	.align	128
.text._ZN2at4cuda57_GLOBAL__N__cd6b329d_24_DistributionBernoulli_cu_7537a20d21kernelPointwiseApply2IZNS_6native9templates4cuda28bernoulli_tensor_cuda_kernelIN3c108BFloat16EfEEvRKNS_10TensorBaseESB_NS_15PhiloxCudaStateEEUliRS8_SD_SD_SD_RKfSF_SF_SF_E_S8_SE_jLi2ELi2ELi4ELi512ELi2EEEvNS0_6detail10TensorInfoIT0_T2_EENSI_IT1_SK_EESK_T_:
        .type           _ZN2at4cuda57_GLOBAL__N__cd6b329d_24_DistributionBernoulli_cu_7537a20d21kernelPointwiseApply2IZNS_6native9templates4cuda28bernoulli_tensor_cuda_kernelIN3c108BFloat16EfEEvRKNS_10TensorBaseESB_NS_15PhiloxCudaStateEEUliRS8_SD_SD_SD_RKfSF_SF_SF_E_S8_SE_jLi2ELi2ELi4ELi512ELi2EEEvNS0_6detail10TensorInfoIT0_T2_EENSI_IT1_SK_EESK_T_,@function
        .size           _ZN2at4cuda57_GLOBAL__N__cd6b329d_24_DistributionBernoulli_cu_7537a20d21kernelPointwiseApply2IZNS_6native9templates4cuda28bernoulli_tensor_cuda_kernelIN3c108BFloat16EfEEvRKNS_10TensorBaseESB_NS_15PhiloxCudaStateEEUliRS8_SD_SD_SD_RKfSF_SF_SF_E_S8_SE_jLi2ELi2ELi4ELi512ELi2EEEvNS0_6detail10TensorInfoIT0_T2_EENSI_IT1_SK_EESK_T_,(.L_x_7267 - _ZN2at4cuda57_GLOBAL__N__cd6b329d_24_DistributionBernoulli_cu_7537a20d21kernelPointwiseApply2IZNS_6native9templates4cuda28bernoulli_tensor_cuda_kernelIN3c108BFloat16EfEEvRKNS_10TensorBaseESB_NS_15PhiloxCudaStateEEUliRS8_SD_SD_SD_RKfSF_SF_SF_E_S8_SE_jLi2ELi2ELi4ELi512ELi2EEEvNS0_6detail10TensorInfoIT0_T2_EENSI_IT1_SK_EESK_T_)
        .other          _ZN2at4cuda57_GLOBAL__N__cd6b329d_24_DistributionBernoulli_cu_7537a20d21kernelPointwiseApply2IZNS_6native9templates4cuda28bernoulli_tensor_cuda_kernelIN3c108BFloat16EfEEvRKNS_10TensorBaseESB_NS_15PhiloxCudaStateEEUliRS8_SD_SD_SD_RKfSF_SF_SF_E_S8_SE_jLi2ELi2ELi4ELi512ELi2EEEvNS0_6detail10TensorInfoIT0_T2_EENSI_IT1_SK_EESK_T_,@"STO_CUDA_ENTRY STV_DEFAULT"
_ZN2at4cuda57_GLOBAL__N__cd6b329d_24_DistributionBernoulli_cu_7537a20d21kernelPointwiseApply2IZNS_6native9templates4cuda28bernoulli_tensor_cuda_kernelIN3c108BFloat16EfEEvRKNS_10TensorBaseESB_NS_15PhiloxCudaStateEEUliRS8_SD_SD_SD_RKfSF_SF_SF_E_S8_SE_jLi2ELi2ELi4ELi512ELi2EEEvNS0_6detail10TensorInfoIT0_T2_EENSI_IT1_SK_EESK_T_:
        /* <DEDUP_REMOVED lines=9> */
.L_x_1597:
[----:B------:R-:W-:-:S13]  /*0090*/  ISETP.NE.AND P0, PT, RZ, UR38, PT ;  /* 0x00000026ff007c0c */ /* 0x000fda000bf05270 */
[----:B------:R-:W-:Y:S02]  /*00a0*/  @P0 IMAD.MOV.U32 R4, RZ, RZ, c[0x0][0x320] ;  /* 0x0000c800ff040624 */ /* 0x000fe400078e00ff */
[----:B------:R-:W-:-:S06]  /*00b0*/  @P0 IMAD.MOV.U32 R5, RZ, RZ, c[0x0][0x324] ;  /* 0x0000c900ff050624 */ /* 0x000fcc00078e00ff */
[----:B------:R-:W2:Y:S01]  /*00c0*/  @P0 LDG.E.64 R4, [R4.64] ;  /* 0x0000002404040981 */ /* 0x000ea2000c1e1b00 */
[----:B-1----:R-:W-:Y:S02]  /*00d0*/  IMAD.MOV.U32 R2, RZ, RZ, c[0x0][0x318] ;  /* 0x0000c600ff027624 */ /* 0x002fe400078e00ff */
[----:B------:R-:W-:Y:S02]  /*00e0*/  IMAD.MOV.U32 R3, RZ, RZ, c[0x0][0x31c] ;  /* 0x0000c700ff037624 */ /* 0x000fe400078e00ff */
[----:B------:R-:W-:Y:S02]  /*00f0*/  IMAD.MOV.U32 R6, RZ, RZ, c[0x0][0x318] ;  /* 0x0000c600ff067624 */ /* 0x000fe400078e00ff */
[----:B------:R-:W-:-:S05]  /*0100*/  IMAD.MOV.U32 R7, RZ, RZ, c[0x0][0x31c] ;  /* 0x0000c700ff077624 */ /* 0x000fca00078e00ff */
[----:B------:R-:W3:Y:S01]  /*0110*/  @P0 LDG.E.64 R2, [R6.64] ;  /* 0x0000002406020981 */ /* 0x000ee2000c1e1b00 */
[----:B------:R-:W-:Y:S01]  /*0120*/  IMAD.MOV.U32 R11, RZ, RZ, c[0x0][0x320] ;  /* 0x0000c800ff0b7624 */ /* 0x000fe200078e00ff */
[----:B------:R-:W-:Y:S01]  /*0130*/  BSSY B0, `(.L_x_1572) ;  /* 0x00000a3000007945 */ /* 0x000fe20003800000 */
[----:B------:R-:W-:Y:S01]  /*0140*/  IMAD.MOV.U32 R12, RZ, RZ, c[0x0][0x324] ;  /* 0x0000c900ff0c7624 */ /* 0x000fe200078e00ff */
[----:B------:R-:W-:Y:S01]  /*0150*/  CS2R R28, SRZ ;  /* 0x00000000001c7805 */ /* 0x000fe2000001ff00 */
        /* <DEDUP_REMOVED lines=10> */
[----:B0-----:R-:W-:Y:S01]  /*0200*/  IMAD.HI.U32 R17, R8, -0x2daee0ad, RZ ;  /* 0xd2511f5308117827 */ /* 0x001fe200078e00ff */
[----:B------:R-:W-:-:S02]  /*0210*/  IADD3 R15, R3, -0x4498517b, RZ ;  /* 0xbb67ae85030f7810 */ /* 0x000fc40007ffe0ff */
[----:B------:R-:W-:Y:S01]  /*0220*/  IADD3 R10, R12, 0x1, RZ ;  /* 0x000000010c0a7810 */ /* 0x000fe20007ffe0ff */
[----:B------:R-:W-:Y:S01]  /*0230*/  IMAD.WIDE.U32 R6, R6, -0x2daee0ad, RZ ;  /* 0xd2511f5306067825 */ /* 0x000fe200078e00ff */
[----:B------:R-:W-:Y:S02]  /*0240*/  IADD3 R0, R2, -0x61c88647, RZ ;  /* 0x9e3779b902007810 */ /* 0x000fe40007ffe0ff */
[----:B------:R-:W-:Y:S02]  /*0250*/  LOP3.LUT R17, R17, R3, RZ, 0x3c, !PT ;  /* 0x0000000311117212 */ /* 0x000fe400078e3cff */
[----:B------:R-:W-:Y:S02]  /*0260*/  LOP3.LUT R8, R7, R4, R15, 0x96, !PT ;  /* 0x0000000407087212 */ /* 0x000fe400078e960f */
[----:B------:R-:W-:Y:S01]  /*0270*/  LOP3.LUT R21, R0, R13, RZ, 0x3c, !PT ;  /* 0x0000000d00157212 */ /* 0x000fe200078e3cff */
[----:B------:R-:W-:Y:S01]  /*0280*/  @P0 IMAD.MOV R10, RZ, RZ, R12 ;  /* 0x000000ffff0a0224 */ /* 0x000fe200078e020c */
[----:B------:R-:W-:Y:S01]  /*0290*/  LOP3.LUT R12, R5, R3, RZ, 0x3c, !PT ;  /* 0x00000003050c7212 */ /* 0x000fe200078e3cff */
[----:B------:R-:W-:Y:S01]  /*02a0*/  IMAD.WIDE.U32 R16, R17, -0x326172a9, RZ ;  /* 0xcd9e8d5711107825 */ /* 0x000fe200078e00ff */
[----:B------:R-:W-:-:S02]  /*02b0*/  IADD3 R7, R2, 0x3c6ef372, RZ ;  /* 0x3c6ef37202077810 */ /* 0x000fc40007ffe0ff */
[----:B------:R-:W-:Y:S01]  /*02c0*/  LOP3.LUT R10, R10, R9, R2, 0x96, !PT ;  /* 0x000000090a0a7212 */ /* 0x000fe200078e9602 */
[----:B------:R-:W-:Y:S01]  /*02d0*/  IMAD.WIDE.U32 R12, R12, -0x326172a9, RZ ;  /* 0xcd9e8d570c0c7825 */ /* 0x000fe200078e00ff */
[----:B------:R-:W-:Y:S02]  /*02e0*/  IADD3 R5, R4, -0x2daee0ad, RZ ;  /* 0xd2511f5304057810 */ /* 0x000fe40007ffe0ff */
[----:B------:R-:W-:Y:S01]  /*02f0*/  LOP3.LUT R11, R11, 0x3, RZ, 0xc0, !PT ;  /* 0x000000030b0b7812 */ /* 0x000fe200078ec0ff */
[----:B------:R-:W-:Y:S01]  /*0300*/  IMAD.WIDE.U32 R8, R8, -0x326172a9, RZ ;  /* 0xcd9e8d5708087825 */ /* 0x000fe200078e00ff */
[----:B------:R-:W-:-:S03]  /*0310*/  LOP3.LUT R20, R21, R13, RZ, 0x3c, !PT ;  /* 0x0000000d15147212 */ /* 0x000fc600078e3cff */
[----:B------:R-:W-:Y:S01]  /*0320*/  IMAD.WIDE.U32 R18, R10, -0x2daee0ad, RZ ;  /* 0xd2511f530a127825 */ /* 0x000fe200078e00ff */
[----:B------:R-:W-:Y:S02]  /*0330*/  LOP3.LUT R4, R9, R12, R7, 0x96, !PT ;  /* 0x0000000c09047212 */ /* 0x000fe400078e9607 */
[----:B------:R-:W-:Y:S01]  /*0340*/  LOP3.LUT R12, R21, R17, RZ, 0x3c, !PT ;  /* 0x00000011150c7212 */ /* 0x000fe200078e3cff */
[----:B------:R-:W-:Y:S01]  /*0350*/  IMAD.WIDE.U32 R20, R20, -0x2daee0ad, RZ ;  /* 0xd2511f5314147825 */ /* 0x000fe200078e00ff */
[----:B------:R-:W-:Y:S02]  /*0360*/  LOP3.LUT R15, R19, R5, R15, 0x96, !PT ;  /* 0x00000005130f7212 */ /* 0x000fe400078e960f */
[C---:B------:R-:W-:Y:S01]  /*0370*/  IADD3 R17, R3.reuse, 0x76cf5d0a, RZ ;  /* 0x76cf5d0a03117810 */ /* 0x040fe20007ffe0ff */
[----:B------:R-:W-:Y:S01]  /*0380*/  IMAD.WIDE.U32 R12, R12, -0x2daee0ad, RZ ;  /* 0xd2511f530c0c7825 */ /* 0x000fe200078e00ff */
[----:B------:R-:W-:Y:S02]  /*0390*/  IADD3 R9, R3, 0x32370b8f, RZ ;  /* 0x32370b8f03097810 */ /* 0x000fe40007ffe0ff */
        /* <DEDUP_REMOVED lines=59> */
[----:B------:R-:W-:Y:S02]  /*0750*/  IADD3 R0, -R27, c[0x0][0x310], RZ ;  /* 0x0000c4001b007a10 */ /* 0x000fe40007ffe1ff */
[----:B------:R-:W-:Y:S01]  /*0760*/  LOP3.LUT R4, R25, R14, R19, 0x96, !PT ;  /* 0x0000000e19047212 */ /* 0x000fe200078e9613 */
[----:B------:R-:W-:Y:S01]  /*0770*/  IMAD.WIDE.U32 R12, R12, -0x2daee0ad, RZ ;  /* 0xd2511f530c0c7825 */ /* 0x000fe200078e00ff */
[----:B------:R-:W-:-:S02]  /*0780*/  LOP3.LUT R22, R21, R6, R5, 0x96, !PT ;  /* 0x0000000615167212 */ /* 0x000fc400078e9605 */
[C---:B------:R-:W-:Y:S01]  /*0790*/  ISETP.GE.AND P3, PT, R0.reuse, 0x1, PT ;  /* 0x000000010000780c */ /* 0x040fe20003f66270 */
[----:B------:R-:W-:Y:S01]  /*07a0*/  IMAD.WIDE.U32 R6, R7, -0x2daee0ad, RZ ;  /* 0xd2511f5307067825 */ /* 0x000fe200078e00ff */
[----:B------:R-:W-:Y:S02]  /*07b0*/  LOP3.LUT R2, R13, R20, R19, 0x96, !PT ;  /* 0x000000140d027212 */ /* 0x000fe400078e9613 */
[----:B------:R-:W-:Y:S01]  /*07c0*/  IMNMX R0, R0, 0x4, PT ;  /* 0x0000000400007817 */ /* 0x000fe20003800200 */
[----:B------:R-:W-:Y:S01]  /*07d0*/  IMAD.WIDE.U32 R22, R22, -0x326172a9, RZ ;  /* 0xcd9e8d5716167825 */ /* 0x000fe200078e00ff */
[----:B------:R-:W-:Y:S02]  /*07e0*/  LOP3.LUT R8, R7, R24, R15, 0x96, !PT ;  /* 0x0000001807087212 */ /* 0x000fe400078e960f */
[----:B------:R-:W-:Y:S01]  /*07f0*/  ISETP.GE.AND P0, PT, R0, 0x2, PT ;  /* 0x000000020000780c */ /* 0x000fe20003f06270 */
[----:B------:R-:W-:Y:S01]  /*0800*/  IMAD.WIDE.U32 R4, R4, -0x326172a9, RZ ;  /* 0xcd9e8d5704047825 */ /* 0x000fe200078e00ff */
[----:B------:R-:W-:-:S02]  /*0810*/  LOP3.LUT R14, R23, R18, R9, 0x96, !PT ;  /* 0x00000012170e7212 */ /* 0x000fc400078e9609 */
[----:B------:R-:W-:Y:S01]  /*0820*/  ISETP.GE.AND P1, PT, R0, 0x3, PT ;  /* 0x000000030000780c */ /* 0x000fe20003f26270 */
[----:B------:R-:W-:Y:S01]  /*0830*/  IMAD.WIDE.U32 R2, R2, -0x326172a9, RZ ;  /* 0xcd9e8d5702027825 */ /* 0x000fe200078e00ff */
[----:B------:R-:W-:Y:S02]  /*0840*/  ISETP.GE.AND P2, PT, R0, 0x4, PT ;  /* 0x000000040000780c */ /* 0x000fe40003f46270 */
[--C-:B------:R-:W-:Y:S01]  /*0850*/  LOP3.LUT R9, R5, R16, R17.reuse, 0x96, !PT ;  /* 0x0000001005097212 */ /* 0x100fe200078e9611 */
[----:B------:R-:W-:Y:S01]  /*0860*/  IMAD.HI.U32 R14, R14, -0x2daee0ad, RZ ;  /* 0xd2511f530e0e7827 */ /* 0x000fe200078e00ff */
[----:B------:R-:W-:-:S03]  /*0870*/  LOP3.LUT R10, R3, R22, R17, 0x96, !PT ;  /* 0x00000016030a7212 */ /* 0x000fc600078e9611 */
        /* <DEDUP_REMOVED lines=17> */
[----:B------:R-:W-:Y:S02]  /*0990*/  IMAD.MOV.U32 R18, RZ, RZ, RZ ;  /* 0x000000ffff127224 */ /* 0x000fe400078e00ff */
[----:B------:R-:W-:Y:S02]  /*09a0*/  IMAD.MOV R16, RZ, RZ, -R29 ;  /* 0x000000ffff107224 */ /* 0x000fe400078e0a1d */
[----:B------:R-:W-:-:S04]  /*09b0*/  IMAD.HI.U32 R18, R19, R17, R18 ;  /* 0x0000001113127227 */ /* 0x000fc800078e0012 */
        /* <DEDUP_REMOVED lines=19> */
[----:B------:R-:W-:Y:S02]  /*0af0*/  @!P4 LOP3.LUT R18, RZ, c[0x0][0x244], RZ, 0x33, !PT ;  /* 0x00009100ff12ca12 */ /* 0x000fe400078e33ff */
[----:B------:R-:W-:-:S03]  /*0b00*/  IMAD R16, R16, c[0x0][0x1d0], RZ ;  /* 0x0000740010107a24 */ /* 0x000fc600078e02ff */
[----:B------:R-:W-:Y:S02]  /*0b10*/  IMAD.MOV R20, RZ, RZ, -R18 ;  /* 0x000000ffff147224 */ /* 0x000fe400078e0a12 */
[----:B------:R-:W-:Y:S02]  /*0b20*/  IMAD R29, R29, c[0x0][0x1cc], R16 ;  /* 0x000073001d1d7a24 */ /* 0x000fe400078e0210 */
[----:B------:R-:W-:-:S04]  /*0b30*/  IMAD R17, R20, c[0x0][0x244], R27 ;  /* 0x0000910014117a24 */ /* 0x000fc800078e021b */
[----:B------:R-:W-:-:S04]  /*0b40*/  IMAD R17, R17, c[0x0][0x2a8], RZ ;  /* 0x0000aa0011117a24 */ /* 0x000fc800078e02ff */
[----:B------:R-:W-:Y:S02]  /*0b50*/  IMAD R25, R18, c[0x0][0x2a4], R17 ;  /* 0x0000a90012197a24 */ /* 0x000fe400078e0211 */
.L_x_1573:
[----:B------:R-:W-:Y:S05]  /*0b60*/  BSYNC B0 ;  /* 0x0000000000007941 */ /* 0x000fea0003800000 */
.L_x_1572:
[----:B------:R-:W-:Y:S01]  /*0b70*/  BSSY B0, `(.L_x_1574) ;  /* 0x0000036000007945 */ /* 0x000fe20003800000 */
[----:B------:R-:W-:Y:S01]  /*0b80*/  ISETP.NE.AND P3, PT, R11, 0x1, PT ;  /* 0x000000010b00780c */ /* 0x000fe20003f65270 */
[----:B------:R-:W-:Y:S01]  /*0b90*/  CS2R R30, SRZ ;  /* 0x00000000001e7805 */ /* 0x000fe2000001ff00 */
[----:B------:R-:W-:Y:S01]  /*0ba0*/  LOP3.LUT R12, R14, R12, R15, 0x96, !PT ;  /* 0x0000000c0e0c7212 */ /* 0x000fe200078e960f */
[----:B------:R-:W-:Y:S02]  /*0bb0*/  IMAD.MOV.U32 R13, RZ, RZ, RZ ;  /* 0x000000ffff0d7224 */ /* 0x000fe400078e00ff */
[----:B------:R-:W-:Y:S02]  /*0bc0*/  IMAD.MOV.U32 R19, RZ, RZ, RZ ;  /* 0x000000ffff137224 */ /* 0x000fe400078e00ff */
[----:B------:R-:W-:Y:S02]  /*0bd0*/  IMAD.MOV.U32 R18, RZ, RZ, 0x4 ;  /* 0x00000004ff127424 */ /* 0x000fe400078e00ff */
[----:B------:R-:W-:Y:S01]  /*0be0*/  IMAD.MOV.U32 R23, RZ, RZ, RZ ;  /* 0x000000ffff177224 */ /* 0x000fe200078e00ff */
[----:B------:R-:W-:Y:S05]  /*0bf0*/  @!P0 BRA `(.L_x_1575) ;  /* 0x000002d000008947 */ /* 0x000fea0003800000 */
[----:B------:R-:W0:Y:S01]  /*0c00*/  I2F.U32.RP R20, c[0x0][0x16c] ;  /* 0x00005b0000147b06 */ /* 0x000e220000209000 */
[----:B------:R-:W-:-:S07]  /*0c10*/  IMAD.MOV.U32 R14, RZ, RZ, RZ ;  /* 0x000000ffff0e7224 */ /* 0x000fce00078e00ff */
[----:B------:R-:W1:Y:S08]  /*0c20*/  I2F.U32.RP R22, c[0x0][0x244] ;  /* 0x0000910000167b06 */ /* 0x000e700000209000 */
[----:B0-----:R-:W0:Y:S08]  /*0c30*/  MUFU.RCP R20, R20 ;  /* 0x0000001400147308 */ /* 0x001e300000001000 */
[----:B-1----:R-:W1:Y:S01]  /*0c40*/  MUFU.RCP R22, R22 ;  /* 0x0000001600167308 */ /* 0x002e620000001000 */
[----:B0-----:R-:W-:-:S07]  /*0c50*/  IADD3 R15, R20, 0xffffffe, RZ ;  /* 0x0ffffffe140f7810 */ /* 0x001fce0007ffe0ff */
[----:B------:R-:W0:Y:S01]  /*0c60*/  F2I.FTZ.U32.TRUNC.NTZ R15, R15 ;  /* 0x0000000f000f7305 */ /* 0x000e22000021f000 */
[----:B-1----:R-:W-:-:S07]  /*0c70*/  IADD3 R16, R22, 0xffffffe, RZ ;  /* 0x0ffffffe16107810 */ /* 0x002fce0007ffe0ff */
[----:B------:R1:W2:Y:S01]  /*0c80*/  F2I.FTZ.U32.TRUNC.NTZ R17, R16 ;  /* 0x0000001000117305 */ /* 0x0002a2000021f000 */
[----:B0-----:R-:W-:Y:S02]  /*0c90*/  IMAD.MOV R21, RZ, RZ, -R15 ;  /* 0x000000ffff157224 */ /* 0x001fe400078e0a0f */
[----:B-1----:R-:W-:Y:S02]  /*0ca0*/  IMAD.MOV.U32 R16, RZ, RZ, RZ ;  /* 0x000000ffff107224 */ /* 0x002fe400078e00ff */
[----:B------:R-:W-:Y:S01]  /*0cb0*/  IMAD R21, R21, c[0x0][0x16c], RZ ;  /* 0x00005b0015157a24 */ /* 0x000fe200078e02ff */
[----:B--2---:R-:W-:-:S03]  /*0cc0*/  IADD3 R20, RZ, -R17, RZ ;  /* 0x80000011ff147210 */ /* 0x004fc60007ffe0ff */
[----:B------:R-:W-:Y:S01]  /*0cd0*/  IMAD.HI.U32 R21, R15, R21, R14 ;  /* 0x000000150f157227 */ /* 0x000fe200078e000e */
[----:B------:R-:W-:-:S03]  /*0ce0*/  IADD3 R14, R27, 0x1, RZ ;  /* 0x000000011b0e7810 */ /* 0x000fc60007ffe0ff */
[----:B------:R-:W-:Y:S02]  /*0cf0*/  IMAD R15, R20, c[0x0][0x244], RZ ;  /* 0x00009100140f7a24 */ /* 0x000fe400078e02ff */
[----:B------:R-:W-:-:S04]  /*0d00*/  IMAD.HI.U32 R28, R21, R14, RZ ;  /* 0x0000000e151c7227 */ /* 0x000fc800078e00ff */
        /* <DEDUP_REMOVED lines=28> */
.L_x_1575:
[----:B------:R-:W-:Y:S05]  /*0ed0*/  BSYNC B0 ;  /* 0x0000000000007941 */ /* 0x000fea0003800000 */
.L_x_1574:
        /* <DEDUP_REMOVED lines=18> */
[----:B------:R-:W-:-:S04]  /*1000*/  IMAD R31, R31, c[0x0][0x244], RZ ;  /* 0x000091001f1f7a24 */ /* 0x000fc800078e02ff */
[----:B------:R-:W-:-:S04]  /*1010*/  IMAD.HI.U32 R16, R17, R31, R16 ;  /* 0x0000001f11107227 */ /* 0x000fc800078e0010 */
[----:B------:R-:W-:-:S04]  /*1020*/  IMAD.HI.U32 R31, R14, R13, RZ ;  /* 0x0000000d0e1f7227 */ /* 0x000fc800078e00ff */
        /* <DEDUP_REMOVED lines=26> */
.L_x_1577:
[----:B------:R-:W-:Y:S05]  /*11d0*/  BSYNC B0 ;  /* 0x0000000000007941 */ /* 0x000fea0003800000 */
.L_x_1576:
        /* <DEDUP_REMOVED lines=8> */
[----:B0-----:R-:W-:-:S07]  /*1260*/  IADD3 R16, R20, 0xffffffe, RZ ;  /* 0x0ffffffe14107810 */ /* 0x001fce0007ffe0ff */
[----:B------:R0:W2:Y:S01]  /*1270*/  F2I.FTZ.U32.TRUNC.NTZ R17, R16 ;  /* 0x0000001000117305 */ /* 0x0000a2000021f000 */
[----:B-1----:R-:W-:Y:S02]  /*1280*/  IADD3 R14, R19, 0xffffffe, RZ ;  /* 0x0ffffffe130e7810 */ /* 0x002fe40007ffe0ff */
[----:B------:R-:W-:-:S05]  /*1290*/  IADD3 R19, R27, 0x3, RZ ;  /* 0x000000031b137810 */ /* 0x000fca0007ffe0ff */
        /* <DEDUP_REMOVED lines=9> */
[----:B------:R-:W-:Y:S01]  /*1330*/  IMAD.HI.U32 R14, R15, R21, R14 ;  /* 0x000000150f0e7227 */ /* 0x000fe200078e000e */
[----:B------:R-:W-:-:S05]  /*1340*/  IADD3 R20, -R16, RZ, RZ ;  /* 0x000000ff10147210 */ /* 0x000fca0007ffe1ff */
[----:B------:R-:W-:-:S04]  /*1350*/  IMAD.HI.U32 R30, R14, R19, RZ ;  /* 0x000000130e1e7227 */ /* 0x000fc800078e00ff */
        /* <DEDUP_REMOVED lines=23> */
.L_x_1579:
[----:B------:R-:W-:Y:S05]  /*14d0*/  BSYNC B0 ;  /* 0x0000000000007941 */ /* 0x000fea0003800000 */
.L_x_1578:
        /* <DEDUP_REMOVED lines=20> */
.L_x_1581:
[----:B------:R-:W-:Y:S02]  /*1620*/  IMAD.MOV.U32 R15, RZ, RZ, R10 ;  /* 0x000000ffff0f7224 */ /* 0x000fe400078e000a */
[----:B------:R-:W-:Y:S02]  /*1630*/  IMAD.MOV.U32 R14, RZ, RZ, R6 ;  /* 0x000000ffff0e7224 */ /* 0x000fe400078e0006 */
[----:B------:R-:W-:-:S02]  /*1640*/  IMAD.MOV.U32 R13, RZ, RZ, R8 ;  /* 0x000000ffff0d7224 */ /* 0x000fc400078e0008 */
[----:B------:R-:W-:-:S04]  /*1650*/  IMAD.MOV.U32 R10, RZ, RZ, R2 ;  /* 0x000000ffff0a7224 */ /* 0x000fc800078e0002 */
.L_x_1580:
        /* <DEDUP_REMOVED lines=18> */
.L_x_6760:
[----:B------:R-:W-:Y:S05]  /*1780*/  BRX R2 -0x1790                                                                                                                                                                                                                                                                                                                                                                                                                                                                               (*"BRANCH_TARGETS .L_x_6761,.L_x_6762,.L_x_6763"*) ;  /* 0xffffe87002007949 */ /* 0x000fea000383ffff */
.L_x_1584:
        /* <DEDUP_REMOVED lines=32> */
.L_x_1589:
[----:B------:R-:W-:Y:S05]  /*1990*/  BSYNC B6 ;  /* 0x0000000000067941 */ /* 0x000fea0003800000 */
.L_x_1588:
[----:B-----5:R-:W-:Y:S02]  /*19a0*/  FSET.BF.LE.FTZ.AND R35, R35, R0, PT ;  /* 0x000000002323720a */ /* 0x020fe40003813000 */
[C---:B------:R-:W-:Y:S02]  /*19b0*/  LEA R2, P0, R30.reuse, c[0x0][0x160], 0x1 ;  /* 0x000058001e027a11 */ /* 0x040fe400078008ff */
[----:B------:R-:W-:Y:S02]  /*19c0*/  F2FP.BF16.PACK_AB R35, RZ, R35 ;  /* 0x00000023ff23723e */ /* 0x000fe400000010ff */
[----:B------:R-:W-:-:S05]  /*19d0*/  LEA.HI.X R3, R30, c[0x0][0x164], RZ, 0x1, P0 ;  /* 0x000059001e037a11 */ /* 0x000fca00000f0cff */
[----:B------:R1:W-:Y:S04]  /*19e0*/  STG.E.U16 [R2.64], R35 ;  /* 0x0000002302007986 */ /* 0x0003e8000c101524 */
.L_x_1586:
[----:B------:R-:W-:Y:S05]  /*19f0*/  BSYNC B7 ;  /* 0x0000000000077941 */ /* 0x000fea0003800000 */
.L_x_1585:
        /* <DEDUP_REMOVED lines=25> */
.L_x_1591:
[----:B------:R-:W-:Y:S05]  /*1b90*/  BSYNC B6 ;  /* 0x0000000000067941 */ /* 0x000fea0003800000 */
.L_x_1590:
[----:B-----5:R-:W-:Y:S02]  /*1ba0*/  FSET.BF.LE.FTZ.AND R34, R34, R3, PT ;  /* 0x000000032222720a */ /* 0x020fe40003813000 */
[C---:B------:R-:W-:Y:S02]  /*1bb0*/  LEA R2, P0, R31.reuse, c[0x0][0x160], 0x1 ;  /* 0x000058001f027a11 */ /* 0x040fe400078008ff */
[----:B------:R-:W-:Y:S02]  /*1bc0*/  F2FP.BF16.PACK_AB R34, RZ, R34 ;  /* 0x00000022ff22723e */ /* 0x000fe400000010ff */
[----:B------:R-:W-:-:S05]  /*1bd0*/  LEA.HI.X R3, R31, c[0x0][0x164], RZ, 0x1, P0 ;  /* 0x000059001f037a11 */ /* 0x000fca00000f0cff */
[----:B------:R1:W-:Y:S04]  /*1be0*/  STG.E.U16 [R2.64], R34 ;  /* 0x0000002202007986 */ /* 0x0003e8000c101524 */
.L_x_6762:
        /* <DEDUP_REMOVED lines=25> */
.L_x_1593:
[----:B------:R-:W-:Y:S05]  /*1d80*/  BSYNC B6 ;  /* 0x0000000000067941 */ /* 0x000fea0003800000 */
.L_x_1592:
[----:B-----5:R-:W-:Y:S02]  /*1d90*/  FSET.BF.LE.FTZ.AND R33, R33, R0, PT ;  /* 0x000000002121720a */ /* 0x020fe40003813000 */
[C---:B-1----:R-:W-:Y:S02]  /*1da0*/  LEA R2, P0, R28.reuse, c[0x0][0x160], 0x1 ;  /* 0x000058001c027a11 */ /* 0x042fe400078008ff */
[----:B------:R-:W-:Y:S02]  /*1db0*/  F2FP.BF16.PACK_AB R33, RZ, R33 ;  /* 0x00000021ff21723e */ /* 0x000fe400000010ff */
[----:B------:R-:W-:-:S05]  /*1dc0*/  LEA.HI.X R3, R28, c[0x0][0x164], RZ, 0x1, P0 ;  /* 0x000059001c037a11 */ /* 0x000fca00000f0cff */
[----:B------:R1:W-:Y:S04]  /*1dd0*/  STG.E.U16 [R2.64], R33 ;  /* 0x0000002102007986 */ /* 0x0003e8000c101524 */
.L_x_6761:
[----:B------:R-:W-:Y:S05]  /*1de0*/  BSYNC B8 ;  /* 0x0000000000087941 */ /* 0x000fea0003800000 */
.L_x_1583:
        /* <DEDUP_REMOVED lines=25> */
.L_x_1595:
[----:B------:R-:W-:Y:S05]  /*1f80*/  BSYNC B6 ;  /* 0x0000000000067941 */ /* 0x000fea0003800000 */
.L_x_1594:
[----:B-----5:R-:W-:Y:S02]  /*1f90*/  FSET.BF.LE.FTZ.AND R32, R32, R3, PT ;  /* 0x000000032020720a */ /* 0x020fe40003813000 */
[C---:B------:R-:W-:Y:S02]  /*1fa0*/  LEA R2, P0, R29.reuse, c[0x0][0x160], 0x1 ;  /* 0x000058001d027a11 */ /* 0x040fe400078008ff */
[----:B------:R-:W-:Y:S02]  /*1fb0*/  F2FP.BF16.PACK_AB R32, RZ, R32 ;  /* 0x00000020ff20723e */ /* 0x000fe400000010ff */
[----:B------:R-:W-:-:S05]  /*1fc0*/  LEA.HI.X R3, R29, c[0x0][0x164], RZ, 0x1, P0 ;  /* 0x000059001d037a11 */ /* 0x000fca00000f0cff */
[----:B------:R1:W-:Y:S01]  /*1fd0*/  STG.E.U16 [R2.64], R32 ;  /* 0x0000002002007986 */ /* 0x0003e2000c101524 */
[----:B------:R-:W-:Y:S05]  /*1fe0*/  BRA `(.L_x_1587) ;  /* 0x0000001000007947 */ /* 0x000fea0003800000 */
.L_x_6763:
[----:B------:R-:W-:Y:S02]  /*1ff0*/  BREAK B8 ;  /* 0x0000000000087942 */ /* 0x000fe40003800000 */
.L_x_1587:
[----:B------:R-:W-:Y:S05]  /*2000*/  BSYNC B9 ;  /* 0x0000000000097941 */ /* 0x000fea0003800000 */
.L_x_1582:
[----:B------:R-:W-:-:S04]  /*2010*/  IMAD.MOV.U32 R0, RZ, RZ, c[0x0][0x0] ;  /* 0x00000000ff007624 */ /* 0x000fc800078e00ff */
[----:B------:R-:W-:-:S04]  /*2020*/  IMAD.SHL.U32 R0, R0, 0x4, RZ ;  /* 0x0000000400007824 */ /* 0x000fc800078e00ff */
[----:B------:R-:W-:-:S05]  /*2030*/  IMAD R27, R0, c[0x0][0xc], R27 ;  /* 0x00000300001b7a24 */ /* 0x000fca00078e021b */
[----:B------:R-:W-:-:S13]  /*2040*/  ISETP.GE.U32.AND P0, PT, R27, c[0x0][0x310], PT ;  /* 0x0000c4001b007a0c */ /* 0x000fda0003f06070 */
[----:B------:R-:W-:Y:S01]  /*2050*/  @P0 CALL.REL.NOINC `(.L_x_1596) ;  /* 0x0000001000000944 */ /* 0x000fe20003c00000 */
[----:B------:R-:W-:Y:S05]  /*2060*/  BRA `(.L_x_1597) ;  /* 0xffffe02000007947 */ /* 0x000fea000383ffff */
.L_x_1596:
[----:B------:R-:W-:Y:S05]  /*2070*/  EXIT ;  /* 0x000000000000794d */ /* 0x000fea0003800000 */
.L_x_1598:
        /* <DEDUP_REMOVED lines=16> */
.L_x_7267:


//--------------------- .text._ZN2at4cuda57_GLOBAL__N__cd6b329d_24_DistributionBernoulli_cu_7537a20d21kernelPointwiseApply2IZNS_6native9templates4cuda28bernoulli_tensor_cuda_kernelIN3c108BFloat16EfEEvRKNS_10TensorBaseESB_NS_15PhiloxCudaStateEEUliRS8_SD_SD_SD_RKfSF_SF_SF_E_S8_SE_jLi2ELi1ELi4ELi512ELi2EEEvNS0_6detail10TensorInfoIT0_T2_EENSI_IT1_SK_EESK_T_ --------------------------
	.section	.text._ZN2at4cuda57_GLOBAL__N__cd6b329d_24_DistributionBernoulli_cu_7537a20d21kernelPointwiseApply2IZNS_6native9templates4cuda28bernoulli_tensor_cuda_kernelIN3c108BFloat16EfEEvRKNS_10TensorBaseESB_NS_15PhiloxCudaStateEEUliRS8_SD_SD_SD_RKfSF_SF_SF_E_S8_SE_jLi2ELi1ELi4ELi512ELi2EEEvNS0_6detail10TensorInfoIT0_T2_EENSI_IT1_SK_EESK_T_,"ax",@progbits
	.sectioninfo	@"SHI_REGISTERS=37"
	.align	128
.text._ZN2at4cuda57_GLOBAL__N__cd6b329d_24_DistributionBernoulli_cu_7537a20d21kernelPointwiseApply2IZNS_6native9templates4cuda28bernoulli_tensor_cuda_kernelIN3c108BFloat16EfEEvRKNS_10TensorBaseESB_NS_15PhiloxCudaStateEEUliRS8_SD_SD_SD_RKfSF_SF_SF_E_S8_SE_jLi2ELi1ELi4ELi512ELi2EEEvNS0_6detail10TensorInfoIT0_T2_EENSI_IT1_SK_EESK_T_:
        .type           _ZN2at4cuda57_GLOBAL__N__cd6b329d_24_DistributionBernoulli_cu_7537a20d21kernelPointwiseApply2IZNS_6native9templates4cuda28bernoulli_tensor_cuda_kernelIN3c108BFloat16EfEEvRKNS_10TensorBaseESB_NS_15PhiloxCudaStateEEUliRS8_SD_SD_SD_RKfSF_SF_SF_E_S8_SE_jLi2ELi1ELi4ELi512ELi2EEEvNS0_6detail10TensorInfoIT0_T2_EENSI_IT1_SK_EESK_T_,@function
        .size           _ZN2at4cuda57_GLOBAL__N__cd6b329d_24_DistributionBernoulli_cu_7537a20d21kernelPointwiseApply2IZNS_6native9templates4cuda28bernoulli_tensor_cuda_kernelIN3c108BFloat16EfEEvRKNS_10TensorBaseESB_NS_15PhiloxCudaStateEEUliRS8_SD_SD_SD_RKfSF_SF_SF_E_S8_SE_jLi2ELi1ELi4ELi512ELi2EEEvNS0_6detail10TensorInfoIT0_T2_EENSI_IT1_SK_EESK_T_,(.L_x_7268 - _ZN2at4cuda57_GLOBAL__N__cd6b329d_24_DistributionBernoulli_cu_7537a20d21kernelPointwiseApply2IZNS_6native9templates4cuda28bernoulli_tensor_cuda_kernelIN3c108BFloat16EfEEvRKNS_10TensorBaseESB_NS_15PhiloxCudaStateEEUliRS8_SD_SD_SD_RKfSF_SF_SF_E_S8_SE_jLi2ELi1ELi4ELi512ELi2EEEvNS0_6detail10TensorInfoIT0_T2_EENSI_IT1_SK_EESK_T_)
        .other          _ZN2at4cuda57_GLOBAL__N__cd6b329d_24_DistributionBernoulli_cu_7537a20d21kernelPointwiseApply2IZNS_6native9templates4cuda28bernoulli_tensor_cuda_kernelIN3c108BFloat16EfEEvRKNS_10TensorBaseESB_NS_15PhiloxCudaStateEEUliRS8_SD_SD_SD_RKfSF_SF_SF_E_S8_SE_jLi2ELi1ELi4ELi512ELi2EEEvNS0_6detail10TensorInfoIT0_T2_EENSI_IT1_SK_EESK_T_,@"STO_CUDA_ENTRY STV_DEFAULT"
_ZN2at4cuda57_GLOBAL__N__cd6b329d_24_DistributionBernoulli_cu_7537a20d21kernelPointwiseApply2IZNS_6native9templates4cuda28bernoulli_tensor_cuda_kernelIN3c108BFloat16EfEEvRKNS_10TensorBaseESB_NS_15PhiloxCudaStateEEUliRS8_SD_SD_SD_RKfSF_SF_SF_E_S8_SE_jLi2ELi1ELi4ELi512ELi2EEEvNS0_6detail10TensorInfoIT0_T2_EENSI_IT1_SK_EESK_T_:
        /* <DEDUP_REMOVED lines=9> */
.L_x_1624:
        /* <DEDUP_REMOVED lines=13> */
[----:B------:R-:W-:Y:S01]  /*0160*/  IMAD.HI.U32 R13, R18, -0x326172a9, RZ ;  /* 0xcd9e8d57120d7827 */ /* 0x000fe200078e00ff */
[C---:B------:R-:W-:Y:S01]  /*0170*/  ISETP.GE.AND P4, PT, R22.reuse, 0x1, PT ;  /* 0x000000011600780c */ /* 0x040fe20003f86270 */
[----:B------:R-:W-:Y:S01]  /*0180*/  CS2R R26, SRZ ;  /* 0x00000000001a7805 */ /* 0x000fe2000001ff00 */
[----:B------:R-:W-:Y:S01]  /*0190*/  IMNMX R23, R22, 0x4, PT ;  /* 0x0000000416177817 */ /* 0x000fe20003800200 */
[----:B------:R-:W-:Y:S01]  /*01a0*/  IMAD R10, R18, -0x326172a9, RZ ;  /* 0xcd9e8d57120a7824 */ /* 0x000fe200078e02ff */
[----:B------:R-:W-:Y:S01]  /*01b0*/  IADD3 R25, R19, 0x1, RZ ;  /* 0x0000000113197810 */ /* 0x000fe20007ffe0ff */
[----:B------:R-:W-:Y:S01]  /*01c0*/  IMAD.MOV.U32 R24, RZ, RZ, RZ ;  /* 0x000000ffff187224 */ /* 0x000fe200078e00ff */
[----:B------:R-:W-:Y:S01]  /*01d0*/  ISETP.GE.AND P3, PT, R23, 0x2, PT ;  /* 0x000000021700780c */ /* 0x000fe20003f66270 */
[----:B------:R-:W-:Y:S01]  /*01e0*/  IMAD.MOV.U32 R32, RZ, RZ, RZ ;  /* 0x000000ffff207224 */ /* 0x000fe200078e00ff */
[----:B------:R-:W-:-:S02]  /*01f0*/  IADD3 R31, R19, 0x2, RZ ;  /* 0x00000002131f7810 */ /* 0x000fc40007ffe0ff */
[----:B--2---:R-:W-:-:S05]  /*0200*/  @P0 IADD3 R0, P1, R4, c[0x0][0x328], RZ ;  /* 0x0000ca0004000a10 */ /* 0x004fca0007f3e0ff */
[----:B------:R-:W-:Y:S01]  /*0210*/  @P0 IMAD.X R9, RZ, RZ, R5, P1 ;  /* 0x000000ffff090224 */ /* 0x000fe200008e0605 */
[----:B------:R-:W-:-:S04]  /*0220*/  ISETP.GE.AND P1, PT, R23, 0x4, PT ;  /* 0x000000041700780c */ /* 0x000fc80003f26270 */
[--C-:B------:R-:W-:Y:S02]  /*0230*/  SHF.R.U64 R8, R0, 0x2, R9.reuse ;  /* 0x0000000200087819 */ /* 0x100fe40000001209 */
[----:B------:R-:W-:Y:S02]  /*0240*/  SHF.R.U32.HI R14, RZ, 0x2, R9 ;  /* 0x00000002ff0e7819 */ /* 0x000fe40000011609 */
[C---:B------:R-:W-:Y:S01]  /*0250*/  IADD3 R11, R8.reuse, 0x1, RZ ;  /* 0x00000001080b7810 */ /* 0x040fe20007ffe0ff */
[----:B------:R-:W-:Y:S01]  /*0260*/  IMAD.WIDE.U32 R8, R8, -0x2daee0ad, RZ ;  /* 0xd2511f5308087825 */ /* 0x000fe200078e00ff */
[----:B---3--:R-:W-:Y:S02]  /*0270*/  IADD3 R5, R2, -0x61c88647, RZ ;  /* 0x9e3779b902057810 */ /* 0x008fe40007ffe0ff */
[C---:B------:R-:W-:Y:S01]  /*0280*/  ISETP.NE.AND P0, PT, R11.reuse, RZ, PT ;  /* 0x000000ff0b00720c */ /* 0x040fe20003f05270 */
[----:B------:R-:W-:Y:S01]  /*0290*/  IMAD.HI.U32 R11, R11, -0x2daee0ad, RZ ;  /* 0xd2511f530b0b7827 */ /* 0x000fe200078e00ff */
[----:B------:R-:W-:-:S02]  /*02a0*/  LOP3.LUT R4, R13, R14, R2, 0x96, !PT ;  /* 0x0000000e0d047212 */ /* 0x000fc400078e9602 */
[----:B------:R-:W-:Y:S02]  /*02b0*/  LOP3.LUT R15, R5, R10, RZ, 0x3c, !PT ;  /* 0x0000000a050f7212 */ /* 0x000fe400078e3cff */
[-C--:B------:R-:W-:Y:S01]  /*02c0*/  LOP3.LUT R10, R9, R3.reuse, RZ, 0x3c, !PT ;  /* 0x00000003090a7212 */ /* 0x080fe200078e3cff */
[----:B------:R-:W-:Y:S01]  /*02d0*/  IMAD.WIDE.U32 R4, R4, -0x2daee0ad, RZ ;  /* 0xd2511f5304047825 */ /* 0x000fe200078e00ff */
[----:B------:R-:W-:Y:S02]  /*02e0*/  LOP3.LUT R6, R11, R3, RZ, 0x3c, !PT ;  /* 0x000000030b067212 */ /* 0x000fe400078e3cff */
[----:B------:R-:W-:Y:S01]  /*02f0*/  IADD3 R12, R14, 0x1, RZ ;  /* 0x000000010e0c7810 */ /* 0x000fe20007ffe0ff */
[----:B------:R-:W-:Y:S01]  /*0300*/  IMAD.WIDE.U32 R10, R10, -0x326172a9, RZ ;  /* 0xcd9e8d570a0a7825 */ /* 0x000fe200078e00ff */
[----:B------:R-:W-:Y:S02]  /*0310*/  IADD3 R21, R3, -0x4498517b, RZ ;  /* 0xbb67ae8503157810 */ /* 0x000fe40007ffe0ff */
[----:B------:R-:W-:Y:S01]  /*0320*/  IADD3 R20, R8, -0x2daee0ad, RZ ;  /* 0xd2511f5308147810 */ /* 0x000fe20007ffe0ff */
[----:B------:R-:W-:Y:S01]  /*0330*/  @P0 IMAD.MOV R12, RZ, RZ, R14 ;  /* 0x000000ffff0c0224 */ /* 0x000fe200078e020e */
[----:B------:R-:W-:Y:S01]  /*0340*/  LOP3.LUT R14, R5, R8, R21, 0x96, !PT ;  /* 0x00000008050e7212 */ /* 0x000fe200078e9615 */
[----:B------:R-:W-:Y:S01]  /*0350*/  IMAD.WIDE.U32 R6, R6, -0x326172a9, RZ ;  /* 0xcd9e8d5706067825 */ /* 0x000fe200078e00ff */
[----:B0-----:R-:W-:-:S02]  /*0360*/  LOP3.LUT R16, R15, R11, RZ, 0x3c, !PT ;  /* 0x0000000b0f107212 */ /* 0x001fc400078e3cff */
[----:B------:R-:W-:Y:S02]  /*0370*/  LOP3.LUT R12, R12, R13, R2, 0x96, !PT ;  /* 0x0000000d0c0c7212 */ /* 0x000fe400078e9602 */
[----:B------:R-:W-:Y:S01]  /*0380*/  LOP3.LUT R8, R15, R7, RZ, 0x3c, !PT ;  /* 0x000000070f087212 */ /* 0x000fe200078e3cff */
[----:B------:R-:W-:Y:S01]  /*0390*/  IMAD.WIDE.U32 R14, R14, -0x326172a9, RZ ;  /* 0xcd9e8d570e0e7825 */ /* 0x000fe200078e00ff */
[----:B------:R-:W-:Y:S02]  /*03a0*/  IADD3 R7, R2, 0x3c6ef372, RZ ;  /* 0x3c6ef37202077810 */ /* 0x000fe40007ffe0ff */
[----:B------:R-:W-:Y:S01]  /*03b0*/  IADD3 R5, R3, 0x76cf5d0a, RZ ;  /* 0x76cf5d0a03057810 */ /* 0x000fe20007ffe0ff */
[----:B------:R-:W-:Y:S01]  /*03c0*/  IMAD.WIDE.U32 R12, R12, -0x2daee0ad, RZ ;  /* 0xd2511f530c0c7825 */ /* 0x000fe200078e00ff */
[----:B------:R-:W-:Y:S02]  /*03d0*/  LOP3.LUT R10, R15, R10, R7, 0x96, !PT ;  /* 0x0000000a0f0a7212 */ /* 0x000fe400078e9607 */
[----:B------:R-:W-:Y:S01]  /*03e0*/  IADD3 R15, R2, -0x255992d5, RZ ;  /* 0xdaa66d2b020f7810 */ /* 0x000fe20007ffe0ff */
[----:B------:R-:W-:Y:S01]  /*03f0*/  IMAD.WIDE.U32 R16, R16, -0x2daee0ad, RZ ;  /* 0xd2511f5310107825 */ /* 0x000fe200078e00ff */
[----:B------:R-:W-:-:S02]  /*0400*/  LOP3.LUT R20, R13, R20, R21, 0x96, !PT ;  /* 0x000000140d147212 */ /* 0x000fc400078e9615 */
[----:B------:R-:W-:Y:S01]  /*0410*/  LOP3.LUT R0, R0, 0x3, RZ, 0xc0, !PT ;  /* 0x0000000300007812 */ /* 0x000fe200078ec0ff */
[----:B------:R-:W-:Y:S01]  /*0420*/  IMAD.WIDE.U32 R8, R8, -0x2daee0ad, RZ ;  /* 0xd2511f5308087825 */ /* 0x000fe200078e00ff */
[--C-:B------:R-:W-:Y:S02]  /*0430*/  LOP3.LUT R11, R17, R4, R5.reuse, 0x96, !PT ;  /* 0x00000004110b7212 */ /* 0x100fe400078e9605 */
[----:B------:R-:W-:Y:S01]  /*0440*/  ISETP.GE.AND P0, PT, R23, 0x3, PT ;  /* 0x000000031700780c */ /* 0x000fe20003f06270 */
[----:B------:R-:W-:Y:S01]  /*0450*/  IMAD.WIDE.U32 R20, R20, -0x326172a9, RZ ;  /* 0xcd9e8d5714147825 */ /* 0x000fe200078e00ff */
[----:B------:R-:W-:Y:S02]  /*0460*/  LOP3.LUT R5, R9, R12, R5, 0x96, !PT ;  /* 0x0000000c09057212 */ /* 0x000fe400078e9605 */
[----:B------:R-:W-:Y:S01]  /*0470*/  IADD3 R9, R3, 0x32370b8f, RZ ;  /* 0x32370b8f03097810 */ /* 0x000fe20007ffe0ff */
[----:B------:R-:W-:Y:S01]  /*0480*/  IMAD.WIDE.U32 R12, R10, -0x2daee0ad, RZ ;  /* 0xd2511f530a0c7825 */ /* 0x000fe200078e00ff */
[----:B------:R-:W-:-:S02]  /*0490*/  LOP3.LUT R7, R21, R6, R7, 0x96, !PT ;  /* 0x0000000615077212 */ /* 0x000fc400078e9607 */
[----:B------:R-:W-:Y:S01]  /*04a0*/  ISETP.NE.AND P2, PT, R0, 0x1, PT ;  /* 0x000000010000780c */ /* 0x000fe20003f45270 */
        /* <DEDUP_REMOVED lines=13> */
[--C-:B------:R-:W-:Y:S02]  /*0580*/  LOP3.LUT R10, R15, R12, R11.reuse, 0x96, !PT ;  /* 0x0000000c0f0a7212 */ /* 0x100fe400078e960b */
        /* <DEDUP_REMOVED lines=29> */
[--C-:B------:R-:W-:Y:S02]  /*0760*/  LOP3.LUT R8, R11, R12, R15.reuse, 0x96, !PT ;  /* 0x0000000c0b087212 */ /* 0x100fe400078e960f */
[C---:B------:R-:W-:Y:S01]  /*0770*/  IADD3 R11, R2.reuse, -0xe443238, RZ ;  /* 0xf1bbcdc8020b7810 */ /* 0x040fe20007ffe0ff */
        /* <DEDUP_REMOVED lines=14> */
[----:B------:R-:W-:-:S03]  /*0860*/  LOP3.LUT R11, R17, R10, R11, 0x96, !PT ;  /* 0x0000000a110b7212 */ /* 0x000fc600078e960b */
[----:B------:R-:W-:-:S04]  /*0870*/  IMAD.WIDE.U32 R6, R20, -0x326172a9, RZ ;  /* 0xcd9e8d5714067825 */ /* 0x000fc800078e00ff */
[----:B------:R-:W-:Y:S01]  /*0880*/  IMAD.WIDE.U32 R2, R9, -0x326172a9, RZ ;  /* 0xcd9e8d5709027825 */ /* 0x000fe200078e00ff */
[----:B------:R-:W-:Y:S02]  /*0890*/  LOP3.LUT R9, R5, R14, R15, 0x96, !PT ;  /* 0x0000000e05097212 */ /* 0x000fe400078e960f */
[--C-:B------:R-:W-:Y:S01]  /*08a0*/  LOP3.LUT R12, R7, R12, R13.reuse, 0x96, !PT ;  /* 0x0000000c070c7212 */ /* 0x100fe200078e960d */
[----:B------:R-:W-:Y:S01]  /*08b0*/  IMAD.HI.U32 R11, R11, -0x2daee0ad, RZ ;  /* 0xd2511f530b0b7827 */ /* 0x000fe200078e00ff */
[----:B------:R-:W-:-:S04]  /*08c0*/  LOP3.LUT R10, R3, R16, R13, 0x96, !PT ;  /* 0x00000010030a7212 */ /* 0x000fc800078e960d */
        /* <DEDUP_REMOVED lines=24> */
.L_x_1600:
[----:B------:R-:W-:Y:S05]  /*0a50*/  BSYNC B0 ;  /* 0x0000000000007941 */ /* 0x000fea0003800000 */
.L_x_1599:
        /* <DEDUP_REMOVED lines=24> */
.L_x_1602:
[----:B------:R-:W-:Y:S05]  /*0be0*/  BSYNC B0 ;  /* 0x0000000000007941 */ /* 0x000fea0003800000 */
.L_x_1601:
        /* <DEDUP_REMOVED lines=24> */
.L_x_1604:
[----:B------:R-:W-:Y:S05]  /*0d70*/  BSYNC B0 ;  /* 0x0000000000007941 */ /* 0x000fea0003800000 */
.L_x_1603:
        /* <DEDUP_REMOVED lines=25> */
.L_x_1606:
[----:B------:R-:W-:Y:S05]  /*0f10*/  BSYNC B0 ;  /* 0x0000000000007941 */ /* 0x000fea0003800000 */
.L_x_1605:
        /* <DEDUP_REMOVED lines=16> */
.L_x_1608:
[----:B------:R-:W-:Y:S02]  /*1020*/  IMAD.MOV.U32 R14, RZ, RZ, R10 ;  /* 0x000000ffff0e7224 */ /* 0x000fe400078e000a */
[----:B------:R-:W-:Y:S02]  /*1030*/  IMAD.MOV.U32 R13, RZ, RZ, R4 ;  /* 0x000000ffff0d7224 */ /* 0x000fe400078e0004 */
[----:B------:R-:W-:-:S02]  /*1040*/  IMAD.MOV.U32 R11, RZ, RZ, R9 ;  /* 0x000000ffff0b7224 */ /* 0x000fc400078e0009 */
[----:B------:R-:W-:-:S04]  /*1050*/  IMAD.MOV.U32 R10, RZ, RZ, R2 ;  /* 0x000000ffff0a7224 */ /* 0x000fc800078e0002 */
.L_x_1607:
        /* <DEDUP_REMOVED lines=19> */
.L_x_6764:
[----:B------:R-:W-:Y:S05]  /*1190*/  BRX R2 -0x11a0                                                                                                                                                                                                                                                                                                                                                                                                                                                                               (*"BRANCH_TARGETS .L_x_6765,.L_x_6766,.L_x_6767"*) ;  /* 0xffffee6002007949 */ /* 0x000fea000383ffff */
.L_x_1611:
        /* <DEDUP_REMOVED lines=36> */
.L_x_1616:
[----:B------:R-:W-:Y:S05]  /*13e0*/  BSYNC B6 ;  /* 0x0000000000067941 */ /* 0x000fea0003800000 */
.L_x_1615:
[----:B-----5:R-:W-:Y:S02]  /*13f0*/  FSET.BF.LE.FTZ.AND R33, R33, R0, PT ;  /* 0x000000002121720a */ /* 0x020fe40003813000 */
[C---:B------:R-:W-:Y:S02]  /*1400*/  LEA R2, P0, R32.reuse, c[0x0][0x160], 0x1 ;  /* 0x0000580020027a11 */ /* 0x040fe400078008ff */
[----:B------:R-:W-:Y:S02]  /*1410*/  F2FP.BF16.PACK_AB R33, RZ, R33 ;  /* 0x00000021ff21723e */ /* 0x000fe400000010ff */
[----:B------:R-:W-:-:S05]  /*1420*/  LEA.HI.X R3, R32, c[0x0][0x164], RZ, 0x1, P0 ;  /* 0x0000590020037a11 */ /* 0x000fca00000f0cff */
[----:B------:R1:W-:Y:S04]  /*1430*/  STG.E.U16 [R2.64], R33 ;  /* 0x0000002102007986 */ /* 0x0003e8000c101524 */
.L_x_1613:
[----:B------:R-:W-:Y:S05]  /*1440*/  BSYNC B7 ;  /* 0x0000000000077941 */ /* 0x000fea0003800000 */
.L_x_1612:
[----:B------:R-:W-:Y:S01]  /*1450*/  IMAD R31, R31, c[0x0][0x2a4], RZ ;  /* 0x0000a9001f1f7a24 */ /* 0x000fe200078e02ff */
[----:B------:R-:W-:Y:S01]  /*1460*/  ISETP.NE.AND P0, PT, R34, RZ, PT ;  /* 0x000000ff2200720c */ /* 0x000fe20003f05270 */
        /* <DEDUP_REMOVED lines=28> */
.L_x_1618:
[----:B------:R-:W-:Y:S05]  /*1630*/  BSYNC B6 ;  /* 0x0000000000067941 */ /* 0x000fea0003800000 */
.L_x_1617:
[----:B-----5:R-:W-:Y:S02]  /*1640*/  FSET.BF.LE.FTZ.AND R30, R30, R3, PT ;  /* 0x000000031e1e720a */ /* 0x020fe40003813000 */
[C---:B------:R-:W-:Y:S02]  /*1650*/  LEA R2, P0, R26.reuse, c[0x0][0x160], 0x1 ;  /* 0x000058001a027a11 */ /* 0x040fe400078008ff */
[----:B------:R-:W-:Y:S02]  /*1660*/  F2FP.BF16.PACK_AB R30, RZ, R30 ;  /* 0x0000001eff1e723e */ /* 0x000fe400000010ff */
[----:B------:R-:W-:-:S05]  /*1670*/  LEA.HI.X R3, R26, c[0x0][0x164], RZ, 0x1, P0 ;  /* 0x000059001a037a11 */ /* 0x000fca00000f0cff */
[----:B------:R1:W-:Y:S04]  /*1680*/  STG.E.U16 [R2.64], R30 ;  /* 0x0000001e02007986 */ /* 0x0003e8000c101524 */
.L_x_6766:
[----:B------:R-:W-:Y:S01]  /*1690*/  IMAD R25, R25, c[0x0][0x2a4], RZ ;  /* 0x0000a90019197a24 */ /* 0x000fe200078e02ff */
[----:B------:R-:W-:Y:S01]  /*16a0*/  ISETP.GT.AND P0, PT, R23, 0x1, PT ;  /* 0x000000011700780c */ /* 0x000fe20003f04270 */
[----:B0-----:R-:W-:-:S03]  /*16b0*/  IMAD.MOV.U32 R17, RZ, RZ, 0x4 ;  /* 0x00000004ff117424 */ /* 0x001fc600078e00ff */
[----:B------:R-:W-:-:S05]  /*16c0*/  SEL R16, R25, RZ, P0 ;  /* 0x000000ff19107207 */ /* 0x000fca0000000000 */
[----:B------:R-:W-:-:S05]  /*16d0*/  IMAD.WIDE.U32 R16, R16, R17, c[0x0][0x238] ;  /* 0x00008e0010107625 */ /* 0x000fca00078e0011 */
        /* <DEDUP_REMOVED lines=25> */
.L_x_1620:
[----:B------:R-:W-:Y:S05]  /*1870*/  BSYNC B6 ;  /* 0x0000000000067941 */ /* 0x000fea0003800000 */
.L_x_1619:
[----:B-----5:R-:W-:Y:S02]  /*1880*/  FSET.BF.LE.FTZ.AND R29, R29, R0, PT ;  /* 0x000000001d1d720a */ /* 0x020fe40003813000 */
[C---:B-1----:R-:W-:Y:S02]  /*1890*/  LEA R2, P0, R24.reuse, c[0x0][0x160], 0x1 ;  /* 0x0000580018027a11 */ /* 0x042fe400078008ff */
[----:B------:R-:W-:Y:S02]  /*18a0*/  F2FP.BF16.PACK_AB R29, RZ, R29 ;  /* 0x0000001dff1d723e */ /* 0x000fe400000010ff */
[----:B------:R-:W-:-:S05]  /*18b0*/  LEA.HI.X R3, R24, c[0x0][0x164], RZ, 0x1, P0 ;  /* 0x0000590018037a11 */ /* 0x000fca00000f0cff */
[----:B------:R1:W-:Y:S04]  /*18c0*/  STG.E.U16 [R2.64], R29 ;  /* 0x0000001d02007986 */ /* 0x0003e8000c101524 */
.L_x_6765:
[----:B------:R-:W-:Y:S05]  /*18d0*/  BSYNC B8 ;  /* 0x0000000000087941 */ /* 0x000fea0003800000 */
.L_x_1610:
        /* <DEDUP_REMOVED lines=30> */
.L_x_1622:
[----:B------:R-:W-:Y:S05]  /*1ac0*/  BSYNC B6 ;  /* 0x0000000000067941 */ /* 0x000fea0003800000 */
.L_x_1621:
[----:B-----5:R-:W-:Y:S02]  /*1ad0*/  FSET.BF.LE.FTZ.AND R28, R28, R3, PT ;  /* 0x000000031c1c720a */ /* 0x020fe40003813000 */
[C---:B------:R-:W-:Y:S02]  /*1ae0*/  LEA R2, P0, R27.reuse, c[0x0][0x160], 0x1 ;  /* 0x000058001b027a11 */ /* 0x040fe400078008ff */
[----:B------:R-:W-:Y:S02]  /*1af0*/  F2FP.BF16.PACK_AB R28, RZ, R28 ;  /* 0x0000001cff1c723e */ /* 0x000fe400000010ff */
[----:B------:R-:W-:-:S05]  /*1b00*/  LEA.HI.X R3, R27, c[0x0][0x164], RZ, 0x1, P0 ;  /* 0x000059001b037a11 */ /* 0x000fca00000f0cff */
[----:B------:R1:W-:Y:S01]  /*1b10*/  STG.E.U16 [R2.64], R28 ;  /* 0x0000001c02007986 */ /* 0x0003e2000c101524 */
[----:B------:R-:W-:Y:S05]  /*1b20*/  BRA `(.L_x_1614) ;  /* 0x0000001000007947 */ /* 0x000fea0003800000 */
.L_x_6767:
[----:B------:R-:W-:Y:S02]  /*1b30*/  BREAK B8 ;  /* 0x0000000000087942 */ /* 0x000fe40003800000 */
.L_x_1614:
[----:B------:R-:W-:Y:S05]  /*1b40*/  BSYNC B9 ;  /* 0x0000000000097941 */ /* 0x000fea0003800000 */
.L_x_1609:
[----:B------:R-:W-:-:S04]  /*1b50*/  IMAD.MOV.U32 R0, RZ, RZ, c[0x0][0x0] ;  /* 0x00000000ff007624 */ /* 0x000fc800078e00ff */
[----:B------:R-:W-:-:S04]  /*1b60*/  IMAD.SHL.U32 R0, R0, 0x4, RZ ;  /* 0x0000000400007824 */ /* 0x000fc800078e00ff */
[----:B------:R-:W-:-:S05]  /*1b70*/  IMAD R19, R0, c[0x0][0xc], R19 ;  /* 0x0000030000137a24 */ /* 0x000fca00078e0213 */
[----:B------:R-:W-:-:S13]  /*1b80*/  ISETP.GE.U32.AND P0, PT, R19, c[0x0][0x310], PT ;  /* 0x0000c40013007a0c */ /* 0x000fda0003f06070 */
[----:B------:R-:W-:Y:S01]  /*1b90*/  @P0 CALL.REL.NOINC `(.L_x_1623) ;  /* 0x0000001000000944 */ /* 0x000fe20003c00000 */
[----:B------:R-:W-:Y:S05]  /*1ba0*/  BRA `(.L_x_1624) ;  /* 0xffffe4e000007947 */ /* 0x000fea000383ffff */
.L_x_1623:
[----:B------:R-:W-:Y:S05]  /*1bb0*/  EXIT ;  /* 0x000000000000794d */ /* 0x000fea0003800000 */
.L_x_1625:
        /* <DEDUP_REMOVED lines=12> */
.L_x_7268:


//--------------------- .text._ZN2at4cuda57_GLOBAL__N__cd6b329d_24_DistributionBernoulli_cu_7537a20d21kernelPointwiseApply2IZNS_6native9templates4cuda28bernoulli_tensor_cuda_kernelIN3c108BFloat16EfEEvRKNS_10TensorBaseESB_NS_15PhiloxCudaStateEEUliRS8_SD_SD_SD_RKfSF_SF_SF_E_S8_SE_jLi1ELin1ELi4ELi512ELi2EEEvNS0_6detail10TensorInfoIT0_T2_EENSI_IT1_SK_EESK_T_ --------------------------
	.section	.text._ZN2at4cuda57_GLOBAL__N__cd6b329d_24_DistributionBernoulli_cu_7537a20d21kernelPointwiseApply2IZNS_6native9templates4cuda28bernoulli_tensor_cuda_kernelIN3c108BFloat16EfEEvRKNS_10TensorBaseESB_NS_15PhiloxCudaStateEEUliRS8_SD_SD_SD_RKfSF_SF_SF_E_S8_SE_jLi1ELin1ELi4ELi512ELi2EEEvNS0_6detail10TensorInfoIT0_T2_EENSI_IT1_SK_EESK_T_,"ax",@progbits
	.sectioninfo	@"SHI_REGISTERS=38"
	.align	128
.text._ZN2at4cuda57_GLOBAL__N__cd6b329d_24_DistributionBernoulli_cu_7537a20d21kernelPointwiseApply2IZNS_6native9templates4cuda28bernoulli_tensor_cuda_kernelIN3c108BFloat16EfEEvRKNS_10TensorBaseESB_NS_15PhiloxCudaStateEEUliRS8_SD_SD_SD_RKfSF_SF_SF_E_S8_SE_jLi1ELin1ELi4ELi512ELi2EEEvNS0_6detail10TensorInfoIT0_T2_EENSI_IT1_SK_EESK_T_:
        .type           _ZN2at4cuda57_GLOBAL__N__cd6b329d_24_DistributionBernoulli_cu_7537a20d21kernelPointwiseApply2IZNS_6native9templates4cuda28bernoulli_tensor_cuda_kernelIN3c108BFloat16EfEEvRKNS_10TensorBaseESB_NS_15PhiloxCudaStateEEUliRS8_SD_SD_SD_RKfSF_SF_SF_E_S8_SE_jLi1ELin1ELi4ELi512ELi2EEEvNS0_6detail10TensorInfoIT0_T2_EENSI_IT1_SK_EESK_T_,@function
        .size           _ZN2at4cuda57_GLOBAL__N__cd6b329d_24_DistributionBernoulli_cu_7537a20d21kernelPointwiseApply2IZNS_6native9templates4cuda28bernoulli_tensor_cuda_kernelIN3c108BFloat16EfEEvRKNS_10TensorBaseESB_NS_15PhiloxCudaStateEEUliRS8_SD_SD_SD_RKfSF_SF_SF_E_S8_SE_jLi1ELin1ELi4ELi512ELi2EEEvNS0_6detail10TensorInfoIT0_T2_EENSI_IT1_SK_EESK_T_,(.L_x_7269 - _ZN2at4cuda57_GLOBAL__N__cd6b329d_24_DistributionBernoulli_cu_7537a20d21kernelPointwiseApply2IZNS_6native9templates4cuda28bernoulli_tensor_cuda_kernelIN3c108BFloat16EfEEvRKNS_10TensorBaseESB_NS_15PhiloxCudaStateEEUliRS8_SD_SD_SD_RKfSF_SF_SF_E_S8_SE_jLi1ELin1ELi4ELi512ELi2EEEvNS0_6detail10TensorInfoIT0_T2_EENSI_IT1_SK_EESK_T_)
        .other          _ZN2at4cuda57_GLOBAL__N__cd6b329d_24_DistributionBernoulli_cu_7537a20d21kernelPointwiseApply2IZNS_6native9templates4cuda28bernoulli_tensor_cuda_kernelIN3c108BFloat16EfEEvRKNS_10TensorBaseESB_NS_15PhiloxCudaStateEEUliRS8_SD_SD_SD_RKfSF_SF_SF_E_S8_SE_jLi1ELin1ELi4ELi512ELi2EEEvNS0_6detail10TensorInfoIT0_T2_EENSI_IT1_SK_EESK_T_,@"STO_CUDA_ENTRY STV_DEFAULT"
_ZN2at4cuda57_GLOBAL__N__cd6b329d_24_DistributionBernoulli_cu_7537a20d21kernelPointwiseApply2IZNS_6native9templates4cuda28bernoulli_tensor_cuda_kernelIN3c108BFloat16EfEEvRKNS_10TensorBaseESB_NS_15PhiloxCudaStateEEUliRS8_SD_SD_SD_RKfSF_SF_SF_E_S8_SE_jLi1ELin1ELi4ELi512ELi2EEEvNS0_6detail10TensorInfoIT0_T2_EENSI_IT1_SK_EESK_T_:
        /* <DEDUP_REMOVED lines=9> */
.L_x_1665:
[C---:B------:R-:W-:Y:S01]  /*0090*/  IADD3 R0, -R27.reuse, c[0x0][0x310], RZ ;  /* 0x0000c4001b007a10 */ /* 0x040fe20007ffe1ff */
[----:B------:R-:W-:Y:S01]  /*00a0*/  IMAD R28, R27, c[0x0][0x1cc], RZ ;  /* 0x000073001b1c7a24 */ /* 0x000fe200078e02ff */
[----:B------:R-:W-:Y:S01]  /*00b0*/  BSSY B0, `(.L_x_1626) ;  /* 0x00000d1000007945 */ /* 0x000fe20003800000 */
[----:B0-----:R-:W-:Y:S01]  /*00c0*/  IMAD.MOV.U32 R22, RZ, RZ, RZ ;  /* 0x000000ffff167224 */ /* 0x001fe200078e00ff */
[C---:B------:R-:W-:Y:S01]  /*00d0*/  ISETP.GE.AND P1, PT, R0.reuse, 0x1, PT ;  /* 0x000000010000780c */ /* 0x040fe20003f26270 */
[----:B------:R-:W-:Y:S01]  /*00e0*/  IMAD.MOV.U32 R24, RZ, RZ, RZ ;  /* 0x000000ffff187224 */ /* 0x000fe200078e00ff */
[----:B------:R-:W-:-:S04]  /*00f0*/  ISETP.GT.AND P0, PT, R0, RZ, PT ;  /* 0x000000ff0000720c */ /* 0x000fc80003f04270 */
[----:B------:R-:W-:-:S07]  /*0100*/  SEL R28, R28, RZ, P0 ;  /* 0x000000ff1c1c7207 */ /* 0x000fce0000000000 */
[----:B-1----:R-:W-:Y:S05]  /*0110*/  @!P1 BRA `(.L_x_1627) ;  /* 0x00000ca000009947 */ /* 0x002fea0003800000 */
        /* <DEDUP_REMOVED lines=21> */
.L_x_1630:
[----:B------:R-:W-:Y:S01]  /*0270*/  HFMA2.MMA R2, -RZ, RZ, 0, 2.384185791015625e-07 ;  /* 0x00000004ff027435 */ /* 0x000fe200000001ff */
[C---:B------:R-:W-:Y:S02]  /*0280*/  IADD3 R9, R6.reuse, -0x1, RZ ;  /* 0xffffffff06097810 */ /* 0x040fe40007ffe0ff */
        /* <DEDUP_REMOVED lines=23> */
[----:B------:R-:W-:Y:S01]  /*0400*/  IMAD R15, R10, R15, R5 ;  /* 0x0000000f0a0f7224 */ /* 0x000fe200078e0205 */
[----:B---3--:R-:W-:-:S04]  /*0410*/  HFMA2.MMA R2, -RZ, RZ, 0, 0 ;  /* 0x00000000ff027435 */ /* 0x008fc800000001ff */
[----:B------:R-:W-:Y:S01]  /*0420*/  ISETP.GE.U32.AND P1, PT, R15, R10, PT ;  /* 0x0000000a0f00720c */ /* 0x000fe20003f26070 */
[----:B0-----:R-:W-:-:S12]  /*0430*/  IMAD.MOV R17, RZ, RZ, -R12 ;  /* 0x000000ffff117224 */ /* 0x001fd800078e0a0c */
        /* <DEDUP_REMOVED lines=72> */
.L_x_1629:
        /* <DEDUP_REMOVED lines=79> */
.L_x_1628:
[----:B------:R-:W-:-:S03]  /*0db0*/  IMAD R24, R5, c[0x0][0x2a4], R24 ;  /* 0x0000a90005187a24 */ /* 0x000fc600078e0218 */
.L_x_1627:
[----:B------:R-:W-:Y:S05]  /*0dc0*/  BSYNC B0 ;  /* 0x0000000000007941 */ /* 0x000fea0003800000 */
.L_x_1626:
[----:B------:R-:W-:Y:S01]  /*0dd0*/  IMNMX R0, R0, 0x4, PT ;  /* 0x0000000400007817 */ /* 0x000fe20003800200 */
[----:B------:R-:W-:Y:S01]  /*0de0*/  BSSY B0, `(.L_x_1631) ;  /* 0x00000ce000007945 */ /* 0x000fe20003800000 */
[----:B------:R-:W-:Y:S02]  /*0df0*/  IADD3 R5, R27, 0x1, RZ ;  /* 0x000000011b057810 */ /* 0x000fe40007ffe0ff */
[C---:B------:R-:W-:Y:S02]  /*0e00*/  ISETP.GE.AND P1, PT, R0.reuse, 0x2, PT ;  /* 0x000000020000780c */ /* 0x040fe40003f26270 */
[----:B------:R-:W-:Y:S01]  /*0e10*/  ISETP.GT.AND P0, PT, R0, 0x1, PT ;  /* 0x000000010000780c */ /* 0x000fe20003f04270 */
[----:B------:R-:W-:-:S05]  /*0e20*/  IMAD R29, R5, c[0x0][0x1cc], RZ ;  /* 0x00007300051d7a24 */ /* 0x000fca00078e02ff */
[----:B------:R-:W-:-:S05]  /*0e30*/  SEL R29, R29, RZ, P0 ;  /* 0x000000ff1d1d7207 */ /* 0x000fca0000000000 */
[----:B------:R-:W-:Y:S05]  /*0e40*/  @!P1 BRA `(.L_x_1632) ;  /* 0x00000c7000009947 */ /* 0x000fea0003800000 */
[----:B------:R-:W-:Y:S02]  /*0e50*/  IMAD.MOV.U32 R2, RZ, RZ, c[0x0][0x308] ;  /* 0x0000c200ff027624 */ /* 0x000fe400078e00ff */
[----:B------:R-:W-:-:S03]  /*0e60*/  IMAD.MOV.U32 R22, RZ, RZ, RZ ;  /* 0x000000ffff167224 */ /* 0x000fc600078e00ff */
        /* <DEDUP_REMOVED lines=16> */
.L_x_1635:
        /* <DEDUP_REMOVED lines=87> */
[----:B0-----:R-:W-:-:S04]  /*14e0*/  IMAD R2, R3, R2, R22 ;  /* 0x0000000203027224 */ /* 0x001fc800078e0216 */
[----:B------:R-:W-:Y:S01]  /*14f0*/  @P2 IADD3 R18, R18, 0x1, RZ ;  /* 0x0000000112122810 */ /* 0x000fe20007ffe0ff */
[----:B------:R-:W-:Y:S01]  /*1500*/  IMAD.MOV R3, RZ, RZ, -R15 ;  /* 0x000000ffff037224 */ /* 0x000fe200078e0a0f */
[----:B------:R-:W-:Y:S01]  /*1510*/  @!P3 LOP3.LUT R18, RZ, R12, RZ, 0x33, !PT ;  /* 0x0000000cff12b212 */ /* 0x000fe200078e33ff */
[----:B------:R-:W-:Y:S02]  /*1520*/  IMAD R13, R8, R5, R13 ;  /* 0x00000005080d7224 */ /* 0x000fe400078e020d */
[----:B------:R-:W-:Y:S01]  /*1530*/  IMAD R11, R11, R3, R14 ;  /* 0x000000030b0b7224 */ /* 0x000fe200078e020e */
[----:B------:R-:W-:Y:S01]  /*1540*/  IADD3 R3, -R18, RZ, RZ ;  /* 0x000000ff12037210 */ /* 0x000fe20007ffe1ff */
[----:B-1----:R-:W-:Y:S02]  /*1550*/  IMAD R2, R13, R16, R2 ;  /* 0x000000100d027224 */ /* 0x002fe400078e0202 */
[----:B------:R-:W-:Y:S02]  /*1560*/  IMAD.MOV.U32 R5, RZ, RZ, R18 ;  /* 0x000000ffff057224 */ /* 0x000fe400078e0012 */
[----:B------:R-:W-:-:S02]  /*1570*/  IMAD R15, R12, R3, R15 ;  /* 0x000000030c0f7224 */ /* 0x000fc400078e020f */
[----:B---3--:R-:W-:-:S04]  /*1580*/  IMAD R2, R11, R17, R2 ;  /* 0x000000110b027224 */ /* 0x008fc800078e0202 */
[----:B--2---:R-:W-:Y:S01]  /*1590*/  IMAD R22, R15, R19, R2 ;  /* 0x000000130f167224 */ /* 0x004fe200078e0202 */
[----:B------:R-:W-:Y:S05]  /*15a0*/  @P1 BRA `(.L_x_1635) ;  /* 0xfffff9c000001947 */ /* 0x000fea000383ffff */
[----:B------:R-:W-:Y:S05]  /*15b0*/  BSYNC B1 ;  /* 0x0000000000017941 */ /* 0x000fea0003800000 */
.L_x_1634:
        /* <DEDUP_REMOVED lines=79> */
.L_x_1633:
[----:B------:R-:W-:-:S03]  /*1ab0*/  IMAD R22, R5, c[0x0][0x2a4], R22 ;  /* 0x0000a90005167a24 */ /* 0x000fc600078e0216 */
.L_x_1632:
[----:B------:R-:W-:Y:S05]  /*1ac0*/  BSYNC B0 ;  /* 0x0000000000007941 */ /* 0x000fea0003800000 */
.L_x_1631:
[C---:B------:R-:W-:Y:S01]  /*1ad0*/  IADD3 R2, -R27.reuse, c[0x0][0x310], RZ ;  /* 0x0000c4001b027a10 */ /* 0x040fe20007ffe1ff */
[----:B------:R-:W-:Y:S01]  /*1ae0*/  BSSY B0, `(.L_x_1636) ;  /* 0x00000d1000007945 */ /* 0x000fe20003800000 */
[----:B------:R-:W-:Y:S01]  /*1af0*/  IADD3 R5, R27, 0x2, RZ ;  /* 0x000000021b057810 */ /* 0x000fe20007ffe0ff */
[----:B------:R-:W-:Y:S01]  /*1b00*/  IMAD.MOV.U32 R18, RZ, RZ, RZ ;  /* 0x000000ffff127224 */ /* 0x000fe200078e00ff */
[----:B------:R-:W-:Y:S01]  /*1b10*/  IMNMX R2, R2, 0x4, PT ;  /* 0x0000000402027817 */ /* 0x000fe20003800200 */
[----:B------:R-:W-:Y:S02]  /*1b20*/  IMAD.MOV.U32 R16, RZ, RZ, RZ ;  /* 0x000000ffff107224 */ /* 0x000fe400078e00ff */
[----:B------:R-:W-:Y:S01]  /*1b30*/  IMAD R30, R5, c[0x0][0x1cc], RZ ;  /* 0x00007300051e7a24 */ /* 0x000fe200078e02ff */
[----:B------:R-:W-:-:S02]  /*1b40*/  ISETP.GE.AND P1, PT, R2, 0x3, PT ;  /* 0x000000030200780c */ /* 0x000fc40003f26270 */
[----:B------:R-:W-:-:S04]  /*1b50*/  ISETP.GT.AND P0, PT, R2, 0x2, PT ;  /* 0x000000020200780c */ /* 0x000fc80003f04270 */
[----:B------:R-:W-:-:S07]  /*1b60*/  SEL R30, R30, RZ, P0 ;  /* 0x000000ff1e1e7207 */ /* 0x000fce0000000000 */
        /* <DEDUP_REMOVED lines=19> */
.L_x_1640:
        /* <DEDUP_REMOVED lines=40> */
[----:B------:R-:W-:Y:S02]  /*1f20*/  IMAD.MOV R2, RZ, RZ, -R14 ;  /* 0x000000ffff027224 */ /* 0x000fe400078e0a0e */
[--C-:B------:R-:W-:Y:S01]  /*1f30*/  IMAD.MOV R21, RZ, RZ, -R12.reuse ;  /* 0x000000ffff157224 */ /* 0x100fe200078e0a0c */
[----:B0-----:R-:W0:Y:S01]  /*1f40*/  MUFU.RCP R15, R15 ;  /* 0x0000000f000f7308 */ /* 0x001e220000001000 */
[----:B------:R-:W-:Y:S02]  /*1f50*/  IMAD R2, R9, R2, R12 ;  /* 0x0000000209027224 */ /* 0x000fe400078e020c */
[----:B------:R-:W-:-:S03]  /*1f60*/  IMAD R5, R8, R21, R5 ;  /* 0x0000001508057224 */ /* 0x000fc600078e0205 */
        /* <DEDUP_REMOVED lines=27> */
[----:B-1----:R-:W-:Y:S01]  /*2120*/  IMAD R15, R2, R3, RZ ;  /* 0x00000003020f7224 */ /* 0x002fe200078e02ff */
[----:B------:R-:W-:Y:S01]  /*2130*/  HFMA2.MMA R2, -RZ, RZ, 0, 0 ;  /* 0x00000000ff027435 */ /* 0x000fe200000001ff */
[----:B0-----:R-:W-:-:S06]  /*2140*/  IMAD R5, R5, R17, R16 ;  /* 0x0000001105057224 */ /* 0x001fcc00078e0210 */
[----:B------:R-:W-:Y:S02]  /*2150*/  @P2 IADD3 R20, R20, 0x1, RZ ;  /* 0x0000000114142810 */ /* 0x000fe40007ffe0ff */
[----:B------:R-:W-:Y:S01]  /*2160*/  @!P3 LOP3.LUT R20, RZ, R11, RZ, 0x33, !PT ;  /* 0x0000000bff14b212 */ /* 0x000fe200078e33ff */
[----:B--2---:R-:W-:Y:S01]  /*2170*/  IMAD R12, R12, R19, R5 ;  /* 0x000000130c0c7224 */ /* 0x004fe200078e0205 */
[----:B------:R-:W-:Y:S01]  /*2180*/  ISETP.NE.U32.AND P3, PT, R13, RZ, PT ;  /* 0x000000ff0d00720c */ /* 0x000fe20003f65070 */
[----:B------:R-:W-:Y:S02]  /*2190*/  IMAD.HI.U32 R15, R3, R15, R2 ;  /* 0x0000000f030f7227 */ /* 0x000fe400078e0002 */
[----:B------:R-:W0:Y:S02]  /*21a0*/  LDC R3, c[0x0][R10+0x1c0] ;  /* 0x000070000a037b82 */ /* 0x000e240000000800 */
[----:B------:R-:W-:Y:S02]  /*21b0*/  IMAD.MOV R8, RZ, RZ, -R20 ;  /* 0x000000ffff087224 */ /* 0x000fe400078e0a14 */
[----:B------:R-:W-:-:S04]  /*21c0*/  IMAD.HI.U32 R2, R15, R20, RZ ;  /* 0x000000140f027227 */ /* 0x000fc800078e00ff */
[----:B------:R-:W-:Y:S01]  /*21d0*/  IMAD.MOV R32, RZ, RZ, -R2 ;  /* 0x000000ffff207224 */ /* 0x000fe200078e0a02 */
[----:B------:R-:W1:Y:S01]  /*21e0*/  LDC R15, c[0x0][R10+0x1c4] ;  /* 0x000071000a0f7b82 */ /* 0x000e620000000800 */
[----:B------:R-:W-:Y:S02]  /*21f0*/  IMAD R11, R11, R8, R14 ;  /* 0x000000080b0b7224 */ /* 0x000fe400078e020e */
[----:B------:R-:W-:-:S05]  /*2200*/  IMAD R32, R13, R32, R20 ;  /* 0x000000200d207224 */ /* 0x000fca00078e0214 */
[----:B------:R-:W-:-:S13]  /*2210*/  ISETP.GE.U32.AND P1, PT, R32, R13, PT ;  /* 0x0000000d2000720c */ /* 0x000fda0003f26070 */
[----:B------:R-:W-:Y:S01]  /*2220*/  @P1 IMAD.IADD R32, R32, 0x1, -R13 ;  /* 0x0000000120201824 */ /* 0x000fe200078e0a0d */
[----:B------:R-:W-:Y:S02]  /*2230*/  @P1 IADD3 R2, R2, 0x1, RZ ;  /* 0x0000000102021810 */ /* 0x000fe40007ffe0ff */
[----:B------:R-:W-:Y:S02]  /*2240*/  ISETP.NE.AND P1, PT, R7, RZ, PT ;  /* 0x000000ff0700720c */ /* 0x000fe40003f25270 */
[----:B------:R-:W-:-:S13]  /*2250*/  ISETP.GE.U32.AND P2, PT, R32, R13, PT ;  /* 0x0000000d2000720c */ /* 0x000fda0003f46070 */
[----:B------:R-:W-:Y:S02]  /*2260*/  @P2 IADD3 R2, R2, 0x1, RZ ;  /* 0x0000000102022810 */ /* 0x000fe40007ffe0ff */
[----:B------:R-:W-:-:S04]  /*2270*/  @!P3 LOP3.LUT R2, RZ, R13, RZ, 0x33, !PT ;  /* 0x0000000dff02b212 */ /* 0x000fc800078e33ff */
[----:B------:R-:W-:Y:S01]  /*2280*/  IADD3 R5, -R2, RZ, RZ ;  /* 0x000000ff02057210 */ /* 0x000fe20007ffe1ff */
[----:B-1----:R-:W-:-:S04]  /*2290*/  IMAD R12, R11, R15, R12 ;  /* 0x0000000f0b0c7224 */ /* 0x002fc800078e020c */
[----:B------:R-:W-:Y:S02]  /*22a0*/  IMAD R13, R13, R5, R20 ;  /* 0x000000050d0d7224 */ /* 0x000fe400078e0214 */
[----:B------:R-:W-:Y:S02]  /*22b0*/  IMAD.MOV.U32 R5, RZ, RZ, R2 ;  /* 0x000000ffff057224 */ /* 0x000fe400078e0002 */
[----:B0-----:R-:W-:Y:S01]  /*22c0*/  IMAD R16, R13, R3, R12 ;  /* 0x000000030d107224 */ /* 0x001fe200078e020c */
[----:B------:R-:W-:Y:S05]  /*22d0*/  @P1 BRA `(.L_x_1640) ;  /* 0xfffff9c000001947 */ /* 0x000fea000383ffff */
[----:B------:R-:W-:Y:S05]  /*22e0*/  BSYNC B1 ;  /* 0x0000000000017941 */ /* 0x000fea0003800000 */
.L_x_1639:
        /* <DEDUP_REMOVED lines=79> */
.L_x_1638:
[----:B------:R-:W-:-:S03]  /*27e0*/  IMAD R16, R5, c[0x0][0x2a4], R16 ;  /* 0x0000a90005107a24 */ /* 0x000fc600078e0210 */
.L_x_1637:
[----:B------:R-:W-:Y:S05]  /*27f0*/  BSYNC B0 ;  /* 0x0000000000007941 */ /* 0x000fea0003800000 */
.L_x_1636:
[C---:B------:R-:W-:Y:S01]  /*2800*/  ISETP.GE.AND P1, PT, R0.reuse, 0x4, PT ;  /* 0x000000040000780c */ /* 0x040fe20003f26270 */
[----:B------:R-:W-:Y:S01]  /*2810*/  BSSY B0, `(.L_x_1641) ;  /* 0x00000cd000007945 */ /* 0x000fe20003800000 */
[----:B------:R-:W-:Y:S02]  /*2820*/  IADD3 R5, R27, 0x3, RZ ;  /* 0x000000031b057810 */ /* 0x000fe40007ffe0ff */
[----:B------:R-:W-:-:S03]  /*2830*/  ISETP.GT.AND P0, PT, R0, 0x3, PT ;  /* 0x000000030000780c */ /* 0x000fc60003f04270 */
[----:B------:R-:W-:-:S05]  /*2840*/  IMAD R31, R5, c[0x0][0x1cc], RZ ;  /* 0x00007300051f7a24 */ /* 0x000fca00078e02ff */
[----:B------:R-:W-:Y:S01]  /*2850*/  SEL R31, R31, RZ, P0 ;  /* 0x000000ff1f1f7207 */ /* 0x000fe20000000000 */
[----:B------:R-:W-:Y:S05]  /*2860*/  @!P1 BRA `(.L_x_1642) ;  /* 0x00000c7000009947 */ /* 0x000fea0003800000 */
[----:B------:R-:W-:Y:S02]  /*2870*/  IMAD.MOV.U32 R0, RZ, RZ, c[0x0][0x308] ;  /* 0x0000c200ff007624 */ /* 0x000fe400078e00ff */
        /* <DEDUP_REMOVED lines=17> */
.L_x_1645:
[----:B------:R-:W-:Y:S01]  /*2990*/  IADD3 R9, R4, -0x1, RZ ;  /* 0xffffffff04097810 */ /* 0x000fe20007ffe0ff */
        /* <DEDUP_REMOVED lines=15> */
[----:B--2---:R-:W0:Y:S08]  /*2a90*/  I2F.U32.RP R14, R10 ;  /* 0x0000000a000e7306 */ /* 0x004e300000209000 */
[----:B------:R1:W2:Y:S08]  /*2aa0*/  F2I.FTZ.U32.TRUNC.NTZ R3, R2 ;  /* 0x0000000200037305 */ /* 0x0002b0000021f000 */
[----:B0-----:R-:W-:Y:S01]  /*2ab0*/  MUFU.RCP R14, R14 ;  /* 0x0000000e000e7308 */ /* 0x001fe20000001000 */
[----:B-1----:R-:W-:-:S02]  /*2ac0*/  IMAD.MOV.U32 R2, RZ, RZ, RZ ;  /* 0x000000ffff027224 */ /* 0x002fc400078e00ff */
[----:B--2---:R-:W-:-:S04]  /*2ad0*/  IMAD R15, R15, R3, RZ ;  /* 0x000000030f0f7224 */ /* 0x004fc800078e02ff */
[----:B------:R-:W-:Y:S01]  /*2ae0*/  IMAD.HI.U32 R12, R3, R15, R2 ;  /* 0x0000000f030c7227 */ /* 0x000fe200078e0002 */
[----:B------:R-:W-:-:S03]  /*2af0*/  IADD3 R2, R13, 0xffffffe, RZ ;  /* 0x0ffffffe0d027810 */ /* 0x000fc60007ffe0ff */
[----:B------:R-:W-:Y:S01]  /*2b00*/  IMAD.MOV R15, RZ, RZ, -R10 ;  /* 0x000000ffff0f7224 */ /* 0x000fe200078e0a0a */
[----:B------:R0:W1:Y:S01]  /*2b10*/  F2I.FTZ.U32.TRUNC.NTZ R3, R2 ;  /* 0x0000000200037305 */ /* 0x000062000021f000 */
[----:B------:R-:W-:-:S04]  /*2b20*/  IMAD.HI.U32 R12, R12, R5, RZ ;  /* 0x000000050c0c7227 */ /* 0x000fc800078e00ff */
[----:B------:R-:W-:-:S04]  /*2b30*/  IMAD.MOV R11, RZ, RZ, -R12 ;  /* 0x000000ffff0b7224 */ /* 0x000fc800078e0a0c */
[----:B------:R-:W-:Y:S02]  /*2b40*/  IMAD R11, R8, R11, R5 ;  /* 0x0000000b080b7224 */ /* 0x000fe400078e0205 */
[----:B0-----:R-:W-:-:S03]  /*2b50*/  IMAD.MOV.U32 R2, RZ, RZ, RZ ;  /* 0x000000ffff027224 */ /* 0x001fc600078e00ff */
[----:B------:R-:W-:-:S13]  /*2b60*/  ISETP.GE.U32.AND P1, PT, R11, R8, PT ;  /* 0x000000080b00720c */ /* 0x000fda0003f26070 */
[----:B------:R-:W-:Y:S02]  /*2b70*/  @P1 IADD3 R11, -R8, R11, RZ ;  /* 0x0000000b080b1210 */ /* 0x000fe40007ffe1ff */
[----:B------:R-:W-:Y:S02]  /*2b80*/  @P1 IADD3 R12, R12, 0x1, RZ ;  /* 0x000000010c0c1810 */ /* 0x000fe40007ffe0ff */
[----:B------:R-:W-:Y:S01]  /*2b90*/  ISETP.GE.U32.AND P2, PT, R11, R8, PT ;  /* 0x000000080b00720c */ /* 0x000fe20003f46070 */
[----:B------:R-:W-:-:S04]  /*2ba0*/  IMAD.MOV R11, RZ, RZ, -R7 ;  /* 0x000000ffff0b7224 */ /* 0x000fc800078e0a07 */
[----:B-1----:R-:W-:-:S04]  /*2bb0*/  IMAD R11, R11, R3, RZ ;  /* 0x000000030b0b7224 */ /* 0x002fc800078e02ff */
[----:B------:R-:W-:Y:S02]  /*2bc0*/  IMAD.HI.U32 R3, R3, R11, R2 ;  /* 0x0000000b03037227 */ /* 0x000fe400078e0002 */
[----:B------:R-:W0:Y:S02]  /*2bd0*/  LDC R11, c[0x0][R9+0x15c] ;  /* 0x00005700090b7b82 */ /* 0x000e240000000800 */
[----:B------:R-:W-:Y:S02]  /*2be0*/  @P2 IADD3 R12, R12, 0x1, RZ ;  /* 0x000000010c0c2810 */ /* 0x000fe40007ffe0ff */
[----:B------:R-:W-:Y:S02]  /*2bf0*/  @!P3 LOP3.LUT R12, RZ, R8, RZ, 0x33, !PT ;  /* 0x00000008ff0cb212 */ /* 0x000fe400078e33ff */
[----:B------:R-:W-:-:S03]  /*2c00*/  ISETP.NE.U32.AND P3, PT, R7, RZ, PT ;  /* 0x000000ff0700720c */ /* 0x000fc60003f65070 */
[----:B------:R-:W-:Y:S01]  /*2c10*/  IMAD.HI.U32 R13, R3, R12, RZ ;  /* 0x0000000c030d7227 */ /* 0x000fe200078e00ff */
[----:B------:R-:W-:-:S03]  /*2c20*/  IADD3 R3, R14, 0xffffffe, RZ ;  /* 0x0ffffffe0e037810 */ /* 0x000fc60007ffe0ff */
[----:B------:R-:W-:-:S03]  /*2c30*/  IMAD.MOV R2, RZ, RZ, -R13 ;  /* 0x000000ffff027224 */ /* 0x000fc600078e0a0d */
[----:B------:R-:W1:Y:S01]  /*2c40*/  F2I.FTZ.U32.TRUNC.NTZ R3, R3 ;  /* 0x0000000300037305 */ /* 0x000e62000021f000 */
[----:B------:R-:W-:-:S05]  /*2c50*/  IMAD R2, R7, R2, R12 ;  /* 0x0000000207027224 */ /* 0x000fca00078e020c */
[----:B------:R-:W-:Y:S01]  /*2c60*/  ISETP.GE.U32.AND P1, PT, R2, R7, PT ;  /* 0x000000070200720c */ /* 0x000fe20003f26070 */
[----:B-1----:R-:W-:-:S12]  /*2c70*/  IMAD R15, R15, R3, RZ ;  /* 0x000000030f0f7224 */ /* 0x002fd800078e02ff */
[----:B------:R-:W-:Y:S01]  /*2c80*/  @P1 IMAD.IADD R2, R2, 0x1, -R7 ;  /* 0x0000000102021824 */ /* 0x000fe200078e0a07 */
[----:B------:R-:W-:-:S04]  /*2c90*/  @P1 IADD3 R13, R13, 0x1, RZ ;  /* 0x000000010d0d1810 */ /* 0x000fc80007ffe0ff */
[----:B------:R-:W-:Y:S01]  /*2ca0*/  ISETP.GE.U32.AND P2, PT, R2, R7, PT ;  /* 0x000000070200720c */ /* 0x000fe20003f46070 */
[----:B------:R-:W-:Y:S01]  /*2cb0*/  HFMA2.MMA R2, -RZ, RZ, 0, 0 ;  /* 0x00000000ff027435 */ /* 0x000fe200000001ff */
[----:B0-----:R-:W0:Y:S09]  /*2cc0*/  I2F.U32.RP R17, R11 ;  /* 0x0000000b00117306 */ /* 0x001e320000209000 */
[----:B------:R-:W-:-:S02]  /*2cd0*/  IMAD.HI.U32 R2, R3, R15, R2 ;  /* 0x0000000f03027227 */ /* 0x000fc400078e0002 */
        /* <DEDUP_REMOVED lines=24> */
[----:B------:R-:W2:Y:S03]  /*2e60*/  LDC R3, c[0x0][R9+0x1c0] ;  /* 0x0000700009037b82 */ /* 0x000ea60000000800 */
        /* <DEDUP_REMOVED lines=16> */
[----:B------:R-:W-:Y:S02]  /*2f70*/  IMAD.MOV R5, RZ, RZ, -R2 ;  /* 0x000000ffff057224 */ /* 0x000fe400078e0a02 */
[----:B-1----:R-:W-:Y:S02]  /*2f80*/  IMAD R10, R10, R15, R12 ;  /* 0x0000000f0a0a7224 */ /* 0x002fe400078e020c */
[----:B------:R-:W-:Y:S02]  /*2f90*/  IMAD R11, R11, R5, R14 ;  /* 0x000000050b0b7224 */ /* 0x000fe400078e020e */
[----:B------:R-:W-:Y:S02]  /*2fa0*/  IMAD.MOV.U32 R5, RZ, RZ, R2 ;  /* 0x000000ffff057224 */ /* 0x000fe400078e0002 */
[----:B--2---:R-:W-:Y:S01]  /*2fb0*/  IMAD R18, R11, R3, R10 ;  /* 0x000000030b127224 */ /* 0x004fe200078e020a */
[----:B------:R-:W-:Y:S05]  /*2fc0*/  @P1 BRA `(.L_x_1645) ;  /* 0xfffff9c000001947 */ /* 0x000fea000383ffff */
[----:B------:R-:W-:Y:S05]  /*2fd0*/  BSYNC B1 ;  /* 0x0000000000017941 */ /* 0x000fea0003800000 */
.L_x_1644:
        /* <DEDUP_REMOVED lines=79> */
.L_x_1643:
[----:B------:R-:W-:-:S03]  /*34d0*/  IMAD R18, R5, c[0x0][0x2a4], R18 ;  /* 0x0000a90005127a24 */ /* 0x000fc600078e0212 */
.L_x_1642:
[----:B------:R-:W-:Y:S05]  /*34e0*/  BSYNC B0 ;  /* 0x0000000000007941 */ /* 0x000fea0003800000 */
.L_x_1641:
[----:B------:R-:W-:-:S13]  /*34f0*/  ISETP.NE.AND P0, PT, RZ, UR38, PT ;  /* 0x00000026ff007c0c */ /* 0x000fda000bf05270 */
[----:B------:R-:W-:Y:S01]  /*3500*/  @P0 MOV R2, c[0x0][0x320] ;  /* 0x0000c80000020a02 */ /* 0x000fe20000000f00 */
[----:B------:R-:W-:-:S06]  /*3510*/  @P0 IMAD.MOV.U32 R3, RZ, RZ, c[0x0][0x324] ;  /* 0x0000c900ff030624 */ /* 0x000fcc00078e00ff */
        /* <DEDUP_REMOVED lines=22> */
[----:B------:R-:W-:Y:S01]  /*3680*/  LOP3.LUT R9, R9, R2, RZ, 0x3c, !PT ;  /* 0x0000000209097212 */ /* 0x000fe200078e3cff */
[----:B------:R-:W-:Y:S01]  /*3690*/  IMAD.WIDE.U32 R2, R7, -0x2daee0ad, RZ ;  /* 0xd2511f5307027825 */ /* 0x000fe200078e00ff */
[----:B------:R-:W-:-:S02]  /*36a0*/  IADD3 R4, R20, 0x1, RZ ;  /* 0x0000000114047810 */ /* 0x000fc40007ffe0ff */
[----:B------:R-:W-:Y:S01]  /*36b0*/  IADD3 R11, R15, -0x4498517b, RZ ;  /* 0xbb67ae850f0b7810 */ /* 0x000fe20007ffe0ff */
[----:B------:R-:W-:Y:S01]  /*36c0*/  IMAD.HI.U32 R7, R6, -0x2daee0ad, RZ ;  /* 0xd2511f5306077827 */ /* 0x000fe200078e00ff */
[-C--:B------:R-:W-:Y:S02]  /*36d0*/  LOP3.LUT R12, R3, R15.reuse, RZ, 0x3c, !PT ;  /* 0x0000000f030c7212 */ /* 0x080fe400078e3cff */
[----:B------:R-:W-:Y:S02]  /*36e0*/  IADD3 R3, R2, -0x2daee0ad, RZ ;  /* 0xd2511f5302037810 */ /* 0x000fe40007ffe0ff */
[----:B------:R-:W-:Y:S01]  /*36f0*/  LOP3.LUT R7, R7, R15, RZ, 0x3c, !PT ;  /* 0x0000000f07077212 */ /* 0x000fe200078e3cff */
[----:B------:R-:W-:Y:S01]  /*3700*/  @P0 IMAD.MOV R4, RZ, RZ, R20 ;  /* 0x000000ffff040224 */ /* 0x000fe200078e0214 */
[----:B------:R-:W-:Y:S01]  /*3710*/  LOP3.LUT R20, R5, R20, R14, 0x96, !PT ;  /* 0x0000001405147212 */ /* 0x000fe200078e960e */
[----:B------:R-:W-:Y:S01]  /*3720*/  IMAD.WIDE.U32 R12, R12, -0x326172a9, RZ ;  /* 0xcd9e8d570c0c7825 */ /* 0x000fe200078e00ff */
[----:B------:R-:W-:-:S02]  /*3730*/  LOP3.LUT R0, R0, 0x3, RZ, 0xc0, !PT ;  /* 0x0000000300007812 */ /* 0x000fc400078ec0ff */
[----:B------:R-:W-:Y:S01]  /*3740*/  LOP3.LUT R4, R4, R5, R14, 0x96, !PT ;  /* 0x0000000504047212 */ /* 0x000fe200078e960e */
[----:B------:R-:W-:Y:S01]  /*3750*/  IMAD.WIDE.U32 R20, R20, -0x2daee0ad, RZ ;  /* 0xd2511f5314147825 */ /* 0x000fe200078e00ff */
[----:B------:R-:W-:Y:S02]  /*3760*/  LOP3.LUT R32, R9, R13, RZ, 0x3c, !PT ;  /* 0x0000000d09207212 */ /* 0x000fe400078e3cff */
[----:B------:R-:W-:Y:S01]  /*3770*/  ISETP.NE.AND P0, PT, R0, 0x1, PT ;  /* 0x000000010000780c */ /* 0x000fe20003f05270 */
        /* <DEDUP_REMOVED lines=80> */
[----:B------:R-:W-:Y:S01]  /*3c80*/  IMAD.HI.U32 R13, R13, -0x2daee0ad, RZ ;  /* 0xd2511f530d0d7827 */ /* 0x000fe200078e00ff */
[----:B------:R-:W-:-:S03]  /*3c90*/  LOP3.LUT R8, R5, R8, R15, 0x96, !PT ;  /* 0x0000000805087212 */ /* 0x000fc600078e960f */
[----:B------:R-:W-:Y:S01]  /*3ca0*/  IMAD.WIDE.U32 R2, R20, -0x326172a9, RZ ;  /* 0xcd9e8d5714027825 */ /* 0x000fe200078e00ff */
[----:B------:R-:W-:Y:S02]  /*3cb0*/  LOP3.LUT R14, R13, R10, R11, 0x96, !PT ;  /* 0x0000000a0d0e7212 */ /* 0x000fe400078e960b */
[----:B------:R-:W-:Y:S01]  /*3cc0*/  MOV R10, R4 ;  /* 0x00000004000a7202 */ /* 0x000fe20000000f00 */
        /* <DEDUP_REMOVED lines=16> */
.L_x_1647:
[----:B------:R-:W-:Y:S01]  /*3dd0*/  MOV R13, R12 ;  /* 0x0000000c000d7202 */ /* 0x000fe20000000f00 */
[----:B------:R-:W-:Y:S02]  /*3de0*/  IMAD.MOV.U32 R11, RZ, RZ, R6 ;  /* 0x000000ffff0b7224 */ /* 0x000fe400078e0006 */
[----:B------:R-:W-:Y:S02]  /*3df0*/  IMAD.MOV.U32 R10, RZ, RZ, R9 ;  /* 0x000000ffff0a7224 */ /* 0x000fe400078e0009 */
[----:B------:R-:W-:-:S03]  /*3e00*/  IMAD.MOV.U32 R12, RZ, RZ, R2 ;  /* 0x000000ffff0c7224 */ /* 0x000fc600078e0002 */
.L_x_1646:
        /* <DEDUP_REMOVED lines=15> */
[----:B------:R-:W-:-:S13]  /*3f00*/  ISETP.NE.AND P0, PT, R2, 0x1, PT ;  /* 0x000000010200780c */ /* 0x000fda0003f05270 */
[----:B------:R-:W-:Y:S05]  /*3f10*/  @!P0 BRA `(.L_x_1651) ;  /* 0x0000069000008947 */ /* 0x000fea0003800000 */
[----:B------:R-:W-:-:S13]  /*3f20*/  ISETP.NE.AND P0, PT, R2, 0x2, PT ;  /* 0x000000020200780c */ /* 0x000fda0003f05270 */
[----:B------:R-:W-:Y:S01]  /*3f30*/  @P0 BREAK B8 ;  /* 0x0000000000080942 */ /* 0x000fe20003800000 */
[----:B------:R-:W-:Y:S05]  /*3f40*/  @!P0 BRA `(.L_x_1652) ;  /* 0x0000047000008947 */ /* 0x000fea0003800000 */
[----:B------:R-:W-:Y:S05]  /*3f50*/  BRA `(.L_x_1653) ;  /* 0x0000085000007947 */ /* 0x000fea0003800000 */
.L_x_1650:
        /* <DEDUP_REMOVED lines=32> */
.L_x_1657:
[----:B------:R-:W-:Y:S05]  /*4160*/  BSYNC B6 ;  /* 0x0000000000067941 */ /* 0x000fea0003800000 */
.L_x_1656:
[----:B-----5:R-:W-:Y:S02]  /*4170*/  FSET.BF.LE.FTZ.AND R35, R35, R0, PT ;  /* 0x000000002323720a */ /* 0x020fe40003813000 */
[C---:B------:R-:W-:Y:S02]  /*4180*/  LEA R2, P0, R31.reuse, c[0x0][0x160], 0x1 ;  /* 0x000058001f027a11 */ /* 0x040fe400078008ff */
[----:B------:R-:W-:Y:S02]  /*4190*/  F2FP.BF16.PACK_AB R35, RZ, R35 ;  /* 0x00000023ff23723e */ /* 0x000fe400000010ff */
[----:B------:R-:W-:-:S05]  /*41a0*/  LEA.HI.X R3, R31, c[0x0][0x164], RZ, 0x1, P0 ;  /* 0x000059001f037a11 */ /* 0x000fca00000f0cff */
[----:B------:R1:W-:Y:S04]  /*41b0*/  STG.E.U16 [R2.64], R35 ;  /* 0x0000002302007986 */ /* 0x0003e8000c101524 */
.L_x_1655:
[----:B------:R-:W-:Y:S05]  /*41c0*/  BSYNC B7 ;  /* 0x0000000000077941 */ /* 0x000fea0003800000 */
.L_x_1654:
        /* <DEDUP_REMOVED lines=25> */
.L_x_1659:
[----:B------:R-:W-:Y:S05]  /*4360*/  BSYNC B6 ;  /* 0x0000000000067941 */ /* 0x000fea0003800000 */
.L_x_1658:
[----:B-----5:R-:W-:Y:S02]  /*4370*/  FSET.BF.LE.FTZ.AND R34, R34, R3, PT ;  /* 0x000000032222720a */ /* 0x020fe40003813000 */
[C---:B------:R-:W-:Y:S02]  /*4380*/  LEA R2, P0, R30.reuse, c[0x0][0x160], 0x1 ;  /* 0x000058001e027a11 */ /* 0x040fe400078008ff */
[----:B------:R-:W-:Y:S02]  /*4390*/  F2FP.BF16.PACK_AB R34, RZ, R34 ;  /* 0x00000022ff22723e */ /* 0x000fe400000010ff */
[----:B------:R-:W-:-:S05]  /*43a0*/  LEA.HI.X R3, R30, c[0x0][0x164], RZ, 0x1, P0 ;  /* 0x000059001e037a11 */ /* 0x000fca00000f0cff */
[----:B------:R1:W-:Y:S04]  /*43b0*/  STG.E.U16 [R2.64], R34 ;  /* 0x0000002202007986 */ /* 0x0003e8000c101524 */
.L_x_1652:
        /* <DEDUP_REMOVED lines=25> */
.L_x_1661:
[----:B------:R-:W-:Y:S05]  /*4550*/  BSYNC B6 ;  /* 0x0000000000067941 */ /* 0x000fea0003800000 */
.L_x_1660:
[----:B-----5:R-:W-:Y:S02]  /*4560*/  FSET.BF.LE.FTZ.AND R33, R33, R0, PT ;  /* 0x000000002121720a */ /* 0x020fe40003813000 */
[C---:B-1----:R-:W-:Y:S02]  /*4570*/  LEA R2, P0, R29.reuse, c[0x0][0x160], 0x1 ;  /* 0x000058001d027a11 */ /* 0x042fe400078008ff */
[----:B------:R-:W-:Y:S02]  /*4580*/  F2FP.BF16.PACK_AB R33, RZ, R33 ;  /* 0x00000021ff21723e */ /* 0x000fe400000010ff */
[----:B------:R-:W-:-:S05]  /*4590*/  LEA.HI.X R3, R29, c[0x0][0x164], RZ, 0x1, P0 ;  /* 0x000059001d037a11 */ /* 0x000fca00000f0cff */
[----:B------:R1:W-:Y:S04]  /*45a0*/  STG.E.U16 [R2.64], R33 ;  /* 0x0000002102007986 */ /* 0x0003e8000c101524 */
.L_x_1651:
[----:B------:R-:W-:Y:S05]  /*45b0*/  BSYNC B8 ;  /* 0x0000000000087941 */ /* 0x000fea0003800000 */
.L_x_1649:
        /* <DEDUP_REMOVED lines=25> */
.L_x_1663:
[----:B------:R-:W-:Y:S05]  /*4750*/  BSYNC B6 ;  /* 0x0000000000067941 */ /* 0x000fea0003800000 */
.L_x_1662:
[----:B-----5:R-:W-:Y:S02]  /*4760*/  FSET.BF.LE.FTZ.AND R32, R32, R3, PT ;  /* 0x000000032020720a */ /* 0x020fe40003813000 */
[C---:B------:R-:W-:Y:S02]  /*4770*/  LEA R2, P0, R28.reuse, c[0x0][0x160], 0x1 ;  /* 0x000058001c027a11 */ /* 0x040fe400078008ff */
[----:B------:R-:W-:Y:S02]  /*4780*/  F2FP.BF16.PACK_AB R32, RZ, R32 ;  /* 0x00000020ff20723e */ /* 0x000fe400000010ff */
[----:B------:R-:W-:-:S05]  /*4790*/  LEA.HI.X R3, R28, c[0x0][0x164], RZ, 0x1, P0 ;  /* 0x000059001c037a11 */ /* 0x000fca00000f0cff */
[----:B------:R1:W-:Y:S04]  /*47a0*/  STG.E.U16 [R2.64], R32 ;  /* 0x0000002002007986 */ /* 0x0003e8000c101524 */
.L_x_1653:
[----:B------:R-:W-:Y:S05]  /*47b0*/  BSYNC B9 ;  /* 0x0000000000097941 */ /* 0x000fea0003800000 */
.L_x_1648:
[----:B------:R-:W-:-:S04]  /*47c0*/  IMAD.MOV.U32 R0, RZ, RZ, c[0x0][0x0] ;  /* 0x00000000ff007624 */ /* 0x000fc800078e00ff */
[----:B------:R-:W-:-:S04]  /*47d0*/  IMAD.SHL.U32 R0, R0, 0x4, RZ ;  /* 0x0000000400007824 */ /* 0x000fc800078e00ff */
[----:B------:R-:W-:-:S05]  /*47e0*/  IMAD R27, R0, c[0x0][0xc], R27 ;  /* 0x00000300001b7a24 */ /* 0x000fca00078e021b */
[----:B------:R-:W-:-:S13]  /*47f0*/  ISETP.GE.U32.AND P0, PT, R27, c[0x0][0x310], PT ;  /* 0x0000c4001b007a0c */ /* 0x000fda0003f06070 */
[----:B------:R-:W-:Y:S01]  /*4800*/  @P0 CALL.REL.NOINC `(.L_x_1664) ;  /* 0x0000001000000944 */ /* 0x000fe20003c00000 */
[----:B------:R-:W-:Y:S05]  /*4810*/  BRA `(.L_x_1665) ;  /* 0xffffb87000007947 */ /* 0x000fea000383ffff */
.L_x_1664:
[----:B------:R-:W-:Y:S05]  /*4820*/  EXIT ;  /* 0x000000000000794d */ /* 0x000fea0003800000 */
.L_x_1666:
        /* <DEDUP_REMOVED lines=13> */
.L_x_7269:


//--------------------- .text._ZN2at4cuda57_GLOBAL__N__cd6b329d_24_DistributionBernoulli_cu_7537a20d21kernelPointwiseApply2IZNS_6native9templates4cuda28bernoulli_tensor_cuda_kernelIN3c108BFloat16EfEEvRKNS_10TensorBaseESB_NS_15PhiloxCudaStateEEUliRS8_SD_SD_SD_RKfSF_SF_SF_E_S8_SE_jLi1ELi2ELi4ELi512ELi2EEEvNS0_6detail10TensorInfoIT0_T2_EENSI_IT1_SK_EESK_T_ --------------------------
	.section	.text._ZN2at4cuda57_GLOBAL__N__cd6b329d_24_DistributionBernoulli_cu_7537a20d21kernelPointwiseApply2IZNS_6native9templates4cuda28bernoulli_tensor_cuda_kernelIN3c108BFloat16EfEEvRKNS_10TensorBaseESB_NS_15PhiloxCudaStateEEUliRS8_SD_SD_SD_RKfSF_SF_SF_E_S8_SE_jLi1ELi2ELi4ELi512ELi2EEEvNS0_6detail10TensorInfoIT0_T2_EENSI_IT1_SK_EESK_T_,"ax",@progbits
	.sectioninfo	@"SHI_REGISTERS=37"
	.align	128
.text._ZN2at4cuda57_GLOBAL__N__cd6b329d_24_DistributionBernoulli_cu_7537a20d21kernelPointwiseApply2IZNS_6native9templates4cuda28bernoulli_tensor_cuda_kernelIN3c108BFloat16EfEEvRKNS_10TensorBaseESB_NS_15PhiloxCudaStateEEUliRS8_SD_SD_SD_RKfSF_SF_SF_E_S8_SE_jLi1ELi2ELi4ELi512ELi2EEEvNS0_6detail10TensorInfoIT0_T2_EENSI_IT1_SK_EESK_T_:
        .type           _ZN2at4cuda57_GLOBAL__N__cd6b329d_24_DistributionBernoulli_cu_7537a20d21kernelPointwiseApply2IZNS_6native9templates4cuda28bernoulli_tensor_cuda_kernelIN3c108BFloat16EfEEvRKNS_10TensorBaseESB_NS_15PhiloxCudaStateEEUliRS8_SD_SD_SD_RKfSF_SF_SF_E_S8_SE_jLi1ELi2ELi4ELi512ELi2EEEvNS0_6detail10TensorInfoIT0_T2_EENSI_IT1_SK_EESK_T_,@function
        .size           _ZN2at4cuda57_GLOBAL__N__cd6b329d_24_DistributionBernoulli_cu_7537a20d21kernelPointwiseApply2IZNS_6native9templates4cuda28bernoulli_tensor_cuda_kernelIN3c108BFloat16EfEEvRKNS_10TensorBaseESB_NS_15PhiloxCudaStateEEUliRS8_SD_SD_SD_RKfSF_SF_SF_E_S8_SE_jLi1ELi2ELi4ELi512ELi2EEEvNS0_6detail10TensorInfoIT0_T2_EENSI_IT1_SK_EESK_T_,(.L_x_7270 - _ZN2at4cuda57_GLOBAL__N__cd6b329d_24_DistributionBernoulli_cu_7537a20d21kernelPointwiseApply2IZNS_6native9templates4cuda28bernoulli_tensor_cuda_kernelIN3c108BFloat16EfEEvRKNS_10TensorBaseESB_NS_15PhiloxCudaStateEEUliRS8_SD_SD_SD_RKfSF_SF_SF_E_S8_SE_jLi1ELi2ELi4ELi512ELi2EEEvNS0_6detail10TensorInfoIT0_T2_EENSI_IT1_SK_EESK_T_)
        .other          _ZN2at4cuda57_GLOBAL__N__cd6b329d_24_DistributionBernoulli_cu_7537a20d21kernelPointwiseApply2IZNS_6native9templates4cuda28bernoulli_tensor_cuda_kernelIN3c108BFloat16EfEEvRKNS_10TensorBaseESB_NS_15PhiloxCudaStateEEUliRS8_SD_SD_SD_RKfSF_SF_SF_E_S8_SE_jLi1ELi2ELi4ELi512ELi2EEEvNS0_6detail10TensorInfoIT0_T2_EENSI_IT1_SK_EESK_T_,@"STO_CUDA_ENTRY STV_DEFAULT"
_ZN2at4cuda57_GLOBAL__N__cd6b329d_24_DistributionBernoulli_cu_7537a20d21kernelPointwiseApply2IZNS_6native9templates4cuda28bernoulli_tensor_cuda_kernelIN3c108BFloat16EfEEvRKNS_10TensorBaseESB_NS_15PhiloxCudaStateEEUliRS8_SD_SD_SD_RKfSF_SF_SF_E_S8_SE_jLi1ELi2ELi4ELi512ELi2EEEvNS0_6detail10TensorInfoIT0_T2_EENSI_IT1_SK_EESK_T_:
        /* <DEDUP_REMOVED lines=9> */
.L_x_1692:
        /* <DEDUP_REMOVED lines=156> */
.L_x_1668:
[----:B------:R-:W-:Y:S05]  /*0a50*/  BSYNC B0 ;  /* 0x0000000000007941 */ /* 0x000fea0003800000 */
.L_x_1667:
        /* <DEDUP_REMOVED lines=25> */
.L_x_1670:
[----:B------:R-:W-:Y:S05]  /*0bf0*/  BSYNC B0 ;  /* 0x0000000000007941 */ /* 0x000fea0003800000 */
.L_x_1669:
        /* <DEDUP_REMOVED lines=25> */
.L_x_1672:
[----:B------:R-:W-:Y:S05]  /*0d90*/  BSYNC B0 ;  /* 0x0000000000007941 */ /* 0x000fea0003800000 */
.L_x_1671:
[----:B------:R-:W-:Y:S01]  /*0da0*/  BSSY B0, `(.L_x_1673) ;  /* 0x0000019000007945 */ /* 0x000fe20003800000 */
[----:B------:R-:W-:Y:S05]  /*0db0*/  @!P1 BRA `(.L_x_1674) ;  /* 0x0000017000009947 */ /* 0x000fea0003800000 */
[----:B------:R-:W0:Y:S01]  /*0dc0*/  I2F.U32.RP R13, c[0x0][0x244] ;  /* 0x00009100000d7b06 */ /* 0x000e220000209000 */
[----:B------:R-:W-:Y:S01]  /*0dd0*/  HFMA2.MMA R14, -RZ, RZ, 0, 0 ;  /* 0x00000000ff0e7435 */ /* 0x000fe200000001ff */
        /* <DEDUP_REMOVED lines=21> */
.L_x_1674:
[----:B------:R-:W-:Y:S05]  /*0f30*/  BSYNC B0 ;  /* 0x0000000000007941 */ /* 0x000fea0003800000 */
.L_x_1673:
        /* <DEDUP_REMOVED lines=20> */
.L_x_1676:
[----:B------:R-:W-:Y:S02]  /*1080*/  IMAD.MOV.U32 R14, RZ, RZ, R12 ;  /* 0x000000ffff0e7224 */ /* 0x000fe400078e000c */
[----:B------:R-:W-:Y:S02]  /*1090*/  IMAD.MOV.U32 R13, RZ, RZ, R4 ;  /* 0x000000ffff0d7224 */ /* 0x000fe400078e0004 */
[----:B------:R-:W-:-:S02]  /*10a0*/  IMAD.MOV.U32 R11, RZ, RZ, R9 ;  /* 0x000000ffff0b7224 */ /* 0x000fc400078e0009 */
[----:B------:R-:W-:-:S04]  /*10b0*/  IMAD.MOV.U32 R12, RZ, RZ, R6 ;  /* 0x000000ffff0c7224 */ /* 0x000fc800078e0006 */
.L_x_1675:
        /* <DEDUP_REMOVED lines=19> */
.L_x_6768:
[----:B------:R-:W-:Y:S05]  /*11f0*/  BRX R2 -0x1200                                                                                                                                                                                                                                                                                                                                                                                                                                                                               (*"BRANCH_TARGETS .L_x_6769,.L_x_6770,.L_x_6771"*) ;  /* 0xffffee0002007949 */ /* 0x000fea000383ffff */
.L_x_1679:
        /* <DEDUP_REMOVED lines=32> */
.L_x_1684:
[----:B------:R-:W-:Y:S05]  /*1400*/  BSYNC B6 ;  /* 0x0000000000067941 */ /* 0x000fea0003800000 */
.L_x_1683:
[----:B------:R-:W-:Y:S02]  /*1410*/  IADD3 R2, R31, 0x3, RZ ;  /* 0x000000031f027810 */ /* 0x000fe40007ffe0ff */
[----:B-----5:R-:W-:Y:S01]  /*1420*/  FSET.BF.LE.FTZ.AND R34, R34, R3, PT ;  /* 0x000000032222720a */ /* 0x020fe20003813000 */
[----:B------:R-:W-:Y:S02]  /*1430*/  IMAD.MOV.U32 R3, RZ, RZ, 0x2 ;  /* 0x00000002ff037424 */ /* 0x000fe400078e00ff */
[----:B------:R-:W-:Y:S01]  /*1440*/  IMAD R2, R2, c[0x0][0x1cc], RZ ;  /* 0x0000730002027a24 */ /* 0x000fe200078e02ff */
[----:B------:R-:W-:-:S03]  /*1450*/  F2FP.BF16.PACK_AB R34, RZ, R34 ;  /* 0x00000022ff22723e */ /* 0x000fc600000010ff */
[----:B------:R-:W-:-:S05]  /*1460*/  IMAD.WIDE.U32 R2, R2, R3, c[0x0][0x160] ;  /* 0x0000580002027625 */ /* 0x000fca00078e0003 */
[----:B------:R1:W-:Y:S02]  /*1470*/  STG.E.U16 [R2.64], R34 ;  /* 0x0000002202007986 */ /* 0x0003e4000c101524 */
.L_x_1681:
[----:B------:R-:W-:Y:S05]  /*1480*/  BSYNC B7 ;  /* 0x0000000000077941 */ /* 0x000fea0003800000 */
.L_x_1680:
        /* <DEDUP_REMOVED lines=25> */
.L_x_1686:
[----:B------:R-:W-:Y:S05]  /*1620*/  BSYNC B6 ;  /* 0x0000000000067941 */ /* 0x000fea0003800000 */
.L_x_1685:
[----:B------:R-:W-:Y:S02]  /*1630*/  IADD3 R0, R31, 0x2, RZ ;  /* 0x000000021f007810 */ /* 0x000fe40007ffe0ff */
[----:B------:R-:W-:Y:S02]  /*1640*/  ISETP.NE.AND P0, PT, R33, RZ, PT ;  /* 0x000000ff2100720c */ /* 0x000fe40003f05270 */
[----:B-----5:R-:W-:Y:S01]  /*1650*/  FSET.BF.LE.FTZ.AND R26, R26, R3, PT ;  /* 0x000000031a1a720a */ /* 0x020fe20003813000 */
[----:B------:R-:W-:Y:S02]  /*1660*/  IMAD R0, R0, c[0x0][0x1cc], RZ ;  /* 0x0000730000007a24 */ /* 0x000fe400078e02ff */
[----:B------:R-:W-:Y:S01]  /*1670*/  IMAD.MOV.U32 R3, RZ, RZ, 0x2 ;  /* 0x00000002ff037424 */ /* 0x000fe200078e00ff */
[----:B------:R-:W-:Y:S02]  /*1680*/  F2FP.BF16.PACK_AB R26, RZ, R26 ;  /* 0x0000001aff1a723e */ /* 0x000fe400000010ff */
[----:B------:R-:W-:-:S05]  /*1690*/  SEL R0, R0, RZ, P0 ;  /* 0x000000ff00007207 */ /* 0x000fca0000000000 */
[----:B------:R-:W-:-:S05]  /*16a0*/  IMAD.WIDE.U32 R2, R0, R3, c[0x0][0x160] ;  /* 0x0000580000027625 */ /* 0x000fca00078e0003 */
[----:B------:R1:W-:Y:S02]  /*16b0*/  STG.E.U16 [R2.64], R26 ;  /* 0x0000001a02007986 */ /* 0x0003e4000c101524 */
.L_x_6770:
        /* <DEDUP_REMOVED lines=25> */
.L_x_1688:
[----:B------:R-:W-:Y:S05]  /*1850*/  BSYNC B6 ;  /* 0x0000000000067941 */ /* 0x000fea0003800000 */
.L_x_1687:
[----:B-1----:R-:W-:Y:S01]  /*1860*/  IADD3 R2, R31, 0x1, RZ ;  /* 0x000000011f027810 */ /* 0x002fe20007ffe0ff */
[----:B------:R-:W-:Y:S01]  /*1870*/  IMAD.MOV.U32 R3, RZ, RZ, 0x2 ;  /* 0x00000002ff037424 */ /* 0x000fe200078e00ff */
[----:B-----5:R-:W-:Y:S02]  /*1880*/  FSET.BF.LE.FTZ.AND R27, R27, R0, PT ;  /* 0x000000001b1b720a */ /* 0x020fe40003813000 */
[----:B------:R-:W-:Y:S01]  /*1890*/  ISETP.GT.AND P0, PT, R29, 0x1, PT ;  /* 0x000000011d00780c */ /* 0x000fe20003f04270 */
[----:B------:R-:W-:Y:S01]  /*18a0*/  IMAD R0, R2, c[0x0][0x1cc], RZ ;  /* 0x0000730002007a24 */ /* 0x000fe200078e02ff */
[----:B------:R-:W-:-:S04]  /*18b0*/  F2FP.BF16.PACK_AB R27, RZ, R27 ;  /* 0x0000001bff1b723e */ /* 0x000fc800000010ff */
[----:B------:R-:W-:-:S05]  /*18c0*/  SEL R0, R0, RZ, P0 ;  /* 0x000000ff00007207 */ /* 0x000fca0000000000 */
[----:B------:R-:W-:-:S05]  /*18d0*/  IMAD.WIDE.U32 R2, R0, R3, c[0x0][0x160] ;  /* 0x0000580000027625 */ /* 0x000fca00078e0003 */
[----:B------:R1:W-:Y:S02]  /*18e0*/  STG.E.U16 [R2.64], R27 ;  /* 0x0000001b02007986 */ /* 0x0003e4000c101524 */
.L_x_6769:
[----:B------:R-:W-:Y:S05]  /*18f0*/  BSYNC B8 ;  /* 0x0000000000087941 */ /* 0x000fea0003800000 */
.L_x_1678:
        /* <DEDUP_REMOVED lines=25> */
.L_x_1690:
[----:B------:R-:W-:Y:S05]  /*1a90*/  BSYNC B6 ;  /* 0x0000000000067941 */ /* 0x000fea0003800000 */
.L_x_1689:
[----:B------:R-:W-:Y:S01]  /*1aa0*/  IMAD R0, R31, c[0x0][0x1cc], RZ ;  /* 0x000073001f007a24 */ /* 0x000fe200078e02ff */
[----:B------:R-:W-:Y:S02]  /*1ab0*/  ISETP.GT.AND P0, PT, R30, RZ, PT ;  /* 0x000000ff1e00720c */ /* 0x000fe40003f04270 */
[----:B-----5:R-:W-:Y:S01]  /*1ac0*/  FSET.BF.LE.FTZ.AND R28, R28, R3, PT ;  /* 0x000000031c1c720a */ /* 0x020fe20003813000 */
[----:B------:R-:W-:Y:S01]  /*1ad0*/  IMAD.MOV.U32 R3, RZ, RZ, 0x2 ;  /* 0x00000002ff037424 */ /* 0x000fe200078e00ff */
[----:B------:R-:W-:Y:S02]  /*1ae0*/  SEL R0, R0, RZ, P0 ;  /* 0x000000ff00007207 */ /* 0x000fe40000000000 */
[----:B------:R-:W-:-:S03]  /*1af0*/  F2FP.BF16.PACK_AB R28, RZ, R28 ;  /* 0x0000001cff1c723e */ /* 0x000fc600000010ff */
[----:B------:R-:W-:-:S05]  /*1b00*/  IMAD.WIDE.U32 R2, R0, R3, c[0x0][0x160] ;  /* 0x0000580000027625 */ /* 0x000fca00078e0003 */
[----:B------:R1:W-:Y:S01]  /*1b10*/  STG.E.U16 [R2.64], R28 ;  /* 0x0000001c02007986 */ /* 0x0003e2000c101524 */
[----:B------:R-:W-:Y:S05]  /*1b20*/  BRA `(.L_x_1682) ;  /* 0x0000001000007947 */ /* 0x000fea0003800000 */
.L_x_6771:
[----:B------:R-:W-:Y:S02]  /*1b30*/  BREAK B8 ;  /* 0x0000000000087942 */ /* 0x000fe40003800000 */
.L_x_1682:
[----:B------:R-:W-:Y:S05]  /*1b40*/  BSYNC B9 ;  /* 0x0000000000097941 */ /* 0x000fea0003800000 */
.L_x_1677:
[----:B------:R-:W-:-:S04]  /*1b50*/  IMAD.MOV.U32 R0, RZ, RZ, c[0x0][0x0] ;  /* 0x00000000ff007624 */ /* 0x000fc800078e00ff */
[----:B------:R-:W-:-:S04]  /*1b60*/  IMAD.SHL.U32 R0, R0, 0x4, RZ ;  /* 0x0000000400007824 */ /* 0x000fc800078e00ff */
[----:B------:R-:W-:-:S05]  /*1b70*/  IMAD R31, R0, c[0x0][0xc], R31 ;  /* 0x00000300001f7a24 */ /* 0x000fca00078e021f */
[----:B------:R-:W-:-:S13]  /*1b80*/  ISETP.GE.U32.AND P0, PT, R31, c[0x0][0x310], PT ;  /* 0x0000c4001f007a0c */ /* 0x000fda0003f06070 */
[----:B------:R-:W-:Y:S01]  /*1b90*/  @P0 CALL.REL.NOINC `(.L_x_1691) ;  /* 0x0000001000000944 */ /* 0x000fe20003c00000 */
[----:B------:R-:W-:Y:S05]  /*1ba0*/  BRA `(.L_x_1692) ;  /* 0xffffe4e000007947 */ /* 0x000fea000383ffff */
.L_x_1691:
[----:B------:R-:W-:Y:S05]  /*1bb0*/  EXIT ;  /* 0x000000000000794d */ /* 0x000fea0003800000 */
.L_x_1693:
        /* <DEDUP_REMOVED lines=12> */
.L_x_7270:


//--------------------- .text._ZN2at4cuda57_GLOBAL__N__cd6b329d_24_DistributionBernoulli_cu_7537a20d21kernelPointwiseApply2IZNS_6native9templates4cuda28bernoulli_tensor_cuda_kernelIN3c108BFloat16EfEEvRKNS_10TensorBaseESB_NS_15PhiloxCudaStateEEUliRS8_SD_SD_SD_RKfSF_SF_SF_E_S8_SE_jLi1ELi1ELi4ELi512ELi2EEEvNS0_6detail10TensorInfoIT0_T2_EENSI_IT1_SK_EESK_T_ --------------------------
	.section	.text._ZN2at4cuda57_GLOBAL__N__cd6b329d_24_DistributionBernoulli_cu_7537a20d21kernelPointwiseApply2IZNS_6native9templates4cuda28bernoulli_tensor_cuda_kernelIN3c108BFloat16EfEEvRKNS_10TensorBaseESB_NS_15PhiloxCudaStateEEUliRS8_SD_SD_SD_RKfSF_SF_SF_E_S8_SE_jLi1ELi1ELi4ELi512ELi2EEEvNS0_6detail10TensorInfoIT0_T2_EENSI_IT1_SK_EESK_T_,"ax",@progbits
	.sectioninfo	@"SHI_REGISTERS=35"
	.align	128
.text._ZN2at4cuda57_GLOBAL__N__cd6b329d_24_DistributionBernoulli_cu_7537a20d21kernelPointwiseApply2IZNS_6native9templates4cuda28bernoulli_tensor_cuda_kernelIN3c108BFloat16EfEEvRKNS_10TensorBaseESB_NS_15PhiloxCudaStateEEUliRS8_SD_SD_SD_RKfSF_SF_SF_E_S8_SE_jLi1ELi1ELi4ELi512ELi2EEEvNS0_6detail10TensorInfoIT0_T2_EENSI_IT1_SK_EESK_T_:
        .type           _ZN2at4cuda57_GLOBAL__N__cd6b329d_24_DistributionBernoulli_cu_7537a20d21kernelPointwiseApply2IZNS_6native9templates4cuda28bernoulli_tensor_cuda_kernelIN3c108BFloat16EfEEvRKNS_10TensorBaseESB_NS_15PhiloxCudaStateEEUliRS8_SD_SD_SD_RKfSF_SF_SF_E_S8_SE_jLi1ELi1ELi4ELi512ELi2EEEvNS0_6detail10TensorInfoIT0_T2_EENSI_IT1_SK_EESK_T_,@function
        .size           _ZN2at4cuda57_GLOBAL__N__cd6b329d_24_DistributionBernoulli_cu_7537a20d21kernelPointwiseApply2IZNS_6native9templates4cuda28bernoulli_tensor_cuda_kernelIN3c108BFloat16EfEEvRKNS_10TensorBaseESB_NS_15PhiloxCudaStateEEUliRS8_SD_SD_SD_RKfSF_SF_SF_E_S8_SE_jLi1ELi1ELi4ELi512ELi2EEEvNS0_6detail10TensorInfoIT0_T2_EENSI_IT1_SK_EESK_T_,(.L_x_7271 - _ZN2at4cuda57_GLOBAL__N__cd6b329d_24_DistributionBernoulli_cu_7537a20d21kernelPointwiseApply2IZNS_6native9templates4cuda28bernoulli_tensor_cuda_kernelIN3c108BFloat16EfEEvRKNS_10TensorBaseESB_NS_15PhiloxCudaStateEEUliRS8_SD_SD_SD_RKfSF_SF_SF_E_S8_SE_jLi1ELi1ELi4ELi512ELi2EEEvNS0_6detail10TensorInfoIT0_T2_EENSI_IT1_SK_EESK_T_)
        .other          _ZN2at4cuda57_GLOBAL__N__cd6b329d_24_DistributionBernoulli_cu_7537a20d21kernelPointwiseApply2IZNS_6native9templates4cuda28bernoulli_tensor_cuda_kernelIN3c108BFloat16EfEEvRKNS_10TensorBaseESB_NS_15PhiloxCudaStateEEUliRS8_SD_SD_SD_RKfSF_SF_SF_E_S8_SE_jLi1ELi1ELi4ELi512ELi2EEEvNS0_6detail10TensorInfoIT0_T2_EENSI_IT1_SK_EESK_T_,@"STO_CUDA_ENTRY STV_DEFAULT"
_ZN2at4cuda57_GLOBAL__N__cd6b329d_24_DistributionBernoulli_cu_7537a20d21kernelPointwiseApply2IZNS_6native9templates4cuda28bernoulli_tensor_cuda_kernelIN3c108BFloat16EfEEvRKNS_10TensorBaseESB_NS_15PhiloxCudaStateEEUliRS8_SD_SD_SD_RKfSF_SF_SF_E_S8_SE_jLi1ELi1ELi4ELi512ELi2EEEvNS0_6detail10TensorInfoIT0_T2_EENSI_IT1_SK_EESK_T_:
        /* <DEDUP_REMOVED lines=9> */
.L_x_1711:
        /* <DEDUP_REMOVED lines=11> */
[----:B--2---:R-:W-:-:S05]  /*0140*/  @P0 IADD3 R0, P1, R4, c[0x0][0x328], RZ ;  /* 0x0000ca0004000a10 */ /* 0x004fca0007f3e0ff */
        /* <DEDUP_REMOVED lines=85> */
[----:B------:R-:W-:Y:S01]  /*06a0*/  IADD3 R11, R3, -0x695add53, RZ ;  /* 0x96a522ad030b7810 */ /* 0x000fe20007ffe0ff */
[----:B------:R-:W-:Y:S01]  /*06b0*/  IMAD.WIDE.U32 R4, R5, -0x2daee0ad, RZ ;  /* 0xd2511f5305047825 */ /* 0x000fe200078e00ff */
[--C-:B------:R-:W-:Y:S02]  /*06c0*/  LOP3.LUT R16, R7, R18, R15.reuse, 0x96, !PT ;  /* 0x0000001207107212 */ /* 0x100fe400078e960f */
[----:B------:R-:W-:Y:S01]  /*06d0*/  IADD3 R7, R3, -0x24c28bd8, RZ ;  /* 0xdb3d742803077810 */ /* 0x000fe20007ffe0ff */
[----:B------:R-:W-:Y:S01]  /*06e0*/  IMAD.WIDE.U32 R18, R19, -0x2daee0ad, RZ ;  /* 0xd2511f5313127825 */ /* 0x000fe200078e00ff */
[----:B------:R-:W-:-:S02]  /*06f0*/  LOP3.LUT R14, R5, R14, R15, 0x96, !PT ;  /* 0x0000000e050e7212 */ /* 0x000fc400078e960f */
        /* <DEDUP_REMOVED lines=15> */
[C---:B------:R-:W-:Y:S01]  /*07f0*/  IADD3 R11, R24.reuse, 0x1, RZ ;  /* 0x00000001180b7810 */ /* 0x040fe20007ffe0ff */
[----:B------:R-:W-:Y:S01]  /*0800*/  IMAD.WIDE.U32 R2, R13, -0x326172a9, RZ ;  /* 0xcd9e8d570d027825 */ /* 0x000fe200078e00ff */
[----:B------:R-:W-:Y:S02]  /*0810*/  IADD3 R13, R24, 0x2, RZ ;  /* 0x00000002180d7810 */ /* 0x000fe40007ffe0ff */
[--C-:B------:R-:W-:Y:S01]  /*0820*/  LOP3.LUT R14, R5, R14, R9.reuse, 0x96, !PT ;  /* 0x0000000e050e7212 */ /* 0x100fe200078e9609 */
[----:B------:R-:W-:Y:S01]  /*0830*/  IMAD R27, R11, c[0x0][0x1cc], RZ ;  /* 0x000073000b1b7a24 */ /* 0x000fe200078e02ff */
[----:B------:R-:W-:Y:S01]  /*0840*/  IMNMX R10, R10, 0x4, PT ;  /* 0x000000040a0a7817 */ /* 0x000fe20003800200 */
[----:B------:R-:W-:Y:S01]  /*0850*/  IMAD R29, R13, c[0x0][0x1cc], RZ ;  /* 0x000073000d1d7a24 */ /* 0x000fe200078e02ff */
[----:B------:R-:W-:Y:S01]  /*0860*/  LOP3.LUT R9, R3, R16, R9, 0x96, !PT ;  /* 0x0000001003097212 */ /* 0x000fe200078e9609 */
[----:B------:R-:W-:Y:S01]  /*0870*/  IMAD R16, R11, c[0x0][0x2a4], RZ ;  /* 0x0000a9000b107a24 */ /* 0x000fe200078e02ff */
[C---:B------:R-:W-:Y:S01]  /*0880*/  ISETP.GT.AND P1, PT, R10.reuse, 0x1, PT ;  /* 0x000000010a00780c */ /* 0x040fe20003f24270 */
[----:B------:R-:W-:Y:S01]  /*0890*/  IMAD R11, R13, c[0x0][0x2a4], RZ ;  /* 0x0000a9000d0b7a24 */ /* 0x000fe200078e02ff */
[----:B------:R-:W-:Y:S01]  /*08a0*/  ISETP.GT.AND P0, PT, R10, 0x2, PT ;  /* 0x000000020a00780c */ /* 0x000fe20003f04270 */
[C---:B------:R-:W-:Y:S01]  /*08b0*/  IMAD R13, R15.reuse, c[0x0][0x2a4], RZ ;  /* 0x0000a9000f0d7a24 */ /* 0x040fe200078e02ff */
[----:B------:R-:W-:Y:S01]  /*08c0*/  SEL R16, R16, RZ, P1 ;  /* 0x000000ff10107207 */ /* 0x000fe20000800000 */
[----:B------:R-:W-:Y:S01]  /*08d0*/  IMAD R31, R15, c[0x0][0x1cc], RZ ;  /* 0x000073000f1f7a24 */ /* 0x000fe200078e02ff */
[----:B------:R-:W-:Y:S01]  /*08e0*/  LOP3.LUT R15, R0, 0x3, RZ, 0xc0, !PT ;  /* 0x00000003000f7812 */ /* 0x000fe200078ec0ff */
[----:B------:R-:W-:Y:S01]  /*08f0*/  IMAD.MOV.U32 R18, RZ, RZ, 0x4 ;  /* 0x00000004ff127424 */ /* 0x000fe200078e00ff */
[----:B------:R-:W-:Y:S01]  /*0900*/  SEL R27, R27, RZ, P1 ;  /* 0x000000ff1b1b7207 */ /* 0x000fe20000800000 */
[----:B------:R-:W-:Y:S01]  /*0910*/  IMAD.MOV.U32 R0, RZ, RZ, R4 ;  /* 0x000000ffff007224 */ /* 0x000fe200078e0004 */
[----:B------:R-:W-:Y:S01]  /*0920*/  ISETP.NE.AND P1, PT, R15, 0x1, PT ;  /* 0x000000010f00780c */ /* 0x000fe20003f25270 */
[----:B------:R-:W-:Y:S01]  /*0930*/  IMAD.WIDE.U32 R22, R16, R18, c[0x0][0x238] ;  /* 0x00008e0010167625 */ /* 0x000fe200078e0012 */
[----:B------:R-:W-:-:S02]  /*0940*/  ISETP.GT.AND P2, PT, R10, 0x3, PT ;  /* 0x000000030a00780c */ /* 0x000fc40003f44270 */
[----:B------:R-:W-:Y:S02]  /*0950*/  SEL R11, R11, RZ, P0 ;  /* 0x000000ff0b0b7207 */ /* 0x000fe40000000000 */
[----:B------:R-:W-:Y:S02]  /*0960*/  SEL R13, R13, RZ, P2 ;  /* 0x000000ff0d0d7207 */ /* 0x000fe40001000000 */
[----:B------:R-:W-:Y:S01]  /*0970*/  SEL R29, R29, RZ, P0 ;  /* 0x000000ff1d1d7207 */ /* 0x000fe20000000000 */
[----:B------:R-:W-:Y:S01]  /*0980*/  IMAD.WIDE.U32 R16, R11, R18, c[0x0][0x238] ;  /* 0x00008e000b107625 */ /* 0x000fe200078e0012 */
[----:B------:R-:W-:-:S03]  /*0990*/  SEL R31, R31, RZ, P2 ;  /* 0x000000ff1f1f7207 */ /* 0x000fc60001000000 */
[----:B------:R-:W-:-:S04]  /*09a0*/  IMAD.WIDE.U32 R18, R13, R18, c[0x0][0x238] ;  /* 0x00008e000d127625 */ /* 0x000fc800078e0012 */
        /* <DEDUP_REMOVED lines=15> */
.L_x_1695:
[----:B------:R-:W-:Y:S02]  /*0aa0*/  IMAD.MOV.U32 R13, RZ, RZ, R9 ;  /* 0x000000ffff0d7224 */ /* 0x000fe400078e0009 */
[----:B------:R-:W-:Y:S02]  /*0ab0*/  IMAD.MOV.U32 R11, RZ, RZ, R6 ;  /* 0x000000ffff0b7224 */ /* 0x000fe400078e0006 */
[----:B------:R-:W-:-:S02]  /*0ac0*/  IMAD.MOV.U32 R0, RZ, RZ, R8 ;  /* 0x000000ffff007224 */ /* 0x000fc400078e0008 */
[----:B------:R-:W-:-:S04]  /*0ad0*/  IMAD.MOV.U32 R9, RZ, RZ, R2 ;  /* 0x000000ffff097224 */ /* 0x000fc800078e0002 */
.L_x_1694:
        /* <DEDUP_REMOVED lines=17> */
.L_x_6772:
[----:B------:R-:W-:Y:S05]  /*0bf0*/  BRX R2 -0xc00                                                                                                                                                                                                                                                                                                                                                                                                                                                                                (*"BRANCH_TARGETS .L_x_6773,.L_x_6774,.L_x_6775"*) ;  /* 0xfffff40002007949 */ /* 0x000fea000383ffff */
.L_x_1698:
        /* <DEDUP_REMOVED lines=32> */
.L_x_1703:
[----:B------:R-:W-:Y:S05]  /*0e00*/  BSYNC B6 ;  /* 0x0000000000067941 */ /* 0x000fea0003800000 */
.L_x_1702:
[----:B-----5:R-:W-:Y:S02]  /*0e10*/  FSET.BF.LE.FTZ.AND R32, R32, R3, PT ;  /* 0x000000032020720a */ /* 0x020fe40003813000 */
[C---:B------:R-:W-:Y:S02]  /*0e20*/  LEA R2, P0, R31.reuse, c[0x0][0x160], 0x1 ;  /* 0x000058001f027a11 */ /* 0x040fe400078008ff */
[----:B------:R-:W-:Y:S02]  /*0e30*/  F2FP.BF16.PACK_AB R32, RZ, R32 ;  /* 0x00000020ff20723e */ /* 0x000fe400000010ff */
[----:B------:R-:W-:-:S05]  /*0e40*/  LEA.HI.X R3, R31, c[0x0][0x164], RZ, 0x1, P0 ;  /* 0x000059001f037a11 */ /* 0x000fca00000f0cff */
[----:B------:R1:W-:Y:S04]  /*0e50*/  STG.E.U16 [R2.64], R32 ;  /* 0x0000002002007986 */ /* 0x0003e8000c101524 */
.L_x_1700:
[----:B------:R-:W-:Y:S05]  /*0e60*/  BSYNC B7 ;  /* 0x0000000000077941 */ /* 0x000fea0003800000 */
.L_x_1699:
        /* <DEDUP_REMOVED lines=25> */
.L_x_1705:
[----:B------:R-:W-:Y:S05]  /*1000*/  BSYNC B6 ;  /* 0x0000000000067941 */ /* 0x000fea0003800000 */
.L_x_1704:
[----:B-----5:R-:W-:Y:S02]  /*1010*/  FSET.BF.LE.FTZ.AND R30, R30, R3, PT ;  /* 0x000000031e1e720a */ /* 0x020fe40003813000 */
[C---:B------:R-:W-:Y:S02]  /*1020*/  LEA R2, P0, R29.reuse, c[0x0][0x160], 0x1 ;  /* 0x000058001d027a11 */ /* 0x040fe400078008ff */
[----:B------:R-:W-:Y:S02]  /*1030*/  F2FP.BF16.PACK_AB R30, RZ, R30 ;  /* 0x0000001eff1e723e */ /* 0x000fe400000010ff */
[----:B------:R-:W-:-:S05]  /*1040*/  LEA.HI.X R3, R29, c[0x0][0x164], RZ, 0x1, P0 ;  /* 0x000059001d037a11 */ /* 0x000fca00000f0cff */
[----:B------:R1:W-:Y:S04]  /*1050*/  STG.E.U16 [R2.64], R30 ;  /* 0x0000001e02007986 */ /* 0x0003e8000c101524 */
.L_x_6774:
        /* <DEDUP_REMOVED lines=25> */
.L_x_1707:
[----:B------:R-:W-:Y:S05]  /*11f0*/  BSYNC B6 ;  /* 0x0000000000067941 */ /* 0x000fea0003800000 */
.L_x_1706:
[----:B-----5:R-:W-:Y:S01]  /*1200*/  FSET.BF.LE.FTZ.AND R28, R28, R3, PT ;  /* 0x000000031c1c720a */ /* 0x020fe20003813000 */
[----:B------:R-:W-:-:S03]  /*1210*/  IMAD.MOV.U32 R2, RZ, RZ, 0x2 ;  /* 0x00000002ff027424 */ /* 0x000fc600078e00ff */
[----:B------:R-:W-:Y:S01]  /*1220*/  F2FP.BF16.PACK_AB R28, RZ, R28 ;  /* 0x0000001cff1c723e */ /* 0x000fe200000010ff */
[----:B------:R-:W-:-:S05]  /*1230*/  IMAD.WIDE.U32 R2, R27, R2, c[0x0][0x160] ;  /* 0x000058001b027625 */ /* 0x000fca00078e0002 */
[----:B------:R1:W-:Y:S02]  /*1240*/  STG.E.U16 [R2.64], R28 ;  /* 0x0000001c02007986 */ /* 0x0003e4000c101524 */
.L_x_6773:
[----:B------:R-:W-:Y:S05]  /*1250*/  BSYNC B8 ;  /* 0x0000000000087941 */ /* 0x000fea0003800000 */
.L_x_1697:
[C---:B-1----:R-:W-:Y:S01]  /*1260*/  IADD3 R2, -R24.reuse, c[0x0][0x310], RZ ;  /* 0x0000c40018027a10 */ /* 0x042fe20007ffe1ff */
[----:B------:R-:W-:Y:S02]  /*1270*/  IMAD R0, R24, c[0x0][0x2a4], RZ ;  /* 0x0000a90018007a24 */ /* 0x000fe400078e02ff */
[----:B0-----:R-:W-:Y:S01]  /*1280*/  IMAD.MOV.U32 R17, RZ, RZ, 0x4 ;  /* 0x00000004ff117424 */ /* 0x001fe200078e00ff */
[----:B------:R-:W-:-:S04]  /*1290*/  ISETP.GT.AND P0, PT, R2, RZ, PT ;  /* 0x000000ff0200720c */ /* 0x000fc80003f04270 */
[----:B------:R-:W-:Y:S02]  /*12a0*/  SEL R0, R0, RZ, P0 ;  /* 0x000000ff00007207 */ /* 0x000fe40000000000 */
[----:B------:R-:W-:-:S03]  /*12b0*/  P2R R18, PR, RZ, 0x1 ;  /* 0x00000001ff127803 */ /* 0x000fc60000000000 */
        /* <DEDUP_REMOVED lines=26> */
.L_x_1709:
[----:B------:R-:W-:Y:S05]  /*1460*/  BSYNC B6 ;  /* 0x0000000000067941 */ /* 0x000fea0003800000 */
.L_x_1708:
[----:B------:R-:W-:Y:S01]  /*1470*/  IMAD R0, R24, c[0x0][0x1cc], RZ ;  /* 0x0000730018007a24 */ /* 0x000fe200078e02ff */
[----:B------:R-:W-:Y:S02]  /*1480*/  ISETP.NE.AND P0, PT, R18, RZ, PT ;  /* 0x000000ff1200720c */ /* 0x000fe40003f05270 */
[----:B-----5:R-:W-:Y:S01]  /*1490*/  FSET.BF.LE.FTZ.AND R26, R26, R3, PT ;  /* 0x000000031a1a720a */ /* 0x020fe20003813000 */
[----:B------:R-:W-:Y:S01]  /*14a0*/  IMAD.MOV.U32 R3, RZ, RZ, 0x2 ;  /* 0x00000002ff037424 */ /* 0x000fe200078e00ff */
[----:B------:R-:W-:Y:S02]  /*14b0*/  SEL R0, R0, RZ, P0 ;  /* 0x000000ff00007207 */ /* 0x000fe40000000000 */
[----:B------:R-:W-:-:S03]  /*14c0*/  F2FP.BF16.PACK_AB R26, RZ, R26 ;  /* 0x0000001aff1a723e */ /* 0x000fc600000010ff */
[----:B------:R-:W-:-:S05]  /*14d0*/  IMAD.WIDE.U32 R2, R0, R3, c[0x0][0x160] ;  /* 0x0000580000027625 */ /* 0x000fca00078e0003 */
[----:B------:R1:W-:Y:S01]  /*14e0*/  STG.E.U16 [R2.64], R26 ;  /* 0x0000001a02007986 */ /* 0x0003e2000c101524 */
[----:B------:R-:W-:Y:S05]  /*14f0*/  BRA `(.L_x_1701) ;  /* 0x0000001000007947 */ /* 0x000fea0003800000 */
.L_x_6775:
[----:B------:R-:W-:Y:S02]  /*1500*/  BREAK B8 ;  /* 0x0000000000087942 */ /* 0x000fe40003800000 */
.L_x_1701:
[----:B------:R-:W-:Y:S05]  /*1510*/  BSYNC B9 ;  /* 0x0000000000097941 */ /* 0x000fea0003800000 */
.L_x_1696:
[----:B-1----:R-:W-:-:S04]  /*1520*/  IMAD.MOV.U32 R3, RZ, RZ, c[0x0][0x0] ;  /* 0x00000000ff037624 */ /* 0x002fc800078e00ff */
[----:B------:R-:W-:-:S04]  /*1530*/  IMAD.SHL.U32 R3, R3, 0x4, RZ ;  /* 0x0000000403037824 */ /* 0x000fc800078e00ff */
[----:B------:R-:W-:-:S05]  /*1540*/  IMAD R24, R3, c[0x0][0xc], R24 ;  /* 0x0000030003187a24 */ /* 0x000fca00078e0218 */
[----:B------:R-:W-:-:S13]  /*1550*/  ISETP.GE.U32.AND P0, PT, R24, c[0x0][0x310], PT ;  /* 0x0000c40018007a0c */ /* 0x000fda0003f06070 */
[----:B------:R-:W-:Y:S01]  /*1560*/  @P0 CALL.REL.NOINC `(.L_x_1710) ;  /* 0x0000001000000944 */ /* 0x000fe20003c00000 */
[----:B------:R-:W-:Y:S05]  /*1570*/  BRA `(.L_x_1711) ;  /* 0xffffeb1000007947 */ /* 0x000fea000383ffff */
.L_x_1710:
[----:B------:R-:W-:Y:S05]  /*1580*/  EXIT ;  /* 0x000000000000794d */ /* 0x000fea0003800000 */
.L_x_1712:
        /* <DEDUP_REMOVED lines=15> */
.L_x_7271:


//--------------------- .text._ZN2at4cuda57_GLOBAL__N__cd6b329d_24_DistributionBernoulli_cu_7537a20d21kernelPointwiseApply2IZNS_6native9templates4cuda28bernoulli_tensor_cuda_kernelIN3c104HalfEfEEvRKNS_10TensorBaseESB_NS_15PhiloxCudaStateEEUliRS8_SD_SD_SD_RKfSF_SF_SF_E_S8_SE_mLin1ELin1ELi4ELi512ELi2EEEvNS0_6detail10TensorInfoIT0_T2_EENSI_IT1_SK_EESK_T_ --------------------------
	.section	.text._ZN2at4cuda57_GLOBAL__N__cd6b329d_24_DistributionBernoulli_cu_7537a20d21kernelPointwiseApply2IZNS_6native9templates4cuda28bernoulli_tensor_cuda_kernelIN3c104HalfEfEEvRKNS_10TensorBaseESB_NS_15PhiloxCudaStateEEUliRS8_SD_SD_SD_RKfSF_SF_SF_E_S8_SE_mLin1ELin1ELi4ELi512ELi2EEEvNS0_6detail10TensorInfoIT0_T2_EENSI_IT1_SK_EESK_T_,"ax",@progbits
	.sectioninfo	@"SHI_REGISTERS=48"
	.align	128
.text._ZN2at4cuda57_GLOBAL__N__cd6b329d_24_DistributionBernoulli_cu_7537a20d21kernelPointwiseApply2IZNS_6native9templates4cuda28bernoulli_tensor_cuda_kernelIN3c104HalfEfEEvRKNS_10TensorBaseESB_NS_15PhiloxCudaStateEEUliRS8_SD_SD_SD_RKfSF_SF_SF_E_S8_SE_mLin1ELin1ELi4ELi512ELi2EEEvNS0_6detail10TensorInfoIT0_T2_EENSI_IT1_SK_EESK_T_:
        .type           _ZN2at4cuda57_GLOBAL__N__cd6b329d_24_DistributionBernoulli_cu_7537a20d21kernelPointwiseApply2IZNS_6native9templates4cuda28bernoulli_tensor_cuda_kernelIN3c104HalfEfEEvRKNS_10TensorBaseESB_NS_15PhiloxCudaStateEEUliRS8_SD_SD_SD_RKfSF_SF_SF_E_S8_SE_mLin1ELin1ELi4ELi512ELi2EEEvNS0_6detail10TensorInfoIT0_T2_EENSI_IT1_SK_EESK_T_,@function
        .size           _ZN2at4cuda57_GLOBAL__N__cd6b329d_24_DistributionBernoulli_cu_7537a20d21kernelPointwiseApply2IZNS_6native9templates4cuda28bernoulli_tensor_cuda_kernelIN3c104HalfEfEEvRKNS_10TensorBaseESB_NS_15PhiloxCudaStateEEUliRS8_SD_SD_SD_RKfSF_SF_SF_E_S8_SE_mLin1ELin1ELi4ELi512ELi2EEEvNS0_6detail10TensorInfoIT0_T2_EENSI_IT1_SK_EESK_T_,(.L_x_7272 - _ZN2at4cuda57_GLOBAL__N__cd6b329d_24_DistributionBernoulli_cu_7537a20d21kernelPointwiseApply2IZNS_6native9templates4cuda28bernoulli_tensor_cuda_kernelIN3c104HalfEfEEvRKNS_10TensorBaseESB_NS_15PhiloxCudaStateEEUliRS8_SD_SD_SD_RKfSF_SF_SF_E_S8_SE_mLin1ELin1ELi4ELi512ELi2EEEvNS0_6detail10TensorInfoIT0_T2_EENSI_IT1_SK_EESK_T_)
        .other          _ZN2at4cuda57_GLOBAL__N__cd6b329d_24_DistributionBernoulli_cu_7537a20d21kernelPointwiseApply2IZNS_6native9templates4cuda28bernoulli_tensor_cuda_kernelIN3c104HalfEfEEvRKNS_10TensorBaseESB_NS_15PhiloxCudaStateEEUliRS8_SD_SD_SD_RKfSF_SF_SF_E_S8_SE_mLin1ELin1ELi4ELi512ELi2EEEvNS0_6detail10TensorInfoIT0_T2_EENSI_IT1_SK_EESK_T_,@"STO_CUDA_ENTRY STV_DEFAULT"
_ZN2at4cuda57_GLOBAL__N__cd6b329d_24_DistributionBernoulli_cu_7537a20d21kernelPointwiseApply2IZNS_6native9templates4cuda28bernoulli_tensor_cuda_kernelIN3c104HalfEfEEvRKNS_10TensorBaseESB_NS_15PhiloxCudaStateEEUliRS8_SD_SD_SD_RKfSF_SF_SF_E_S8_SE_mLin1ELin1ELi4ELi512ELi2EEEvNS0_6detail10TensorInfoIT0_T2_EENSI_IT1_SK_EESK_T_:
        /* <DEDUP_REMOVED lines=11> */
.L_x_1938:
        /* <DEDUP_REMOVED lines=33> */
.L_x_1730:
        /* <DEDUP_REMOVED lines=13> */
[----:B------:R-:W-:Y:S05]  /*0390*/  CALL.REL.NOINC `($__internal_42_$__cuda_sm20_div_u64) ;  /* 0x0000db4000007944 */ /* 0x000fea0003c00000 */
        /* <DEDUP_REMOVED lines=9> */
.L_x_1718:
        /* <DEDUP_REMOVED lines=23> */
.L_x_1719:
[----:B------:R-:W-:Y:S05]  /*05a0*/  BSYNC B2 ;  /* 0x0000000000027941 */ /* 0x000fea0003800000 */
.L_x_1717:
        /* <DEDUP_REMOVED lines=15> */
[----:B------:R-:W-:Y:S05]  /*06a0*/  CALL.REL.NOINC `($__internal_42_$__cuda_sm20_div_u64) ;  /* 0x0000d83000007944 */ /* 0x000fea0003c00000 */
        /* <DEDUP_REMOVED lines=11> */
.L_x_1721:
        /* <DEDUP_REMOVED lines=23> */
.L_x_1722:
[----:B------:R-:W-:Y:S05]  /*08d0*/  BSYNC B2 ;  /* 0x0000000000027941 */ /* 0x000fea0003800000 */
.L_x_1720:
        /* <DEDUP_REMOVED lines=28> */
.L_x_1724:
        /* <DEDUP_REMOVED lines=23> */
.L_x_1725:
[----:B------:R-:W-:Y:S05]  /*0c10*/  BSYNC B2 ;  /* 0x0000000000027941 */ /* 0x000fea0003800000 */
.L_x_1723:
        /* <DEDUP_REMOVED lines=17> */
[----:B------:R-:W-:Y:S05]  /*0d30*/  CALL.REL.NOINC `($__internal_42_$__cuda_sm20_div_u64) ;  /* 0x0000d1a000007944 */ /* 0x000fea0003c00000 */
        /* <DEDUP_REMOVED lines=11> */
.L_x_1727:
        /* <DEDUP_REMOVED lines=23> */
.L_x_1728:
[----:B------:R-:W-:Y:S05]  /*0f60*/  BSYNC B2 ;  /* 0x0000000000027941 */ /* 0x000fea0003800000 */
.L_x_1726:
        /* <DEDUP_REMOVED lines=8> */
.L_x_1729:
[----:B------:R-:W-:Y:S05]  /*0ff0*/  BSYNC B1 ;  /* 0x0000000000017941 */ /* 0x000fea0003800000 */
.L_x_1716:
        /* <DEDUP_REMOVED lines=23> */
.L_x_1732:
        /* <DEDUP_REMOVED lines=23> */
.L_x_1733:
[----:B------:R-:W-:Y:S05]  /*12e0*/  BSYNC B1 ;  /* 0x0000000000017941 */ /* 0x000fea0003800000 */
.L_x_1731:
        /* <DEDUP_REMOVED lines=17> */
[----:B------:R-:W-:Y:S05]  /*1400*/  CALL.REL.NOINC `($__internal_42_$__cuda_sm20_div_u64) ;  /* 0x0000cad000007944 */ /* 0x000fea0003c00000 */
        /* <DEDUP_REMOVED lines=9> */
.L_x_1735:
        /* <DEDUP_REMOVED lines=23> */
.L_x_1736:
[----:B------:R-:W-:Y:S05]  /*1610*/  BSYNC B1 ;  /* 0x0000000000017941 */ /* 0x000fea0003800000 */
.L_x_1734:
        /* <DEDUP_REMOVED lines=27> */
.L_x_1738:
        /* <DEDUP_REMOVED lines=23> */
.L_x_1739:
[----:B------:R-:W-:Y:S05]  /*1940*/  BSYNC B1 ;  /* 0x0000000000017941 */ /* 0x000fea0003800000 */
.L_x_1737:
[----:B------:R-:W0:Y:S02]  /*1950*/  LDC.64 R4, c[0x0][R7+0x218] ;  /* 0x0000860007047b82 */ /* 0x000e240000000a00 */
[-C--:B0-----:R-:W-:Y:S02]  /*1960*/  IMAD R5, R5, R8.reuse, RZ ;  /* 0x0000000805057224 */ /* 0x081fe400078e02ff */
[----:B------:R-:W-:-:S04]  /*1970*/  IMAD.WIDE.U32 R16, R4, R8, R16 ;  /* 0x0000000804107225 */ /* 0x000fc800078e0010 */
[----:B------:R-:W-:-:S04]  /*1980*/  IMAD R5, R4, R3, R5 ;  /* 0x0000000304057224 */ /* 0x000fc800078e0205 */
[----:B------:R-:W-:Y:S02]  /*1990*/  IMAD.IADD R17, R17, 0x1, R5 ;  /* 0x0000000111117824 */ /* 0x000fe400078e0205 */
.L_x_1715:
        /* <DEDUP_REMOVED lines=29> */
.L_x_1755:
        /* <DEDUP_REMOVED lines=24> */
.L_x_1743:
        /* <DEDUP_REMOVED lines=23> */
.L_x_1744:
[----:B------:R-:W-:Y:S05]  /*1e60*/  BSYNC B2 ;  /* 0x0000000000027941 */ /* 0x000fea0003800000 */
.L_x_1742:
        /* <DEDUP_REMOVED lines=29> */
.L_x_1746:
        /* <DEDUP_REMOVED lines=23> */
.L_x_1747:
[----:B------:R-:W-:Y:S05]  /*21b0*/  BSYNC B2 ;  /* 0x0000000000027941 */ /* 0x000fea0003800000 */
.L_x_1745:
        /* <DEDUP_REMOVED lines=29> */
.L_x_1749:
        /* <DEDUP_REMOVED lines=23> */
.L_x_1750:
[----:B------:R-:W-:Y:S05]  /*2500*/  BSYNC B2 ;  /* 0x0000000000027941 */ /* 0x000fea0003800000 */
.L_x_1748:
        /* <DEDUP_REMOVED lines=30> */
.L_x_1752:
        /* <DEDUP_REMOVED lines=23> */
.L_x_1753:
[----:B------:R-:W-:Y:S05]  /*2860*/  BSYNC B2 ;  /* 0x0000000000027941 */ /* 0x000fea0003800000 */
.L_x_1751:
        /* <DEDUP_REMOVED lines=10> */
.L_x_1754:
[----:B------:R-:W-:Y:S05]  /*2910*/  BSYNC B1 ;  /* 0x0000000000017941 */ /* 0x000fea0003800000 */
.L_x_1741:
        /* <DEDUP_REMOVED lines=24> */
.L_x_1757:
        /* <DEDUP_REMOVED lines=23> */
.L_x_1758:
[----:B------:R-:W-:Y:S05]  /*2c10*/  BSYNC B1 ;  /* 0x0000000000017941 */ /* 0x000fea0003800000 */
.L_x_1756:
        /* <DEDUP_REMOVED lines=28> */
.L_x_1760:
        /* <DEDUP_REMOVED lines=23> */
.L_x_1761:
[----:B------:R-:W-:Y:S05]  /*2f50*/  BSYNC B1 ;  /* 0x0000000000017941 */ /* 0x000fea0003800000 */
.L_x_1759:
        /* <DEDUP_REMOVED lines=28> */
.L_x_1763:
        /* <DEDUP_REMOVED lines=23> */
.L_x_1764:
[----:B------:R-:W-:Y:S05]  /*3290*/  BSYNC B1 ;  /* 0x0000000000017941 */ /* 0x000fea0003800000 */
.L_x_1762:
[----:B------:R-:W0:Y:S01]  /*32a0*/  LDC.64 R4, c[0x0][R7+0x218] ;  /* 0x0000860007047b82 */ /* 0x000e220000000a00 */
[----:B------:R-:W-:Y:S02]  /*32b0*/  IMAD.MOV.U32 R3, RZ, RZ, R0 ;  /* 0x000000ffff037224 */ /* 0x000fe400078e0000 */
[-C--:B0-----:R-:W-:Y:S02]  /*32c0*/  IMAD R5, R5, R8.reuse, RZ ;  /* 0x0000000805057224 */ /* 0x081fe400078e02ff */
[----:B------:R-:W-:-:S04]  /*32d0*/  IMAD.WIDE.U32 R2, R4, R8, R2 ;  /* 0x0000000804027225 */ /* 0x000fc800078e0002 */
[----:B------:R-:W-:-:S05]  /*32e0*/  IMAD R5, R4, R9, R5 ;  /* 0x0000000904057224 */ /* 0x000fca00078e0205 */
[----:B------:R-:W-:-:S03]  /*32f0*/  IADD3 R0, R3, R5, RZ ;  /* 0x0000000503007210 */ /* 0x000fc60007ffe0ff */
.L_x_1740:
[----:B------:R-:W-:Y:S02]  /*3300*/  IMAD R5, R15, c[0x0][0x3d0], RZ ;  /* 0x0000f4000f057a24 */ /* 0x000fe400078e02ff */
[----:B------:R-:W-:Y:S02]  /*3310*/  IMAD.MOV.U32 R3, RZ, RZ, R0 ;  /* 0x000000ffff037224 */ /* 0x000fe400078e0000 */
[C---:B------:R-:W-:Y:S02]  /*3320*/  IMAD R5, R14.reuse, c[0x0][0x3d4], R5 ;  /* 0x0000f5000e057a24 */ /* 0x040fe400078e0205 */
[----:B------:R-:W-:-:S04]  /*3330*/  IMAD.WIDE.U32 R36, R14, c[0x0][0x3d0], R2 ;  /* 0x0000f4000e247a25 */ /* 0x000fc800078e0002 */
[----:B------:R-:W-:Y:S02]  /*3340*/  IMAD.IADD R40, R37, 0x1, R5 ;  /* 0x0000000125287824 */ /* 0x000fe400078e0205 */
.L_x_1714:
[----:B------:R-:W-:Y:S05]  /*3350*/  BSYNC B0 ;  /* 0x0000000000007941 */ /* 0x000fea0003800000 */
.L_x_1713:
        /* <DEDUP_REMOVED lines=33> */
.L_x_1782:
        /* <DEDUP_REMOVED lines=24> */
.L_x_1770:
        /* <DEDUP_REMOVED lines=23> */
.L_x_1771:
[----:B------:R-:W-:Y:S05]  /*3860*/  BSYNC B2 ;  /* 0x0000000000027941 */ /* 0x000fea0003800000 */
.L_x_1769:
        /* <DEDUP_REMOVED lines=27> */
.L_x_1773:
        /* <DEDUP_REMOVED lines=23> */
.L_x_1774:
[----:B------:R-:W-:Y:S05]  /*3b90*/  BSYNC B2 ;  /* 0x0000000000027941 */ /* 0x000fea0003800000 */
.L_x_1772:
        /* <DEDUP_REMOVED lines=28> */
.L_x_1776:
        /* <DEDUP_REMOVED lines=23> */
.L_x_1777:
[----:B------:R-:W-:Y:S05]  /*3ed0*/  BSYNC B2 ;  /* 0x0000000000027941 */ /* 0x000fea0003800000 */
.L_x_1775:
        /* <DEDUP_REMOVED lines=29> */
.L_x_1779:
        /* <DEDUP_REMOVED lines=23> */
.L_x_1780:
[----:B------:R-:W-:Y:S05]  /*4220*/  BSYNC B2 ;  /* 0x0000000000027941 */ /* 0x000fea0003800000 */
.L_x_1778:
        /* <DEDUP_REMOVED lines=9> */
.L_x_1781:
[----:B------:R-:W-:Y:S05]  /*42c0*/  BSYNC B1 ;  /* 0x0000000000017941 */ /* 0x000fea0003800000 */
.L_x_1768:
        /* <DEDUP_REMOVED lines=24> */
.L_x_1784:
        /* <DEDUP_REMOVED lines=23> */
.L_x_1785:
[----:B------:R-:W-:Y:S05]  /*45c0*/  BSYNC B1 ;  /* 0x0000000000017941 */ /* 0x000fea0003800000 */
.L_x_1783:
        /* <DEDUP_REMOVED lines=28> */
.L_x_1787:
        /* <DEDUP_REMOVED lines=23> */
.L_x_1788:
[----:B------:R-:W-:Y:S05]  /*4900*/  BSYNC B1 ;  /* 0x0000000000017941 */ /* 0x000fea0003800000 */
.L_x_1786:
        /* <DEDUP_REMOVED lines=28> */
.L_x_1790:
        /* <DEDUP_REMOVED lines=23> */
.L_x_1791:
[----:B------:R-:W-:Y:S05]  /*4c40*/  BSYNC B1 ;  /* 0x0000000000017941 */ /* 0x000fea0003800000 */
.L_x_1789:
[----:B------:R-:W0:Y:S02]  /*4c50*/  LDC.64 R4, c[0x0][R14+0x218] ;  /* 0x000086000e047b82 */ /* 0x000e240000000a00 */
[-C--:B0-----:R-:W-:Y:S02]  /*4c60*/  IMAD R5, R5, R10.reuse, RZ ;  /* 0x0000000a05057224 */ /* 0x081fe400078e02ff */
[----:B------:R-:W-:-:S04]  /*4c70*/  IMAD.WIDE.U32 R26, R4, R10, R26 ;  /* 0x0000000a041a7225 */ /* 0x000fc800078e001a */
[----:B------:R-:W-:-:S04]  /*4c80*/  IMAD R5, R4, R3, R5 ;  /* 0x0000000304057224 */ /* 0x000fc800078e0205 */
[----:B------:R-:W-:Y:S02]  /*4c90*/  IMAD.IADD R27, R27, 0x1, R5 ;  /* 0x000000011b1b7824 */ /* 0x000fe400078e0205 */
.L_x_1767:
        /* <DEDUP_REMOVED lines=23> */
.L_x_1807:
        /* <DEDUP_REMOVED lines=26> */
.L_x_1795:
        /* <DEDUP_REMOVED lines=22> */
.L_x_1796:
[----:B------:R-:W-:Y:S05]  /*5110*/  BSYNC B2 ;  /* 0x0000000000027941 */ /* 0x000fea0003800000 */
.L_x_1794:
        /* <DEDUP_REMOVED lines=29> */
.L_x_1798:
        /* <DEDUP_REMOVED lines=23> */
.L_x_1799:
[----:B------:R-:W-:Y:S05]  /*5460*/  BSYNC B2 ;  /* 0x0000000000027941 */ /* 0x000fea0003800000 */
.L_x_1797:
        /* <DEDUP_REMOVED lines=30> */
.L_x_1801:
        /* <DEDUP_REMOVED lines=23> */
.L_x_1802:
[----:B------:R-:W-:Y:S05]  /*57c0*/  BSYNC B2 ;  /* 0x0000000000027941 */ /* 0x000fea0003800000 */
.L_x_1800:
        /* <DEDUP_REMOVED lines=30> */
.L_x_1804:
        /* <DEDUP_REMOVED lines=22> */
.L_x_1805:
[----:B------:R-:W-:Y:S05]  /*5b10*/  BSYNC B2 ;  /* 0x0000000000027941 */ /* 0x000fea0003800000 */
.L_x_1803:
        /* <DEDUP_REMOVED lines=10> */
.L_x_1806:
[----:B------:R-:W-:Y:S05]  /*5bc0*/  BSYNC B1 ;  /* 0x0000000000017941 */ /* 0x000fea0003800000 */
.L_x_1793:
        /* <DEDUP_REMOVED lines=25> */
.L_x_1809:
        /* <DEDUP_REMOVED lines=23> */
.L_x_1810:
[----:B------:R-:W-:Y:S05]  /*5ed0*/  BSYNC B1 ;  /* 0x0000000000017941 */ /* 0x000fea0003800000 */
.L_x_1808:
        /* <DEDUP_REMOVED lines=18> */
[----:B------:R-:W-:Y:S05]  /*6000*/  CALL.REL.NOINC `($__internal_42_$__cuda_sm20_div_u64) ;  /* 0x00007ed000007944 */ /* 0x000fea0003c00000 */
        /* <DEDUP_REMOVED lines=10> */
.L_x_1812:
        /* <DEDUP_REMOVED lines=23> */
.L_x_1813:
[----:B------:R-:W-:Y:S05]  /*6220*/  BSYNC B1 ;  /* 0x0000000000017941 */ /* 0x000fea0003800000 */
.L_x_1811:
        /* <DEDUP_REMOVED lines=29> */
.L_x_1815:
        /* <DEDUP_REMOVED lines=23> */
.L_x_1816:
[----:B------:R-:W-:Y:S05]  /*6570*/  BSYNC B1 ;  /* 0x0000000000017941 */ /* 0x000fea0003800000 */
.L_x_1814:
[----:B------:R-:W0:Y:S01]  /*6580*/  LDC.64 R14, c[0x0][R14+0x218] ;  /* 0x000086000e0e7b82 */ /* 0x000e220000000a00 */
[----:B------:R-:W-:Y:S02]  /*6590*/  IMAD.MOV.U32 R3, RZ, RZ, R0 ;  /* 0x000000ffff037224 */ /* 0x000fe400078e0000 */
[-C--:B0-----:R-:W-:Y:S02]  /*65a0*/  IMAD R4, R15, R6.reuse, RZ ;  /* 0x000000060f047224 */ /* 0x081fe400078e02ff */
[----:B------:R-:W-:-:S04]  /*65b0*/  IMAD.WIDE.U32 R2, R14, R6, R2 ;  /* 0x000000060e027225 */ /* 0x000fc800078e0002 */
[----:B------:R-:W-:-:S05]  /*65c0*/  IMAD R9, R14, R9, R4 ;  /* 0x000000090e097224 */ /* 0x000fca00078e0204 */
[----:B------:R-:W-:-:S03]  /*65d0*/  IADD3 R0, R3, R9, RZ ;  /* 0x0000000903007210 */ /* 0x000fc60007ffe0ff */
.L_x_1792:
[----:B------:R-:W-:Y:S02]  /*65e0*/  IMAD R7, R7, c[0x0][0x3d0], RZ ;  /* 0x0000f40007077a24 */ /* 0x000fe400078e02ff */
[----:B------:R-:W-:Y:S02]  /*65f0*/  IMAD.MOV.U32 R3, RZ, RZ, R0 ;  /* 0x000000ffff037224 */ /* 0x000fe400078e0000 */
[C---:B------:R-:W-:Y:S02]  /*6600*/  IMAD R7, R8.reuse, c[0x0][0x3d4], R7 ;  /* 0x0000f50008077a24 */ /* 0x040fe400078e0207 */
[----:B------:R-:W-:-:S04]  /*6610*/  IMAD.WIDE.U32 R2, R8, c[0x0][0x3d0], R2 ;  /* 0x0000f40008027a25 */ /* 0x000fc800078e0002 */
[----:B------:R-:W-:Y:S01]  /*6620*/  IMAD.MOV.U32 R33, RZ, RZ, R2 ;  /* 0x000000ffff217224 */ /* 0x000fe200078e0002 */
[----:B------:R-:W-:Y:S02]  /*6630*/  IADD3 R37, R3, R7, RZ ;  /* 0x0000000703257210 */ /* 0x000fe40007ffe0ff */
.L_x_1766:
[----:B------:R-:W-:Y:S05]  /*6640*/  BSYNC B0 ;  /* 0x0000000000007941 */ /* 0x000fea0003800000 */
.L_x_1765:
        /* <DEDUP_REMOVED lines=35> */
.L_x_1834:
        /* <DEDUP_REMOVED lines=23> */
.L_x_1822:
        /* <DEDUP_REMOVED lines=23> */
.L_x_1823:
[----:B------:R-:W-:Y:S05]  /*6b60*/  BSYNC B2 ;  /* 0x0000000000027941 */ /* 0x000fea0003800000 */
.L_x_1821:
        /* <DEDUP_REMOVED lines=27> */
.L_x_1825:
        /* <DEDUP_REMOVED lines=23> */
.L_x_1826:
[----:B------:R-:W-:Y:S05]  /*6e90*/  BSYNC B2 ;  /* 0x0000000000027941 */ /* 0x000fea0003800000 */
.L_x_1824:
        /* <DEDUP_REMOVED lines=28> */
.L_x_1828:
        /* <DEDUP_REMOVED lines=23> */
.L_x_1829:
[----:B------:R-:W-:Y:S05]  /*71d0*/  BSYNC B2 ;  /* 0x0000000000027941 */ /* 0x000fea0003800000 */
.L_x_1827:
        /* <DEDUP_REMOVED lines=29> */
.L_x_1831:
        /* <DEDUP_REMOVED lines=23> */
.L_x_1832:
[----:B------:R-:W-:Y:S05]  /*7520*/  BSYNC B2 ;  /* 0x0000000000027941 */ /* 0x000fea0003800000 */
.L_x_1830:
        /* <DEDUP_REMOVED lines=8> */
.L_x_1833:
[----:B------:R-:W-:Y:S05]  /*75b0*/  BSYNC B1 ;  /* 0x0000000000017941 */ /* 0x000fea0003800000 */
.L_x_1820:
        /* <DEDUP_REMOVED lines=23> */
.L_x_1836:
        /* <DEDUP_REMOVED lines=23> */
.L_x_1837:
[----:B------:R-:W-:Y:S05]  /*78a0*/  BSYNC B1 ;  /* 0x0000000000017941 */ /* 0x000fea0003800000 */
.L_x_1835:
        /* <DEDUP_REMOVED lines=27> */
.L_x_1839:
        /* <DEDUP_REMOVED lines=23> */
.L_x_1840:
[----:B------:R-:W-:Y:S05]  /*7bd0*/  BSYNC B1 ;  /* 0x0000000000017941 */ /* 0x000fea0003800000 */
.L_x_1838:
        /* <DEDUP_REMOVED lines=27> */
.L_x_1842:
        /* <DEDUP_REMOVED lines=23> */
.L_x_1843:
[----:B------:R-:W-:Y:S05]  /*7f00*/  BSYNC B1 ;  /* 0x0000000000017941 */ /* 0x000fea0003800000 */
.L_x_1841:
[----:B------:R-:W0:Y:S02]  /*7f10*/  LDC.64 R18, c[0x0][R18+0x218] ;  /* 0x0000860012127b82 */ /* 0x000e240000000a00 */
[-C--:B0-----:R-:W-:Y:S02]  /*7f20*/  IMAD R4, R19, R10.reuse, RZ ;  /* 0x0000000a13047224 */ /* 0x081fe400078e02ff */
[----:B------:R-:W-:-:S04]  /*7f30*/  IMAD.WIDE.U32 R16, R18, R10, R16 ;  /* 0x0000000a12107225 */ /* 0x000fc800078e0010 */
[----:B------:R-:W-:-:S04]  /*7f40*/  IMAD R3, R18, R3, R4 ;  /* 0x0000000312037224 */ /* 0x000fc800078e0204 */
[----:B------:R-:W-:Y:S02]  /*7f50*/  IMAD.IADD R17, R17, 0x1, R3 ;  /* 0x0000000111117824 */ /* 0x000fe400078e0203 */
.L_x_1819:
        /* <DEDUP_REMOVED lines=23> */
.L_x_1859:
        /* <DEDUP_REMOVED lines=26> */
.L_x_1847:
        /* <DEDUP_REMOVED lines=22> */
.L_x_1848:
[----:B------:R-:W-:Y:S05]  /*83d0*/  BSYNC B2 ;  /* 0x0000000000027941 */ /* 0x000fea0003800000 */
.L_x_1846:
        /* <DEDUP_REMOVED lines=16> */
[----:B------:R-:W-:Y:S05]  /*84e0*/  CALL.REL.NOINC `($__internal_42_$__cuda_sm20_div_u64) ;  /* 0x000059f000007944 */ /* 0x000fea0003c00000 */
        /* <DEDUP_REMOVED lines=12> */
.L_x_1850:
        /* <DEDUP_REMOVED lines=23> */
.L_x_1851:
[----:B------:R-:W-:Y:S05]  /*8720*/  BSYNC B2 ;  /* 0x0000000000027941 */ /* 0x000fea0003800000 */
.L_x_1849:
        /* <DEDUP_REMOVED lines=30> */
.L_x_1853:
        /* <DEDUP_REMOVED lines=23> */
.L_x_1854:
[----:B------:R-:W-:Y:S05]  /*8a80*/  BSYNC B2 ;  /* 0x0000000000027941 */ /* 0x000fea0003800000 */
.L_x_1852:
        /* <DEDUP_REMOVED lines=30> */
.L_x_1856:
        /* <DEDUP_REMOVED lines=22> */
.L_x_1857:
[----:B------:R-:W-:Y:S05]  /*8dd0*/  BSYNC B2 ;  /* 0x0000000000027941 */ /* 0x000fea0003800000 */
.L_x_1855:
        /* <DEDUP_REMOVED lines=10> */
.L_x_1858:
[----:B------:R-:W-:Y:S05]  /*8e80*/  BSYNC B1 ;  /* 0x0000000000017941 */ /* 0x000fea0003800000 */
.L_x_1845:
        /* <DEDUP_REMOVED lines=25> */
.L_x_1861:
        /* <DEDUP_REMOVED lines=23> */
.L_x_1862:
[----:B------:R-:W-:Y:S05]  /*9190*/  BSYNC B1 ;  /* 0x0000000000017941 */ /* 0x000fea0003800000 */
.L_x_1860:
        /* <DEDUP_REMOVED lines=29> */
.L_x_1864:
        /* <DEDUP_REMOVED lines=23> */
.L_x_1865:
[----:B------:R-:W-:Y:S05]  /*94e0*/  BSYNC B1 ;  /* 0x0000000000017941 */ /* 0x000fea0003800000 */
.L_x_1863:
        /* <DEDUP_REMOVED lines=29> */
.L_x_1867:
        /* <DEDUP_REMOVED lines=23> */
.L_x_1868:
[----:B------:R-:W-:Y:S05]  /*9830*/  BSYNC B1 ;  /* 0x0000000000017941 */ /* 0x000fea0003800000 */
.L_x_1866:
[----:B------:R-:W0:Y:S01]  /*9840*/  LDC.64 R14, c[0x0][R14+0x218] ;  /* 0x000086000e0e7b82 */ /* 0x000e220000000a00 */
[----:B------:R-:W-:Y:S01]  /*9850*/  MOV R3, R0 ;  /* 0x0000000000037202 */ /* 0x000fe20000000f00 */
[----:B0-----:R-:W-:-:S04]  /*9860*/  IMAD R4, R15, R6, RZ ;  /* 0x000000060f047224 */ /* 0x001fc800078e02ff */
[----:B------:R-:W-:-:S04]  /*9870*/  IMAD.WIDE.U32 R2, R14, R6, R2 ;  /* 0x000000060e027225 */ /* 0x000fc800078e0002 */
[----:B------:R-:W-:-:S04]  /*9880*/  IMAD R9, R14, R9, R4 ;  /* 0x000000090e097224 */ /* 0x000fc800078e0204 */
[----:B------:R-:W-:-:S05]  /*9890*/  IMAD.IADD R0, R3, 0x1, R9 ;  /* 0x0000000103007824 */ /* 0x000fca00078e0209 */
.L_x_1844:
[----:B------:R-:W-:Y:S01]  /*98a0*/  MOV R3, R0 ;  /* 0x0000000000037202 */ /* 0x000fe20000000f00 */
[----:B------:R-:W-:-:S04]  /*98b0*/  IMAD R7, R7, c[0x0][0x3d0], RZ ;  /* 0x0000f40007077a24 */ /* 0x000fc800078e02ff */
[----:B------:R-:W-:-:S04]  /*98c0*/  IMAD.WIDE.U32 R2, R8, c[0x0][0x3d0], R2 ;  /* 0x0000f40008027a25 */ /* 0x000fc800078e0002 */
[----:B------:R-:W-:Y:S01]  /*98d0*/  IMAD R7, R8, c[0x0][0x3d4], R7 ;  /* 0x0000f50008077a24 */ /* 0x000fe200078e0207 */
[----:B------:R-:W-:-:S03]  /*98e0*/  MOV R21, R2 ;  /* 0x0000000200157202 */ /* 0x000fc60000000f00 */
[----:B------:R-:W-:Y:S02]  /*98f0*/  IMAD.IADD R26, R3, 0x1, R7 ;  /* 0x00000001031a7824 */ /* 0x000fe400078e0207 */
.L_x_1818:
[----:B------:R-:W-:Y:S05]  /*9900*/  BSYNC B0 ;  /* 0x0000000000007941 */ /* 0x000fea0003800000 */
.L_x_1817:
        /* <DEDUP_REMOVED lines=26> */
.L_x_1886:
        /* <DEDUP_REMOVED lines=23> */
.L_x_1874:
        /* <DEDUP_REMOVED lines=23> */
.L_x_1875:
[----:B------:R-:W-:Y:S05]  /*9d90*/  BSYNC B2 ;  /* 0x0000000000027941 */ /* 0x000fea0003800000 */
.L_x_1873:
        /* <DEDUP_REMOVED lines=27> */
.L_x_1877:
        /* <DEDUP_REMOVED lines=23> */
.L_x_1878:
[----:B------:R-:W-:Y:S05]  /*a0c0*/  BSYNC B2 ;  /* 0x0000000000027941 */ /* 0x000fea0003800000 */
.L_x_1876:
        /* <DEDUP_REMOVED lines=28> */
.L_x_1880:
        /* <DEDUP_REMOVED lines=23> */
.L_x_1881:
[----:B------:R-:W-:Y:S05]  /*a400*/  BSYNC B2 ;  /* 0x0000000000027941 */ /* 0x000fea0003800000 */
.L_x_1879:
        /* <DEDUP_REMOVED lines=29> */
.L_x_1883:
        /* <DEDUP_REMOVED lines=23> */
.L_x_1884:
[----:B------:R-:W-:Y:S05]  /*a750*/  BSYNC B2 ;  /* 0x0000000000027941 */ /* 0x000fea0003800000 */
.L_x_1882:
        /* <DEDUP_REMOVED lines=8> */
.L_x_1885:
[----:B------:R-:W-:Y:S05]  /*a7e0*/  BSYNC B1 ;  /* 0x0000000000017941 */ /* 0x000fea0003800000 */
.L_x_1872:
        /* <DEDUP_REMOVED lines=23> */
.L_x_1888:
        /* <DEDUP_REMOVED lines=23> */
.L_x_1889:
[----:B------:R-:W-:Y:S05]  /*aad0*/  BSYNC B1 ;  /* 0x0000000000017941 */ /* 0x000fea0003800000 */
.L_x_1887:
        /* <DEDUP_REMOVED lines=27> */
.L_x_1891:
        /* <DEDUP_REMOVED lines=23> */
.L_x_1892:
[----:B------:R-:W-:Y:S05]  /*ae00*/  BSYNC B1 ;  /* 0x0000000000017941 */ /* 0x000fea0003800000 */
.L_x_1890:
        /* <DEDUP_REMOVED lines=27> */
.L_x_1894:
        /* <DEDUP_REMOVED lines=23> */
.L_x_1895:
[----:B------:R-:W-:Y:S05]  /*b130*/  BSYNC B1 ;  /* 0x0000000000017941 */ /* 0x000fea0003800000 */
.L_x_1893:
[----:B------:R-:W0:Y:S02]  /*b140*/  LDC.64 R4, c[0x0][R7+0x218] ;  /* 0x0000860007047b82 */ /* 0x000e240000000a00 */
[-C--:B0-----:R-:W-:Y:S02]  /*b150*/  IMAD R5, R5, R8.reuse, RZ ;  /* 0x0000000805057224 */ /* 0x081fe400078e02ff */
[----:B------:R-:W-:-:S04]  /*b160*/  IMAD.WIDE.U32 R16, R4, R8, R16 ;  /* 0x0000000804107225 */ /* 0x000fc800078e0010 */
[----:B------:R-:W-:-:S05]  /*b170*/  IMAD R5, R4, R3, R5 ;  /* 0x0000000304057224 */ /* 0x000fca00078e0205 */
[----:B------:R-:W-:Y:S02]  /*b180*/  IADD3 R17, R17, R5, RZ ;  /* 0x0000000511117210 */ /* 0x000fe40007ffe0ff */
.L_x_1871:
        /* <DEDUP_REMOVED lines=28> */
.L_x_1911:
        /* <DEDUP_REMOVED lines=24> */
.L_x_1899:
        /* <DEDUP_REMOVED lines=23> */
.L_x_1900:
[----:B------:R-:W-:Y:S05]  /*b640*/  BSYNC B2 ;  /* 0x0000000000027941 */ /* 0x000fea0003800000 */
.L_x_1898:
        /* <DEDUP_REMOVED lines=29> */
.L_x_1902:
        /* <DEDUP_REMOVED lines=23> */
.L_x_1903:
[----:B------:R-:W-:Y:S05]  /*b990*/  BSYNC B2 ;  /* 0x0000000000027941 */ /* 0x000fea0003800000 */
.L_x_1901:
        /* <DEDUP_REMOVED lines=29> */
.L_x_1905:
        /* <DEDUP_REMOVED lines=23> */
.L_x_1906:
[----:B------:R-:W-:Y:S05]  /*bce0*/  BSYNC B2 ;  /* 0x0000000000027941 */ /* 0x000fea0003800000 */
.L_x_1904:
        /* <DEDUP_REMOVED lines=30> */
.L_x_1908:
        /* <DEDUP_REMOVED lines=23> */
.L_x_1909:
[----:B------:R-:W-:Y:S05]  /*c040*/  BSYNC B2 ;  /* 0x0000000000027941 */ /* 0x000fea0003800000 */
.L_x_1907:
        /* <DEDUP_REMOVED lines=10> */
.L_x_1910:
[----:B------:R-:W-:Y:S05]  /*c0f0*/  BSYNC B1 ;  /* 0x0000000000017941 */ /* 0x000fea0003800000 */
.L_x_1897:
        /* <DEDUP_REMOVED lines=24> */
.L_x_1913:
        /* <DEDUP_REMOVED lines=23> */
.L_x_1914:
[----:B------:R-:W-:Y:S05]  /*c3f0*/  BSYNC B1 ;  /* 0x0000000000017941 */ /* 0x000fea0003800000 */
.L_x_1912:
        /* <DEDUP_REMOVED lines=28> */
.L_x_1916:
        /* <DEDUP_REMOVED lines=23> */
.L_x_1917:
[----:B------:R-:W-:Y:S05]  /*c730*/  BSYNC B1 ;  /* 0x0000000000017941 */ /* 0x000fea0003800000 */
.L_x_1915:
        /* <DEDUP_REMOVED lines=28> */
.L_x_1919:
        /* <DEDUP_REMOVED lines=23> */
.L_x_1920:
[----:B------:R-:W-:Y:S05]  /*ca70*/  BSYNC B1 ;  /* 0x0000000000017941 */ /* 0x000fea0003800000 */
.L_x_1918:
[----:B------:R-:W0:Y:S01]  /*ca80*/  LDC.64 R4, c[0x0][R7+0x218] ;  /* 0x0000860007047b82 */ /* 0x000e220000000a00 */
[----:B------:R-:W-:Y:S02]  /*ca90*/  IMAD.MOV.U32 R3, RZ, RZ, R0 ;  /* 0x000000ffff037224 */ /* 0x000fe400078e0000 */
[-C--:B0-----:R-:W-:Y:S02]  /*caa0*/  IMAD R5, R5, R8.reuse, RZ ;  /* 0x0000000805057224 */ /* 0x081fe400078e02ff */
[----:B------:R-:W-:-:S04]  /*cab0*/  IMAD.WIDE.U32 R2, R4, R8, R2 ;  /* 0x0000000804027225 */ /* 0x000fc800078e0002 */
[----:B------:R-:W-:-:S05]  /*cac0*/  IMAD R5, R4, R9, R5 ;  /* 0x0000000904057224 */ /* 0x000fca00078e0205 */
[----:B------:R-:W-:-:S03]  /*cad0*/  IADD3 R0, R3, R5, RZ ;  /* 0x0000000503007210 */ /* 0x000fc60007ffe0ff */
.L_x_1896:
[----:B------:R-:W-:Y:S02]  /*cae0*/  IMAD R15, R15, c[0x0][0x3d0], RZ ;  /* 0x0000f4000f0f7a24 */ /* 0x000fe400078e02ff */
[----:B------:R-:W-:Y:S02]  /*caf0*/  IMAD.MOV.U32 R3, RZ, RZ, R0 ;  /* 0x000000ffff037224 */ /* 0x000fe400078e0000 */
[C---:B------:R-:W-:Y:S02]  /*cb00*/  IMAD R15, R14.reuse, c[0x0][0x3d4], R15 ;  /* 0x0000f5000e0f7a24 */ /* 0x040fe400078e020f */
[----:B------:R-:W-:-:S04]  /*cb10*/  IMAD.WIDE.U32 R2, R14, c[0x0][0x3d0], R2 ;  /* 0x0000f4000e027a25 */ /* 0x000fc800078e0002 */
[----:B------:R-:W-:Y:S01]  /*cb20*/  IMAD.MOV.U32 R20, RZ, RZ, R2 ;  /* 0x000000ffff147224 */ /* 0x000fe200078e0002 */
[----:B------:R-:W-:Y:S02]  /*cb30*/  IADD3 R27, R3, R15, RZ ;  /* 0x0000000f031b7210 */ /* 0x000fe40007ffe0ff */
.L_x_1870:
[----:B------:R-:W-:Y:S05]  /*cb40*/  BSYNC B0 ;  /* 0x0000000000007941 */ /* 0x000fea0003800000 */
.L_x_1869:
        /* <DEDUP_REMOVED lines=145> */
.L_x_1922:
[----:B------:R-:W-:Y:S01]  /*d460*/  IMAD.MOV.U32 R10, RZ, RZ, R9 ;  /* 0x000000ffff0a7224 */ /* 0x000fe200078e0009 */
[----:B------:R-:W-:Y:S01]  /*d470*/  MOV R0, R14 ;  /* 0x0000000e00007202 */ /* 0x000fe20000000f00 */
[----:B------:R-:W-:Y:S01]  /*d480*/  IMAD.MOV.U32 R8, RZ, RZ, R2 ;  /* 0x000000ffff087224 */ /* 0x000fe200078e0002 */
[----:B------:R-:W-:-:S04]  /*d490*/  MOV R9, R6 ;  /* 0x0000000600097202 */ /* 0x000fc80000000f00 */
.L_x_1921:
        /* <DEDUP_REMOVED lines=18> */
.L_x_6776:
[----:B------:R-:W-:Y:S05]  /*d5c0*/  BRX R2 -0xd5d0                                                                                                                                                                                                                                                                                                                                                                                                                                                                               (*"BRANCH_TARGETS .L_x_6777,.L_x_6778,.L_x_6779"*) ;  /* 0xffff2a3002007949 */ /* 0x000fea000383ffff */
.L_x_1925:
        /* <DEDUP_REMOVED lines=32> */
.L_x_1930:
[----:B------:R-:W-:Y:S05]  /*d7d0*/  BSYNC B9 ;  /* 0x0000000000097941 */ /* 0x000fea0003800000 */
.L_x_1929:
[----:B-----5:R-:W-:Y:S02]  /*d7e0*/  FSET.BF.LE.FTZ.AND R0, R37, R0, PT ;  /* 0x000000002500720a */ /* 0x020fe40003813000 */
[C---:B------:R-:W-:Y:S02]  /*d7f0*/  LEA R2, P0, R28.reuse, c[0x0][0x160], 0x1 ;  /* 0x000058001c027a11 */ /* 0x040fe400078008ff */
[----:B------:R-:W-:Y:S02]  /*d800*/  F2FP.PACK_AB R0, RZ, R0 ;  /* 0x00000000ff00723e */ /* 0x000fe400000000ff */
[----:B------:R-:W-:-:S05]  /*d810*/  LEA.HI.X R3, R28, c[0x0][0x164], R34, 0x1, P0 ;  /* 0x000059001c037a11 */ /* 0x000fca00000f0c22 */
[----:B------:R1:W-:Y:S04]  /*d820*/  STG.E.U16 [R2.64], R0 ;  /* 0x0000000002007986 */ /* 0x0003e8000c101524 */
.L_x_1927:
[----:B------:R-:W-:Y:S05]  /*d830*/  BSYNC B8 ;  /* 0x0000000000087941 */ /* 0x000fea0003800000 */
.L_x_1926:
        /* <DEDUP_REMOVED lines=25> */
.L_x_1932:
[----:B------:R-:W-:Y:S05]  /*d9d0*/  BSYNC B8 ;  /* 0x0000000000087941 */ /* 0x000fea0003800000 */
.L_x_1931:
[----:B-----5:R-:W-:Y:S02]  /*d9e0*/  FSET.BF.LE.FTZ.AND R33, R33, R0, PT ;  /* 0x000000002121720a */ /* 0x020fe40003813000 */
[C---:B------:R-:W-:Y:S02]  /*d9f0*/  LEA R2, P0, R32.reuse, c[0x0][0x160], 0x1 ;  /* 0x0000580020027a11 */ /* 0x040fe400078008ff */
[----:B------:R-:W-:Y:S02]  /*da00*/  F2FP.PACK_AB R33, RZ, R33 ;  /* 0x00000021ff21723e */ /* 0x000fe400000000ff */
[----:B------:R-:W-:-:S05]  /*da10*/  LEA.HI.X R3, R32, c[0x0][0x164], R35, 0x1, P0 ;  /* 0x0000590020037a11 */ /* 0x000fca00000f0c23 */
[----:B------:R1:W-:Y:S04]  /*da20*/  STG.E.U16 [R2.64], R33 ;  /* 0x0000002102007986 */ /* 0x0003e8000c101524 */
.L_x_6778:
        /* <DEDUP_REMOVED lines=25> */
.L_x_1934:
[----:B------:R-:W-:Y:S05]  /*dbc0*/  BSYNC B8 ;  /* 0x0000000000087941 */ /* 0x000fea0003800000 */
.L_x_1933:
[----:B-----5:R-:W-:Y:S02]  /*dbd0*/  FSET.BF.LE.FTZ.AND R27, R27, R0, PT ;  /* 0x000000001b1b720a */ /* 0x020fe40003813000 */
[C---:B-1----:R-:W-:Y:S02]  /*dbe0*/  LEA R2, P0, R38.reuse, c[0x0][0x160], 0x1 ;  /* 0x0000580026027a11 */ /* 0x042fe400078008ff */
[----:B------:R-:W-:Y:S02]  /*dbf0*/  F2FP.PACK_AB R27, RZ, R27 ;  /* 0x0000001bff1b723e */ /* 0x000fe400000000ff */
[----:B------:R-:W-:-:S05]  /*dc00*/  LEA.HI.X R3, R38, c[0x0][0x164], R41, 0x1, P0 ;  /* 0x0000590026037a11 */ /* 0x000fca00000f0c29 */
[----:B------:R1:W-:Y:S04]  /*dc10*/  STG.E.U16 [R2.64], R27 ;  /* 0x0000001b02007986 */ /* 0x0003e8000c101524 */
.L_x_6777:
[----:B------:R-:W-:Y:S05]  /*dc20*/  BSYNC B6 ;  /* 0x0000000000067941 */ /* 0x000fea0003800000 */
.L_x_1924:
        /* <DEDUP_REMOVED lines=25> */
.L_x_1936:
[----:B------:R-:W-:Y:S05]  /*ddc0*/  BSYNC B8 ;  /* 0x0000000000087941 */ /* 0x000fea0003800000 */
.L_x_1935:
[----:B-----5:R-:W-:Y:S02]  /*ddd0*/  FSET.BF.LE.FTZ.AND R26, R26, R3, PT ;  /* 0x000000031a1a720a */ /* 0x020fe40003813000 */
[C---:B------:R-:W-:Y:S02]  /*dde0*/  LEA R2, P0, R39.reuse, c[0x0][0x160], 0x1 ;  /* 0x0000580027027a11 */ /* 0x040fe400078008ff */
[----:B------:R-:W-:Y:S02]  /*ddf0*/  F2FP.PACK_AB R26, RZ, R26 ;  /* 0x0000001aff1a723e */ /* 0x000fe400000000ff */
[----:B------:R-:W-:-:S05]  /*de00*/  LEA.HI.X R3, R39, c[0x0][0x164], R42, 0x1, P0 ;  /* 0x0000590027037a11 */ /* 0x000fca00000f0c2a */
[----:B------:R1:W-:Y:S01]  /*de10*/  STG.E.U16 [R2.64], R26 ;  /* 0x0000001a02007986 */ /* 0x0003e2000c101524 */
[----:B------:R-:W-:Y:S05]  /*de20*/  BRA `(.L_x_1928) ;  /* 0x0000001000007947 */ /* 0x000fea0003800000 */
.L_x_6779:
[----:B------:R-:W-:Y:S02]  /*de30*/  BREAK B6 ;  /* 0x0000000000067942 */ /* 0x000fe40003800000 */
.L_x_1928:
[----:B------:R-:W-:Y:S05]  /*de40*/  BSYNC B7 ;  /* 0x0000000000077941 */ /* 0x000fea0003800000 */
.L_x_1923:
        /* <DEDUP_REMOVED lines=8> */
.L_x_1937:
[----:B------:R-:W-:Y:S05]  /*ded0*/  EXIT ;  /* 0x000000000000794d */ /* 0x000fea0003800000 */
        .weak           $__internal_42_$__cuda_sm20_div_u64
        .type           $__internal_42_$__cuda_sm20_div_u64,@function
        .size           $__internal_42_$__cuda_sm20_div_u64,(.L_x_7272 - $__internal_42_$__cuda_sm20_div_u64)
$__internal_42_$__cuda_sm20_div_u64:
        /* <DEDUP_REMOVED lines=67> */
[----:B------:R-:W-:Y:S06]  /*e310*/  RET.REL.NODEC R10 `(_ZN2at4cuda57_GLOBAL__N__cd6b329d_24_DistributionBernoulli_cu_7537a20d21kernelPointwiseApply2IZNS_6native9templates4cuda28bernoulli_tensor_cuda_kernelIN3c104HalfEfEEvRKNS_10TensorBaseESB_NS_15PhiloxCudaStateEEUliRS8_SD_SD_SD_RKfSF_SF_SF_E_S8_SE_mLin1ELin1ELi4ELi512ELi2EEEvNS0_6detail10TensorInfoIT0_T2_EENSI_IT1_SK_EESK_T_) ;  /* 0xffff1ce00a007950 */ /* 0x000fec0003c3ffff */
.L_x_1939:
        /* <DEDUP_REMOVED lines=14> */
.L_x_7272:


//--------------------- .text._ZN2at4cuda57_GLOBAL__N__cd6b329d_24_DistributionBernoulli_cu_7537a20d21kernelPointwiseApply2IZNS_6native9templates4cuda28bernoulli_tensor_cuda_kernelIN3c104HalfEfEEvRKNS_10TensorBaseESB_NS_15PhiloxCudaStateEEUliRS8_SD_SD_SD_RKfSF_SF_SF_E_S8_SE_mLi1ELi1ELi4ELi512ELi2EEEvNS0_6detail10TensorInfoIT0_T2_EENSI_IT1_SK_EESK_T_ --------------------------
	.section	.text._ZN2at4cuda57_GLOBAL__N__cd6b329d_24_DistributionBernoulli_cu_7537a20d21kernelPointwiseApply2IZNS_6native9templates4cuda28bernoulli_tensor_cuda_kernelIN3c104HalfEfEEvRKNS_10TensorBaseESB_NS_15PhiloxCudaStateEEUliRS8_SD_SD_SD_RKfSF_SF_SF_E_S8_SE_mLi1ELi1ELi4ELi512ELi2EEEvNS0_6detail10TensorInfoIT0_T2_EENSI_IT1_SK_EESK_T_,"ax",@progbits
	.sectioninfo	@"SHI_REGISTERS=48"
	.align	128
.text._ZN2at4cuda57_GLOBAL__N__cd6b329d_24_DistributionBernoulli_cu_7537a20d21kernelPointwiseApply2IZNS_6native9templates4cuda28bernoulli_tensor_cuda_kernelIN3c104HalfEfEEvRKNS_10TensorBaseESB_NS_15PhiloxCudaStateEEUliRS8_SD_SD_SD_RKfSF_SF_SF_E_S8_SE_mLi1ELi1ELi4ELi512ELi2EEEvNS0_6detail10TensorInfoIT0_T2_EENSI_IT1_SK_EESK_T_:
        .type           _ZN2at4cuda57_GLOBAL__N__cd6b329d_24_DistributionBernoulli_cu_7537a20d21kernelPointwiseApply2IZNS_6native9templates4cuda28bernoulli_tensor_cuda_kernelIN3c104HalfEfEEvRKNS_10TensorBaseESB_NS_15PhiloxCudaStateEEUliRS8_SD_SD_SD_RKfSF_SF_SF_E_S8_SE_mLi1ELi1ELi4ELi512ELi2EEEvNS0_6detail10TensorInfoIT0_T2_EENSI_IT1_SK_EESK_T_,@function
        .size           _ZN2at4cuda57_GLOBAL__N__cd6b329d_24_DistributionBernoulli_cu_7537a20d21kernelPointwiseApply2IZNS_6native9templates4cuda28bernoulli_tensor_cuda_kernelIN3c104HalfEfEEvRKNS_10TensorBaseESB_NS_15PhiloxCudaStateEEUliRS8_SD_SD_SD_RKfSF_SF_SF_E_S8_SE_mLi1ELi1ELi4ELi512ELi2EEEvNS0_6detail10TensorInfoIT0_T2_EENSI_IT1_SK_EESK_T_,(.L_x_7274 - _ZN2at4cuda57_GLOBAL__N__cd6b329d_24_DistributionBernoulli_cu_7537a20d21kernelPointwiseApply2IZNS_6native9templates4cuda28bernoulli_tensor_cuda_kernelIN3c104HalfEfEEvRKNS_10TensorBaseESB_NS_15PhiloxCudaStateEEUliRS8_SD_SD_SD_RKfSF_SF_SF_E_S8_SE_mLi1ELi1ELi4ELi512ELi2EEEvNS0_6detail10TensorInfoIT0_T2_EENSI_IT1_SK_EESK_T_)
        .other          _ZN2at4cuda57_GLOBAL__N__cd6b329d_24_DistributionBernoulli_cu_7537a20d21kernelPointwiseApply2IZNS_6native9templates4cuda28bernoulli_tensor_cuda_kernelIN3c104HalfEfEEvRKNS_10TensorBaseESB_NS_15PhiloxCudaStateEEUliRS8_SD_SD_SD_RKfSF_SF_SF_E_S8_SE_mLi1ELi1ELi4ELi512ELi2EEEvNS0_6detail10TensorInfoIT0_T2_EENSI_IT1_SK_EESK_T_,@"STO_CUDA_ENTRY STV_DEFAULT"
_ZN2at4cuda57_GLOBAL__N__cd6b329d_24_DistributionBernoulli_cu_7537a20d21kernelPointwiseApply2IZNS_6native9templates4cuda28bernoulli_tensor_cuda_kernelIN3c104HalfEfEEvRKNS_10TensorBaseESB_NS_15PhiloxCudaStateEEUliRS8_SD_SD_SD_RKfSF_SF_SF_E_S8_SE_mLi1ELi1ELi4ELi512ELi2EEEvNS0_6detail10TensorInfoIT0_T2_EENSI_IT1_SK_EESK_T_:
        /* <DEDUP_REMOVED lines=12> */
.L_x_1957:
        /* <DEDUP_REMOVED lines=189> */
.L_x_1941:
[----:B------:R-:W-:Y:S02]  /*0c90*/  IMAD.MOV.U32 R6, RZ, RZ, R7 ;  /* 0x000000ffff067224 */ /* 0x000fe400078e0007 */
[----:B------:R-:W-:Y:S02]  /*0ca0*/  IMAD.MOV.U32 R5, RZ, RZ, R8 ;  /* 0x000000ffff057224 */ /* 0x000fe400078e0008 */
[----:B------:R-:W-:-:S02]  /*0cb0*/  IMAD.MOV.U32 R3, RZ, RZ, R42 ;  /* 0x000000ffff037224 */ /* 0x000fc400078e002a */
[----:B------:R-:W-:-:S04]  /*0cc0*/  IMAD.MOV.U32 R7, RZ, RZ, R40 ;  /* 0x000000ffff077224 */ /* 0x000fc800078e0028 */
.L_x_1940:
        /* <DEDUP_REMOVED lines=17> */
.L_x_6780:
[----:B------:R-:W-:Y:S05]  /*0de0*/  BRX R4 -0xdf0                                                                                                                                                                                                                                                                                                                                                                                                                                                                                (*"BRANCH_TARGETS .L_x_6781,.L_x_6782,.L_x_6783"*) ;  /* 0xfffff21004007949 */ /* 0x000fea000383ffff */
.L_x_1944:
        /* <DEDUP_REMOVED lines=32> */
.L_x_1949:
[----:B------:R-:W-:Y:S05]  /*0ff0*/  BSYNC B6 ;  /* 0x0000000000067941 */ /* 0x000fea0003800000 */
.L_x_1948:
[----:B-----5:R-:W-:Y:S02]  /*1000*/  FSET.BF.LE.FTZ.AND R30, R30, R3, PT ;  /* 0x000000031e1e720a */ /* 0x020fe40003813000 */
[C---:B------:R-:W-:Y:S02]  /*1010*/  LEA R4, P0, R28.reuse, c[0x0][0x160], 0x1 ;  /* 0x000058001c047a11 */ /* 0x040fe400078008ff */
[----:B------:R-:W-:Y:S02]  /*1020*/  F2FP.PACK_AB R30, RZ, R30 ;  /* 0x0000001eff1e723e */ /* 0x000fe400000000ff */
[----:B------:R-:W-:-:S05]  /*1030*/  LEA.HI.X R5, R28, c[0x0][0x164], R31, 0x1, P0 ;  /* 0x000059001c057a11 */ /* 0x000fca00000f0c1f */
[----:B------:R1:W-:Y:S04]  /*1040*/  STG.E.U16 [R4.64], R30 ;  /* 0x0000001e04007986 */ /* 0x0003e8000c101524 */
.L_x_1946:
[----:B------:R-:W-:Y:S05]  /*1050*/  BSYNC B7 ;  /* 0x0000000000077941 */ /* 0x000fea0003800000 */
.L_x_1945:
        /* <DEDUP_REMOVED lines=25> */
.L_x_1951:
[----:B------:R-:W-:Y:S05]  /*11f0*/  BSYNC B6 ;  /* 0x0000000000067941 */ /* 0x000fea0003800000 */
.L_x_1950:
[----:B-----5:R-:W-:Y:S02]  /*1200*/  FSET.BF.LE.FTZ.AND R33, R33, R0, PT ;  /* 0x000000002121720a */ /* 0x020fe40003813000 */
[C---:B-1----:R-:W-:Y:S02]  /*1210*/  LEA R4, P0, R29.reuse, c[0x0][0x160], 0x1 ;  /* 0x000058001d047a11 */ /* 0x042fe400078008ff */
[----:B------:R-:W-:Y:S02]  /*1220*/  F2FP.PACK_AB R33, RZ, R33 ;  /* 0x00000021ff21723e */ /* 0x000fe400000000ff */
[----:B------:R-:W-:-:S05]  /*1230*/  LEA.HI.X R5, R29, c[0x0][0x164], R36, 0x1, P0 ;  /* 0x000059001d057a11 */ /* 0x000fca00000f0c24 */
[----:B------:R1:W-:Y:S04]  /*1240*/  STG.E.U16 [R4.64], R33 ;  /* 0x0000002104007986 */ /* 0x0003e8000c101524 */
.L_x_6782:
        /* <DEDUP_REMOVED lines=25> */
.L_x_1953:
[----:B------:R-:W-:Y:S05]  /*13e0*/  BSYNC B6 ;  /* 0x0000000000067941 */ /* 0x000fea0003800000 */
.L_x_1952:
[----:B-----5:R-:W-:Y:S02]  /*13f0*/  FSET.BF.LE.FTZ.AND R34, R34, R3, PT ;  /* 0x000000032222720a */ /* 0x020fe40003813000 */
[C---:B-1----:R-:W-:Y:S02]  /*1400*/  LEA R4, P0, R27.reuse, c[0x0][0x160], 0x1 ;  /* 0x000058001b047a11 */ /* 0x042fe400078008ff */
[----:B------:R-:W-:Y:S02]  /*1410*/  F2FP.PACK_AB R34, RZ, R34 ;  /* 0x00000022ff22723e */ /* 0x000fe400000000ff */
[----:B------:R-:W-:-:S05]  /*1420*/  LEA.HI.X R5, R27, c[0x0][0x164], R32, 0x1, P0 ;  /* 0x000059001b057a11 */ /* 0x000fca00000f0c20 */
[----:B------:R1:W-:Y:S04]  /*1430*/  STG.E.U16 [R4.64], R34 ;  /* 0x0000002204007986 */ /* 0x0003e8000c101524 */
.L_x_6781:
[----:B------:R-:W-:Y:S05]  /*1440*/  BSYNC B8 ;  /* 0x0000000000087941 */ /* 0x000fea0003800000 */
.L_x_1943:
        /* <DEDUP_REMOVED lines=36> */
.L_x_1955:
[----:B------:R-:W-:Y:S05]  /*1690*/  BSYNC B6 ;  /* 0x0000000000067941 */ /* 0x000fea0003800000 */
.L_x_1954:
[----:B------:R-:W-:Y:S01]  /*16a0*/  IMAD R3, R25, c[0x0][0x230], RZ ;  /* 0x00008c0019037a24 */ /* 0x000fe200078e02ff */
[----:B------:R-:W-:Y:S01]  /*16b0*/  ISETP.NE.AND P1, PT, R22, RZ, PT ;  /* 0x000000ff1600720c */ /* 0x000fe20003f25270 */
[----:B------:R-:W-:Y:S01]  /*16c0*/  IMAD.WIDE.U32 R4, R24, c[0x0][0x230], RZ ;  /* 0x00008c0018047a25 */ /* 0x000fe200078e00ff */
[----:B-----5:R-:W-:-:S03]  /*16d0*/  FSET.BF.LE.FTZ.AND R35, R35, R0, PT ;  /* 0x000000002323720a */ /* 0x020fc60003813000 */
[----:B------:R-:W-:Y:S01]  /*16e0*/  IMAD R7, R24, c[0x0][0x234], R3 ;  /* 0x00008d0018077a24 */ /* 0x000fe200078e0203 */
[----:B------:R-:W-:Y:S02]  /*16f0*/  SEL R3, R4, RZ, P1 ;  /* 0x000000ff04037207 */ /* 0x000fe40000800000 */
[----:B------:R-:W-:Y:S01]  /*1700*/  F2FP.PACK_AB R35, RZ, R35 ;  /* 0x00000023ff23723e */ /* 0x000fe200000000ff */
[----:B------:R-:W-:Y:S01]  /*1710*/  IMAD.IADD R5, R5, 0x1, R7 ;  /* 0x0000000105057824 */ /* 0x000fe200078e0207 */
[----:B------:R-:W-:-:S04]  /*1720*/  LEA R4, P0, R3, c[0x0][0x160], 0x1 ;  /* 0x0000580003047a11 */ /* 0x000fc800078008ff */
[----:B------:R-:W-:-:S04]  /*1730*/  SEL R0, R5, RZ, P1 ;  /* 0x000000ff05007207 */ /* 0x000fc80000800000 */
[----:B------:R-:W-:-:S05]  /*1740*/  LEA.HI.X R5, R3, c[0x0][0x164], R0, 0x1, P0 ;  /* 0x0000590003057a11 */ /* 0x000fca00000f0c00 */
[----:B------:R1:W-:Y:S01]  /*1750*/  STG.E.U16 [R4.64], R35 ;  /* 0x0000002304007986 */ /* 0x0003e2000c101524 */
[----:B------:R-:W-:Y:S05]  /*1760*/  BRA `(.L_x_1947) ;  /* 0x0000001000007947 */ /* 0x000fea0003800000 */
.L_x_6783:
[----:B------:R-:W-:Y:S02]  /*1770*/  BREAK B8 ;  /* 0x0000000000087942 */ /* 0x000fe40003800000 */
.L_x_1947:
[----:B------:R-:W-:Y:S05]  /*1780*/  BSYNC B9 ;  /* 0x0000000000097941 */ /* 0x000fea0003800000 */
.L_x_1942:
        /* <DEDUP_REMOVED lines=8> */
.L_x_1956:
[----:B------:R-:W-:Y:S05]  /*1810*/  EXIT ;  /* 0x000000000000794d */ /* 0x000fea0003800000 */
.L_x_1958:
        /* <DEDUP_REMOVED lines=14> */
.L_x_7274:


//--------------------- .text._ZN2at4cuda57_GLOBAL__N__cd6b329d_24_DistributionBernoulli_cu_7537a20d21kernelPointwiseApply2IZNS_6native9templates4cuda28bernoulli_tensor_cuda_kernelIN3c104HalfEfEEvRKNS_10TensorBaseESB_NS_15PhiloxCudaStateEEUliRS8_SD_SD_SD_RKfSF_SF_SF_E_S8_SE_jLin1ELin1ELi4ELi512ELi2EEEvNS0_6detail10TensorInfoIT0_T2_EENSI_IT1_SK_EESK_T_ --------------------------
	.section	.text._ZN2at4cuda57_GLOBAL__N__cd6b329d_24_DistributionBernoulli_cu_7537a20d21kernelPointwiseApply2IZNS_6native9templates4cuda28bernoulli_tensor_cuda_kernelIN3c104HalfEfEEvRKNS_10TensorBaseESB_NS_15PhiloxCudaStateEEUliRS8_SD_SD_SD_RKfSF_SF_SF_E_S8_SE_jLin1ELin1ELi4ELi512ELi2EEEvNS0_6detail10TensorInfoIT0_T2_EENSI_IT1_SK_EESK_T_,"ax",@progbits
	.sectioninfo	@"SHI_REGISTERS=38"
	.align	128
.text._ZN2at4cuda57_GLOBAL__N__cd6b329d_24_DistributionBernoulli_cu_7537a20d21kernelPointwiseApply2IZNS_6native9templates4cuda28bernoulli_tensor_cuda_kernelIN3c104HalfEfEEvRKNS_10TensorBaseESB_NS_15PhiloxCudaStateEEUliRS8_SD_SD_SD_RKfSF_SF_SF_E_S8_SE_jLin1ELin1ELi4ELi512ELi2EEEvNS0_6detail10TensorInfoIT0_T2_EENSI_IT1_SK_EESK_T_:
        .type           _ZN2at4cuda57_GLOBAL__N__cd6b329d_24_DistributionBernoulli_cu_7537a20d21kernelPointwiseApply2IZNS_6native9templates4cuda28bernoulli_tensor_cuda_kernelIN3c104HalfEfEEvRKNS_10TensorBaseESB_NS_15PhiloxCudaStateEEUliRS8_SD_SD_SD_RKfSF_SF_SF_E_S8_SE_jLin1ELin1ELi4ELi512ELi2EEEvNS0_6detail10TensorInfoIT0_T2_EENSI_IT1_SK_EESK_T_,@function
        .size           _ZN2at4cuda57_GLOBAL__N__cd6b329d_24_DistributionBernoulli_cu_7537a20d21kernelPointwiseApply2IZNS_6native9templates4cuda28bernoulli_tensor_cuda_kernelIN3c104HalfEfEEvRKNS_10TensorBaseESB_NS_15PhiloxCudaStateEEUliRS8_SD_SD_SD_RKfSF_SF_SF_E_S8_SE_jLin1ELin1ELi4ELi512ELi2EEEvNS0_6detail10TensorInfoIT0_T2_EENSI_IT1_SK_EESK_T_,(.L_x_7275 - _ZN2at4cuda57_GLOBAL__N__cd6b329d_24_DistributionBernoulli_cu_7537a20d21kernelPointwiseApply2IZNS_6native9templates4cuda28bernoulli_tensor_cuda_kernelIN3c104HalfEfEEvRKNS_10TensorBaseESB_NS_15PhiloxCudaStateEEUliRS8_SD_SD_SD_RKfSF_SF_SF_E_S8_SE_jLin1ELin1ELi4ELi512ELi2EEEvNS0_6detail10TensorInfoIT0_T2_EENSI_IT1_SK_EESK_T_)
        .other          _ZN2at4cuda57_GLOBAL__N__cd6b329d_24_DistributionBernoulli_cu_7537a20d21kernelPointwiseApply2IZNS_6native9templates4cuda28bernoulli_tensor_cuda_kernelIN3c104HalfEfEEvRKNS_10TensorBaseESB_NS_15PhiloxCudaStateEEUliRS8_SD_SD_SD_RKfSF_SF_SF_E_S8_SE_jLin1ELin1ELi4ELi512ELi2EEEvNS0_6detail10TensorInfoIT0_T2_EENSI_IT1_SK_EESK_T_,@"STO_CUDA_ENTRY STV_DEFAULT"
_ZN2at4cuda57_GLOBAL__N__cd6b329d_24_DistributionBernoulli_cu_7537a20d21kernelPointwiseApply2IZNS_6native9templates4cuda28bernoulli_tensor_cuda_kernelIN3c104HalfEfEEvRKNS_10TensorBaseESB_NS_15PhiloxCudaStateEEUliRS8_SD_SD_SD_RKfSF_SF_SF_E_S8_SE_jLin1ELin1ELi4ELi512ELi2EEEvNS0_6detail10TensorInfoIT0_T2_EENSI_IT1_SK_EESK_T_:
        /* <DEDUP_REMOVED lines=9> */
.L_x_2008:
        /* <DEDUP_REMOVED lines=28> */
.L_x_1963:
        /* <DEDUP_REMOVED lines=100> */
.L_x_1962:
        /* <DEDUP_REMOVED lines=78> */
.L_x_1961:
        /* <DEDUP_REMOVED lines=21> */
.L_x_1966:
        /* <DEDUP_REMOVED lines=101> */
.L_x_1965:
        /* <DEDUP_REMOVED lines=79> */
.L_x_1964:
[----:B------:R-:W-:-:S03]  /*1a00*/  IMAD R24, R5, c[0x0][0x2a4], R24 ;  /* 0x0000a90005187a24 */ /* 0x000fc600078e0218 */
.L_x_1960:
[----:B------:R-:W-:Y:S05]  /*1a10*/  BSYNC B0 ;  /* 0x0000000000007941 */ /* 0x000fea0003800000 */
.L_x_1959:
        /* <DEDUP_REMOVED lines=28> */
.L_x_1971:
        /* <DEDUP_REMOVED lines=100> */
.L_x_1970:
        /* <DEDUP_REMOVED lines=78> */
.L_x_1969:
        /* <DEDUP_REMOVED lines=18> */
.L_x_1974:
        /* <DEDUP_REMOVED lines=101> */
.L_x_1973:
        /* <DEDUP_REMOVED lines=79> */
.L_x_1972:
[----:B------:R-:W-:-:S03]  /*3360*/  IMAD R22, R22, c[0x0][0x2a4], R5 ;  /* 0x0000a90016167a24 */ /* 0x000fc600078e0205 */
.L_x_1968:
[----:B------:R-:W-:Y:S05]  /*3370*/  BSYNC B0 ;  /* 0x0000000000007941 */ /* 0x000fea0003800000 */
.L_x_1967:
        /* <DEDUP_REMOVED lines=28> */
.L_x_1979:
        /* <DEDUP_REMOVED lines=100> */
.L_x_1978:
        /* <DEDUP_REMOVED lines=78> */
.L_x_1977:
        /* <DEDUP_REMOVED lines=18> */
.L_x_1982:
        /* <DEDUP_REMOVED lines=101> */
.L_x_1981:
        /* <DEDUP_REMOVED lines=79> */
.L_x_1980:
[----:B------:R-:W-:-:S03]  /*4cc0*/  IMAD R16, R5, c[0x0][0x2a4], R16 ;  /* 0x0000a90005107a24 */ /* 0x000fc600078e0210 */
.L_x_1976:
[----:B------:R-:W-:Y:S05]  /*4cd0*/  BSYNC B0 ;  /* 0x0000000000007941 */ /* 0x000fea0003800000 */
.L_x_1975:
        /* <DEDUP_REMOVED lines=27> */
.L_x_1987:
        /* <DEDUP_REMOVED lines=100> */
.L_x_1986:
        /* <DEDUP_REMOVED lines=78> */
.L_x_1985:
        /* <DEDUP_REMOVED lines=18> */
.L_x_1990:
        /* <DEDUP_REMOVED lines=101> */
.L_x_1989:
        /* <DEDUP_REMOVED lines=79> */
.L_x_1988:
[----:B------:R-:W-:-:S03]  /*6610*/  IMAD R18, R18, c[0x0][0x2a4], R5 ;  /* 0x0000a90012127a24 */ /* 0x000fc600078e0205 */
.L_x_1984:
[----:B------:R-:W-:Y:S05]  /*6620*/  BSYNC B0 ;  /* 0x0000000000007941 */ /* 0x000fea0003800000 */
.L_x_1983:
        /* <DEDUP_REMOVED lines=142> */
.L_x_1992:
[----:B------:R-:W-:Y:S01]  /*6f10*/  IMAD.MOV.U32 R14, RZ, RZ, R12 ;  /* 0x000000ffff0e7224 */ /* 0x000fe200078e000c */
[----:B------:R-:W-:Y:S01]  /*6f20*/  MOV R10, R9 ;  /* 0x00000009000a7202 */ /* 0x000fe20000000f00 */
[----:B------:R-:W-:Y:S02]  /*6f30*/  IMAD.MOV.U32 R11, RZ, RZ, R6 ;  /* 0x000000ffff0b7224 */ /* 0x000fe400078e0006 */
[----:B------:R-:W-:-:S03]  /*6f40*/  IMAD.MOV.U32 R12, RZ, RZ, R2 ;  /* 0x000000ffff0c7224 */ /* 0x000fc600078e0002 */
.L_x_1991:
        /* <DEDUP_REMOVED lines=18> */
.L_x_6784:
[----:B------:R-:W-:Y:S05]  /*7070*/  BRX R2 -0x7080                                                                                                                                                                                                                                                                                                                                                                                                                                                                               (*"BRANCH_TARGETS .L_x_6785,.L_x_6786,.L_x_6787"*) ;  /* 0xffff8f8002007949 */ /* 0x000fea000383ffff */
.L_x_1995:
        /* <DEDUP_REMOVED lines=32> */
.L_x_2000:
[----:B------:R-:W-:Y:S05]  /*7280*/  BSYNC B6 ;  /* 0x0000000000067941 */ /* 0x000fea0003800000 */
.L_x_1999:
[----:B-----5:R-:W-:Y:S02]  /*7290*/  FSET.BF.LE.FTZ.AND R35, R35, R0, PT ;  /* 0x000000002323720a */ /* 0x020fe40003813000 */
[C---:B------:R-:W-:Y:S02]  /*72a0*/  LEA R2, P0, R30.reuse, c[0x0][0x160], 0x1 ;  /* 0x000058001e027a11 */ /* 0x040fe400078008ff */
[----:B------:R-:W-:Y:S02]  /*72b0*/  F2FP.PACK_AB R35, RZ, R35 ;  /* 0x00000023ff23723e */ /* 0x000fe400000000ff */
[----:B------:R-:W-:-:S05]  /*72c0*/  LEA.HI.X R3, R30, c[0x0][0x164], RZ, 0x1, P0 ;  /* 0x000059001e037a11 */ /* 0x000fca00000f0cff */
[----:B------:R1:W-:Y:S04]  /*72d0*/  STG.E.U16 [R2.64], R35 ;  /* 0x0000002302007986 */ /* 0x0003e8000c101524 */
.L_x_1997:
[----:B------:R-:W-:Y:S05]  /*72e0*/  BSYNC B7 ;  /* 0x0000000000077941 */ /* 0x000fea0003800000 */
.L_x_1996:
        /* <DEDUP_REMOVED lines=25> */
.L_x_2002:
[----:B------:R-:W-:Y:S05]  /*7480*/  BSYNC B6 ;  /* 0x0000000000067941 */ /* 0x000fea0003800000 */
.L_x_2001:
[----:B-----5:R-:W-:Y:S02]  /*7490*/  FSET.BF.LE.FTZ.AND R34, R34, R3, PT ;  /* 0x000000032222720a */ /* 0x020fe40003813000 */
[C---:B------:R-:W-:Y:S02]  /*74a0*/  LEA R2, P0, R31.reuse, c[0x0][0x160], 0x1 ;  /* 0x000058001f027a11 */ /* 0x040fe400078008ff */
[----:B------:R-:W-:Y:S02]  /*74b0*/  F2FP.PACK_AB R34, RZ, R34 ;  /* 0x00000022ff22723e */ /* 0x000fe400000000ff */
[----:B------:R-:W-:-:S05]  /*74c0*/  LEA.HI.X R3, R31, c[0x0][0x164], RZ, 0x1, P0 ;  /* 0x000059001f037a11 */ /* 0x000fca00000f0cff */
[----:B------:R1:W-:Y:S04]  /*74d0*/  STG.E.U16 [R2.64], R34 ;  /* 0x0000002202007986 */ /* 0x0003e8000c101524 */
.L_x_6786:
        /* <DEDUP_REMOVED lines=25> */
.L_x_2004:
[----:B------:R-:W-:Y:S05]  /*7670*/  BSYNC B6 ;  /* 0x0000000000067941 */ /* 0x000fea0003800000 */
.L_x_2003:
[----:B-----5:R-:W-:Y:S02]  /*7680*/  FSET.BF.LE.FTZ.AND R33, R33, R0, PT ;  /* 0x000000002121720a */ /* 0x020fe40003813000 */
[C---:B-1----:R-:W-:Y:S02]  /*7690*/  LEA R2, P0, R28.reuse, c[0x0][0x160], 0x1 ;  /* 0x000058001c027a11 */ /* 0x042fe400078008ff */
[----:B------:R-:W-:Y:S02]  /*76a0*/  F2FP.PACK_AB R33, RZ, R33 ;  /* 0x00000021ff21723e */ /* 0x000fe400000000ff */
[----:B------:R-:W-:-:S05]  /*76b0*/  LEA.HI.X R3, R28, c[0x0][0x164], RZ, 0x1, P0 ;  /* 0x000059001c037a11 */ /* 0x000fca00000f0cff */
[----:B------:R1:W-:Y:S04]  /*76c0*/  STG.E.U16 [R2.64], R33 ;  /* 0x0000002102007986 */ /* 0x0003e8000c101524 */
.L_x_6785:
[----:B------:R-:W-:Y:S05]  /*76d0*/  BSYNC B8 ;  /* 0x0000000000087941 */ /* 0x000fea0003800000 */
.L_x_1994:
        /* <DEDUP_REMOVED lines=25> */
.L_x_2006:
[----:B------:R-:W-:Y:S05]  /*7870*/  BSYNC B6 ;  /* 0x0000000000067941 */ /* 0x000fea0003800000 */
.L_x_2005:
[----:B-----5:R-:W-:Y:S02]  /*7880*/  FSET.BF.LE.FTZ.AND R32, R32, R3, PT ;  /* 0x000000032020720a */ /* 0x020fe40003813000 */
[C---:B------:R-:W-:Y:S02]  /*7890*/  LEA R2, P0, R29.reuse, c[0x0][0x160], 0x1 ;  /* 0x000058001d027a11 */ /* 0x040fe400078008ff */
[----:B------:R-:W-:Y:S02]  /*78a0*/  F2FP.PACK_AB R32, RZ, R32 ;  /* 0x00000020ff20723e */ /* 0x000fe400000000ff */
[----:B------:R-:W-:-:S05]  /*78b0*/  LEA.HI.X R3, R29, c[0x0][0x164], RZ, 0x1, P0 ;  /* 0x000059001d037a11 */ /* 0x000fca00000f0cff */
[----:B------:R1:W-:Y:S01]  /*78c0*/  STG.E.U16 [R2.64], R32 ;  /* 0x0000002002007986 */ /* 0x0003e2000c101524 */
[----:B------:R-:W-:Y:S05]  /*78d0*/  BRA `(.L_x_1998) ;  /* 0x0000001000007947 */ /* 0x000fea0003800000 */
.L_x_6787:
[----:B------:R-:W-:Y:S02]  /*78e0*/  BREAK B8 ;  /* 0x0000000000087942 */ /* 0x000fe40003800000 */
.L_x_1998:
[----:B------:R-:W-:Y:S05]  /*78f0*/  BSYNC B9 ;  /* 0x0000000000097941 */ /* 0x000fea0003800000 */
.L_x_1993:
[----:B------:R-:W-:-:S04]  /*7900*/  IMAD.MOV.U32 R0, RZ, RZ, c[0x0][0x0] ;  /* 0x00000000ff007624 */ /* 0x000fc800078e00ff */
[----:B------:R-:W-:-:S04]  /*7910*/  IMAD.SHL.U32 R0, R0, 0x4, RZ ;  /* 0x0000000400007824 */ /* 0x000fc800078e00ff */
[----:B------:R-:W-:-:S05]  /*7920*/  IMAD R27, R0, c[0x0][0xc], R27 ;  /* 0x00000300001b7a24 */ /* 0x000fca00078e021b */
[----:B------:R-:W-:-:S13]  /*7930*/  ISETP.GE.U32.AND P0, PT, R27, c[0x0][0x310], PT ;  /* 0x0000c4001b007a0c */ /* 0x000fda0003f06070 */
[----:B------:R-:W-:Y:S01]  /*7940*/  @P0 CALL.REL.NOINC `(.L_x_2007) ;  /* 0x0000001000000944 */ /* 0x000fe20003c00000 */
[----:B------:R-:W-:Y:S05]  /*7950*/  BRA `(.L_x_2008) ;  /* 0xffff873000007947 */ /* 0x000fea000383ffff */
.L_x_2007:
[----:B------:R-:W-:Y:S05]  /*7960*/  EXIT ;  /* 0x000000000000794d */ /* 0x000fea0003800000 */
.L_x_2009:
        /* <DEDUP_REMOVED lines=9> */
.L_x_7275:


//--------------------- .text._ZN2at4cuda57_GLOBAL__N__cd6b329d_24_DistributionBernoulli_cu_7537a20d21kernelPointwiseApply2IZNS_6native9templates4cuda28bernoulli_tensor_cuda_kernelIN3c104HalfEfEEvRKNS_10TensorBaseESB_NS_15PhiloxCudaStateEEUliRS8_SD_SD_SD_RKfSF_SF_SF_E_S8_SE_jLin1ELi2ELi4ELi512ELi2EEEvNS0_6detail10TensorInfoIT0_T2_EENSI_IT1_SK_EESK_T_ --------------------------
	.section	.text._ZN2at4cuda57_GLOBAL__N__cd6b329d_24_DistributionBernoulli_cu_7537a20d21kernelPointwiseApply2IZNS_6native9templates4cuda28bernoulli_tensor_cuda_kernelIN3c104HalfEfEEvRKNS_10TensorBaseESB_NS_15PhiloxCudaStateEEUliRS8_SD_SD_SD_RKfSF_SF_SF_E_S8_SE_jLin1ELi2ELi4ELi512ELi2EEEvNS0_6detail10TensorInfoIT0_T2_EENSI_IT1_SK_EESK_T_,"ax",@progbits
	.sectioninfo	@"SHI_REGISTERS=38"
	.align	128
.text._ZN2at4cuda57_GLOBAL__N__cd6b329d_24_DistributionBernoulli_cu_7537a20d21kernelPointwiseApply2IZNS_6native9templates4cuda28bernoulli_tensor_cuda_kernelIN3c104HalfEfEEvRKNS_10TensorBaseESB_NS_15PhiloxCudaStateEEUliRS8_SD_SD_SD_RKfSF_SF_SF_E_S8_SE_jLin1ELi2ELi4ELi512ELi2EEEvNS0_6detail10TensorInfoIT0_T2_EENSI_IT1_SK_EESK_T_:
        .type           _ZN2at4cuda57_GLOBAL__N__cd6b329d_24_DistributionBernoulli_cu_7537a20d21kernelPointwiseApply2IZNS_6native9templates4cuda28bernoulli_tensor_cuda_kernelIN3c104HalfEfEEvRKNS_10TensorBaseESB_NS_15PhiloxCudaStateEEUliRS8_SD_SD_SD_RKfSF_SF_SF_E_S8_SE_jLin1ELi2ELi4ELi512ELi2EEEvNS0_6detail10TensorInfoIT0_T2_EENSI_IT1_SK_EESK_T_,@function
        .size           _ZN2at4cuda57_GLOBAL__N__cd6b329d_24_DistributionBernoulli_cu_7537a20d21kernelPointwiseApply2IZNS_6native9templates4cuda28bernoulli_tensor_cuda_kernelIN3c104HalfEfEEvRKNS_10TensorBaseESB_NS_15PhiloxCudaStateEEUliRS8_SD_SD_SD_RKfSF_SF_SF_E_S8_SE_jLin1ELi2ELi4ELi512ELi2EEEvNS0_6detail10TensorInfoIT0_T2_EENSI_IT1_SK_EESK_T_,(.L_x_7276 - _ZN2at4cuda57_GLOBAL__N__cd6b329d_24_DistributionBernoulli_cu_7537a20d21kernelPointwiseApply2IZNS_6native9templates4cuda28bernoulli_tensor_cuda_kernelIN3c104HalfEfEEvRKNS_10TensorBaseESB_NS_15PhiloxCudaStateEEUliRS8_SD_SD_SD_RKfSF_SF_SF_E_S8_SE_jLin1ELi2ELi4ELi512ELi2EEEvNS0_6detail10TensorInfoIT0_T2_EENSI_IT1_SK_EESK_T_)
        .other          _ZN2at4cuda57_GLOBAL__N__cd6b329d_24_DistributionBernoulli_cu_7537a20d21kernelPointwiseApply2IZNS_6native9templates4cuda28bernoulli_tensor_cuda_kernelIN3c104HalfEfEEvRKNS_10TensorBaseESB_NS_15PhiloxCudaStateEEUliRS8_SD_SD_SD_RKfSF_SF_SF_E_S8_SE_jLin1ELi2ELi4ELi512ELi2EEEvNS0_6detail10TensorInfoIT0_T2_EENSI_IT1_SK_EESK_T_,@"STO_CUDA_ENTRY STV_DEFAULT"
_ZN2at4cuda57_GLOBAL__N__cd6b329d_24_DistributionBernoulli_cu_7537a20d21kernelPointwiseApply2IZNS_6native9templates4cuda28bernoulli_tensor_cuda_kernelIN3c104HalfEfEEvRKNS_10TensorBaseESB_NS_15PhiloxCudaStateEEUliRS8_SD_SD_SD_RKfSF_SF_SF_E_S8_SE_jLin1ELi2ELi4ELi512ELi2EEEvNS0_6detail10TensorInfoIT0_T2_EENSI_IT1_SK_EESK_T_:
        /* <DEDUP_REMOVED lines=9> */
.L_x_2047:
        /* <DEDUP_REMOVED lines=27> */
.L_x_2014:
        /* <DEDUP_REMOVED lines=100> */
.L_x_2013:
        /* <DEDUP_REMOVED lines=79> */
.L_x_2012:
        /* <DEDUP_REMOVED lines=23> */
.L_x_2011:
[----:B------:R-:W-:Y:S05]  /*0ee0*/  BSYNC B0 ;  /* 0x0000000000007941 */ /* 0x000fea0003800000 */
.L_x_2010:
        /* <DEDUP_REMOVED lines=27> */
.L_x_2019:
        /* <DEDUP_REMOVED lines=100> */
.L_x_2018:
        /* <DEDUP_REMOVED lines=78> */
.L_x_2017:
        /* <DEDUP_REMOVED lines=23> */
.L_x_2016:
[----:B------:R-:W-:Y:S05]  /*1d30*/  BSYNC B0 ;  /* 0x0000000000007941 */ /* 0x000fea0003800000 */
.L_x_2015:
        /* <DEDUP_REMOVED lines=27> */
.L_x_2024:
        /* <DEDUP_REMOVED lines=100> */
.L_x_2023:
        /* <DEDUP_REMOVED lines=78> */
.L_x_2022:
        /* <DEDUP_REMOVED lines=23> */
.L_x_2021:
[----:B------:R-:W-:Y:S05]  /*2b80*/  BSYNC B0 ;  /* 0x0000000000007941 */ /* 0x000fea0003800000 */
.L_x_2020:
        /* <DEDUP_REMOVED lines=26> */
.L_x_2029:
        /* <DEDUP_REMOVED lines=100> */
.L_x_2028:
        /* <DEDUP_REMOVED lines=78> */
.L_x_2027:
        /* <DEDUP_REMOVED lines=23> */
.L_x_2026:
[----:B------:R-:W-:Y:S05]  /*39c0*/  BSYNC B0 ;  /* 0x0000000000007941 */ /* 0x000fea0003800000 */
.L_x_2025:
        /* <DEDUP_REMOVED lines=142> */
.L_x_2031:
[----:B------:R-:W-:Y:S01]  /*42b0*/  IMAD.MOV.U32 R14, RZ, RZ, R12 ;  /* 0x000000ffff0e7224 */ /* 0x000fe200078e000c */
[----:B------:R-:W-:Y:S01]  /*42c0*/  MOV R11, R6 ;  /* 0x00000006000b7202 */ /* 0x000fe20000000f00 */
[----:B------:R-:W-:Y:S02]  /*42d0*/  IMAD.MOV.U32 R10, RZ, RZ, R9 ;  /* 0x000000ffff0a7224 */ /* 0x000fe400078e0009 */
[----:B------:R-:W-:-:S04]  /*42e0*/  IMAD.MOV.U32 R12, RZ, RZ, R2 ;  /* 0x000000ffff0c7224 */ /* 0x000fc800078e0002 */
.L_x_2030:
        /* <DEDUP_REMOVED lines=18> */
.L_x_6788:
[----:B------:R-:W-:Y:S05]  /*4410*/  BRX R2 -0x4420                                                                                                                                                                                                                                                                                                                                                                                                                                                                               (*"BRANCH_TARGETS .L_x_6789,.L_x_6790,.L_x_6791"*) ;  /* 0xffffbbe002007949 */ /* 0x000fea000383ffff */
.L_x_2034:
        /* <DEDUP_REMOVED lines=32> */
.L_x_2039:
[----:B------:R-:W-:Y:S05]  /*4620*/  BSYNC B6 ;  /* 0x0000000000067941 */ /* 0x000fea0003800000 */
.L_x_2038:
[----:B-----5:R-:W-:Y:S02]  /*4630*/  FSET.BF.LE.FTZ.AND R35, R35, R0, PT ;  /* 0x000000002323720a */ /* 0x020fe40003813000 */
[C---:B------:R-:W-:Y:S02]  /*4640*/  LEA R2, P0, R30.reuse, c[0x0][0x160], 0x1 ;  /* 0x000058001e027a11 */ /* 0x040fe400078008ff */
[----:B------:R-:W-:Y:S02]  /*4650*/  F2FP.PACK_AB R35, RZ, R35 ;  /* 0x00000023ff23723e */ /* 0x000fe400000000ff */
[----:B------:R-:W-:-:S05]  /*4660*/  LEA.HI.X R3, R30, c[0x0][0x164], RZ, 0x1, P0 ;  /* 0x000059001e037a11 */ /* 0x000fca00000f0cff */
[----:B------:R1:W-:Y:S04]  /*4670*/  STG.E.U16 [R2.64], R35 ;  /* 0x0000002302007986 */ /* 0x0003e8000c101524 */
.L_x_2036:
[----:B------:R-:W-:Y:S05]  /*4680*/  BSYNC B7 ;  /* 0x0000000000077941 */ /* 0x000fea0003800000 */
.L_x_2035:
        /* <DEDUP_REMOVED lines=25> */
.L_x_2041:
[----:B------:R-:W-:Y:S05]  /*4820*/  BSYNC B6 ;  /* 0x0000000000067941 */ /* 0x000fea0003800000 */
.L_x_2040:
[----:B-----5:R-:W-:Y:S02]  /*4830*/  FSET.BF.LE.FTZ.AND R34, R34, R3, PT ;  /* 0x000000032222720a */ /* 0x020fe40003813000 */
[C---:B------:R-:W-:Y:S02]  /*4840*/  LEA R2, P0, R31.reuse, c[0x0][0x160], 0x1 ;  /* 0x000058001f027a11 */ /* 0x040fe400078008ff */
[----:B------:R-:W-:Y:S02]  /*4850*/  F2FP.PACK_AB R34, RZ, R34 ;  /* 0x00000022ff22723e */ /* 0x000fe400000000ff */
[----:B------:R-:W-:-:S05]  /*4860*/  LEA.HI.X R3, R31, c[0x0][0x164], RZ, 0x1, P0 ;  /* 0x000059001f037a11 */ /* 0x000fca00000f0cff */
[----:B------:R1:W-:Y:S04]  /*4870*/  STG.E.U16 [R2.64], R34 ;  /* 0x0000002202007986 */ /* 0x0003e8000c101524 */
.L_x_6790:
        /* <DEDUP_REMOVED lines=25> */
.L_x_2043:
[----:B------:R-:W-:Y:S05]  /*4a10*/  BSYNC B6 ;  /* 0x0000000000067941 */ /* 0x000fea0003800000 */
.L_x_2042:
[----:B-----5:R-:W-:Y:S02]  /*4a20*/  FSET.BF.LE.FTZ.AND R33, R33, R0, PT ;  /* 0x000000002121720a */ /* 0x020fe40003813000 */
[C---:B-1----:R-:W-:Y:S02]  /*4a30*/  LEA R2, P0, R28.reuse, c[0x0][0x160], 0x1 ;  /* 0x000058001c027a11 */ /* 0x042fe400078008ff */
[----:B------:R-:W-:Y:S02]  /*4a40*/  F2FP.PACK_AB R33, RZ, R33 ;  /* 0x00000021ff21723e */ /* 0x000fe400000000ff */
[----:B------:R-:W-:-:S05]  /*4a50*/  LEA.HI.X R3, R28, c[0x0][0x164], RZ, 0x1, P0 ;  /* 0x000059001c037a11 */ /* 0x000fca00000f0cff */
[----:B------:R1:W-:Y:S04]  /*4a60*/  STG.E.U16 [R2.64], R33 ;  /* 0x0000002102007986 */ /* 0x0003e8000c101524 */
.L_x_6789:
[----:B------:R-:W-:Y:S05]  /*4a70*/  BSYNC B8 ;  /* 0x0000000000087941 */ /* 0x000fea0003800000 */
.L_x_2033:
        /* <DEDUP_REMOVED lines=25> */
.L_x_2045:
[----:B------:R-:W-:Y:S05]  /*4c10*/  BSYNC B6 ;  /* 0x0000000000067941 */ /* 0x000fea0003800000 */
.L_x_2044:
[----:B-----5:R-:W-:Y:S02]  /*4c20*/  FSET.BF.LE.FTZ.AND R32, R32, R3, PT ;  /* 0x000000032020720a */ /* 0x020fe40003813000 */
[C---:B------:R-:W-:Y:S02]  /*4c30*/  LEA R2, P0, R29.reuse, c[0x0][0x160], 0x1 ;  /* 0x000058001d027a11 */ /* 0x040fe400078008ff */
[----:B------:R-:W-:Y:S02]  /*4c40*/  F2FP.PACK_AB R32, RZ, R32 ;  /* 0x00000020ff20723e */ /* 0x000fe400000000ff */
[----:B------:R-:W-:-:S05]  /*4c50*/  LEA.HI.X R3, R29, c[0x0][0x164], RZ, 0x1, P0 ;  /* 0x000059001d037a11 */ /* 0x000fca00000f0cff */
[----:B------:R1:W-:Y:S01]  /*4c60*/  STG.E.U16 [R2.64], R32 ;  /* 0x0000002002007986 */ /* 0x0003e2000c101524 */
[----:B------:R-:W-:Y:S05]  /*4c70*/  BRA `(.L_x_2037) ;  /* 0x0000001000007947 */ /* 0x000fea0003800000 */
.L_x_6791:
[----:B------:R-:W-:Y:S02]  /*4c80*/  BREAK B8 ;  /* 0x0000000000087942 */ /* 0x000fe40003800000 */
.L_x_2037:
[----:B------:R-:W-:Y:S05]  /*4c90*/  BSYNC B9 ;  /* 0x0000000000097941 */ /* 0x000fea0003800000 */
.L_x_2032:
[----:B------:R-:W-:-:S04]  /*4ca0*/  IMAD.MOV.U32 R0, RZ, RZ, c[0x0][0x0] ;  /* 0x00000000ff007624 */ /* 0x000fc800078e00ff */
[----:B------:R-:W-:-:S04]  /*4cb0*/  IMAD.SHL.U32 R0, R0, 0x4, RZ ;  /* 0x0000000400007824 */ /* 0x000fc800078e00ff */
[----:B------:R-:W-:-:S05]  /*4cc0*/  IMAD R27, R0, c[0x0][0xc], R27 ;  /* 0x00000300001b7a24 */ /* 0x000fca00078e021b */
[----:B------:R-:W-:-:S13]  /*4cd0*/  ISETP.GE.U32.AND P0, PT, R27, c[0x0][0x310], PT ;  /* 0x0000c4001b007a0c */ /* 0x000fda0003f06070 */
[----:B------:R-:W-:Y:S01]  /*4ce0*/  @P0 CALL.REL.NOINC `(.L_x_2046) ;  /* 0x0000001000000944 */ /* 0x000fe20003c00000 */
[----:B------:R-:W-:Y:S05]  /*4cf0*/  BRA `(.L_x_2047) ;  /* 0xffffb39000007947 */ /* 0x000fea000383ffff */
.L_x_2046:
[----:B------:R-:W-:Y:S05]  /*4d00*/  EXIT ;  /* 0x000000000000794d */ /* 0x000fea0003800000 */
.L_x_2048:
        /* <DEDUP_REMOVED lines=15> */
.L_x_7276:


//--------------------- .text._ZN2at4cuda57_GLOBAL__N__cd6b329d_24_DistributionBernoulli_cu_7537a20d21kernelPointwiseApply2IZNS_6native9templates4cuda28bernoulli_tensor_cuda_kernelIN3c104HalfEfEEvRKNS_10TensorBaseESB_NS_15PhiloxCudaStateEEUliRS8_SD_SD_SD_RKfSF_SF_SF_E_S8_SE_jLin1ELi1ELi4ELi512ELi2EEEvNS0_6detail10TensorInfoIT0_T2_EENSI_IT1_SK_EESK_T_ --------------------------
	.section	.text._ZN2at4cuda57_GLOBAL__N__cd6b329d_24_DistributionBernoulli_cu_7537a20d21kernelPointwiseApply2IZNS_6native9templates4cuda28bernoulli_tensor_cuda_kernelIN3c104HalfEfEEvRKNS_10TensorBaseESB_NS_15PhiloxCudaStateEEUliRS8_SD_SD_SD_RKfSF_SF_SF_E_S8_SE_jLin1ELi1ELi4ELi512ELi2EEEvNS0_6detail10TensorInfoIT0_T2_EENSI_IT1_SK_EESK_T_,"ax",@progbits
	.sectioninfo	@"SHI_REGISTERS=40"
	.align	128
.text._ZN2at4cuda57_GLOBAL__N__cd6b329d_24_DistributionBernoulli_cu_7537a20d21kernelPointwiseApply2IZNS_6native9templates4cuda28bernoulli_tensor_cuda_kernelIN3c104HalfEfEEvRKNS_10TensorBaseESB_NS_15PhiloxCudaStateEEUliRS8_SD_SD_SD_RKfSF_SF_SF_E_S8_SE_jLin1ELi1ELi4ELi512ELi2EEEvNS0_6detail10TensorInfoIT0_T2_EENSI_IT1_SK_EESK_T_:
        .type           _ZN2at4cuda57_GLOBAL__N__cd6b329d_24_DistributionBernoulli_cu_7537a20d21kernelPointwiseApply2IZNS_6native9templates4cuda28bernoulli_tensor_cuda_kernelIN3c104HalfEfEEvRKNS_10TensorBaseESB_NS_15PhiloxCudaStateEEUliRS8_SD_SD_SD_RKfSF_SF_SF_E_S8_SE_jLin1ELi1ELi4ELi512ELi2EEEvNS0_6detail10TensorInfoIT0_T2_EENSI_IT1_SK_EESK_T_,@function
        .size           _ZN2at4cuda57_GLOBAL__N__cd6b329d_24_DistributionBernoulli_cu_7537a20d21kernelPointwiseApply2IZNS_6native9templates4cuda28bernoulli_tensor_cuda_kernelIN3c104HalfEfEEvRKNS_10TensorBaseESB_NS_15PhiloxCudaStateEEUliRS8_SD_SD_SD_RKfSF_SF_SF_E_S8_SE_jLin1ELi1ELi4ELi512ELi2EEEvNS0_6detail10TensorInfoIT0_T2_EENSI_IT1_SK_EESK_T_,(.L_x_7277 - _ZN2at4cuda57_GLOBAL__N__cd6b329d_24_DistributionBernoulli_cu_7537a20d21kernelPointwiseApply2IZNS_6native9templates4cuda28bernoulli_tensor_cuda_kernelIN3c104HalfEfEEvRKNS_10TensorBaseESB_NS_15PhiloxCudaStateEEUliRS8_SD_SD_SD_RKfSF_SF_SF_E_S8_SE_jLin1ELi1ELi4ELi512ELi2EEEvNS0_6detail10TensorInfoIT0_T2_EENSI_IT1_SK_EESK_T_)
        .other          _ZN2at4cuda57_GLOBAL__N__cd6b329d_24_DistributionBernoulli_cu_7537a20d21kernelPointwiseApply2IZNS_6native9templates4cuda28bernoulli_tensor_cuda_kernelIN3c104HalfEfEEvRKNS_10TensorBaseESB_NS_15PhiloxCudaStateEEUliRS8_SD_SD_SD_RKfSF_SF_SF_E_S8_SE_jLin1ELi1ELi4ELi512ELi2EEEvNS0_6detail10TensorInfoIT0_T2_EENSI_IT1_SK_EESK_T_,@"STO_CUDA_ENTRY STV_DEFAULT"
_ZN2at4cuda57_GLOBAL__N__cd6b329d_24_DistributionBernoulli_cu_7537a20d21kernelPointwiseApply2IZNS_6native9templates4cuda28bernoulli_tensor_cuda_kernelIN3c104HalfEfEEvRKNS_10TensorBaseESB_NS_15PhiloxCudaStateEEUliRS8_SD_SD_SD_RKfSF_SF_SF_E_S8_SE_jLin1ELi1ELi4ELi512ELi2EEEvNS0_6detail10TensorInfoIT0_T2_EENSI_IT1_SK_EESK_T_:
        /* <DEDUP_REMOVED lines=9> */
.L_x_2086:
        /* <DEDUP_REMOVED lines=26> */
.L_x_2053:
        /* <DEDUP_REMOVED lines=100> */
.L_x_2052:
        /* <DEDUP_REMOVED lines=78> */
.L_x_2051:
[----:B------:R-:W-:-:S03]  /*0d50*/  IMAD R29, R2, c[0x0][0x1cc], R29 ;  /* 0x00007300021d7a24 */ /* 0x000fc600078e021d */
.L_x_2050:
[----:B------:R-:W-:Y:S05]  /*0d60*/  BSYNC B0 ;  /* 0x0000000000007941 */ /* 0x000fea0003800000 */
.L_x_2049:
        /* <DEDUP_REMOVED lines=29> */
.L_x_2058:
        /* <DEDUP_REMOVED lines=100> */
.L_x_2057:
        /* <DEDUP_REMOVED lines=78> */
.L_x_2056:
[----:B------:R-:W-:-:S03]  /*1a60*/  IMAD R28, R5, c[0x0][0x1cc], R28 ;  /* 0x00007300051c7a24 */ /* 0x000fc600078e021c */
.L_x_2055:
[----:B------:R-:W-:Y:S05]  /*1a70*/  BSYNC B0 ;  /* 0x0000000000007941 */ /* 0x000fea0003800000 */
.L_x_2054:
        /* <DEDUP_REMOVED lines=29> */
.L_x_2063:
        /* <DEDUP_REMOVED lines=100> */
.L_x_2062:
        /* <DEDUP_REMOVED lines=78> */
.L_x_2061:
[----:B------:R-:W-:-:S03]  /*2770*/  IMAD R31, R6, c[0x0][0x1cc], R31 ;  /* 0x00007300061f7a24 */ /* 0x000fc600078e021f */
.L_x_2060:
[----:B------:R-:W-:Y:S05]  /*2780*/  BSYNC B0 ;  /* 0x0000000000007941 */ /* 0x000fea0003800000 */
.L_x_2059:
        /* <DEDUP_REMOVED lines=30> */
.L_x_2068:
        /* <DEDUP_REMOVED lines=100> */
.L_x_2067:
        /* <DEDUP_REMOVED lines=78> */
.L_x_2066:
[----:B------:R-:W-:-:S03]  /*3490*/  IMAD R30, R5, c[0x0][0x1cc], R30 ;  /* 0x00007300051e7a24 */ /* 0x000fc600078e021e */
.L_x_2065:
[----:B------:R-:W-:Y:S05]  /*34a0*/  BSYNC B0 ;  /* 0x0000000000007941 */ /* 0x000fea0003800000 */
.L_x_2064:
        /* <DEDUP_REMOVED lines=145> */
.L_x_2070:
[----:B------:R-:W-:Y:S01]  /*3dc0*/  IMAD.MOV.U32 R14, RZ, RZ, R9 ;  /* 0x000000ffff0e7224 */ /* 0x000fe200078e0009 */
[----:B------:R-:W-:Y:S01]  /*3dd0*/  MOV R9, R6 ;  /* 0x0000000600097202 */ /* 0x000fe20000000f00 */
[----:B------:R-:W-:Y:S02]  /*3de0*/  IMAD.MOV.U32 R13, RZ, RZ, R4 ;  /* 0x000000ffff0d7224 */ /* 0x000fe400078e0004 */
[----:B------:R-:W-:-:S05]  /*3df0*/  IMAD.MOV.U32 R11, RZ, RZ, R12 ;  /* 0x000000ffff0b7224 */ /* 0x000fca00078e000c */
.L_x_2069:
        /* <DEDUP_REMOVED lines=20> */
.L_x_6792:
[----:B------:R-:W-:Y:S05]  /*3f40*/  BRX R2 -0x3f50                                                                                                                                                                                                                                                                                                                                                                                                                                                                               (*"BRANCH_TARGETS .L_x_6793,.L_x_6794,.L_x_6795"*) ;  /* 0xffffc0b002007949 */ /* 0x000fea000383ffff */
.L_x_2073:
        /* <DEDUP_REMOVED lines=32> */
.L_x_2078:
[----:B------:R-:W-:Y:S05]  /*4150*/  BSYNC B6 ;  /* 0x0000000000067941 */ /* 0x000fea0003800000 */
.L_x_2077:
[----:B-----5:R-:W-:Y:S02]  /*4160*/  FSET.BF.LE.FTZ.AND R35, R35, R0, PT ;  /* 0x000000002323720a */ /* 0x020fe40003813000 */
[C---:B------:R-:W-:Y:S02]  /*4170*/  LEA R2, P0, R30.reuse, c[0x0][0x160], 0x1 ;  /* 0x000058001e027a11 */ /* 0x040fe400078008ff */
[----:B------:R-:W-:Y:S02]  /*4180*/  F2FP.PACK_AB R35, RZ, R35 ;  /* 0x00000023ff23723e */ /* 0x000fe400000000ff */
[----:B------:R-:W-:-:S05]  /*4190*/  LEA.HI.X R3, R30, c[0x0][0x164], RZ, 0x1, P0 ;  /* 0x000059001e037a11 */ /* 0x000fca00000f0cff */
[----:B------:R1:W-:Y:S04]  /*41a0*/  STG.E.U16 [R2.64], R35 ;  /* 0x0000002302007986 */ /* 0x0003e8000c101524 */
.L_x_2075:
[----:B------:R-:W-:Y:S05]  /*41b0*/  BSYNC B7 ;  /* 0x0000000000077941 */ /* 0x000fea0003800000 */
.L_x_2074:
        /* <DEDUP_REMOVED lines=25> */
.L_x_2080:
[----:B------:R-:W-:Y:S05]  /*4350*/  BSYNC B6 ;  /* 0x0000000000067941 */ /* 0x000fea0003800000 */
.L_x_2079:
[----:B-----5:R-:W-:Y:S02]  /*4360*/  FSET.BF.LE.FTZ.AND R34, R34, R3, PT ;  /* 0x000000032222720a */ /* 0x020fe40003813000 */
[C---:B------:R-:W-:Y:S02]  /*4370*/  LEA R2, P0, R31.reuse, c[0x0][0x160], 0x1 ;  /* 0x000058001f027a11 */ /* 0x040fe400078008ff */
[----:B------:R-:W-:Y:S02]  /*4380*/  F2FP.PACK_AB R34, RZ, R34 ;  /* 0x00000022ff22723e */ /* 0x000fe400000000ff */
[----:B------:R-:W-:-:S05]  /*4390*/  LEA.HI.X R3, R31, c[0x0][0x164], RZ, 0x1, P0 ;  /* 0x000059001f037a11 */ /* 0x000fca00000f0cff */
[----:B------:R1:W-:Y:S04]  /*43a0*/  STG.E.U16 [R2.64], R34 ;  /* 0x0000002202007986 */ /* 0x0003e8000c101524 */
.L_x_6794:
        /* <DEDUP_REMOVED lines=25> */
.L_x_2082:
[----:B------:R-:W-:Y:S05]  /*4540*/  BSYNC B6 ;  /* 0x0000000000067941 */ /* 0x000fea0003800000 */
.L_x_2081:
[----:B-----5:R-:W-:Y:S02]  /*4550*/  FSET.BF.LE.FTZ.AND R33, R33, R0, PT ;  /* 0x000000002121720a */ /* 0x020fe40003813000 */
[C---:B-1----:R-:W-:Y:S02]  /*4560*/  LEA R2, P0, R28.reuse, c[0x0][0x160], 0x1 ;  /* 0x000058001c027a11 */ /* 0x042fe400078008ff */
[----:B------:R-:W-:Y:S02]  /*4570*/  F2FP.PACK_AB R33, RZ, R33 ;  /* 0x00000021ff21723e */ /* 0x000fe400000000ff */
[----:B------:R-:W-:-:S05]  /*4580*/  LEA.HI.X R3, R28, c[0x0][0x164], RZ, 0x1, P0 ;  /* 0x000059001c037a11 */ /* 0x000fca00000f0cff */
[----:B------:R1:W-:Y:S04]  /*4590*/  STG.E.U16 [R2.64], R33 ;  /* 0x0000002102007986 */ /* 0x0003e8000c101524 */
.L_x_6793:
[----:B------:R-:W-:Y:S05]  /*45a0*/  BSYNC B8 ;  /* 0x0000000000087941 */ /* 0x000fea0003800000 */
.L_x_2072:
        /* <DEDUP_REMOVED lines=25> */
.L_x_2084:
[----:B------:R-:W-:Y:S05]  /*4740*/  BSYNC B6 ;  /* 0x0000000000067941 */ /* 0x000fea0003800000 */
.L_x_2083:
[----:B-----5:R-:W-:Y:S02]  /*4750*/  FSET.BF.LE.FTZ.AND R32, R32, R3, PT ;  /* 0x000000032020720a */ /* 0x020fe40003813000 */
[C---:B------:R-:W-:Y:S02]  /*4760*/  LEA R2, P0, R29.reuse, c[0x0][0x160], 0x1 ;  /* 0x000058001d027a11 */ /* 0x040fe400078008ff */
[----:B------:R-:W-:Y:S02]  /*4770*/  F2FP.PACK_AB R32, RZ, R32 ;  /* 0x00000020ff20723e */ /* 0x000fe400000000ff */
[----:B------:R-:W-:-:S05]  /*4780*/  LEA.HI.X R3, R29, c[0x0][0x164], RZ, 0x1, P0 ;  /* 0x000059001d037a11 */ /* 0x000fca00000f0cff */
[----:B------:R1:W-:Y:S01]  /*4790*/  STG.E.U16 [R2.64], R32 ;  /* 0x0000002002007986 */ /* 0x0003e2000c101524 */
[----:B------:R-:W-:Y:S05]  /*47a0*/  BRA `(.L_x_2076) ;  /* 0x0000001000007947 */ /* 0x000fea0003800000 */
.L_x_6795:
[----:B------:R-:W-:Y:S02]  /*47b0*/  BREAK B8 ;  /* 0x0000000000087942 */ /* 0x000fe40003800000 */
.L_x_2076:
[----:B------:R-:W-:Y:S05]  /*47c0*/  BSYNC B9 ;  /* 0x0000000000097941 */ /* 0x000fea0003800000 */
.L_x_2071:
[----:B------:R-:W-:-:S04]  /*47d0*/  IMAD.MOV.U32 R0, RZ, RZ, c[0x0][0x0] ;  /* 0x00000000ff007624 */ /* 0x000fc800078e00ff */
[----:B------:R-:W-:-:S04]  /*47e0*/  IMAD.SHL.U32 R0, R0, 0x4, RZ ;  /* 0x0000000400007824 */ /* 0x000fc800078e00ff */
[----:B------:R-:W-:-:S05]  /*47f0*/  IMAD R27, R0, c[0x0][0xc], R27 ;  /* 0x00000300001b7a24 */ /* 0x000fca00078e021b */
[----:B------:R-:W-:-:S13]  /*4800*/  ISETP.GE.U32.AND P0, PT, R27, c[0x0][0x310], PT ;  /* 0x0000c4001b007a0c */ /* 0x000fda0003f06070 */
[----:B------:R-:W-:Y:S01]  /*4810*/  @P0 CALL.REL.NOINC `(.L_x_2085) ;  /* 0x0000001000000944 */ /* 0x000fe20003c00000 */
[----:B------:R-:W-:Y:S05]  /*4820*/  BRA `(.L_x_2086) ;  /* 0xffffb86000007947 */ /* 0x000fea000383ffff */
.L_x_2085:
[----:B------:R-:W-:Y:S05]  /*4830*/  EXIT ;  /* 0x000000000000794d */ /* 0x000fea0003800000 */
.L_x_2087:
        /* <DEDUP_REMOVED lines=12> */
.L_x_7277:


//--------------------- .text._ZN2at4cuda57_GLOBAL__N__cd6b329d_24_DistributionBernoulli_cu_7537a20d21kernelPointwiseApply2IZNS_6native9templates4cuda28bernoulli_tensor_cuda_kernelIN3c104HalfEfEEvRKNS_10TensorBaseESB_NS_15PhiloxCudaStateEEUliRS8_SD_SD_SD_RKfSF_SF_SF_E_S8_SE_jLi2ELin1ELi4ELi512ELi2EEEvNS0_6detail10TensorInfoIT0_T2_EENSI_IT1_SK_EESK_T_ --------------------------
	.section	.text._ZN2at4cuda57_GLOBAL__N__cd6b329d_24_DistributionBernoulli_cu_7537a20d21kernelPointwiseApply2IZNS_6native9templates4cuda28bernoulli_tensor_cuda_kernelIN3c104HalfEfEEvRKNS_10TensorBaseESB_NS_15PhiloxCudaStateEEUliRS8_SD_SD_SD_RKfSF_SF_SF_E_S8_SE_jLi2ELin1ELi4ELi512ELi2EEEvNS0_6detail10TensorInfoIT0_T2_EENSI_IT1_SK_EESK_T_,"ax",@progbits
	.sectioninfo	@"SHI_REGISTERS=38"
	.align	128
.text._ZN2at4cuda57_GLOBAL__N__cd6b329d_24_DistributionBernoulli_cu_7537a20d21kernelPointwiseApply2IZNS_6native9templates4cuda28bernoulli_tensor_cuda_kernelIN3c104HalfEfEEvRKNS_10TensorBaseESB_NS_15PhiloxCudaStateEEUliRS8_SD_SD_SD_RKfSF_SF_SF_E_S8_SE_jLi2ELin1ELi4ELi512ELi2EEEvNS0_6detail10TensorInfoIT0_T2_EENSI_IT1_SK_EESK_T_:
        .type           _ZN2at4cuda57_GLOBAL__N__cd6b329d_24_DistributionBernoulli_cu_7537a20d21kernelPointwiseApply2IZNS_6native9templates4cuda28bernoulli_tensor_cuda_kernelIN3c104HalfEfEEvRKNS_10TensorBaseESB_NS_15PhiloxCudaStateEEUliRS8_SD_SD_SD_RKfSF_SF_SF_E_S8_SE_jLi2ELin1ELi4ELi512ELi2EEEvNS0_6detail10TensorInfoIT0_T2_EENSI_IT1_SK_EESK_T_,@function
        .size           _ZN2at4cuda57_GLOBAL__N__cd6b329d_24_DistributionBernoulli_cu_7537a20d21kernelPointwiseApply2IZNS_6native9templates4cuda28bernoulli_tensor_cuda_kernelIN3c104HalfEfEEvRKNS_10TensorBaseESB_NS_15PhiloxCudaStateEEUliRS8_SD_SD_SD_RKfSF_SF_SF_E_S8_SE_jLi2ELin1ELi4ELi512ELi2EEEvNS0_6detail10TensorInfoIT0_T2_EENSI_IT1_SK_EESK_T_,(.L_x_7278 - _ZN2at4cuda57_GLOBAL__N__cd6b329d_24_DistributionBernoulli_cu_7537a20d21kernelPointwiseApply2IZNS_6native9templates4cuda28bernoulli_tensor_cuda_kernelIN3c104HalfEfEEvRKNS_10TensorBaseESB_NS_15PhiloxCudaStateEEUliRS8_SD_SD_SD_RKfSF_SF_SF_E_S8_SE_jLi2ELin1ELi4ELi512ELi2EEEvNS0_6detail10TensorInfoIT0_T2_EENSI_IT1_SK_EESK_T_)
        .other          _ZN2at4cuda57_GLOBAL__N__cd6b329d_24_DistributionBernoulli_cu_7537a20d21kernelPointwiseApply2IZNS_6native9templates4cuda28bernoulli_tensor_cuda_kernelIN3c104HalfEfEEvRKNS_10TensorBaseESB_NS_15PhiloxCudaStateEEUliRS8_SD_SD_SD_RKfSF_SF_SF_E_S8_SE_jLi2ELin1ELi4ELi512ELi2EEEvNS0_6detail10TensorInfoIT0_T2_EENSI_IT1_SK_EESK_T_,@"STO_CUDA_ENTRY STV_DEFAULT"
_ZN2at4cuda57_GLOBAL__N__cd6b329d_24_DistributionBernoulli_cu_7537a20d21kernelPointwiseApply2IZNS_6native9templates4cuda28bernoulli_tensor_cuda_kernelIN3c104HalfEfEEvRKNS_10TensorBaseESB_NS_15PhiloxCudaStateEEUliRS8_SD_SD_SD_RKfSF_SF_SF_E_S8_SE_jLi2ELin1ELi4ELi512ELi2EEEvNS0_6detail10TensorInfoIT0_T2_EENSI_IT1_SK_EESK_T_:
        /* <DEDUP_REMOVED lines=9> */
.L_x_2125:
        /* <DEDUP_REMOVED lines=49> */
.L_x_2092:
        /* <DEDUP_REMOVED lines=101> */
.L_x_2091:
        /* <DEDUP_REMOVED lines=79> */
.L_x_2090:
[----:B------:R-:W-:-:S03]  /*0ee0*/  IMAD R24, R5, c[0x0][0x2a4], R24 ;  /* 0x0000a90005187a24 */ /* 0x000fc600078e0218 */
.L_x_2089:
[----:B------:R-:W-:Y:S05]  /*0ef0*/  BSYNC B0 ;  /* 0x0000000000007941 */ /* 0x000fea0003800000 */
.L_x_2088:
        /* <DEDUP_REMOVED lines=46> */
.L_x_2097:
        /* <DEDUP_REMOVED lines=101> */
.L_x_2096:
        /* <DEDUP_REMOVED lines=79> */
.L_x_2095:
[----:B------:R-:W-:-:S03]  /*1d20*/  IMAD R22, R22, c[0x0][0x2a4], R5 ;  /* 0x0000a90016167a24 */ /* 0x000fc600078e0205 */
.L_x_2094:
[----:B------:R-:W-:Y:S05]  /*1d30*/  BSYNC B0 ;  /* 0x0000000000007941 */ /* 0x000fea0003800000 */
.L_x_2093:
        /* <DEDUP_REMOVED lines=46> */
.L_x_2102:
        /* <DEDUP_REMOVED lines=101> */
.L_x_2101:
        /* <DEDUP_REMOVED lines=79> */
.L_x_2100:
[----:B------:R-:W-:-:S03]  /*2b60*/  IMAD R16, R5, c[0x0][0x2a4], R16 ;  /* 0x0000a90005107a24 */ /* 0x000fc600078e0210 */
.L_x_2099:
[----:B------:R-:W-:Y:S05]  /*2b70*/  BSYNC B0 ;  /* 0x0000000000007941 */ /* 0x000fea0003800000 */
.L_x_2098:
        /* <DEDUP_REMOVED lines=45> */
.L_x_2107:
        /* <DEDUP_REMOVED lines=101> */
.L_x_2106:
        /* <DEDUP_REMOVED lines=79> */
.L_x_2105:
[----:B------:R-:W-:-:S03]  /*3990*/  IMAD R18, R5, c[0x0][0x2a4], R18 ;  /* 0x0000a90005127a24 */ /* 0x000fc600078e0212 */
.L_x_2104:
[----:B------:R-:W-:Y:S05]  /*39a0*/  BSYNC B0 ;  /* 0x0000000000007941 */ /* 0x000fea0003800000 */
.L_x_2103:
        /* <DEDUP_REMOVED lines=142> */
.L_x_2109:
[----:B------:R-:W-:Y:S01]  /*4290*/  IMAD.MOV.U32 R14, RZ, RZ, R12 ;  /* 0x000000ffff0e7224 */ /* 0x000fe200078e000c */
[----:B------:R-:W-:Y:S01]  /*42a0*/  MOV R11, R6 ;  /* 0x00000006000b7202 */ /* 0x000fe20000000f00 */
[----:B------:R-:W-:Y:S02]  /*42b0*/  IMAD.MOV.U32 R10, RZ, RZ, R9 ;  /* 0x000000ffff0a7224 */ /* 0x000fe400078e0009 */
[----:B------:R-:W-:-:S04]  /*42c0*/  IMAD.MOV.U32 R12, RZ, RZ, R2 ;  /* 0x000000ffff0c7224 */ /* 0x000fc800078e0002 */
.L_x_2108:
        /* <DEDUP_REMOVED lines=18> */
.L_x_6796:
[----:B------:R-:W-:Y:S05]  /*43f0*/  BRX R2 -0x4400                                                                                                                                                                                                                                                                                                                                                                                                                                                                               (*"BRANCH_TARGETS .L_x_6797,.L_x_6798,.L_x_6799"*) ;  /* 0xffffbc0002007949 */ /* 0x000fea000383ffff */
.L_x_2112:
        /* <DEDUP_REMOVED lines=32> */
.L_x_2117:
[----:B------:R-:W-:Y:S05]  /*4600*/  BSYNC B6 ;  /* 0x0000000000067941 */ /* 0x000fea0003800000 */
.L_x_2116:
[----:B-----5:R-:W-:Y:S02]  /*4610*/  FSET.BF.LE.FTZ.AND R35, R35, R0, PT ;  /* 0x000000002323720a */ /* 0x020fe40003813000 */
[C---:B------:R-:W-:Y:S02]  /*4620*/  LEA R2, P0, R30.reuse, c[0x0][0x160], 0x1 ;  /* 0x000058001e027a11 */ /* 0x040fe400078008ff */
[----:B------:R-:W-:Y:S02]  /*4630*/  F2FP.PACK_AB R35, RZ, R35 ;  /* 0x00000023ff23723e */ /* 0x000fe400000000ff */
[----:B------:R-:W-:-:S05]  /*4640*/  LEA.HI.X R3, R30, c[0x0][0x164], RZ, 0x1, P0 ;  /* 0x000059001e037a11 */ /* 0x000fca00000f0cff */
[----:B------:R1:W-:Y:S04]  /*4650*/  STG.E.U16 [R2.64], R35 ;  /* 0x0000002302007986 */ /* 0x0003e8000c101524 */
.L_x_2114:
[----:B------:R-:W-:Y:S05]  /*4660*/  BSYNC B7 ;  /* 0x0000000000077941 */ /* 0x000fea0003800000 */
.L_x_2113:
        /* <DEDUP_REMOVED lines=25> */
.L_x_2119:
[----:B------:R-:W-:Y:S05]  /*4800*/  BSYNC B6 ;  /* 0x0000000000067941 */ /* 0x000fea0003800000 */
.L_x_2118:
[----:B-----5:R-:W-:Y:S02]  /*4810*/  FSET.BF.LE.FTZ.AND R34, R34, R3, PT ;  /* 0x000000032222720a */ /* 0x020fe40003813000 */
[C---:B------:R-:W-:Y:S02]  /*4820*/  LEA R2, P0, R31.reuse, c[0x0][0x160], 0x1 ;  /* 0x000058001f027a11 */ /* 0x040fe400078008ff */
[----:B------:R-:W-:Y:S02]  /*4830*/  F2FP.PACK_AB R34, RZ, R34 ;  /* 0x00000022ff22723e */ /* 0x000fe400000000ff */
[----:B------:R-:W-:-:S05]  /*4840*/  LEA.HI.X R3, R31, c[0x0][0x164], RZ, 0x1, P0 ;  /* 0x000059001f037a11 */ /* 0x000fca00000f0cff */
[----:B------:R1:W-:Y:S04]  /*4850*/  STG.E.U16 [R2.64], R34 ;  /* 0x0000002202007986 */ /* 0x0003e8000c101524 */
.L_x_6798:
        /* <DEDUP_REMOVED lines=25> */
.L_x_2121:
[----:B------:R-:W-:Y:S05]  /*49f0*/  BSYNC B6 ;  /* 0x0000000000067941 */ /* 0x000fea0003800000 */
.L_x_2120:
[----:B-----5:R-:W-:Y:S02]  /*4a00*/  FSET.BF.LE.FTZ.AND R33, R33, R0, PT ;  /* 0x000000002121720a */ /* 0x020fe40003813000 */
[C---:B-1----:R-:W-:Y:S02]  /*4a10*/  LEA R2, P0, R28.reuse, c[0x0][0x160], 0x1 ;  /* 0x000058001c027a11 */ /* 0x042fe400078008ff */
[----:B------:R-:W-:Y:S02]  /*4a20*/  F2FP.PACK_AB R33, RZ, R33 ;  /* 0x00000021ff21723e */ /* 0x000fe400000000ff */
[----:B------:R-:W-:-:S05]  /*4a30*/  LEA.HI.X R3, R28, c[0x0][0x164], RZ, 0x1, P0 ;  /* 0x000059001c037a11 */ /* 0x000fca00000f0cff */
[----:B------:R1:W-:Y:S04]  /*4a40*/  STG.E.U16 [R2.64], R33 ;  /* 0x0000002102007986 */ /* 0x0003e8000c101524 */
.L_x_6797:
[----:B------:R-:W-:Y:S05]  /*4a50*/  BSYNC B8 ;  /* 0x0000000000087941 */ /* 0x000fea0003800000 */
.L_x_2111:
        /* <DEDUP_REMOVED lines=25> */
.L_x_2123:
[----:B------:R-:W-:Y:S05]  /*4bf0*/  BSYNC B6 ;  /* 0x0000000000067941 */ /* 0x000fea0003800000 */
.L_x_2122:
[----:B-----5:R-:W-:Y:S02]  /*4c00*/  FSET.BF.LE.FTZ.AND R32, R32, R3, PT ;  /* 0x000000032020720a */ /* 0x020fe40003813000 */
[C---:B------:R-:W-:Y:S02]  /*4c10*/  LEA R2, P0, R29.reuse, c[0x0][0x160], 0x1 ;  /* 0x000058001d027a11 */ /* 0x040fe400078008ff */
[----:B------:R-:W-:Y:S02]  /*4c20*/  F2FP.PACK_AB R32, RZ, R32 ;  /* 0x00000020ff20723e */ /* 0x000fe400000000ff */
[----:B------:R-:W-:-:S05]  /*4c30*/  LEA.HI.X R3, R29, c[0x0][0x164], RZ, 0x1, P0 ;  /* 0x000059001d037a11 */ /* 0x000fca00000f0cff */
[----:B------:R1:W-:Y:S01]  /*4c40*/  STG.E.U16 [R2.64], R32 ;  /* 0x0000002002007986 */ /* 0x0003e2000c101524 */
[----:B------:R-:W-:Y:S05]  /*4c50*/  BRA `(.L_x_2115) ;  /* 0x0000001000007947 */ /* 0x000fea0003800000 */
.L_x_6799:
[----:B------:R-:W-:Y:S02]  /*4c60*/  BREAK B8 ;  /* 0x0000000000087942 */ /* 0x000fe40003800000 */
.L_x_2115:
[----:B------:R-:W-:Y:S05]  /*4c70*/  BSYNC B9 ;  /* 0x0000000000097941 */ /* 0x000fea0003800000 */
.L_x_2110:
[----:B------:R-:W-:-:S04]  /*4c80*/  IMAD.MOV.U32 R0, RZ, RZ, c[0x0][0x0] ;  /* 0x00000000ff007624 */ /* 0x000fc800078e00ff */
[----:B------:R-:W-:-:S04]  /*4c90*/  IMAD.SHL.U32 R0, R0, 0x4, RZ ;  /* 0x0000000400007824 */ /* 0x000fc800078e00ff */
[----:B------:R-:W-:-:S05]  /*4ca0*/  IMAD R27, R0, c[0x0][0xc], R27 ;  /* 0x00000300001b7a24 */ /* 0x000fca00078e021b */
[----:B------:R-:W-:-:S13]  /*4cb0*/  ISETP.GE.U32.AND P0, PT, R27, c[0x0][0x310], PT ;  /* 0x0000c4001b007a0c */ /* 0x000fda0003f06070 */
[----:B------:R-:W-:Y:S01]  /*4cc0*/  @P0 CALL.REL.NOINC `(.L_x_2124) ;  /* 0x0000001000000944 */ /* 0x000fe20003c00000 */
[----:B------:R-:W-:Y:S05]  /*4cd0*/  BRA `(.L_x_2125) ;  /* 0xffffb3b000007947 */ /* 0x000fea000383ffff */
.L_x_2124:
[----:B------:R-:W-:Y:S05]  /*4ce0*/  EXIT ;  /* 0x000000000000794d */ /* 0x000fea0003800000 */
.L_x_2126:
        /* <DEDUP_REMOVED lines=9> */
.L_x_7278:


//--------------------- .text._ZN2at4cuda57_GLOBAL__N__cd6b329d_24_DistributionBernoulli_cu_7537a20d21kernelPointwiseApply2IZNS_6native9templates4cuda28bernoulli_tensor_cuda_kernelIN3c104HalfEfEEvRKNS_10TensorBaseESB_NS_15PhiloxCudaStateEEUliRS8_SD_SD_SD_RKfSF_SF_SF_E_S8_SE_jLi2ELi2ELi4ELi512ELi2EEEvNS0_6detail10TensorInfoIT0_T2_EENSI_IT1_SK_EESK_T_ --------------------------
	.section	.text._ZN2at4cuda57_GLOBAL__N__cd6b329d_24_DistributionBernoulli_cu_7537a20d21kernelPointwiseApply2IZNS_6native9templates4cuda28bernoulli_tensor_cuda_kernelIN3c104HalfEfEEvRKNS_10TensorBaseESB_NS_15PhiloxCudaStateEEUliRS8_SD_SD_SD_RKfSF_SF_SF_E_S8_SE_jLi2ELi2ELi4ELi512ELi2EEEvNS0_6detail10TensorInfoIT0_T2_EENSI_IT1_SK_EESK_T_,"ax",@progbits
	.sectioninfo	@"SHI_REGISTERS=38"
	.align	128
.text._ZN2at4cuda57_GLOBAL__N__cd6b329d_24_DistributionBernoulli_cu_7537a20d21kernelPointwiseApply2IZNS_6native9templates4cuda28bernoulli_tensor_cuda_kernelIN3c104HalfEfEEvRKNS_10TensorBaseESB_NS_15PhiloxCudaStateEEUliRS8_SD_SD_SD_RKfSF_SF_SF_E_S8_SE_jLi2ELi2ELi4ELi512ELi2EEEvNS0_6detail10TensorInfoIT0_T2_EENSI_IT1_SK_EESK_T_:
        .type           _ZN2at4cuda57_GLOBAL__N__cd6b329d_24_DistributionBernoulli_cu_7537a20d21kernelPointwiseApply2IZNS_6native9templates4cuda28bernoulli_tensor_cuda_kernelIN3c104HalfEfEEvRKNS_10TensorBaseESB_NS_15PhiloxCudaStateEEUliRS8_SD_SD_SD_RKfSF_SF_SF_E_S8_SE_jLi2ELi2ELi4ELi512ELi2EEEvNS0_6detail10TensorInfoIT0_T2_EENSI_IT1_SK_EESK_T_,@function
        .size           _ZN2at4cuda57_GLOBAL__N__cd6b329d_24_DistributionBernoulli_cu_7537a20d21kernelPointwiseApply2IZNS_6native9templates4cuda28bernoulli_tensor_cuda_kernelIN3c104HalfEfEEvRKNS_10TensorBaseESB_NS_15PhiloxCudaStateEEUliRS8_SD_SD_SD_RKfSF_SF_SF_E_S8_SE_jLi2ELi2ELi4ELi512ELi2EEEvNS0_6detail10TensorInfoIT0_T2_EENSI_IT1_SK_EESK_T_,(.L_x_7279 - _ZN2at4cuda57_GLOBAL__N__cd6b329d_24_DistributionBernoulli_cu_7537a20d21kernelPointwiseApply2IZNS_6native9templates4cuda28bernoulli_tensor_cuda_kernelIN3c104HalfEfEEvRKNS_10TensorBaseESB_NS_15PhiloxCudaStateEEUliRS8_SD_SD_SD_RKfSF_SF_SF_E_S8_SE_jLi2ELi2ELi4ELi512ELi2EEEvNS0_6detail10TensorInfoIT0_T2_EENSI_IT1_SK_EESK_T_)
        .other          _ZN2at4cuda57_GLOBAL__N__cd6b329d_24_DistributionBernoulli_cu_7537a20d21kernelPointwiseApply2IZNS_6native9templates4cuda28bernoulli_tensor_cuda_kernelIN3c104HalfEfEEvRKNS_10TensorBaseESB_NS_15PhiloxCudaStateEEUliRS8_SD_SD_SD_RKfSF_SF_SF_E_S8_SE_jLi2ELi2ELi4ELi512ELi2EEEvNS0_6detail10TensorInfoIT0_T2_EENSI_IT1_SK_EESK_T_,@"STO_CUDA_ENTRY STV_DEFAULT"
_ZN2at4cuda57_GLOBAL__N__cd6b329d_24_DistributionBernoulli_cu_7537a20d21kernelPointwiseApply2IZNS_6native9templates4cuda28bernoulli_tensor_cuda_kernelIN3c104HalfEfEEvRKNS_10TensorBaseESB_NS_15PhiloxCudaStateEEUliRS8_SD_SD_SD_RKfSF_SF_SF_E_S8_SE_jLi2ELi2ELi4ELi512ELi2EEEvNS0_6detail10TensorInfoIT0_T2_EENSI_IT1_SK_EESK_T_:
        /* <DEDUP_REMOVED lines=9> */
.L_x_2152:
        /* <DEDUP_REMOVED lines=173> */
.L_x_2128:
[----:B------:R-:W-:Y:S05]  /*0b60*/  BSYNC B0 ;  /* 0x0000000000007941 */ /* 0x000fea0003800000 */
.L_x_2127:
        /* <DEDUP_REMOVED lines=54> */
.L_x_2130:
[----:B------:R-:W-:Y:S05]  /*0ed0*/  BSYNC B0 ;  /* 0x0000000000007941 */ /* 0x000fea0003800000 */
.L_x_2129:
        /* <DEDUP_REMOVED lines=47> */
.L_x_2132:
[----:B------:R-:W-:Y:S05]  /*11d0*/  BSYNC B0 ;  /* 0x0000000000007941 */ /* 0x000fea0003800000 */
.L_x_2131:
        /* <DEDUP_REMOVED lines=47> */
.L_x_2134:
[----:B------:R-:W-:Y:S05]  /*14d0*/  BSYNC B0 ;  /* 0x0000000000007941 */ /* 0x000fea0003800000 */
.L_x_2133:
        /* <DEDUP_REMOVED lines=20> */
.L_x_2136:
[----:B------:R-:W-:Y:S02]  /*1620*/  IMAD.MOV.U32 R15, RZ, RZ, R10 ;  /* 0x000000ffff0f7224 */ /* 0x000fe400078e000a */
[----:B------:R-:W-:Y:S02]  /*1630*/  IMAD.MOV.U32 R14, RZ, RZ, R6 ;  /* 0x000000ffff0e7224 */ /* 0x000fe400078e0006 */
[----:B------:R-:W-:-:S02]  /*1640*/  IMAD.MOV.U32 R13, RZ, RZ, R8 ;  /* 0x000000ffff0d7224 */ /* 0x000fc400078e0008 */
[----:B------:R-:W-:-:S04]  /*1650*/  IMAD.MOV.U32 R10, RZ, RZ, R2 ;  /* 0x000000ffff0a7224 */ /* 0x000fc800078e0002 */
.L_x_2135:
        /* <DEDUP_REMOVED lines=18> */
.L_x_6800:
[----:B------:R-:W-:Y:S05]  /*1780*/  BRX R2 -0x1790                                                                                                                                                                                                                                                                                                                                                                                                                                                                               (*"BRANCH_TARGETS .L_x_6801,.L_x_6802,.L_x_6803"*) ;  /* 0xffffe87002007949 */ /* 0x000fea000383ffff */
.L_x_2139:
        /* <DEDUP_REMOVED lines=32> */
.L_x_2144:
[----:B------:R-:W-:Y:S05]  /*1990*/  BSYNC B6 ;  /* 0x0000000000067941 */ /* 0x000fea0003800000 */
.L_x_2143:
[----:B-----5:R-:W-:Y:S02]  /*19a0*/  FSET.BF.LE.FTZ.AND R35, R35, R0, PT ;  /* 0x000000002323720a */ /* 0x020fe40003813000 */
[C---:B------:R-:W-:Y:S02]  /*19b0*/  LEA R2, P0, R30.reuse, c[0x0][0x160], 0x1 ;  /* 0x000058001e027a11 */ /* 0x040fe400078008ff */
[----:B------:R-:W-:Y:S02]  /*19c0*/  F2FP.PACK_AB R35, RZ, R35 ;  /* 0x00000023ff23723e */ /* 0x000fe400000000ff */
[----:B------:R-:W-:-:S05]  /*19d0*/  LEA.HI.X R3, R30, c[0x0][0x164], RZ, 0x1, P0 ;  /* 0x000059001e037a11 */ /* 0x000fca00000f0cff */
[----:B------:R1:W-:Y:S04]  /*19e0*/  STG.E.U16 [R2.64], R35 ;  /* 0x0000002302007986 */ /* 0x0003e8000c101524 */
.L_x_2141:
[----:B------:R-:W-:Y:S05]  /*19f0*/  BSYNC B7 ;  /* 0x0000000000077941 */ /* 0x000fea0003800000 */
.L_x_2140:
        /* <DEDUP_REMOVED lines=25> */
.L_x_2146:
[----:B------:R-:W-:Y:S05]  /*1b90*/  BSYNC B6 ;  /* 0x0000000000067941 */ /* 0x000fea0003800000 */
.L_x_2145:
[----:B-----5:R-:W-:Y:S02]  /*1ba0*/  FSET.BF.LE.FTZ.AND R34, R34, R3, PT ;  /* 0x000000032222720a */ /* 0x020fe40003813000 */
[C---:B------:R-:W-:Y:S02]  /*1bb0*/  LEA R2, P0, R31.reuse, c[0x0][0x160], 0x1 ;  /* 0x000058001f027a11 */ /* 0x040fe400078008ff */
[----:B------:R-:W-:Y:S02]  /*1bc0*/  F2FP.PACK_AB R34, RZ, R34 ;  /* 0x00000022ff22723e */ /* 0x000fe400000000ff */
[----:B------:R-:W-:-:S05]  /*1bd0*/  LEA.HI.X R3, R31, c[0x0][0x164], RZ, 0x1, P0 ;  /* 0x000059001f037a11 */ /* 0x000fca00000f0cff */
[----:B------:R1:W-:Y:S04]  /*1be0*/  STG.E.U16 [R2.64], R34 ;  /* 0x0000002202007986 */ /* 0x0003e8000c101524 */
.L_x_6802:
        /* <DEDUP_REMOVED lines=25> */
.L_x_2148:
[----:B------:R-:W-:Y:S05]  /*1d80*/  BSYNC B6 ;  /* 0x0000000000067941 */ /* 0x000fea0003800000 */
.L_x_2147:
[----:B-----5:R-:W-:Y:S02]  /*1d90*/  FSET.BF.LE.FTZ.AND R33, R33, R0, PT ;  /* 0x000000002121720a */ /* 0x020fe40003813000 */
[C---:B-1----:R-:W-:Y:S02]  /*1da0*/  LEA R2, P0, R28.reuse, c[0x0][0x160], 0x1 ;  /* 0x000058001c027a11 */ /* 0x042fe400078008ff */
[----:B------:R-:W-:Y:S02]  /*1db0*/  F2FP.PACK_AB R33, RZ, R33 ;  /* 0x00000021ff21723e */ /* 0x000fe400000000ff */
[----:B------:R-:W-:-:S05]  /*1dc0*/  LEA.HI.X R3, R28, c[0x0][0x164], RZ, 0x1, P0 ;  /* 0x000059001c037a11 */ /* 0x000fca00000f0cff */
[----:B------:R1:W-:Y:S04]  /*1dd0*/  STG.E.U16 [R2.64], R33 ;  /* 0x0000002102007986 */ /* 0x0003e8000c101524 */
.L_x_6801:
[----:B------:R-:W-:Y:S05]  /*1de0*/  BSYNC B8 ;  /* 0x0000000000087941 */ /* 0x000fea0003800000 */
.L_x_2138:
        /* <DEDUP_REMOVED lines=25> */
.L_x_2150:
[----:B------:R-:W-:Y:S05]  /*1f80*/  BSYNC B6 ;  /* 0x0000000000067941 */ /* 0x000fea0003800000 */
.L_x_2149:
[----:B-----5:R-:W-:Y:S02]  /*1f90*/  FSET.BF.LE.FTZ.AND R32, R32, R3, PT ;  /* 0x000000032020720a */ /* 0x020fe40003813000 */
[C---:B------:R-:W-:Y:S02]  /*1fa0*/  LEA R2, P0, R29.reuse, c[0x0][0x160], 0x1 ;  /* 0x000058001d027a11 */ /* 0x040fe400078008ff */
[----:B------:R-:W-:Y:S02]  /*1fb0*/  F2FP.PACK_AB R32, RZ, R32 ;  /* 0x00000020ff20723e */ /* 0x000fe400000000ff */
[----:B------:R-:W-:-:S05]  /*1fc0*/  LEA.HI.X R3, R29, c[0x0][0x164], RZ, 0x1, P0 ;  /* 0x000059001d037a11 */ /* 0x000fca00000f0cff */
[----:B------:R1:W-:Y:S01]  /*1fd0*/  STG.E.U16 [R2.64], R32 ;  /* 0x0000002002007986 */ /* 0x0003e2000c101524 */
[----:B------:R-:W-:Y:S05]  /*1fe0*/  BRA `(.L_x_2142) ;  /* 0x0000001000007947 */ /* 0x000fea0003800000 */
.L_x_6803:
[----:B------:R-:W-:Y:S02]  /*1ff0*/  BREAK B8 ;  /* 0x0000000000087942 */ /* 0x000fe40003800000 */
.L_x_2142:
[----:B------:R-:W-:Y:S05]  /*2000*/  BSYNC B9 ;  /* 0x0000000000097941 */ /* 0x000fea0003800000 */
.L_x_2137:
[----:B------:R-:W-:-:S04]  /*2010*/  IMAD.MOV.U32 R0, RZ, RZ, c[0x0][0x0] ;  /* 0x00000000ff007624 */ /* 0x000fc800078e00ff */
[----:B------:R-:W-:-:S04]  /*2020*/  IMAD.SHL.U32 R0, R0, 0x4, RZ ;  /* 0x0000000400007824 */ /* 0x000fc800078e00ff */
[----:B------:R-:W-:-:S05]  /*2030*/  IMAD R27, R0, c[0x0][0xc], R27 ;  /* 0x00000300001b7a24 */ /* 0x000fca00078e021b */
[----:B------:R-:W-:-:S13]  /*2040*/  ISETP.GE.U32.AND P0, PT, R27, c[0x0][0x310], PT ;  /* 0x0000c4001b007a0c */ /* 0x000fda0003f06070 */
[----:B------:R-:W-:Y:S01]  /*2050*/  @P0 CALL.REL.NOINC `(.L_x_2151) ;  /* 0x0000001000000944 */ /* 0x000fe20003c00000 */
[----:B------:R-:W-:Y:S05]  /*2060*/  BRA `(.L_x_2152) ;  /* 0xffffe02000007947 */ /* 0x000fea000383ffff */
.L_x_2151:
[----:B------:R-:W-:Y:S05]  /*2070*/  EXIT ;  /* 0x000000000000794d */ /* 0x000fea0003800000 */
.L_x_2153:
        /* <DEDUP_REMOVED lines=16> */
.L_x_7279:


//--------------------- .text._ZN2at4cuda57_GLOBAL__N__cd6b329d_24_DistributionBernoulli_cu_7537a20d21kernelPointwiseApply2IZNS_6native9templates4cuda28bernoulli_tensor_cuda_kernelIN3c104HalfEfEEvRKNS_10TensorBaseESB_NS_15PhiloxCudaStateEEUliRS8_SD_SD_SD_RKfSF_SF_SF_E_S8_SE_jLi2ELi1ELi4ELi512ELi2EEEvNS0_6detail10TensorInfoIT0_T2_EENSI_IT1_SK_EESK_T_ --------------------------
	.section	.text._ZN2at4cuda57_GLOBAL__N__cd6b329d_24_DistributionBernoulli_cu_7537a20d21kernelPointwiseApply2IZNS_6native9templates4cuda28bernoulli_tensor_cuda_kernelIN3c104HalfEfEEvRKNS_10TensorBaseESB_NS_15PhiloxCudaStateEEUliRS8_SD_SD_SD_RKfSF_SF_SF_E_S8_SE_jLi2ELi1ELi4ELi512ELi2EEEvNS0_6detail10TensorInfoIT0_T2_EENSI_IT1_SK_EESK_T_,"ax",@progbits
	.sectioninfo	@"SHI_REGISTERS=37"
	.align	128
.text._ZN2at4cuda57_GLOBAL__N__cd6b329d_24_DistributionBernoulli_cu_7537a20d21kernelPointwiseApply2IZNS_6native9templates4cuda28bernoulli_tensor_cuda_kernelIN3c104HalfEfEEvRKNS_10TensorBaseESB_NS_15PhiloxCudaStateEEUliRS8_SD_SD_SD_RKfSF_SF_SF_E_S8_SE_jLi2ELi1ELi4ELi512ELi2EEEvNS0_6detail10TensorInfoIT0_T2_EENSI_IT1_SK_EESK_T_:
        .type           _ZN2at4cuda57_GLOBAL__N__cd6b329d_24_DistributionBernoulli_cu_7537a20d21kernelPointwiseApply2IZNS_6native9templates4cuda28bernoulli_tensor_cuda_kernelIN3c104HalfEfEEvRKNS_10TensorBaseESB_NS_15PhiloxCudaStateEEUliRS8_SD_SD_SD_RKfSF_SF_SF_E_S8_SE_jLi2ELi1ELi4ELi512ELi2EEEvNS0_6detail10TensorInfoIT0_T2_EENSI_IT1_SK_EESK_T_,@function
        .size           _ZN2at4cuda57_GLOBAL__N__cd6b329d_24_DistributionBernoulli_cu_7537a20d21kernelPointwiseApply2IZNS_6native9templates4cuda28bernoulli_tensor_cuda_kernelIN3c104HalfEfEEvRKNS_10TensorBaseESB_NS_15PhiloxCudaStateEEUliRS8_SD_SD_SD_RKfSF_SF_SF_E_S8_SE_jLi2ELi1ELi4ELi512ELi2EEEvNS0_6detail10TensorInfoIT0_T2_EENSI_IT1_SK_EESK_T_,(.L_x_7280 - _ZN2at4cuda57_GLOBAL__N__cd6b329d_24_DistributionBernoulli_cu_7537a20d21kernelPointwiseApply2IZNS_6native9templates4cuda28bernoulli_tensor_cuda_kernelIN3c104HalfEfEEvRKNS_10TensorBaseESB_NS_15PhiloxCudaStateEEUliRS8_SD_SD_SD_RKfSF_SF_SF_E_S8_SE_jLi2ELi1ELi4ELi512ELi2EEEvNS0_6detail10TensorInfoIT0_T2_EENSI_IT1_SK_EESK_T_)
        .other          _ZN2at4cuda57_GLOBAL__N__cd6b329d_24_DistributionBernoulli_cu_7537a20d21kernelPointwiseApply2IZNS_6native9templates4cuda28bernoulli_tensor_cuda_kernelIN3c104HalfEfEEvRKNS_10TensorBaseESB_NS_15PhiloxCudaStateEEUliRS8_SD_SD_SD_RKfSF_SF_SF_E_S8_SE_jLi2ELi1ELi4ELi512ELi2EEEvNS0_6detail10TensorInfoIT0_T2_EENSI_IT1_SK_EESK_T_,@"STO_CUDA_ENTRY STV_DEFAULT"
_ZN2at4cuda57_GLOBAL__N__cd6b329d_24_DistributionBernoulli_cu_7537a20d21kernelPointwiseApply2IZNS_6native9templates4cuda28bernoulli_tensor_cuda_kernelIN3c104HalfEfEEvRKNS_10TensorBaseESB_NS_15PhiloxCudaStateEEUliRS8_SD_SD_SD_RKfSF_SF_SF_E_S8_SE_jLi2ELi1ELi4ELi512ELi2EEEvNS0_6detail10TensorInfoIT0_T2_EENSI_IT1_SK_EESK_T_:
        /* <DEDUP_REMOVED lines=9> */
.L_x_2179:
        /* <DEDUP_REMOVED lines=156> */
.L_x_2155:
[----:B------:R-:W-:Y:S05]  /*0a50*/  BSYNC B0 ;  /* 0x0000000000007941 */ /* 0x000fea0003800000 */
.L_x_2154:
        /* <DEDUP_REMOVED lines=24> */
.L_x_2157:
[----:B------:R-:W-:Y:S05]  /*0be0*/  BSYNC B0 ;  /* 0x0000000000007941 */ /* 0x000fea0003800000 */
.L_x_2156:
        /* <DEDUP_REMOVED lines=24> */
.L_x_2159:
[----:B------:R-:W-:Y:S05]  /*0d70*/  BSYNC B0 ;  /* 0x0000000000007941 */ /* 0x000fea0003800000 */
.L_x_2158:
        /* <DEDUP_REMOVED lines=25> */
.L_x_2161:
[----:B------:R-:W-:Y:S05]  /*0f10*/  BSYNC B0 ;  /* 0x0000000000007941 */ /* 0x000fea0003800000 */
.L_x_2160:
        /* <DEDUP_REMOVED lines=16> */
.L_x_2163:
[----:B------:R-:W-:Y:S02]  /*1020*/  IMAD.MOV.U32 R14, RZ, RZ, R10 ;  /* 0x000000ffff0e7224 */ /* 0x000fe400078e000a */
[----:B------:R-:W-:Y:S02]  /*1030*/  IMAD.MOV.U32 R13, RZ, RZ, R4 ;  /* 0x000000ffff0d7224 */ /* 0x000fe400078e0004 */
[----:B------:R-:W-:-:S02]  /*1040*/  IMAD.MOV.U32 R11, RZ, RZ, R9 ;  /* 0x000000ffff0b7224 */ /* 0x000fc400078e0009 */
[----:B------:R-:W-:-:S04]  /*1050*/  IMAD.MOV.U32 R10, RZ, RZ, R2 ;  /* 0x000000ffff0a7224 */ /* 0x000fc800078e0002 */
.L_x_2162:
        /* <DEDUP_REMOVED lines=19> */
.L_x_6804:
[----:B------:R-:W-:Y:S05]  /*1190*/  BRX R2 -0x11a0                                                                                                                                                                                                                                                                                                                                                                                                                                                                               (*"BRANCH_TARGETS .L_x_6805,.L_x_6806,.L_x_6807"*) ;  /* 0xffffee6002007949 */ /* 0x000fea000383ffff */
.L_x_2166:
        /* <DEDUP_REMOVED lines=36> */
.L_x_2171:
[----:B------:R-:W-:Y:S05]  /*13e0*/  BSYNC B6 ;  /* 0x0000000000067941 */ /* 0x000fea0003800000 */
.L_x_2170:
[----:B-----5:R-:W-:Y:S02]  /*13f0*/  FSET.BF.LE.FTZ.AND R33, R33, R0, PT ;  /* 0x000000002121720a */ /* 0x020fe40003813000 */
[C---:B------:R-:W-:Y:S02]  /*1400*/  LEA R2, P0, R32.reuse, c[0x0][0x160], 0x1 ;  /* 0x0000580020027a11 */ /* 0x040fe400078008ff */
[----:B------:R-:W-:Y:S02]  /*1410*/  F2FP.PACK_AB R33, RZ, R33 ;  /* 0x00000021ff21723e */ /* 0x000fe400000000ff */
[----:B------:R-:W-:-:S05]  /*1420*/  LEA.HI.X R3, R32, c[0x0][0x164], RZ, 0x1, P0 ;  /* 0x0000590020037a11 */ /* 0x000fca00000f0cff */
[----:B------:R1:W-:Y:S04]  /*1430*/  STG.E.U16 [R2.64], R33 ;  /* 0x0000002102007986 */ /* 0x0003e8000c101524 */
.L_x_2168:
[----:B------:R-:W-:Y:S05]  /*1440*/  BSYNC B7 ;  /* 0x0000000000077941 */ /* 0x000fea0003800000 */
.L_x_2167:
        /* <DEDUP_REMOVED lines=30> */
.L_x_2173:
[----:B------:R-:W-:Y:S05]  /*1630*/  BSYNC B6 ;  /* 0x0000000000067941 */ /* 0x000fea0003800000 */
.L_x_2172:
[----:B-----5:R-:W-:Y:S02]  /*1640*/  FSET.BF.LE.FTZ.AND R30, R30, R3, PT ;  /* 0x000000031e1e720a */ /* 0x020fe40003813000 */
[C---:B------:R-:W-:Y:S02]  /*1650*/  LEA R2, P0, R26.reuse, c[0x0][0x160], 0x1 ;  /* 0x000058001a027a11 */ /* 0x040fe400078008ff */
[----:B------:R-:W-:Y:S02]  /*1660*/  F2FP.PACK_AB R30, RZ, R30 ;  /* 0x0000001eff1e723e */ /* 0x000fe400000000ff */
[----:B------:R-:W-:-:S05]  /*1670*/  LEA.HI.X R3, R26, c[0x0][0x164], RZ, 0x1, P0 ;  /* 0x000059001a037a11 */ /* 0x000fca00000f0cff */
[----:B------:R1:W-:Y:S04]  /*1680*/  STG.E.U16 [R2.64], R30 ;  /* 0x0000001e02007986 */ /* 0x0003e8000c101524 */
.L_x_6806:
        /* <DEDUP_REMOVED lines=30> */
.L_x_2175:
[----:B------:R-:W-:Y:S05]  /*1870*/  BSYNC B6 ;  /* 0x0000000000067941 */ /* 0x000fea0003800000 */
.L_x_2174:
[----:B-----5:R-:W-:Y:S02]  /*1880*/  FSET.BF.LE.FTZ.AND R29, R29, R0, PT ;  /* 0x000000001d1d720a */ /* 0x020fe40003813000 */
[C---:B-1----:R-:W-:Y:S02]  /*1890*/  LEA R2, P0, R24.reuse, c[0x0][0x160], 0x1 ;  /* 0x0000580018027a11 */ /* 0x042fe400078008ff */
[----:B------:R-:W-:Y:S02]  /*18a0*/  F2FP.PACK_AB R29, RZ, R29 ;  /* 0x0000001dff1d723e */ /* 0x000fe400000000ff */
[----:B------:R-:W-:-:S05]  /*18b0*/  LEA.HI.X R3, R24, c[0x0][0x164], RZ, 0x1, P0 ;  /* 0x0000590018037a11 */ /* 0x000fca00000f0cff */
[----:B------:R1:W-:Y:S04]  /*18c0*/  STG.E.U16 [R2.64], R29 ;  /* 0x0000001d02007986 */ /* 0x0003e8000c101524 */
.L_x_6805:
[----:B------:R-:W-:Y:S05]  /*18d0*/  BSYNC B8 ;  /* 0x0000000000087941 */ /* 0x000fea0003800000 */
.L_x_2165:
        /* <DEDUP_REMOVED lines=30> */
.L_x_2177:
[----:B------:R-:W-:Y:S05]  /*1ac0*/  BSYNC B6 ;  /* 0x0000000000067941 */ /* 0x000fea0003800000 */
.L_x_2176:
[----:B-----5:R-:W-:Y:S02]  /*1ad0*/  FSET.BF.LE.FTZ.AND R28, R28, R3, PT ;  /* 0x000000031c1c720a */ /* 0x020fe40003813000 */
[C---:B------:R-:W-:Y:S02]  /*1ae0*/  LEA R2, P0, R27.reuse, c[0x0][0x160], 0x1 ;  /* 0x000058001b027a11 */ /* 0x040fe400078008ff */
[----:B------:R-:W-:Y:S02]  /*1af0*/  F2FP.PACK_AB R28, RZ, R28 ;  /* 0x0000001cff1c723e */ /* 0x000fe400000000ff */
[----:B------:R-:W-:-:S05]  /*1b00*/  LEA.HI.X R3, R27, c[0x0][0x164], RZ, 0x1, P0 ;  /* 0x000059001b037a11 */ /* 0x000fca00000f0cff */
[----:B------:R1:W-:Y:S01]  /*1b10*/  STG.E.U16 [R2.64], R28 ;  /* 0x0000001c02007986 */ /* 0x0003e2000c101524 */
[----:B------:R-:W-:Y:S05]  /*1b20*/  BRA `(.L_x_2169) ;  /* 0x0000001000007947 */ /* 0x000fea0003800000 */
.L_x_6807:
[----:B------:R-:W-:Y:S02]  /*1b30*/  BREAK B8 ;  /* 0x0000000000087942 */ /* 0x000fe40003800000 */
.L_x_2169:
[----:B------:R-:W-:Y:S05]  /*1b40*/  BSYNC B9 ;  /* 0x0000000000097941 */ /* 0x000fea0003800000 */
.L_x_2164:
[----:B------:R-:W-:-:S04]  /*1b50*/  IMAD.MOV.U32 R0, RZ, RZ, c[0x0][0x0] ;  /* 0x00000000ff007624 */ /* 0x000fc800078e00ff */
[----:B------:R-:W-:-:S04]  /*1b60*/  IMAD.SHL.U32 R0, R0, 0x4, RZ ;  /* 0x0000000400007824 */ /* 0x000fc800078e00ff */
[----:B------:R-:W-:-:S05]  /*1b70*/  IMAD R19, R0, c[0x0][0xc], R19 ;  /* 0x0000030000137a24 */ /* 0x000fca00078e0213 */
[----:B------:R-:W-:-:S13]  /*1b80*/  ISETP.GE.U32.AND P0, PT, R19, c[0x0][0x310], PT ;  /* 0x0000c40013007a0c */ /* 0x000fda0003f06070 */
[----:B------:R-:W-:Y:S01]  /*1b90*/  @P0 CALL.REL.NOINC `(.L_x_2178) ;  /* 0x0000001000000944 */ /* 0x000fe20003c00000 */
[----:B------:R-:W-:Y:S05]  /*1ba0*/  BRA `(.L_x_2179) ;  /* 0xffffe4e000007947 */ /* 0x000fea000383ffff */
.L_x_2178:
[----:B------:R-:W-:Y:S05]  /*1bb0*/  EXIT ;  /* 0x000000000000794d */ /* 0x000fea0003800000 */
.L_x_2180:
        /* <DEDUP_REMOVED lines=12> */
.L_x_7280:


//--------------------- .text._ZN2at4cuda57_GLOBAL__N__cd6b329d_24_DistributionBernoulli_cu_7537a20d21kernelPointwiseApply2IZNS_6native9templates4cuda28bernoulli_tensor_cuda_kernelIN3c104HalfEfEEvRKNS_10TensorBaseESB_NS_15PhiloxCudaStateEEUliRS8_SD_SD_SD_RKfSF_SF_SF_E_S8_SE_jLi1ELin1ELi4ELi512ELi2EEEvNS0_6detail10TensorInfoIT0_T2_EENSI_IT1_SK_EESK_T_ --------------------------
	.section	.text._ZN2at4cuda57_GLOBAL__N__cd6b329d_24_DistributionBernoulli_cu_7537a20d21kernelPointwiseApply2IZNS_6native9templates4cuda28bernoulli_tensor_cuda_kernelIN3c104HalfEfEEvRKNS_10TensorBaseESB_NS_15PhiloxCudaStateEEUliRS8_SD_SD_SD_RKfSF_SF_SF_E_S8_SE_jLi1ELin1ELi4ELi512ELi2EEEvNS0_6detail10TensorInfoIT0_T2_EENSI_IT1_SK_EESK_T_,"ax",@progbits
	.sectioninfo	@"SHI_REGISTERS=38"
	.align	128
.text._ZN2at4cuda57_GLOBAL__N__cd6b329d_24_DistributionBernoulli_cu_7537a20d21kernelPointwiseApply2IZNS_6native9templates4cuda28bernoulli_tensor_cuda_kernelIN3c104HalfEfEEvRKNS_10TensorBaseESB_NS_15PhiloxCudaStateEEUliRS8_SD_SD_SD_RKfSF_SF_SF_E_S8_SE_jLi1ELin1ELi4ELi512ELi2EEEvNS0_6detail10TensorInfoIT0_T2_EENSI_IT1_SK_EESK_T_:
        .type           _ZN2at4cuda57_GLOBAL__N__cd6b329d_24_DistributionBernoulli_cu_7537a20d21kernelPointwiseApply2IZNS_6native9templates4cuda28bernoulli_tensor_cuda_kernelIN3c104HalfEfEEvRKNS_10TensorBaseESB_NS_15PhiloxCudaStateEEUliRS8_SD_SD_SD_RKfSF_SF_SF_E_S8_SE_jLi1ELin1ELi4ELi512ELi2EEEvNS0_6detail10TensorInfoIT0_T2_EENSI_IT1_SK_EESK_T_,@function
        .size           _ZN2at4cuda57_GLOBAL__N__cd6b329d_24_DistributionBernoulli_cu_7537a20d21kernelPointwiseApply2IZNS_6native9templates4cuda28bernoulli_tensor_cuda_kernelIN3c104HalfEfEEvRKNS_10TensorBaseESB_NS_15PhiloxCudaStateEEUliRS8_SD_SD_SD_RKfSF_SF_SF_E_S8_SE_jLi1ELin1ELi4ELi512ELi2EEEvNS0_6detail10TensorInfoIT0_T2_EENSI_IT1_SK_EESK_T_,(.L_x_7281 - _ZN2at4cuda57_GLOBAL__N__cd6b329d_24_DistributionBernoulli_cu_7537a20d21kernelPointwiseApply2IZNS_6native9templates4cuda28bernoulli_tensor_cuda_kernelIN3c104HalfEfEEvRKNS_10TensorBaseESB_NS_15PhiloxCudaStateEEUliRS8_SD_SD_SD_RKfSF_SF_SF_E_S8_SE_jLi1ELin1ELi4ELi512ELi2EEEvNS0_6detail10TensorInfoIT0_T2_EENSI_IT1_SK_EESK_T_)
        .other          _ZN2at4cuda57_GLOBAL__N__cd6b329d_24_DistributionBernoulli_cu_7537a20d21kernelPointwiseApply2IZNS_6native9templates4cuda28bernoulli_tensor_cuda_kernelIN3c104HalfEfEEvRKNS_10TensorBaseESB_NS_15PhiloxCudaStateEEUliRS8_SD_SD_SD_RKfSF_SF_SF_E_S8_SE_jLi1ELin1ELi4ELi512ELi2EEEvNS0_6detail10TensorInfoIT0_T2_EENSI_IT1_SK_EESK_T_,@"STO_CUDA_ENTRY STV_DEFAULT"
_ZN2at4cuda57_GLOBAL__N__cd6b329d_24_DistributionBernoulli_cu_7537a20d21kernelPointwiseApply2IZNS_6native9templates4cuda28bernoulli_tensor_cuda_kernelIN3c104HalfEfEEvRKNS_10TensorBaseESB_NS_15PhiloxCudaStateEEUliRS8_SD_SD_SD_RKfSF_SF_SF_E_S8_SE_jLi1ELin1ELi4ELi512ELi2EEEvNS0_6detail10TensorInfoIT0_T2_EENSI_IT1_SK_EESK_T_:
        /* <DEDUP_REMOVED lines=9> */
.L_x_2220:
        /* <DEDUP_REMOVED lines=30> */
.L_x_2185:
        /* <DEDUP_REMOVED lines=101> */
.L_x_2184:
        /* <DEDUP_REMOVED lines=79> */
.L_x_2183:
[----:B------:R-:W-:-:S03]  /*0db0*/  IMAD R24, R5, c[0x0][0x2a4], R24 ;  /* 0x0000a90005187a24 */ /* 0x000fc600078e0218 */
.L_x_2182:
[----:B------:R-:W-:Y:S05]  /*0dc0*/  BSYNC B0 ;  /* 0x0000000000007941 */ /* 0x000fea0003800000 */
.L_x_2181:
        /* <DEDUP_REMOVED lines=26> */
.L_x_2190:
        /* <DEDUP_REMOVED lines=101> */
.L_x_2189:
        /* <DEDUP_REMOVED lines=79> */
.L_x_2188:
[----:B------:R-:W-:-:S03]  /*1ab0*/  IMAD R22, R5, c[0x0][0x2a4], R22 ;  /* 0x0000a90005167a24 */ /* 0x000fc600078e0216 */
.L_x_2187:
[----:B------:R-:W-:Y:S05]  /*1ac0*/  BSYNC B0 ;  /* 0x0000000000007941 */ /* 0x000fea0003800000 */
.L_x_2186:
        /* <DEDUP_REMOVED lines=29> */
.L_x_2195:
        /* <DEDUP_REMOVED lines=101> */
.L_x_2194:
        /* <DEDUP_REMOVED lines=79> */
.L_x_2193:
[----:B------:R-:W-:-:S03]  /*27e0*/  IMAD R16, R5, c[0x0][0x2a4], R16 ;  /* 0x0000a90005107a24 */ /* 0x000fc600078e0210 */
.L_x_2192:
[----:B------:R-:W-:Y:S05]  /*27f0*/  BSYNC B0 ;  /* 0x0000000000007941 */ /* 0x000fea0003800000 */
.L_x_2191:
        /* <DEDUP_REMOVED lines=25> */
.L_x_2200:
        /* <DEDUP_REMOVED lines=101> */
.L_x_2199:
        /* <DEDUP_REMOVED lines=79> */
.L_x_2198:
[----:B------:R-:W-:-:S03]  /*34d0*/  IMAD R18, R5, c[0x0][0x2a4], R18 ;  /* 0x0000a90005127a24 */ /* 0x000fc600078e0212 */
.L_x_2197:
[----:B------:R-:W-:Y:S05]  /*34e0*/  BSYNC B0 ;  /* 0x0000000000007941 */ /* 0x000fea0003800000 */
.L_x_2196:
        /* <DEDUP_REMOVED lines=142> */
.L_x_2202:
[----:B------:R-:W-:Y:S01]  /*3dd0*/  MOV R13, R12 ;  /* 0x0000000c000d7202 */ /* 0x000fe20000000f00 */
[----:B------:R-:W-:Y:S02]  /*3de0*/  IMAD.MOV.U32 R11, RZ, RZ, R6 ;  /* 0x000000ffff0b7224 */ /* 0x000fe400078e0006 */
[----:B------:R-:W-:Y:S02]  /*3df0*/  IMAD.MOV.U32 R10, RZ, RZ, R9 ;  /* 0x000000ffff0a7224 */ /* 0x000fe400078e0009 */
[----:B------:R-:W-:-:S03]  /*3e00*/  IMAD.MOV.U32 R12, RZ, RZ, R2 ;  /* 0x000000ffff0c7224 */ /* 0x000fc600078e0002 */
.L_x_2201:
        /* <DEDUP_REMOVED lines=21> */
.L_x_2205:
        /* <DEDUP_REMOVED lines=32> */
.L_x_2212:
[----:B------:R-:W-:Y:S05]  /*4160*/  BSYNC B6 ;  /* 0x0000000000067941 */ /* 0x000fea0003800000 */
.L_x_2211:
[----:B-----5:R-:W-:Y:S02]  /*4170*/  FSET.BF.LE.FTZ.AND R35, R35, R0, PT ;  /* 0x000000002323720a */ /* 0x020fe40003813000 */
[C---:B------:R-:W-:Y:S02]  /*4180*/  LEA R2, P0, R31.reuse, c[0x0][0x160], 0x1 ;  /* 0x000058001f027a11 */ /* 0x040fe400078008ff */
[----:B------:R-:W-:Y:S02]  /*4190*/  F2FP.PACK_AB R35, RZ, R35 ;  /* 0x00000023ff23723e */ /* 0x000fe400000000ff */
[----:B------:R-:W-:-:S05]  /*41a0*/  LEA.HI.X R3, R31, c[0x0][0x164], RZ, 0x1, P0 ;  /* 0x000059001f037a11 */ /* 0x000fca00000f0cff */
[----:B------:R1:W-:Y:S04]  /*41b0*/  STG.E.U16 [R2.64], R35 ;  /* 0x0000002302007986 */ /* 0x0003e8000c101524 */
.L_x_2210:
[----:B------:R-:W-:Y:S05]  /*41c0*/  BSYNC B7 ;  /* 0x0000000000077941 */ /* 0x000fea0003800000 */
.L_x_2209:
        /* <DEDUP_REMOVED lines=25> */
.L_x_2214:
[----:B------:R-:W-:Y:S05]  /*4360*/  BSYNC B6 ;  /* 0x0000000000067941 */ /* 0x000fea0003800000 */
.L_x_2213:
[----:B-----5:R-:W-:Y:S02]  /*4370*/  FSET.BF.LE.FTZ.AND R34, R34, R3, PT ;  /* 0x000000032222720a */ /* 0x020fe40003813000 */
[C---:B------:R-:W-:Y:S02]  /*4380*/  LEA R2, P0, R30.reuse, c[0x0][0x160], 0x1 ;  /* 0x000058001e027a11 */ /* 0x040fe400078008ff */
[----:B------:R-:W-:Y:S02]  /*4390*/  F2FP.PACK_AB R34, RZ, R34 ;  /* 0x00000022ff22723e */ /* 0x000fe400000000ff */
[----:B------:R-:W-:-:S05]  /*43a0*/  LEA.HI.X R3, R30, c[0x0][0x164], RZ, 0x1, P0 ;  /* 0x000059001e037a11 */ /* 0x000fca00000f0cff */
[----:B------:R1:W-:Y:S04]  /*43b0*/  STG.E.U16 [R2.64], R34 ;  /* 0x0000002202007986 */ /* 0x0003e8000c101524 */
.L_x_2207:
        /* <DEDUP_REMOVED lines=25> */
.L_x_2216:
[----:B------:R-:W-:Y:S05]  /*4550*/  BSYNC B6 ;  /* 0x0000000000067941 */ /* 0x000fea0003800000 */
.L_x_2215:
[----:B-----5:R-:W-:Y:S02]  /*4560*/  FSET.BF.LE.FTZ.AND R33, R33, R0, PT ;  /* 0x000000002121720a */ /* 0x020fe40003813000 */
[C---:B-1----:R-:W-:Y:S02]  /*4570*/  LEA R2, P0, R29.reuse, c[0x0][0x160], 0x1 ;  /* 0x000058001d027a11 */ /* 0x042fe400078008ff */
[----:B------:R-:W-:Y:S02]  /*4580*/  F2FP.PACK_AB R33, RZ, R33 ;  /* 0x00000021ff21723e */ /* 0x000fe400000000ff */
[----:B------:R-:W-:-:S05]  /*4590*/  LEA.HI.X R3, R29, c[0x0][0x164], RZ, 0x1, P0 ;  /* 0x000059001d037a11 */ /* 0x000fca00000f0cff */
[----:B------:R1:W-:Y:S04]  /*45a0*/  STG.E.U16 [R2.64], R33 ;  /* 0x0000002102007986 */ /* 0x0003e8000c101524 */
.L_x_2206:
[----:B------:R-:W-:Y:S05]  /*45b0*/  BSYNC B8 ;  /* 0x0000000000087941 */ /* 0x000fea0003800000 */
.L_x_2204:
        /* <DEDUP_REMOVED lines=25> */
.L_x_2218:
[----:B------:R-:W-:Y:S05]  /*4750*/  BSYNC B6 ;  /* 0x0000000000067941 */ /* 0x000fea0003800000 */
.L_x_2217:
[----:B-----5:R-:W-:Y:S02]  /*4760*/  FSET.BF.LE.FTZ.AND R32, R32, R3, PT ;  /* 0x000000032020720a */ /* 0x020fe40003813000 */
[C---:B------:R-:W-:Y:S02]  /*4770*/  LEA R2, P0, R28.reuse, c[0x0][0x160], 0x1 ;  /* 0x000058001c027a11 */ /* 0x040fe400078008ff */
[----:B------:R-:W-:Y:S02]  /*4780*/  F2FP.PACK_AB R32, RZ, R32 ;  /* 0x00000020ff20723e */ /* 0x000fe400000000ff */
[----:B------:R-:W-:-:S05]  /*4790*/  LEA.HI.X R3, R28, c[0x0][0x164], RZ, 0x1, P0 ;  /* 0x000059001c037a11 */ /* 0x000fca00000f0cff */
[----:B------:R1:W-:Y:S04]  /*47a0*/  STG.E.U16 [R2.64], R32 ;  /* 0x0000002002007986 */ /* 0x0003e8000c101524 */
.L_x_2208:
[----:B------:R-:W-:Y:S05]  /*47b0*/  BSYNC B9 ;  /* 0x0000000000097941 */ /* 0x000fea0003800000 */
.L_x_2203:
[----:B------:R-:W-:-:S04]  /*47c0*/  IMAD.MOV.U32 R0, RZ, RZ, c[0x0][0x0] ;  /* 0x00000000ff007624 */ /* 0x000fc800078e00ff */
[----:B------:R-:W-:-:S04]  /*47d0*/  IMAD.SHL.U32 R0, R0, 0x4, RZ ;  /* 0x0000000400007824 */ /* 0x000fc800078e00ff */
[----:B------:R-:W-:-:S05]  /*47e0*/  IMAD R27, R0, c[0x0][0xc], R27 ;  /* 0x00000300001b7a24 */ /* 0x000fca00078e021b */
[----:B------:R-:W-:-:S13]  /*47f0*/  ISETP.GE.U32.AND P0, PT, R27, c[0x0][0x310], PT ;  /* 0x0000c4001b007a0c */ /* 0x000fda0003f06070 */
[----:B------:R-:W-:Y:S01]  /*4800*/  @P0 CALL.REL.NOINC `(.L_x_2219) ;  /* 0x0000001000000944 */ /* 0x000fe20003c00000 */
[----:B------:R-:W-:Y:S05]  /*4810*/  BRA `(.L_x_2220) ;  /* 0xffffb87000007947 */ /* 0x000fea000383ffff */
.L_x_2219:
[----:B------:R-:W-:Y:S05]  /*4820*/  EXIT ;  /* 0x000000000000794d */ /* 0x000fea0003800000 */
.L_x_2221:
        /* <DEDUP_REMOVED lines=13> */
.L_x_7281:


//--------------------- .text._ZN2at4cuda57_GLOBAL__N__cd6b329d_24_DistributionBernoulli_cu_7537a20d21kernelPointwiseApply2IZNS_6native9templates4cuda28bernoulli_tensor_cuda_kernelIN3c104HalfEfEEvRKNS_10TensorBaseESB_NS_15PhiloxCudaStateEEUliRS8_SD_SD_SD_RKfSF_SF_SF_E_S8_SE_jLi1ELi2ELi4ELi512ELi2EEEvNS0_6detail10TensorInfoIT0_T2_EENSI_IT1_SK_EESK_T_ --------------------------
	.section	.text._ZN2at4cuda57_GLOBAL__N__cd6b329d_24_DistributionBernoulli_cu_7537a20d21kernelPointwiseApply2IZNS_6native9templates4cuda28bernoulli_tensor_cuda_kernelIN3c104HalfEfEEvRKNS_10TensorBaseESB_NS_15PhiloxCudaStateEEUliRS8_SD_SD_SD_RKfSF_SF_SF_E_S8_SE_jLi1ELi2ELi4ELi512ELi2EEEvNS0_6detail10TensorInfoIT0_T2_EENSI_IT1_SK_EESK_T_,"ax",@progbits
	.sectioninfo	@"SHI_REGISTERS=37"
	.align	128
.text._ZN2at4cuda57_GLOBAL__N__cd6b329d_24_DistributionBernoulli_cu_7537a20d21kernelPointwiseApply2IZNS_6native9templates4cuda28bernoulli_tensor_cuda_kernelIN3c104HalfEfEEvRKNS_10TensorBaseESB_NS_15PhiloxCudaStateEEUliRS8_SD_SD_SD_RKfSF_SF_SF_E_S8_SE_jLi1ELi2ELi4ELi512ELi2EEEvNS0_6detail10TensorInfoIT0_T2_EENSI_IT1_SK_EESK_T_:
        .type           _ZN2at4cuda57_GLOBAL__N__cd6b329d_24_DistributionBernoulli_cu_7537a20d21kernelPointwiseApply2IZNS_6native9templates4cuda28bernoulli_tensor_cuda_kernelIN3c104HalfEfEEvRKNS_10TensorBaseESB_NS_15PhiloxCudaStateEEUliRS8_SD_SD_SD_RKfSF_SF_SF_E_S8_SE_jLi1ELi2ELi4ELi512ELi2EEEvNS0_6detail10TensorInfoIT0_T2_EENSI_IT1_SK_EESK_T_,@function
        .size           _ZN2at4cuda57_GLOBAL__N__cd6b329d_24_DistributionBernoulli_cu_7537a20d21kernelPointwiseApply2IZNS_6native9templates4cuda28bernoulli_tensor_cuda_kernelIN3c104HalfEfEEvRKNS_10TensorBaseESB_NS_15PhiloxCudaStateEEUliRS8_SD_SD_SD_RKfSF_SF_SF_E_S8_SE_jLi1ELi2ELi4ELi512ELi2EEEvNS0_6detail10TensorInfoIT0_T2_EENSI_IT1_SK_EESK_T_,(.L_x_7282 - _ZN2at4cuda57_GLOBAL__N__cd6b329d_24_DistributionBernoulli_cu_7537a20d21kernelPointwiseApply2IZNS_6native9templates4cuda28bernoulli_tensor_cuda_kernelIN3c104HalfEfEEvRKNS_10TensorBaseESB_NS_15PhiloxCudaStateEEUliRS8_SD_SD_SD_RKfSF_SF_SF_E_S8_SE_jLi1ELi2ELi4ELi512ELi2EEEvNS0_6detail10TensorInfoIT0_T2_EENSI_IT1_SK_EESK_T_)
        .other          _ZN2at4cuda57_GLOBAL__N__cd6b329d_24_DistributionBernoulli_cu_7537a20d21kernelPointwiseApply2IZNS_6native9templates4cuda28bernoulli_tensor_cuda_kernelIN3c104HalfEfEEvRKNS_10TensorBaseESB_NS_15PhiloxCudaStateEEUliRS8_SD_SD_SD_RKfSF_SF_SF_E_S8_SE_jLi1ELi2ELi4ELi512ELi2EEEvNS0_6detail10TensorInfoIT0_T2_EENSI_IT1_SK_EESK_T_,@"STO_CUDA_ENTRY STV_DEFAULT"
_ZN2at4cuda57_GLOBAL__N__cd6b329d_24_DistributionBernoulli_cu_7537a20d21kernelPointwiseApply2IZNS_6native9templates4cuda28bernoulli_tensor_cuda_kernelIN3c104HalfEfEEvRKNS_10TensorBaseESB_NS_15PhiloxCudaStateEEUliRS8_SD_SD_SD_RKfSF_SF_SF_E_S8_SE_jLi1ELi2ELi4ELi512ELi2EEEvNS0_6detail10TensorInfoIT0_T2_EENSI_IT1_SK_EESK_T_:
        /* <DEDUP_REMOVED lines=9> */
.L_x_2247:
        /* <DEDUP_REMOVED lines=156> */
.L_x_2223:
[----:B------:R-:W-:Y:S05]  /*0a50*/  BSYNC B0 ;  /* 0x0000000000007941 */ /* 0x000fea0003800000 */
.L_x_2222:
        /* <DEDUP_REMOVED lines=25> */
.L_x_2225:
[----:B------:R-:W-:Y:S05]  /*0bf0*/  BSYNC B0 ;  /* 0x0000000000007941 */ /* 0x000fea0003800000 */
.L_x_2224:
        /* <DEDUP_REMOVED lines=25> */
.L_x_2227:
[----:B------:R-:W-:Y:S05]  /*0d90*/  BSYNC B0 ;  /* 0x0000000000007941 */ /* 0x000fea0003800000 */
.L_x_2226:
        /* <DEDUP_REMOVED lines=25> */
.L_x_2229:
[----:B------:R-:W-:Y:S05]  /*0f30*/  BSYNC B0 ;  /* 0x0000000000007941 */ /* 0x000fea0003800000 */
.L_x_2228:
        /* <DEDUP_REMOVED lines=20> */
.L_x_2231:
[----:B------:R-:W-:Y:S02]  /*1080*/  IMAD.MOV.U32 R14, RZ, RZ, R12 ;  /* 0x000000ffff0e7224 */ /* 0x000fe400078e000c */
[----:B------:R-:W-:Y:S02]  /*1090*/  IMAD.MOV.U32 R13, RZ, RZ, R4 ;  /* 0x000000ffff0d7224 */ /* 0x000fe400078e0004 */
[----:B------:R-:W-:-:S02]  /*10a0*/  IMAD.MOV.U32 R11, RZ, RZ, R9 ;  /* 0x000000ffff0b7224 */ /* 0x000fc400078e0009 */
[----:B------:R-:W-:-:S04]  /*10b0*/  IMAD.MOV.U32 R12, RZ, RZ, R6 ;  /* 0x000000ffff0c7224 */ /* 0x000fc800078e0006 */
.L_x_2230:
        /* <DEDUP_REMOVED lines=19> */
.L_x_6808:
[----:B------:R-:W-:Y:S05]  /*11f0*/  BRX R2 -0x1200                                                                                                                                                                                                                                                                                                                                                                                                                                                                               (*"BRANCH_TARGETS .L_x_6809,.L_x_6810,.L_x_6811"*) ;  /* 0xffffee0002007949 */ /* 0x000fea000383ffff */
.L_x_2234:
        /* <DEDUP_REMOVED lines=32> */
.L_x_2239:
[----:B------:R-:W-:Y:S05]  /*1400*/  BSYNC B6 ;  /* 0x0000000000067941 */ /* 0x000fea0003800000 */
.L_x_2238:
[----:B------:R-:W-:Y:S02]  /*1410*/  IADD3 R2, R31, 0x3, RZ ;  /* 0x000000031f027810 */ /* 0x000fe40007ffe0ff */
[----:B-----5:R-:W-:Y:S01]  /*1420*/  FSET.BF.LE.FTZ.AND R34, R34, R3, PT ;  /* 0x000000032222720a */ /* 0x020fe20003813000 */
[----:B------:R-:W-:Y:S02]  /*1430*/  IMAD.MOV.U32 R3, RZ, RZ, 0x2 ;  /* 0x00000002ff037424 */ /* 0x000fe400078e00ff */
[----:B------:R-:W-:Y:S01]  /*1440*/  IMAD R2, R2, c[0x0][0x1cc], RZ ;  /* 0x0000730002027a24 */ /* 0x000fe200078e02ff */
[----:B------:R-:W-:-:S03]  /*1450*/  F2FP.PACK_AB R34, RZ, R34 ;  /* 0x00000022ff22723e */ /* 0x000fc600000000ff */
[----:B------:R-:W-:-:S05]  /*1460*/  IMAD.WIDE.U32 R2, R2, R3, c[0x0][0x160] ;  /* 0x0000580002027625 */ /* 0x000fca00078e0003 */
[----:B------:R1:W-:Y:S02]  /*1470*/  STG.E.U16 [R2.64], R34 ;  /* 0x0000002202007986 */ /* 0x0003e4000c101524 */
.L_x_2236:
[----:B------:R-:W-:Y:S05]  /*1480*/  BSYNC B7 ;  /* 0x0000000000077941 */ /* 0x000fea0003800000 */
.L_x_2235:
        /* <DEDUP_REMOVED lines=25> */
.L_x_2241:
[----:B------:R-:W-:Y:S05]  /*1620*/  BSYNC B6 ;  /* 0x0000000000067941 */ /* 0x000fea0003800000 */
.L_x_2240:
[----:B------:R-:W-:Y:S02]  /*1630*/  IADD3 R0, R31, 0x2, RZ ;  /* 0x000000021f007810 */ /* 0x000fe40007ffe0ff */
[----:B------:R-:W-:Y:S02]  /*1640*/  ISETP.NE.AND P0, PT, R33, RZ, PT ;  /* 0x000000ff2100720c */ /* 0x000fe40003f05270 */
[----:B-----5:R-:W-:Y:S01]  /*1650*/  FSET.BF.LE.FTZ.AND R26, R26, R3, PT ;  /* 0x000000031a1a720a */ /* 0x020fe20003813000 */
[----:B------:R-:W-:Y:S02]  /*1660*/  IMAD R0, R0, c[0x0][0x1cc], RZ ;  /* 0x0000730000007a24 */ /* 0x000fe400078e02ff */
[----:B------:R-:W-:Y:S01]  /*1670*/  IMAD.MOV.U32 R3, RZ, RZ, 0x2 ;  /* 0x00000002ff037424 */ /* 0x000fe200078e00ff */
[----:B------:R-:W-:Y:S02]  /*1680*/  F2FP.PACK_AB R26, RZ, R26 ;  /* 0x0000001aff1a723e */ /* 0x000fe400000000ff */
[----:B------:R-:W-:-:S05]  /*1690*/  SEL R0, R0, RZ, P0 ;  /* 0x000000ff00007207 */ /* 0x000fca0000000000 */
[----:B------:R-:W-:-:S05]  /*16a0*/  IMAD.WIDE.U32 R2, R0, R3, c[0x0][0x160] ;  /* 0x0000580000027625 */ /* 0x000fca00078e0003 */
[----:B------:R1:W-:Y:S02]  /*16b0*/  STG.E.U16 [R2.64], R26 ;  /* 0x0000001a02007986 */ /* 0x0003e4000c101524 */
.L_x_6810:
        /* <DEDUP_REMOVED lines=25> */
.L_x_2243:
[----:B------:R-:W-:Y:S05]  /*1850*/  BSYNC B6 ;  /* 0x0000000000067941 */ /* 0x000fea0003800000 */
.L_x_2242:
[----:B-1----:R-:W-:Y:S01]  /*1860*/  IADD3 R2, R31, 0x1, RZ ;  /* 0x000000011f027810 */ /* 0x002fe20007ffe0ff */
[----:B------:R-:W-:Y:S01]  /*1870*/  IMAD.MOV.U32 R3, RZ, RZ, 0x2 ;  /* 0x00000002ff037424 */ /* 0x000fe200078e00ff */
[----:B-----5:R-:W-:Y:S02]  /*1880*/  FSET.BF.LE.FTZ.AND R27, R27, R0, PT ;  /* 0x000000001b1b720a */ /* 0x020fe40003813000 */
[----:B------:R-:W-:Y:S01]  /*1890*/  ISETP.GT.AND P0, PT, R29, 0x1, PT ;  /* 0x000000011d00780c */ /* 0x000fe20003f04270 */
[----:B------:R-:W-:Y:S01]  /*18a0*/  IMAD R0, R2, c[0x0][0x1cc], RZ ;  /* 0x0000730002007a24 */ /* 0x000fe200078e02ff */
[----:B------:R-:W-:-:S04]  /*18b0*/  F2FP.PACK_AB R27, RZ, R27 ;  /* 0x0000001bff1b723e */ /* 0x000fc800000000ff */
[----:B------:R-:W-:-:S05]  /*18c0*/  SEL R0, R0, RZ, P0 ;  /* 0x000000ff00007207 */ /* 0x000fca0000000000 */
[----:B------:R-:W-:-:S05]  /*18d0*/  IMAD.WIDE.U32 R2, R0, R3, c[0x0][0x160] ;  /* 0x0000580000027625 */ /* 0x000fca00078e0003 */
[----:B------:R1:W-:Y:S02]  /*18e0*/  STG.E.U16 [R2.64], R27 ;  /* 0x0000001b02007986 */ /* 0x0003e4000c101524 */
.L_x_6809:
[----:B------:R-:W-:Y:S05]  /*18f0*/  BSYNC B8 ;  /* 0x0000000000087941 */ /* 0x000fea0003800000 */
.L_x_2233:
        /* <DEDUP_REMOVED lines=25> */
.L_x_2245:
[----:B------:R-:W-:Y:S05]  /*1a90*/  BSYNC B6 ;  /* 0x0000000000067941 */ /* 0x000fea0003800000 */
.L_x_2244:
[----:B------:R-:W-:Y:S01]  /*1aa0*/  IMAD R0, R31, c[0x0][0x1cc], RZ ;  /* 0x000073001f007a24 */ /* 0x000fe200078e02ff */
[----:B------:R-:W-:Y:S02]  /*1ab0*/  ISETP.GT.AND P0, PT, R30, RZ, PT ;  /* 0x000000ff1e00720c */ /* 0x000fe40003f04270 */
[----:B-----5:R-:W-:Y:S01]  /*1ac0*/  FSET.BF.LE.FTZ.AND R28, R28, R3, PT ;  /* 0x000000031c1c720a */ /* 0x020fe20003813000 */
[----:B------:R-:W-:Y:S01]  /*1ad0*/  IMAD.MOV.U32 R3, RZ, RZ, 0x2 ;  /* 0x00000002ff037424 */ /* 0x000fe200078e00ff */
[----:B------:R-:W-:Y:S02]  /*1ae0*/  SEL R0, R0, RZ, P0 ;  /* 0x000000ff00007207 */ /* 0x000fe40000000000 */
[----:B------:R-:W-:-:S03]  /*1af0*/  F2FP.PACK_AB R28, RZ, R28 ;  /* 0x0000001cff1c723e */ /* 0x000fc600000000ff */
[----:B------:R-:W-:-:S05]  /*1b00*/  IMAD.WIDE.U32 R2, R0, R3, c[0x0][0x160] ;  /* 0x0000580000027625 */ /* 0x000fca00078e0003 */
[----:B------:R1:W-:Y:S01]  /*1b10*/  STG.E.U16 [R2.64], R28 ;  /* 0x0000001c02007986 */ /* 0x0003e2000c101524 */
[----:B------:R-:W-:Y:S05]  /*1b20*/  BRA `(.L_x_2237) ;  /* 0x0000001000007947 */ /* 0x000fea0003800000 */
.L_x_6811:
[----:B------:R-:W-:Y:S02]  /*1b30*/  BREAK B8 ;  /* 0x0000000000087942 */ /* 0x000fe40003800000 */
.L_x_2237:
[----:B------:R-:W-:Y:S05]  /*1b40*/  BSYNC B9 ;  /* 0x0000000000097941 */ /* 0x000fea0003800000 */
.L_x_2232:
[----:B------:R-:W-:-:S04]  /*1b50*/  IMAD.MOV.U32 R0, RZ, RZ, c[0x0][0x0] ;  /* 0x00000000ff007624 */ /* 0x000fc800078e00ff */
[----:B------:R-:W-:-:S04]  /*1b60*/  IMAD.SHL.U32 R0, R0, 0x4, RZ ;  /* 0x0000000400007824 */ /* 0x000fc800078e00ff */
[----:B------:R-:W-:-:S05]  /*1b70*/  IMAD R31, R0, c[0x0][0xc], R31 ;  /* 0x00000300001f7a24 */ /* 0x000fca00078e021f */
[----:B------:R-:W-:-:S13]  /*1b80*/  ISETP.GE.U32.AND P0, PT, R31, c[0x0][0x310], PT ;  /* 0x0000c4001f007a0c */ /* 0x000fda0003f06070 */
[----:B------:R-:W-:Y:S01]  /*1b90*/  @P0 CALL.REL.NOINC `(.L_x_2246) ;  /* 0x0000001000000944 */ /* 0x000fe20003c00000 */
[----:B------:R-:W-:Y:S05]  /*1ba0*/  BRA `(.L_x_2247) ;  /* 0xffffe4e000007947 */ /* 0x000fea000383ffff */
.L_x_2246:
[----:B------:R-:W-:Y:S05]  /*1bb0*/  EXIT ;  /* 0x000000000000794d */ /* 0x000fea0003800000 */
.L_x_2248:
        /* <DEDUP_REMOVED lines=12> */
.L_x_7282:


//--------------------- .text._ZN2at4cuda57_GLOBAL__N__cd6b329d_24_DistributionBernoulli_cu_7537a20d21kernelPointwiseApply2IZNS_6native9templates4cuda28bernoulli_tensor_cuda_kernelIN3c104HalfEfEEvRKNS_10TensorBaseESB_NS_15PhiloxCudaStateEEUliRS8_SD_SD_SD_RKfSF_SF_SF_E_S8_SE_jLi1ELi1ELi4ELi512ELi2EEEvNS0_6detail10TensorInfoIT0_T2_EENSI_IT1_SK_EESK_T_ --------------------------
	.section	.text._ZN2at4cuda57_GLOBAL__N__cd6b329d_24_DistributionBernoulli_cu_7537a20d21kernelPointwiseApply2IZNS_6native9templates4cuda28bernoulli_tensor_cuda_kernelIN3c104HalfEfEEvRKNS_10TensorBaseESB_NS_15PhiloxCudaStateEEUliRS8_SD_SD_SD_RKfSF_SF_SF_E_S8_SE_jLi1ELi1ELi4ELi512ELi2EEEvNS0_6detail10TensorInfoIT0_T2_EENSI_IT1_SK_EESK_T_,"ax",@progbits
	.sectioninfo	@"SHI_REGISTERS=35"
	.align	128
.text._ZN2at4cuda57_GLOBAL__N__cd6b329d_24_DistributionBernoulli_cu_7537a20d21kernelPointwiseApply2IZNS_6native9templates4cuda28bernoulli_tensor_cuda_kernelIN3c104HalfEfEEvRKNS_10TensorBaseESB_NS_15PhiloxCudaStateEEUliRS8_SD_SD_SD_RKfSF_SF_SF_E_S8_SE_jLi1ELi1ELi4ELi512ELi2EEEvNS0_6detail10TensorInfoIT0_T2_EENSI_IT1_SK_EESK_T_:
        .type           _ZN2at4cuda57_GLOBAL__N__cd6b329d_24_DistributionBernoulli_cu_7537a20d21kernelPointwiseApply2IZNS_6native9templates4cuda28bernoulli_tensor_cuda_kernelIN3c104HalfEfEEvRKNS_10TensorBaseESB_NS_15PhiloxCudaStateEEUliRS8_SD_SD_SD_RKfSF_SF_SF_E_S8_SE_jLi1ELi1ELi4ELi512ELi2EEEvNS0_6detail10TensorInfoIT0_T2_EENSI_IT1_SK_EESK_T_,@function
        .size           _ZN2at4cuda57_GLOBAL__N__cd6b329d_24_DistributionBernoulli_cu_7537a20d21kernelPointwiseApply2IZNS_6native9templates4cuda28bernoulli_tensor_cuda_kernelIN3c104HalfEfEEvRKNS_10TensorBaseESB_NS_15PhiloxCudaStateEEUliRS8_SD_SD_SD_RKfSF_SF_SF_E_S8_SE_jLi1ELi1ELi4ELi512ELi2EEEvNS0_6detail10TensorInfoIT0_T2_EENSI_IT1_SK_EESK_T_,(.L_x_7283 - _ZN2at4cuda57_GLOBAL__N__cd6b329d_24_DistributionBernoulli_cu_7537a20d21kernelPointwiseApply2IZNS_6native9templates4cuda28bernoulli_tensor_cuda_kernelIN3c104HalfEfEEvRKNS_10TensorBaseESB_NS_15PhiloxCudaStateEEUliRS8_SD_SD_SD_RKfSF_SF_SF_E_S8_SE_jLi1ELi1ELi4ELi512ELi2EEEvNS0_6detail10TensorInfoIT0_T2_EENSI_IT1_SK_EESK_T_)
        .other          _ZN2at4cuda57_GLOBAL__N__cd6b329d_24_DistributionBernoulli_cu_7537a20d21kernelPointwiseApply2IZNS_6native9templates4cuda28bernoulli_tensor_cuda_kernelIN3c104HalfEfEEvRKNS_10TensorBaseESB_NS_15PhiloxCudaStateEEUliRS8_SD_SD_SD_RKfSF_SF_SF_E_S8_SE_jLi1ELi1ELi4ELi512ELi2EEEvNS0_6detail10TensorInfoIT0_T2_EENSI_IT1_SK_EESK_T_,@"STO_CUDA_ENTRY STV_DEFAULT"
_ZN2at4cuda57_GLOBAL__N__cd6b329d_24_DistributionBernoulli_cu_7537a20d21kernelPointwiseApply2IZNS_6native9templates4cuda28bernoulli_tensor_cuda_kernelIN3c104HalfEfEEvRKNS_10TensorBaseESB_NS_15PhiloxCudaStateEEUliRS8_SD_SD_SD_RKfSF_SF_SF_E_S8_SE_jLi1ELi1ELi4ELi512ELi2EEEvNS0_6detail10TensorInfoIT0_T2_EENSI_IT1_SK_EESK_T_:
        /* <DEDUP_REMOVED lines=9> */
.L_x_2266:
        /* <DEDUP_REMOVED lines=161> */
.L_x_2250:
[----:B------:R-:W-:Y:S02]  /*0aa0*/  IMAD.MOV.U32 R13, RZ, RZ, R9 ;  /* 0x000000ffff0d7224 */ /* 0x000fe400078e0009 */
[----:B------:R-:W-:Y:S02]  /*0ab0*/  IMAD.MOV.U32 R11, RZ, RZ, R6 ;  /* 0x000000ffff0b7224 */ /* 0x000fe400078e0006 */
[----:B------:R-:W-:-:S02]  /*0ac0*/  IMAD.MOV.U32 R0, RZ, RZ, R8 ;  /* 0x000000ffff007224 */ /* 0x000fc400078e0008 */
[----:B------:R-:W-:-:S04]  /*0ad0*/  IMAD.MOV.U32 R9, RZ, RZ, R2 ;  /* 0x000000ffff097224 */ /* 0x000fc800078e0002 */
.L_x_2249:
        /* <DEDUP_REMOVED lines=17> */
.L_x_6812:
[----:B------:R-:W-:Y:S05]  /*0bf0*/  BRX R2 -0xc00                                                                                                                                                                                                                                                                                                                                                                                                                                                                                (*"BRANCH_TARGETS .L_x_6813,.L_x_6814,.L_x_6815"*) ;  /* 0xfffff40002007949 */ /* 0x000fea000383ffff */
.L_x_2253:
        /* <DEDUP_REMOVED lines=32> */
.L_x_2258:
[----:B------:R-:W-:Y:S05]  /*0e00*/  BSYNC B6 ;  /* 0x0000000000067941 */ /* 0x000fea0003800000 */
.L_x_2257:
[----:B-----5:R-:W-:Y:S02]  /*0e10*/  FSET.BF.LE.FTZ.AND R32, R32, R3, PT ;  /* 0x000000032020720a */ /* 0x020fe40003813000 */
[C---:B------:R-:W-:Y:S02]  /*0e20*/  LEA R2, P0, R31.reuse, c[0x0][0x160], 0x1 ;  /* 0x000058001f027a11 */ /* 0x040fe400078008ff */
[----:B------:R-:W-:Y:S02]  /*0e30*/  F2FP.PACK_AB R32, RZ, R32 ;  /* 0x00000020ff20723e */ /* 0x000fe400000000ff */
[----:B------:R-:W-:-:S05]  /*0e40*/  LEA.HI.X R3, R31, c[0x0][0x164], RZ, 0x1, P0 ;  /* 0x000059001f037a11 */ /* 0x000fca00000f0cff */
[----:B------:R1:W-:Y:S04]  /*0e50*/  STG.E.U16 [R2.64], R32 ;  /* 0x0000002002007986 */ /* 0x0003e8000c101524 */
.L_x_2255:
[----:B------:R-:W-:Y:S05]  /*0e60*/  BSYNC B7 ;  /* 0x0000000000077941 */ /* 0x000fea0003800000 */
.L_x_2254:
        /* <DEDUP_REMOVED lines=25> */
.L_x_2260:
[----:B------:R-:W-:Y:S05]  /*1000*/  BSYNC B6 ;  /* 0x0000000000067941 */ /* 0x000fea0003800000 */
.L_x_2259:
[----:B-----5:R-:W-:Y:S02]  /*1010*/  FSET.BF.LE.FTZ.AND R30, R30, R3, PT ;  /* 0x000000031e1e720a */ /* 0x020fe40003813000 */
[C---:B------:R-:W-:Y:S02]  /*1020*/  LEA R2, P0, R29.reuse, c[0x0][0x160], 0x1 ;  /* 0x000058001d027a11 */ /* 0x040fe400078008ff */
[----:B------:R-:W-:Y:S02]  /*1030*/  F2FP.PACK_AB R30, RZ, R30 ;  /* 0x0000001eff1e723e */ /* 0x000fe400000000ff */
[----:B------:R-:W-:-:S05]  /*1040*/  LEA.HI.X R3, R29, c[0x0][0x164], RZ, 0x1, P0 ;  /* 0x000059001d037a11 */ /* 0x000fca00000f0cff */
[----:B------:R1:W-:Y:S04]  /*1050*/  STG.E.U16 [R2.64], R30 ;  /* 0x0000001e02007986 */ /* 0x0003e8000c101524 */
.L_x_6814:
        /* <DEDUP_REMOVED lines=25> */
.L_x_2262:
[----:B------:R-:W-:Y:S05]  /*11f0*/  BSYNC B6 ;  /* 0x0000000000067941 */ /* 0x000fea0003800000 */
.L_x_2261:
[----:B-----5:R-:W-:Y:S01]  /*1200*/  FSET.BF.LE.FTZ.AND R28, R28, R3, PT ;  /* 0x000000031c1c720a */ /* 0x020fe20003813000 */
[----:B------:R-:W-:-:S03]  /*1210*/  IMAD.MOV.U32 R2, RZ, RZ, 0x2 ;  /* 0x00000002ff027424 */ /* 0x000fc600078e00ff */
[----:B------:R-:W-:Y:S01]  /*1220*/  F2FP.PACK_AB R28, RZ, R28 ;  /* 0x0000001cff1c723e */ /* 0x000fe200000000ff */
[----:B------:R-:W-:-:S05]  /*1230*/  IMAD.WIDE.U32 R2, R27, R2, c[0x0][0x160] ;  /* 0x000058001b027625 */ /* 0x000fca00078e0002 */
[----:B------:R1:W-:Y:S02]  /*1240*/  STG.E.U16 [R2.64], R28 ;  /* 0x0000001c02007986 */ /* 0x0003e4000c101524 */
.L_x_6813:
[----:B------:R-:W-:Y:S05]  /*1250*/  BSYNC B8 ;  /* 0x0000000000087941 */ /* 0x000fea0003800000 */
.L_x_2252:
        /* <DEDUP_REMOVED lines=32> */
.L_x_2264:
[----:B------:R-:W-:Y:S05]  /*1460*/  BSYNC B6 ;  /* 0x0000000000067941 */ /* 0x000fea0003800000 */
.L_x_2263:
[----:B------:R-:W-:Y:S01]  /*1470*/  IMAD R0, R24, c[0x0][0x1cc], RZ ;  /* 0x0000730018007a24 */ /* 0x000fe200078e02ff */
[----:B------:R-:W-:Y:S02]  /*1480*/  ISETP.NE.AND P0, PT, R18, RZ, PT ;  /* 0x000000ff1200720c */ /* 0x000fe40003f05270 */
[----:B-----5:R-:W-:Y:S01]  /*1490*/  FSET.BF.LE.FTZ.AND R26, R26, R3, PT ;  /* 0x000000031a1a720a */ /* 0x020fe20003813000 */
[----:B------:R-:W-:Y:S01]  /*14a0*/  IMAD.MOV.U32 R3, RZ, RZ, 0x2 ;  /* 0x00000002ff037424 */ /* 0x000fe200078e00ff */
[----:B------:R-:W-:Y:S02]  /*14b0*/  SEL R0, R0, RZ, P0 ;  /* 0x000000ff00007207 */ /* 0x000fe40000000000 */
[----:B------:R-:W-:-:S03]  /*14c0*/  F2FP.PACK_AB R26, RZ, R26 ;  /* 0x0000001aff1a723e */ /* 0x000fc600000000ff */
[----:B------:R-:W-:-:S05]  /*14d0*/  IMAD.WIDE.U32 R2, R0, R3, c[0x0][0x160] ;  /* 0x0000580000027625 */ /* 0x000fca00078e0003 */
[----:B------:R1:W-:Y:S01]  /*14e0*/  STG.E.U16 [R2.64], R26 ;  /* 0x0000001a02007986 */ /* 0x0003e2000c101524 */
[----:B------:R-:W-:Y:S05]  /*14f0*/  BRA `(.L_x_2256) ;  /* 0x0000001000007947 */ /* 0x000fea0003800000 */
.L_x_6815:
[----:B------:R-:W-:Y:S02]  /*1500*/  BREAK B8 ;  /* 0x0000000000087942 */ /* 0x000fe40003800000 */
.L_x_2256:
[----:B------:R-:W-:Y:S05]  /*1510*/  BSYNC B9 ;  /* 0x0000000000097941 */ /* 0x000fea0003800000 */
.L_x_2251:
[----:B-1----:R-:W-:-:S04]  /*1520*/  IMAD.MOV.U32 R3, RZ, RZ, c[0x0][0x0] ;  /* 0x00000000ff037624 */ /* 0x002fc800078e00ff */
[----:B------:R-:W-:-:S04]  /*1530*/  IMAD.SHL.U32 R3, R3, 0x4, RZ ;  /* 0x0000000403037824 */ /* 0x000fc800078e00ff */
[----:B------:R-:W-:-:S05]  /*1540*/  IMAD R24, R3, c[0x0][0xc], R24 ;  /* 0x0000030003187a24 */ /* 0x000fca00078e0218 */
[----:B------:R-:W-:-:S13]  /*1550*/  ISETP.GE.U32.AND P0, PT, R24, c[0x0][0x310], PT ;  /* 0x0000c40018007a0c */ /* 0x000fda0003f06070 */
[----:B------:R-:W-:Y:S01]  /*1560*/  @P0 CALL.REL.NOINC `(.L_x_2265) ;  /* 0x0000001000000944 */ /* 0x000fe20003c00000 */
[----:B------:R-:W-:Y:S05]  /*1570*/  BRA `(.L_x_2266) ;  /* 0xffffeb1000007947 */ /* 0x000fea000383ffff */
.L_x_2265:
[----:B------:R-:W-:Y:S05]  /*1580*/  EXIT ;  /* 0x000000000000794d */ /* 0x000fea0003800000 */
.L_x_2267:
        /* <DEDUP_REMOVED lines=15> */
.L_x_7283:


//--------------------- .text._ZN2at4cuda57_GLOBAL__N__cd6b329d_24_DistributionBernoulli_cu_7537a20d21kernelPointwiseApply2IZNS_6native9templates4cuda28bernoulli_tensor_cuda_kernelIffEEvRKNS_10TensorBaseES9_NS_15PhiloxCudaStateEEUliRfSB_SB_SB_RKfSD_SD_SD_E_fSC_mLin1ELin1ELi4ELi512ELi2EEEvNS0_6detail10TensorInfoIT0_T2_EENSG_IT1_SI_EESI_T_ --------------------------
	.section	.text._ZN2at4cuda57_GLOBAL__N__cd6b329d_24_DistributionBernoulli_cu_7537a20d21kernelPointwiseApply2IZNS_6native9templates4cuda28bernoulli_tensor_cuda_kernelIffEEvRKNS_10TensorBaseES9_NS_15PhiloxCudaStateEEUliRfSB_SB_SB_RKfSD_SD_SD_E_fSC_mLin1ELin1ELi4ELi512ELi2EEEvNS0_6detail10TensorInfoIT0_T2_EENSG_IT1_SI_EESI_T_,"ax",@progbits
	.sectioninfo	@"SHI_REGISTERS=48"
	.align	128
.text._ZN2at4cuda57_GLOBAL__N__cd6b329d_24_DistributionBernoulli_cu_7537a20d21kernelPointwiseApply2IZNS_6native9templates4cuda28bernoulli_tensor_cuda_kernelIffEEvRKNS_10TensorBaseES9_NS_15PhiloxCudaStateEEUliRfSB_SB_SB_RKfSD_SD_SD_E_fSC_mLin1ELin1ELi4ELi512ELi2EEEvNS0_6detail10TensorInfoIT0_T2_EENSG_IT1_SI_EESI_T_:
        .type           _ZN2at4cuda57_GLOBAL__N__cd6b329d_24_DistributionBernoulli_cu_7537a20d21kernelPointwiseApply2IZNS_6native9templates4cuda28bernoulli_tensor_cuda_kernelIffEEvRKNS_10TensorBaseES9_NS_15PhiloxCudaStateEEUliRfSB_SB_SB_RKfSD_SD_SD_E_fSC_mLin1ELin1ELi4ELi512ELi2EEEvNS0_6detail10TensorInfoIT0_T2_EENSG_IT1_SI_EESI_T_,@function
        .size           _ZN2at4cuda57_GLOBAL__N__cd6b329d_24_DistributionBernoulli_cu_7537a20d21kernelPointwiseApply2IZNS_6native9templates4cuda28bernoulli_tensor_cuda_kernelIffEEvRKNS_10TensorBaseES9_NS_15PhiloxCudaStateEEUliRfSB_SB_SB_RKfSD_SD_SD_E_fSC_mLin1ELin1ELi4ELi512ELi2EEEvNS0_6detail10TensorInfoIT0_T2_EENSG_IT1_SI_EESI_T_,(.L_x_7284 - _ZN2at4cuda57_GLOBAL__N__cd6b329d_24_DistributionBernoulli_cu_7537a20d21kernelPointwiseApply2IZNS_6native9templates4cuda28bernoulli_tensor_cuda_kernelIffEEvRKNS_10TensorBaseES9_NS_15PhiloxCudaStateEEUliRfSB_SB_SB_RKfSD_SD_SD_E_fSC_mLin1ELin1ELi4ELi512ELi2EEEvNS0_6detail10TensorInfoIT0_T2_EENSG_IT1_SI_EESI_T_)
        .other          _ZN2at4cuda57_GLOBAL__N__cd6b329d_24_DistributionBernoulli_cu_7537a20d21kernelPointwiseApply2IZNS_6native9templates4cuda28bernoulli_tensor_cuda_kernelIffEEvRKNS_10TensorBaseES9_NS_15PhiloxCudaStateEEUliRfSB_SB_SB_RKfSD_SD_SD_E_fSC_mLin1ELin1ELi4ELi512ELi2EEEvNS0_6detail10TensorInfoIT0_T2_EENSG_IT1_SI_EESI_T_,@"STO_CUDA_ENTRY STV_DEFAULT"
_ZN2at4cuda57_GLOBAL__N__cd6b329d_24_DistributionBernoulli_cu_7537a20d21kernelPointwiseApply2IZNS_6native9templates4cuda28bernoulli_tensor_cuda_kernelIffEEvRKNS_10TensorBaseES9_NS_15PhiloxCudaStateEEUliRfSB_SB_SB_RKfSD_SD_SD_E_fSC_mLin1ELin1ELi4ELi512ELi2EEEvNS0_6detail10TensorInfoIT0_T2_EENSG_IT1_SI_EESI_T_:
        /* <DEDUP_REMOVED lines=11> */
.L_x_2493:
[----:B------:R-:W-:Y:S01]  /*00b0*/  IADD3 R30, -R28, c[0x0][0x4a0], RZ ;  /* 0x000128001c1e7a10 */ /* 0x000fe20007ffe1ff */
[----:B------:R-:W-:Y:S01]  /*00c0*/  BSSY B0, `(.L_x_2268) ;  /* 0x0000331000007945 */ /* 0x000fe20003800000 */
[----:B0-----:R-:W-:Y:S01]  /*00d0*/  CS2R R38, SRZ ;  /* 0x0000000000267805 */ /* 0x001fe2000001ff00 */
[----:B------:R-:W-:Y:S01]  /*00e0*/  CS2R R40, SRZ ;  /* 0x0000000000287805 */ /* 0x000fe2000001ff00 */
[----:B------:R-:W-:Y:S01]  /*00f0*/  ISETP.GE.AND P0, PT, R30, 0x1, PT ;  /* 0x000000011e00780c */ /* 0x000fe20003f06270 */
[----:B--2---:R-:W-:Y:S02]  /*0100*/  IMAD.MOV.U32 R37, RZ, RZ, RZ ;  /* 0x000000ffff257224 */ /* 0x004fe400078e00ff */
[----:B------:R-:W-:-:S10]  /*0110*/  IMAD.MOV.U32 R35, RZ, RZ, RZ ;  /* 0x000000ffff237224 */ /* 0x000fd400078e00ff */
[----:B---3--:R-:W-:Y:S05]  /*0120*/  @!P0 BRA `(.L_x_2269) ;  /* 0x000032a000008947 */ /* 0x008fea0003800000 */
        /* <DEDUP_REMOVED lines=25> */
.L_x_2285:
        /* <DEDUP_REMOVED lines=13> */
[----:B------:R-:W-:Y:S05]  /*0390*/  CALL.REL.NOINC `($__internal_43_$__cuda_sm20_div_u64) ;  /* 0x0000dbf000007944 */ /* 0x000fea0003c00000 */
        /* <DEDUP_REMOVED lines=10> */
.L_x_2273:
        /* <DEDUP_REMOVED lines=23> */
.L_x_2274:
[----:B------:R-:W-:Y:S05]  /*05b0*/  BSYNC B2 ;  /* 0x0000000000027941 */ /* 0x000fea0003800000 */
.L_x_2272:
        /* <DEDUP_REMOVED lines=15> */
[----:B------:R-:W-:Y:S05]  /*06b0*/  CALL.REL.NOINC `($__internal_43_$__cuda_sm20_div_u64) ;  /* 0x0000d8d000007944 */ /* 0x000fea0003c00000 */
        /* <DEDUP_REMOVED lines=12> */
.L_x_2276:
        /* <DEDUP_REMOVED lines=23> */
.L_x_2277:
[----:B------:R-:W-:Y:S05]  /*08f0*/  BSYNC B2 ;  /* 0x0000000000027941 */ /* 0x000fea0003800000 */
.L_x_2275:
        /* <DEDUP_REMOVED lines=29> */
.L_x_2279:
        /* <DEDUP_REMOVED lines=23> */
.L_x_2280:
[----:B------:R-:W-:Y:S05]  /*0c40*/  BSYNC B2 ;  /* 0x0000000000027941 */ /* 0x000fea0003800000 */
.L_x_2278:
        /* <DEDUP_REMOVED lines=30> */
.L_x_2282:
        /* <DEDUP_REMOVED lines=23> */
.L_x_2283:
[----:B------:R-:W-:Y:S05]  /*0fa0*/  BSYNC B2 ;  /* 0x0000000000027941 */ /* 0x000fea0003800000 */
.L_x_2281:
        /* <DEDUP_REMOVED lines=8> */
.L_x_2284:
[----:B------:R-:W-:Y:S05]  /*1030*/  BSYNC B1 ;  /* 0x0000000000017941 */ /* 0x000fea0003800000 */
.L_x_2271:
        /* <DEDUP_REMOVED lines=13> */
[----:B------:R-:W-:Y:S05]  /*1110*/  CALL.REL.NOINC `($__internal_43_$__cuda_sm20_div_u64) ;  /* 0x0000ce7000007944 */ /* 0x000fea0003c00000 */
        /* <DEDUP_REMOVED lines=10> */
.L_x_2287:
        /* <DEDUP_REMOVED lines=23> */
.L_x_2288:
[----:B------:R-:W-:Y:S05]  /*1330*/  BSYNC B1 ;  /* 0x0000000000017941 */ /* 0x000fea0003800000 */
.L_x_2286:
        /* <DEDUP_REMOVED lines=28> */
.L_x_2290:
        /* <DEDUP_REMOVED lines=23> */
.L_x_2291:
[----:B------:R-:W-:Y:S05]  /*1670*/  BSYNC B1 ;  /* 0x0000000000017941 */ /* 0x000fea0003800000 */
.L_x_2289:
        /* <DEDUP_REMOVED lines=27> */
.L_x_2293:
        /* <DEDUP_REMOVED lines=23> */
.L_x_2294:
[----:B------:R-:W-:Y:S05]  /*19a0*/  BSYNC B1 ;  /* 0x0000000000017941 */ /* 0x000fea0003800000 */
.L_x_2292:
[----:B------:R-:W0:Y:S02]  /*19b0*/  LDC.64 R12, c[0x0][R12+0x218] ;  /* 0x000086000c0c7b82 */ /* 0x000e240000000a00 */
[-C--:B0-----:R-:W-:Y:S02]  /*19c0*/  IMAD R3, R13, R4.reuse, RZ ;  /* 0x000000040d037224 */ /* 0x081fe400078e02ff */
[----:B------:R-:W-:-:S04]  /*19d0*/  IMAD.WIDE.U32 R16, R12, R4, R16 ;  /* 0x000000040c107225 */ /* 0x000fc800078e0010 */
[----:B------:R-:W-:-:S04]  /*19e0*/  IMAD R3, R12, R7, R3 ;  /* 0x000000070c037224 */ /* 0x000fc800078e0203 */
[----:B------:R-:W-:Y:S02]  /*19f0*/  IMAD.IADD R17, R17, 0x1, R3 ;  /* 0x0000000111117824 */ /* 0x000fe400078e0203 */
.L_x_2270:
[----:B------:R-:W-:Y:S01]  /*1a00*/  MOV R6, c[0x0][0x498] ;  /* 0x0001260000067a02 */ /* 0x000fe20000000f00 */
[----:B------:R-:W-:Y:S02]  /*1a10*/  IMAD R3, R11, c[0x0][0x230], RZ ;  /* 0x00008c000b037a24 */ /* 0x000fe400078e02ff */
[----:B------:R-:W-:Y:S01]  /*1a20*/  IMAD.WIDE.U32 R4, R10, c[0x0][0x230], R16 ;  /* 0x00008c000a047a25 */ /* 0x000fe200078e0010 */
[----:B------:R-:W-:Y:S02]  /*1a30*/  ISETP.GE.AND P0, PT, R6, 0x2, PT ;  /* 0x000000020600780c */ /* 0x000fe40003f06270 */
[----:B------:R-:W-:Y:S01]  /*1a40*/  MOV R16, R28 ;  /* 0x0000001c00107202 */ /* 0x000fe20000000f00 */
[----:B------:R-:W-:Y:S02]  /*1a50*/  IMAD R3, R10, c[0x0][0x234], R3 ;  /* 0x00008d000a037a24 */ /* 0x000fe400078e0203 */
[----:B------:R-:W-:Y:S02]  /*1a60*/  IMAD.MOV.U32 R37, RZ, RZ, R4 ;  /* 0x000000ffff257224 */ /* 0x000fe400078e0004 */
[----:B------:R-:W-:-:S02]  /*1a70*/  IMAD.IADD R40, R5, 0x1, R3 ;  /* 0x0000000105287824 */ /* 0x000fc400078e0203 */
        /* <DEDUP_REMOVED lines=21> */
.L_x_2310:
        /* <DEDUP_REMOVED lines=25> */
.L_x_2298:
        /* <DEDUP_REMOVED lines=16> */
[----:B------:R-:W-:Y:S02]  /*1e60*/  ISETP.GE.U32.AND P2, PT, R7, R10, PT ;  /* 0x0000000a0700720c */ /* 0x000fe40003f46070 */
[----:B------:R-:W-:-:S11]  /*1e70*/  MOV R7, RZ ;  /* 0x000000ff00077202 */ /* 0x000fd60000000f00 */
[----:B------:R-:W-:Y:S02]  /*1e80*/  @P2 IADD3 R5, R5, 0x1, RZ ;  /* 0x0000000105052810 */ /* 0x000fe40007ffe0ff */
[----:B------:R-:W-:-:S05]  /*1e90*/  @!P3 LOP3.LUT R5, RZ, R10, RZ, 0x33, !PT ;  /* 0x0000000aff05b212 */ /* 0x000fca00078e33ff */
[----:B------:R-:W-:-:S04]  /*1ea0*/  IMAD.MOV R19, RZ, RZ, -R5 ;  /* 0x000000ffff137224 */ /* 0x000fc800078e0a05 */
[----:B------:R-:W-:Y:S02]  /*1eb0*/  IMAD R19, R10, R19, R16 ;  /* 0x000000130a137224 */ /* 0x000fe400078e0210 */
[----:B------:R-:W-:Y:S02]  /*1ec0*/  IMAD.MOV.U32 R10, RZ, RZ, R5 ;  /* 0x000000ffff0a7224 */ /* 0x000fe400078e0005 */
.L_x_2299:
[----:B------:R-:W-:Y:S05]  /*1ed0*/  BSYNC B2 ;  /* 0x0000000000027941 */ /* 0x000fea0003800000 */
.L_x_2297:
        /* <DEDUP_REMOVED lines=16> */
[----:B------:R-:W-:Y:S05]  /*1fe0*/  CALL.REL.NOINC `($__internal_43_$__cuda_sm20_div_u64) ;  /* 0x0000bfa000007944 */ /* 0x000fea0003c00000 */
[----:B------:R-:W-:Y:S01]  /*1ff0*/  IADD3 R13, P1, RZ, -R14, RZ ;  /* 0x8000000eff0d7210 */ /* 0x000fe20007f3e0ff */
[----:B------:R-:W-:Y:S02]  /*2000*/  IMAD.MOV.U32 R4, RZ, RZ, R10 ;  /* 0x000000ffff047224 */ /* 0x000fe400078e000a */
[----:B------:R-:W-:Y:S01]  /*2010*/  IMAD.MOV.U32 R5, RZ, RZ, R11 ;  /* 0x000000ffff057224 */ /* 0x000fe200078e000b */
[----:B------:R-:W-:-:S03]  /*2020*/  IADD3.X R7, RZ, ~R3, RZ, P1, !PT ;  /* 0x80000003ff077210 */ /* 0x000fc60000ffe4ff */
[----:B------:R-:W-:-:S04]  /*2030*/  IMAD.WIDE.U32 R4, R16, R13, R4 ;  /* 0x0000000d10047225 */ /* 0x000fc800078e0004 */
[----:B------:R-:W-:Y:S02]  /*2040*/  IMAD R7, R7, R16, RZ ;  /* 0x0000001007077224 */ /* 0x000fe400078e02ff */
[----:B------:R-:W-:Y:S02]  /*2050*/  IMAD.MOV.U32 R16, RZ, RZ, R14 ;  /* 0x000000ffff107224 */ /* 0x000fe400078e000e */
[----:B------:R-:W-:Y:S01]  /*2060*/  IMAD R17, R17, R13, R7 ;  /* 0x0000000d11117224 */ /* 0x000fe200078e0207 */
[----:B------:R-:W-:-:S03]  /*2070*/  MOV R7, R4 ;  /* 0x0000000400077202 */ /* 0x000fc60000000f00 */
[----:B------:R-:W-:Y:S01]  /*2080*/  IMAD.IADD R5, R5, 0x1, R17 ;  /* 0x0000000105057824 */ /* 0x000fe200078e0211 */
[----:B------:R-:W-:Y:S01]  /*2090*/  MOV R17, R3 ;  /* 0x0000000300117202 */ /* 0x000fe20000000f00 */
[----:B------:R-:W-:Y:S05]  /*20a0*/  BRA `(.L_x_2302) ;  /* 0x0000017000007947 */ /* 0x000fea0003800000 */
.L_x_2301:
        /* <DEDUP_REMOVED lines=23> */
.L_x_2302:
[----:B------:R-:W-:Y:S05]  /*2220*/  BSYNC B2 ;  /* 0x0000000000027941 */ /* 0x000fea0003800000 */
.L_x_2300:
        /* <DEDUP_REMOVED lines=29> */
.L_x_2304:
        /* <DEDUP_REMOVED lines=23> */
.L_x_2305:
[----:B------:R-:W-:Y:S05]  /*2570*/  BSYNC B2 ;  /* 0x0000000000027941 */ /* 0x000fea0003800000 */
.L_x_2303:
        /* <DEDUP_REMOVED lines=18> */
[-C--:B------:R-:W-:Y:S01]  /*26a0*/  IADD3 R13, P1, RZ, -R14.reuse, RZ ;  /* 0x8000000eff0d7210 */ /* 0x080fe20007f3e0ff */
[----:B------:R-:W-:Y:S01]  /*26b0*/  IMAD.MOV.U32 R4, RZ, RZ, R16 ;  /* 0x000000ffff047224 */ /* 0x000fe200078e0010 */
[----:B------:R-:W-:Y:S01]  /*26c0*/  MOV R16, R14 ;  /* 0x0000000e00107202 */ /* 0x000fe20000000f00 */
[----:B------:R-:W-:Y:S01]  /*26d0*/  IMAD.MOV.U32 R5, RZ, RZ, R17 ;  /* 0x000000ffff057224 */ /* 0x000fe200078e0011 */
[----:B------:R-:W-:Y:S01]  /*26e0*/  IADD3.X R7, RZ, ~R3, RZ, P1, !PT ;  /* 0x80000003ff077210 */ /* 0x000fe20000ffe4ff */
[----:B------:R-:W-:-:S02]  /*26f0*/  IMAD.MOV.U32 R17, RZ, RZ, R3 ;  /* 0x000000ffff117224 */ /* 0x000fc400078e0003 */
[----:B------:R-:W-:-:S04]  /*2700*/  IMAD.WIDE.U32 R4, R10, R13, R4 ;  /* 0x0000000d0a047225 */ /* 0x000fc800078e0004 */
[----:B------:R-:W-:-:S04]  /*2710*/  IMAD R7, R7, R10, RZ ;  /* 0x0000000a07077224 */ /* 0x000fc800078e02ff */
[----:B------:R-:W-:-:S04]  /*2720*/  IMAD R7, R11, R13, R7 ;  /* 0x0000000d0b077224 */ /* 0x000fc800078e0207 */
[----:B------:R-:W-:Y:S01]  /*2730*/  IMAD.IADD R5, R5, 0x1, R7 ;  /* 0x0000000105057824 */ /* 0x000fe200078e0207 */
[----:B------:R-:W-:Y:S05]  /*2740*/  BRA `(.L_x_2308) ;  /* 0x0000017000007947 */ /* 0x000fea0003800000 */
.L_x_2307:
        /* <DEDUP_REMOVED lines=23> */
.L_x_2308:
[----:B------:R-:W-:Y:S05]  /*28c0*/  BSYNC B2 ;  /* 0x0000000000027941 */ /* 0x000fea0003800000 */
.L_x_2306:
        /* <DEDUP_REMOVED lines=9> */
.L_x_2309:
[----:B------:R-:W-:Y:S05]  /*2960*/  BSYNC B1 ;  /* 0x0000000000017941 */ /* 0x000fea0003800000 */
.L_x_2296:
        /* <DEDUP_REMOVED lines=25> */
.L_x_2312:
        /* <DEDUP_REMOVED lines=23> */
.L_x_2313:
[----:B------:R-:W-:Y:S05]  /*2c70*/  BSYNC B1 ;  /* 0x0000000000017941 */ /* 0x000fea0003800000 */
.L_x_2311:
        /* <DEDUP_REMOVED lines=29> */
.L_x_2315:
        /* <DEDUP_REMOVED lines=23> */
.L_x_2316:
[----:B------:R-:W-:Y:S05]  /*2fc0*/  BSYNC B1 ;  /* 0x0000000000017941 */ /* 0x000fea0003800000 */
.L_x_2314:
        /* <DEDUP_REMOVED lines=28> */
.L_x_2318:
        /* <DEDUP_REMOVED lines=23> */
.L_x_2319:
[----:B------:R-:W-:Y:S05]  /*3300*/  BSYNC B1 ;  /* 0x0000000000017941 */ /* 0x000fea0003800000 */
.L_x_2317:
[----:B------:R-:W0:Y:S01]  /*3310*/  LDC.64 R10, c[0x0][R10+0x218] ;  /* 0x000086000a0a7b82 */ /* 0x000e220000000a00 */
[----:B------:R-:W-:Y:S01]  /*3320*/  MOV R3, R0 ;  /* 0x0000000000037202 */ /* 0x000fe20000000f00 */
[----:B0-----:R-:W-:-:S04]  /*3330*/  IMAD R5, R11, R4, RZ ;  /* 0x000000040b057224 */ /* 0x001fc800078e02ff */
[----:B------:R-:W-:-:S04]  /*3340*/  IMAD.WIDE.U32 R2, R10, R4, R2 ;  /* 0x000000040a027225 */ /* 0x000fc800078e0002 */
[----:B------:R-:W-:-:S04]  /*3350*/  IMAD R5, R10, R7, R5 ;  /* 0x000000070a057224 */ /* 0x000fc800078e0205 */
[----:B------:R-:W-:Y:S02]  /*3360*/  IMAD.IADD R0, R3, 0x1, R5 ;  /* 0x0000000103007824 */ /* 0x000fe400078e0205 */
.L_x_2295:
[----:B------:R-:W-:Y:S02]  /*3370*/  IMAD R5, R17, c[0x0][0x3d0], RZ ;  /* 0x0000f40011057a24 */ /* 0x000fe400078e02ff */
[----:B------:R-:W-:Y:S02]  /*3380*/  IMAD.MOV.U32 R3, RZ, RZ, R0 ;  /* 0x000000ffff037224 */ /* 0x000fe400078e0000 */
[C---:B------:R-:W-:Y:S02]  /*3390*/  IMAD R5, R16.reuse, c[0x0][0x3d4], R5 ;  /* 0x0000f50010057a24 */ /* 0x040fe400078e0205 */
[----:B------:R-:W-:-:S04]  /*33a0*/  IMAD.WIDE.U32 R2, R16, c[0x0][0x3d0], R2 ;  /* 0x0000f40010027a25 */ /* 0x000fc800078e0002 */
[----:B------:R-:W-:Y:S01]  /*33b0*/  IMAD.MOV.U32 R35, RZ, RZ, R2 ;  /* 0x000000ffff237224 */ /* 0x000fe200078e0002 */
[----:B------:R-:W-:Y:S02]  /*33c0*/  IADD3 R39, R3, R5, RZ ;  /* 0x0000000503277210 */ /* 0x000fe40007ffe0ff */
.L_x_2269:
[----:B------:R-:W-:Y:S05]  /*33d0*/  BSYNC B0 ;  /* 0x0000000000007941 */ /* 0x000fea0003800000 */
.L_x_2268:
        /* <DEDUP_REMOVED lines=8> */
[----:B------:R-:W-:Y:S01]  /*3460*/  IMAD.MOV.U32 R0, RZ, RZ, c[0x0][0x2f8] ;  /* 0x0000be00ff007624 */ /* 0x000fe200078e00ff */
[----:B------:R-:W-:Y:S01]  /*3470*/  MOV R2, RZ ;  /* 0x000000ff00027202 */ /* 0x000fe20000000f00 */
[----:B------:R-:W-:Y:S01]  /*3480*/  CS2R R24, SRZ ;  /* 0x0000000000187805 */ /* 0x000fe2000001ff00 */
[----:B------:R-:W-:Y:S01]  /*3490*/  IMAD.MOV.U32 R18, RZ, RZ, R9 ;  /* 0x000000ffff127224 */ /* 0x000fe200078e0009 */
[----:B------:R-:W-:Y:S02]  /*34a0*/  MOV R19, R8 ;  /* 0x0000000800137202 */ /* 0x000fe40000000f00 */
[----:B------:R-:W-:Y:S01]  /*34b0*/  ISETP.GE.AND P0, PT, R0, 0x2, PT ;  /* 0x000000020000780c */ /* 0x000fe20003f06270 */
[----:B------:R-:W-:-:S12]  /*34c0*/  IMAD.MOV.U32 R0, RZ, RZ, RZ ;  /* 0x000000ffff007224 */ /* 0x000fd800078e00ff */
[----:B------:R-:W-:Y:S05]  /*34d0*/  @!P0 BRA `(.L_x_2322) ;  /* 0x0000185000008947 */ /* 0x000fea0003800000 */
[----:B------:R-:W-:Y:S01]  /*34e0*/  LOP3.LUT R3, RZ, c[0x0][0x2f8], RZ, 0x33, !PT ;  /* 0x0000be00ff037a12 */ /* 0x000fe200078e33ff */
[----:B------:R-:W-:Y:S01]  /*34f0*/  IMAD.MOV.U32 R10, RZ, RZ, c[0x0][0x2f8] ;  /* 0x0000be00ff0a7624 */ /* 0x000fe200078e00ff */
[----:B------:R-:W-:Y:S01]  /*3500*/  CS2R R24, SRZ ;  /* 0x0000000000187805 */ /* 0x000fe2000001ff00 */
[----:B------:R-:W-:Y:S01]  /*3510*/  IMAD.MOV.U32 R18, RZ, RZ, R9 ;  /* 0x000000ffff127224 */ /* 0x000fe200078e0009 */
[----:B------:R-:W-:Y:S02]  /*3520*/  IMNMX R3, R3, -0x3, !PT ;  /* 0xfffffffd03037817 */ /* 0x000fe40007800200 */
[----:B------:R-:W-:Y:S02]  /*3530*/  MOV R19, R8 ;  /* 0x0000000800137202 */ /* 0x000fe40000000f00 */
[----:B------:R-:W-:-:S04]  /*3540*/  IADD3 R3, R3, c[0x0][0x2f8], RZ ;  /* 0x0000be0003037a10 */ /* 0x000fc80007ffe0ff */
[----:B------:R-:W-:-:S04]  /*3550*/  IADD3 R4, R3, 0x1, RZ ;  /* 0x0000000103047810 */ /* 0x000fc80007ffe0ff */
[----:B------:R-:W-:Y:S02]  /*3560*/  ISETP.GE.U32.AND P0, PT, R4, 0x3, PT ;  /* 0x000000030400780c */ /* 0x000fe40003f06070 */
[----:B------:R-:W-:-:S04]  /*3570*/  IADD3 R4, R3, 0x2, RZ ;  /* 0x0000000203047810 */ /* 0x000fc80007ffe0ff */
[----:B------:R-:W-:-:S07]  /*3580*/  LOP3.LUT R27, R4, 0x3, RZ, 0xc0, !PT ;  /* 0x00000003041b7812 */ /* 0x000fce00078ec0ff */
[----:B------:R-:W-:Y:S05]  /*3590*/  @!P0 BRA `(.L_x_2323) ;  /* 0x00000dd000008947 */ /* 0x000fea0003800000 */
[----:B------:R-:W-:Y:S01]  /*35a0*/  BSSY B1, `(.L_x_2323) ;  /* 0x00000dc000017945 */ /* 0x000fe20003800000 */
[----:B------:R-:W-:Y:S01]  /*35b0*/  IMAD.IADD R11, R4, 0x1, -R27 ;  /* 0x00000001040b7824 */ /* 0x000fe200078e0a1b */
[----:B------:R-:W-:Y:S01]  /*35c0*/  CS2R R24, SRZ ;  /* 0x0000000000187805 */ /* 0x000fe2000001ff00 */
[----:B------:R-:W-:Y:S01]  /*35d0*/  IMAD.MOV.U32 R18, RZ, RZ, R9 ;  /* 0x000000ffff127224 */ /* 0x000fe200078e0009 */
[----:B------:R-:W-:Y:S02]  /*35e0*/  MOV R19, R8 ;  /* 0x0000000800137202 */ /* 0x000fe40000000f00 */
.L_x_2337:
        /* <DEDUP_REMOVED lines=20> */
[----:B------:R-:W-:Y:S02]  /*3730*/  IMAD R7, R17, R13, R7 ;  /* 0x0000000d11077224 */ /* 0x000fe400078e0207 */
[----:B------:R-:W-:Y:S02]  /*3740*/  IMAD.MOV.U32 R17, RZ, RZ, R4 ;  /* 0x000000ffff117224 */ /* 0x000fe400078e0004 */
[----:B------:R-:W-:Y:S01]  /*3750*/  IMAD.IADD R7, R5, 0x1, R7 ;  /* 0x0000000105077824 */ /* 0x000fe200078e0207 */
[----:B------:R-:W-:Y:S05]  /*3760*/  BRA `(.L_x_2326) ;  /* 0x0000017000007947 */ /* 0x000fea0003800000 */
.L_x_2325:
[----:B------:R-:W0:Y:S01]  /*3770*/  I2F.U32.RP R3, R16 ;  /* 0x0000001000037306 */ /* 0x000e220000209000 */
[----:B------:R-:W-:Y:S01]  /*3780*/  IMAD.MOV R7, RZ, RZ, -R16 ;  /* 0x000000ffff077224 */ /* 0x000fe200078e0a10 */
[----:B------:R-:W-:-:S02]  /*3790*/  ISETP.NE.U32.AND P3, PT, R16, RZ, PT ;  /* 0x000000ff1000720c */ /* 0x000fc40003f65070 */
        /* <DEDUP_REMOVED lines=20> */
.L_x_2326:
[----:B------:R-:W-:Y:S05]  /*38e0*/  BSYNC B2 ;  /* 0x0000000000027941 */ /* 0x000fea0003800000 */
.L_x_2324:
        /* <DEDUP_REMOVED lines=28> */
.L_x_2328:
        /* <DEDUP_REMOVED lines=23> */
.L_x_2329:
[----:B------:R-:W-:Y:S05]  /*3c20*/  BSYNC B2 ;  /* 0x0000000000027941 */ /* 0x000fea0003800000 */
.L_x_2327:
        /* <DEDUP_REMOVED lines=29> */
.L_x_2331:
        /* <DEDUP_REMOVED lines=23> */
.L_x_2332:
[----:B------:R-:W-:Y:S05]  /*3f70*/  BSYNC B2 ;  /* 0x0000000000027941 */ /* 0x000fea0003800000 */
.L_x_2330:
        /* <DEDUP_REMOVED lines=29> */
.L_x_2334:
        /* <DEDUP_REMOVED lines=23> */
.L_x_2335:
[----:B------:R-:W-:Y:S05]  /*42c0*/  BSYNC B2 ;  /* 0x0000000000027941 */ /* 0x000fea0003800000 */
.L_x_2333:
[----:B------:R-:W0:Y:S01]  /*42d0*/  LDC.64 R12, c[0x0][R12+0x210] ;  /* 0x000084000c0c7b82 */ /* 0x000e220000000a00 */
[----:B------:R-:W-:Y:S01]  /*42e0*/  IMAD.MOV.U32 R25, RZ, RZ, R24 ;  /* 0x000000ffff197224 */ /* 0x000fe200078e0018 */
[----:B------:R-:W-:Y:S01]  /*42f0*/  MOV R24, R16 ;  /* 0x0000001000187202 */ /* 0x000fe20000000f00 */
[----:B0-----:R-:W-:-:S04]  /*4300*/  IMAD R3, R13, R4, RZ ;  /* 0x000000040d037224 */ /* 0x001fc800078e02ff */
[----:B------:R-:W-:-:S04]  /*4310*/  IMAD.WIDE.U32 R24, R12, R4, R24 ;  /* 0x000000040c187225 */ /* 0x000fc800078e0018 */
[----:B------:R-:W-:-:S04]  /*4320*/  IMAD R3, R12, R7, R3 ;  /* 0x000000070c037224 */ /* 0x000fc800078e0203 */
[----:B------:R-:W-:Y:S01]  /*4330*/  IMAD.IADD R25, R25, 0x1, R3 ;  /* 0x0000000119197824 */ /* 0x000fe200078e0203 */
[----:B------:R-:W-:Y:S01]  /*4340*/  @!P0 CALL.REL.NOINC `(.L_x_2336) ;  /* 0x0000001000008944 */ /* 0x000fe20003c00000 */
[----:B------:R-:W-:Y:S05]  /*4350*/  BRA `(.L_x_2337) ;  /* 0xfffff29000007947 */ /* 0x000fea000383ffff */
.L_x_2336:
[----:B------:R-:W-:Y:S05]  /*4360*/  BSYNC B1 ;  /* 0x0000000000017941 */ /* 0x000fea0003800000 */
.L_x_2323:
        /* <DEDUP_REMOVED lines=24> */
.L_x_2339:
        /* <DEDUP_REMOVED lines=23> */
.L_x_2340:
[----:B------:R-:W-:Y:S05]  /*4660*/  BSYNC B1 ;  /* 0x0000000000017941 */ /* 0x000fea0003800000 */
.L_x_2338:
        /* <DEDUP_REMOVED lines=28> */
.L_x_2342:
        /* <DEDUP_REMOVED lines=23> */
.L_x_2343:
[----:B------:R-:W-:Y:S05]  /*49a0*/  BSYNC B1 ;  /* 0x0000000000017941 */ /* 0x000fea0003800000 */
.L_x_2341:
        /* <DEDUP_REMOVED lines=27> */
.L_x_2345:
        /* <DEDUP_REMOVED lines=23> */
.L_x_2346:
[----:B------:R-:W-:Y:S05]  /*4cd0*/  BSYNC B1 ;  /* 0x0000000000017941 */ /* 0x000fea0003800000 */
.L_x_2344:
[----:B------:R-:W0:Y:S02]  /*4ce0*/  LDC.64 R12, c[0x0][R12+0x218] ;  /* 0x000086000c0c7b82 */ /* 0x000e240000000a00 */
[-C--:B0-----:R-:W-:Y:S02]  /*4cf0*/  IMAD R3, R13, R4.reuse, RZ ;  /* 0x000000040d037224 */ /* 0x081fe400078e02ff */
[----:B------:R-:W-:-:S04]  /*4d00*/  IMAD.WIDE.U32 R24, R12, R4, R24 ;  /* 0x000000040c187225 */ /* 0x000fc800078e0018 */
[----:B------:R-:W-:-:S04]  /*4d10*/  IMAD R3, R12, R7, R3 ;  /* 0x000000070c037224 */ /* 0x000fc800078e0203 */
[----:B------:R-:W-:Y:S02]  /*4d20*/  IMAD.IADD R25, R25, 0x1, R3 ;  /* 0x0000000119197824 */ /* 0x000fe400078e0203 */
.L_x_2322:
        /* <DEDUP_REMOVED lines=23> */
.L_x_2362:
        /* <DEDUP_REMOVED lines=21> */
[----:B------:R-:W-:Y:S01]  /*4ff0*/  MOV R16, R14 ;  /* 0x0000000e00107202 */ /* 0x000fe20000000f00 */
[----:B------:R-:W-:Y:S02]  /*5000*/  IMAD.MOV.U32 R19, RZ, RZ, R4 ;  /* 0x000000ffff137224 */ /* 0x000fe400078e0004 */
[----:B------:R-:W-:Y:S02]  /*5010*/  IMAD R7, R17, R13, R7 ;  /* 0x0000000d11077224 */ /* 0x000fe400078e0207 */
[----:B------:R-:W-:Y:S02]  /*5020*/  IMAD.MOV.U32 R17, RZ, RZ, R3 ;  /* 0x000000ffff117224 */ /* 0x000fe400078e0003 */
[----:B------:R-:W-:Y:S01]  /*5030*/  IMAD.IADD R7, R5, 0x1, R7 ;  /* 0x0000000105077824 */ /* 0x000fe200078e0207 */
[----:B------:R-:W-:Y:S05]  /*5040*/  BRA `(.L_x_2351) ;  /* 0x0000017000007947 */ /* 0x000fea0003800000 */
.L_x_2350:
        /* <DEDUP_REMOVED lines=23> */
.L_x_2351:
[----:B------:R-:W-:Y:S05]  /*51c0*/  BSYNC B2 ;  /* 0x0000000000027941 */ /* 0x000fea0003800000 */
.L_x_2349:
        /* <DEDUP_REMOVED lines=29> */
.L_x_2353:
        /* <DEDUP_REMOVED lines=23> */
.L_x_2354:
[----:B------:R-:W-:Y:S05]  /*5510*/  BSYNC B2 ;  /* 0x0000000000027941 */ /* 0x000fea0003800000 */
.L_x_2352:
[----:B------:R-:W0:Y:S01]  /*5520*/  LDC.64 R20, c[0x0][R12+0x150] ;  /* 0x000054000c147b82 */ /* 0x000e220000000a00 */
[----:B------:R-:W-:Y:S01]  /*5530*/  IMAD.MOV.U32 R8, RZ, RZ, R18 ;  /* 0x000000ffff087224 */ /* 0x000fe200078e0012 */
[----:B------:R-:W-:Y:S01]  /*5540*/  BSSY B2, `(.L_x_2355) ;  /* 0x0000032000027945 */ /* 0x000fe20003800000 */
[----:B------:R-:W-:-:S05]  /*5550*/  IMAD.MOV.U32 R9, RZ, RZ, R0 ;  /* 0x000000ffff097224 */ /* 0x000fca00078e0000 */
        /* <DEDUP_REMOVED lines=26> */
.L_x_2356:
        /* <DEDUP_REMOVED lines=22> */
.L_x_2357:
[----:B------:R-:W-:Y:S05]  /*5860*/  BSYNC B2 ;  /* 0x0000000000027941 */ /* 0x000fea0003800000 */
.L_x_2355:
[----:B------:R-:W0:Y:S01]  /*5870*/  LDC.64 R20, c[0x0][R12+0x148] ;  /* 0x000052000c147b82 */ /* 0x000e220000000a00 */
[----:B------:R-:W-:Y:S01]  /*5880*/  IMAD.MOV.U32 R16, RZ, RZ, R8 ;  /* 0x000000ffff107224 */ /* 0x000fe200078e0008 */
[----:B------:R-:W-:Y:S01]  /*5890*/  BSSY B2, `(.L_x_2358) ;  /* 0x0000032000027945 */ /* 0x000fe20003800000 */
[----:B------:R-:W-:Y:S01]  /*58a0*/  IMAD.MOV.U32 R17, RZ, RZ, R0 ;  /* 0x000000ffff117224 */ /* 0x000fe200078e0000 */
[----:B------:R-:W-:-:S04]  /*58b0*/  IADD3 R10, R10, -0x4, RZ ;  /* 0xfffffffc0a0a7810 */ /* 0x000fc80007ffe0ff */
        /* <DEDUP_REMOVED lines=17> */
[--C-:B------:R-:W-:Y:S02]  /*59d0*/  IMAD.MOV.U32 R8, RZ, RZ, R3.reuse ;  /* 0x000000ffff087224 */ /* 0x100fe400078e0003 */
[----:B------:R-:W-:-:S02]  /*59e0*/  IMAD.X R7, RZ, RZ, ~R3, P1 ;  /* 0x000000ffff077224 */ /* 0x000fc400008e0e03 */
[----:B------:R-:W-:-:S04]  /*59f0*/  IMAD.WIDE.U32 R4, R20, R9, R4 ;  /* 0x0000000914047225 */ /* 0x000fc800078e0004 */
[----:B------:R-:W-:-:S04]  /*5a00*/  IMAD R7, R7, R20, RZ ;  /* 0x0000001407077224 */ /* 0x000fc800078e02ff */
[----:B------:R-:W-:Y:S02]  /*5a10*/  IMAD R7, R21, R9, R7 ;  /* 0x0000000915077224 */ /* 0x000fe400078e0207 */
[----:B------:R-:W-:-:S03]  /*5a20*/  IMAD.MOV.U32 R9, RZ, RZ, R14 ;  /* 0x000000ffff097224 */ /* 0x000fc600078e000e */
[----:B------:R-:W-:Y:S01]  /*5a30*/  IADD3 R5, R5, R7, RZ ;  /* 0x0000000705057210 */ /* 0x000fe20007ffe0ff */
[----:B------:R-:W-:Y:S05]  /*5a40*/  BRA `(.L_x_2360) ;  /* 0x0000016000007947 */ /* 0x000fea0003800000 */
.L_x_2359:
        /* <DEDUP_REMOVED lines=22> */
.L_x_2360:
[----:B------:R-:W-:Y:S05]  /*5bb0*/  BSYNC B2 ;  /* 0x0000000000027941 */ /* 0x000fea0003800000 */
.L_x_2358:
        /* <DEDUP_REMOVED lines=9> */
.L_x_2361:
[----:B------:R-:W-:Y:S05]  /*5c50*/  BSYNC B1 ;  /* 0x0000000000017941 */ /* 0x000fea0003800000 */
.L_x_2348:
        /* <DEDUP_REMOVED lines=27> */
.L_x_2364:
        /* <DEDUP_REMOVED lines=23> */
.L_x_2365:
[----:B------:R-:W-:Y:S05]  /*5f80*/  BSYNC B1 ;  /* 0x0000000000017941 */ /* 0x000fea0003800000 */
.L_x_2363:
        /* <DEDUP_REMOVED lines=31> */
.L_x_2367:
        /* <DEDUP_REMOVED lines=23> */
.L_x_2368:
[----:B------:R-:W-:Y:S05]  /*62f0*/  BSYNC B1 ;  /* 0x0000000000017941 */ /* 0x000fea0003800000 */
.L_x_2366:
        /* <DEDUP_REMOVED lines=23> */
[----:B------:R-:W-:Y:S01]  /*6470*/  IADD3.X R7, RZ, ~R3, RZ, P0, !PT ;  /* 0x80000003ff077210 */ /* 0x000fe200007fe4ff */
[----:B------:R-:W-:Y:S02]  /*6480*/  IMAD.MOV.U32 R8, RZ, RZ, R3 ;  /* 0x000000ffff087224 */ /* 0x000fe400078e0003 */
[----:B------:R-:W-:-:S04]  /*6490*/  IMAD.WIDE.U32 R4, R10, R13, R4 ;  /* 0x0000000d0a047225 */ /* 0x000fc800078e0004 */
[----:B------:R-:W-:-:S04]  /*64a0*/  IMAD R7, R7, R10, RZ ;  /* 0x0000000a07077224 */ /* 0x000fc800078e02ff */
[----:B------:R-:W-:-:S05]  /*64b0*/  IMAD R7, R11, R13, R7 ;  /* 0x0000000d0b077224 */ /* 0x000fca00078e0207 */
[----:B------:R-:W-:Y:S01]  /*64c0*/  IADD3 R5, R5, R7, RZ ;  /* 0x0000000705057210 */ /* 0x000fe20007ffe0ff */
[----:B------:R-:W-:Y:S05]  /*64d0*/  BRA `(.L_x_2371) ;  /* 0x0000017000007947 */ /* 0x000fea0003800000 */
.L_x_2370:
        /* <DEDUP_REMOVED lines=23> */
.L_x_2371:
[----:B------:R-:W-:Y:S05]  /*6650*/  BSYNC B1 ;  /* 0x0000000000017941 */ /* 0x000fea0003800000 */
.L_x_2369:
[----:B------:R-:W0:Y:S01]  /*6660*/  LDC.64 R12, c[0x0][R12+0x218] ;  /* 0x000086000c0c7b82 */ /* 0x000e220000000a00 */
[----:B------:R-:W-:Y:S01]  /*6670*/  MOV R3, R0 ;  /* 0x0000000000037202 */ /* 0x000fe20000000f00 */
[----:B0-----:R-:W-:-:S04]  /*6680*/  IMAD R6, R13, R4, RZ ;  /* 0x000000040d067224 */ /* 0x001fc800078e02ff */
[----:B------:R-:W-:-:S04]  /*6690*/  IMAD.WIDE.U32 R2, R12, R4, R2 ;  /* 0x000000040c027225 */ /* 0x000fc800078e0002 */
[----:B------:R-:W-:-:S04]  /*66a0*/  IMAD R5, R12, R5, R6 ;  /* 0x000000050c057224 */ /* 0x000fc800078e0206 */
[----:B------:R-:W-:-:S05]  /*66b0*/  IMAD.IADD R0, R3, 0x1, R5 ;  /* 0x0000000103007824 */ /* 0x000fca00078e0205 */
.L_x_2347:
[----:B------:R-:W-:Y:S01]  /*66c0*/  MOV R3, R0 ;  /* 0x0000000000037202 */ /* 0x000fe20000000f00 */
[----:B------:R-:W-:-:S04]  /*66d0*/  IMAD R8, R8, c[0x0][0x3d0], RZ ;  /* 0x0000f40008087a24 */ /* 0x000fc800078e02ff */
[----:B------:R-:W-:-:S04]  /*66e0*/  IMAD.WIDE.U32 R32, R9, c[0x0][0x3d0], R2 ;  /* 0x0000f40009207a25 */ /* 0x000fc800078e0002 */
[----:B------:R-:W-:-:S04]  /*66f0*/  IMAD R9, R9, c[0x0][0x3d4], R8 ;  /* 0x0000f50009097a24 */ /* 0x000fc800078e0208 */
[----:B------:R-:W-:Y:S02]  /*6700*/  IMAD.IADD R36, R33, 0x1, R9 ;  /* 0x0000000121247824 */ /* 0x000fe400078e0209 */
.L_x_2321:
[----:B------:R-:W-:Y:S05]  /*6710*/  BSYNC B0 ;  /* 0x0000000000007941 */ /* 0x000fea0003800000 */
.L_x_2320:
        /* <DEDUP_REMOVED lines=29> */
.L_x_2389:
        /* <DEDUP_REMOVED lines=24> */
.L_x_2377:
        /* <DEDUP_REMOVED lines=23> */
.L_x_2378:
[----:B------:R-:W-:Y:S05]  /*6be0*/  BSYNC B2 ;  /* 0x0000000000027941 */ /* 0x000fea0003800000 */
.L_x_2376:
        /* <DEDUP_REMOVED lines=15> */
[----:B------:R-:W-:Y:S05]  /*6ce0*/  CALL.REL.NOINC `($__internal_43_$__cuda_sm20_div_u64) ;  /* 0x000072a000007944 */ /* 0x000fea0003c00000 */
        /* <DEDUP_REMOVED lines=12> */
.L_x_2380:
        /* <DEDUP_REMOVED lines=23> */
.L_x_2381:
[----:B------:R-:W-:Y:S05]  /*6f20*/  BSYNC B2 ;  /* 0x0000000000027941 */ /* 0x000fea0003800000 */
.L_x_2379:
        /* <DEDUP_REMOVED lines=29> */
.L_x_2383:
        /* <DEDUP_REMOVED lines=23> */
.L_x_2384:
[----:B------:R-:W-:Y:S05]  /*7270*/  BSYNC B2 ;  /* 0x0000000000027941 */ /* 0x000fea0003800000 */
.L_x_2382:
        /* <DEDUP_REMOVED lines=30> */
.L_x_2386:
        /* <DEDUP_REMOVED lines=23> */
.L_x_2387:
[----:B------:R-:W-:Y:S05]  /*75d0*/  BSYNC B2 ;  /* 0x0000000000027941 */ /* 0x000fea0003800000 */
.L_x_2385:
        /* <DEDUP_REMOVED lines=8> */
.L_x_2388:
[----:B------:R-:W-:Y:S05]  /*7660*/  BSYNC B1 ;  /* 0x0000000000017941 */ /* 0x000fea0003800000 */
.L_x_2375:
        /* <DEDUP_REMOVED lines=24> */
.L_x_2391:
        /* <DEDUP_REMOVED lines=23> */
.L_x_2392:
[----:B------:R-:W-:Y:S05]  /*7960*/  BSYNC B1 ;  /* 0x0000000000017941 */ /* 0x000fea0003800000 */
.L_x_2390:
        /* <DEDUP_REMOVED lines=28> */
.L_x_2394:
        /* <DEDUP_REMOVED lines=23> */
.L_x_2395:
[----:B------:R-:W-:Y:S05]  /*7ca0*/  BSYNC B1 ;  /* 0x0000000000017941 */ /* 0x000fea0003800000 */
.L_x_2393:
        /* <DEDUP_REMOVED lines=27> */
.L_x_2397:
        /* <DEDUP_REMOVED lines=23> */
.L_x_2398:
[----:B------:R-:W-:Y:S05]  /*7fd0*/  BSYNC B1 ;  /* 0x0000000000017941 */ /* 0x000fea0003800000 */
.L_x_2396:
[----:B------:R-:W0:Y:S02]  /*7fe0*/  LDC.64 R12, c[0x0][R12+0x218] ;  /* 0x000086000c0c7b82 */ /* 0x000e240000000a00 */
[-C--:B0-----:R-:W-:Y:S02]  /*7ff0*/  IMAD R3, R13, R4.reuse, RZ ;  /* 0x000000040d037224 */ /* 0x081fe400078e02ff */
[----:B------:R-:W-:-:S04]  /*8000*/  IMAD.WIDE.U32 R16, R12, R4, R16 ;  /* 0x000000040c107225 */ /* 0x000fc800078e0010 */
[----:B------:R-:W-:-:S04]  /*8010*/  IMAD R3, R12, R7, R3 ;  /* 0x000000070c037224 */ /* 0x000fc800078e0203 */
[----:B------:R-:W-:Y:S02]  /*8020*/  IMAD.IADD R17, R17, 0x1, R3 ;  /* 0x0000000111117824 */ /* 0x000fe400078e0203 */
.L_x_2374:
        /* <DEDUP_REMOVED lines=25> */
.L_x_2414:
        /* <DEDUP_REMOVED lines=25> */
.L_x_2402:
        /* <DEDUP_REMOVED lines=23> */
.L_x_2403:
[----:B------:R-:W-:Y:S05]  /*84c0*/  BSYNC B2 ;  /* 0x0000000000027941 */ /* 0x000fea0003800000 */
.L_x_2401:
        /* <DEDUP_REMOVED lines=29> */
.L_x_2405:
        /* <DEDUP_REMOVED lines=23> */
.L_x_2406:
[----:B------:R-:W-:Y:S05]  /*8810*/  BSYNC B2 ;  /* 0x0000000000027941 */ /* 0x000fea0003800000 */
.L_x_2404:
        /* <DEDUP_REMOVED lines=29> */
.L_x_2408:
        /* <DEDUP_REMOVED lines=23> */
.L_x_2409:
[----:B------:R-:W-:Y:S05]  /*8b60*/  BSYNC B2 ;  /* 0x0000000000027941 */ /* 0x000fea0003800000 */
.L_x_2407:
        /* <DEDUP_REMOVED lines=29> */
.L_x_2411:
        /* <DEDUP_REMOVED lines=23> */
.L_x_2412:
[----:B------:R-:W-:Y:S05]  /*8eb0*/  BSYNC B2 ;  /* 0x0000000000027941 */ /* 0x000fea0003800000 */
.L_x_2410:
        /* <DEDUP_REMOVED lines=9> */
.L_x_2413:
[----:B------:R-:W-:Y:S05]  /*8f50*/  BSYNC B1 ;  /* 0x0000000000017941 */ /* 0x000fea0003800000 */
.L_x_2400:
        /* <DEDUP_REMOVED lines=25> */
.L_x_2416:
        /* <DEDUP_REMOVED lines=23> */
.L_x_2417:
[----:B------:R-:W-:Y:S05]  /*9260*/  BSYNC B1 ;  /* 0x0000000000017941 */ /* 0x000fea0003800000 */
.L_x_2415:
        /* <DEDUP_REMOVED lines=29> */
.L_x_2419:
        /* <DEDUP_REMOVED lines=23> */
.L_x_2420:
[----:B------:R-:W-:Y:S05]  /*95b0*/  BSYNC B1 ;  /* 0x0000000000017941 */ /* 0x000fea0003800000 */
.L_x_2418:
        /* <DEDUP_REMOVED lines=28> */
.L_x_2422:
        /* <DEDUP_REMOVED lines=23> */
.L_x_2423:
[----:B------:R-:W-:Y:S05]  /*98f0*/  BSYNC B1 ;  /* 0x0000000000017941 */ /* 0x000fea0003800000 */
.L_x_2421:
[----:B------:R-:W0:Y:S01]  /*9900*/  LDC.64 R10, c[0x0][R10+0x218] ;  /* 0x000086000a0a7b82 */ /* 0x000e220000000a00 */
[----:B------:R-:W-:Y:S01]  /*9910*/  MOV R3, R0 ;  /* 0x0000000000037202 */ /* 0x000fe20000000f00 */
[----:B0-----:R-:W-:-:S04]  /*9920*/  IMAD R5, R11, R4, RZ ;  /* 0x000000040b057224 */ /* 0x001fc800078e02ff */
[----:B------:R-:W-:-:S04]  /*9930*/  IMAD.WIDE.U32 R2, R10, R4, R2 ;  /* 0x000000040a027225 */ /* 0x000fc800078e0002 */
[----:B------:R-:W-:-:S04]  /*9940*/  IMAD R5, R10, R7, R5 ;  /* 0x000000070a057224 */ /* 0x000fc800078e0205 */
[----:B------:R-:W-:-:S05]  /*9950*/  IMAD.IADD R0, R3, 0x1, R5 ;  /* 0x0000000103007824 */ /* 0x000fca00078e0205 */
.L_x_2399:
[----:B------:R-:W-:Y:S01]  /*9960*/  MOV R3, R0 ;  /* 0x0000000000037202 */ /* 0x000fe20000000f00 */
[----:B------:R-:W-:-:S04]  /*9970*/  IMAD R17, R17, c[0x0][0x3d0], RZ ;  /* 0x0000f40011117a24 */ /* 0x000fc800078e02ff */
[----:B------:R-:W-:-:S04]  /*9980*/  IMAD.WIDE.U32 R2, R16, c[0x0][0x3d0], R2 ;  /* 0x0000f40010027a25 */ /* 0x000fc800078e0002 */
[----:B------:R-:W-:Y:S01]  /*9990*/  IMAD R17, R16, c[0x0][0x3d4], R17 ;  /* 0x0000f50010117a24 */ /* 0x000fe200078e0211 */
[----:B------:R-:W-:-:S03]  /*99a0*/  MOV R24, R2 ;  /* 0x0000000200187202 */ /* 0x000fc60000000f00 */
[----:B------:R-:W-:Y:S02]  /*99b0*/  IMAD.IADD R31, R3, 0x1, R17 ;  /* 0x00000001031f7824 */ /* 0x000fe400078e0211 */
.L_x_2373:
[----:B------:R-:W-:Y:S05]  /*99c0*/  BSYNC B0 ;  /* 0x0000000000007941 */ /* 0x000fea0003800000 */
.L_x_2372:
        /* <DEDUP_REMOVED lines=26> */
.L_x_2441:
        /* <DEDUP_REMOVED lines=22> */
.L_x_2429:
        /* <DEDUP_REMOVED lines=23> */
.L_x_2430:
[----:B------:R-:W-:Y:S05]  /*9e40*/  BSYNC B2 ;  /* 0x0000000000027941 */ /* 0x000fea0003800000 */
.L_x_2428:
        /* <DEDUP_REMOVED lines=28> */
.L_x_2432:
        /* <DEDUP_REMOVED lines=23> */
.L_x_2433:
[----:B------:R-:W-:Y:S05]  /*a180*/  BSYNC B2 ;  /* 0x0000000000027941 */ /* 0x000fea0003800000 */
.L_x_2431:
        /* <DEDUP_REMOVED lines=29> */
.L_x_2435:
        /* <DEDUP_REMOVED lines=23> */
.L_x_2436:
[----:B------:R-:W-:Y:S05]  /*a4d0*/  BSYNC B2 ;  /* 0x0000000000027941 */ /* 0x000fea0003800000 */
.L_x_2434:
        /* <DEDUP_REMOVED lines=25> */
[----:B------:R-:W-:Y:S01]  /*a670*/  IMAD R7, R9, R13, R7 ;  /* 0x0000000d09077224 */ /* 0x000fe200078e0207 */
[----:B------:R-:W-:-:S03]  /*a680*/  MOV R9, R4 ;  /* 0x0000000400097202 */ /* 0x000fc60000000f00 */
[----:B------:R-:W-:Y:S01]  /*a690*/  IMAD.IADD R7, R5, 0x1, R7 ;  /* 0x0000000105077824 */ /* 0x000fe200078e0207 */
[----:B------:R-:W-:Y:S05]  /*a6a0*/  BRA `(.L_x_2439) ;  /* 0x0000017000007947 */ /* 0x000fea0003800000 */
.L_x_2438:
        /* <DEDUP_REMOVED lines=23> */
.L_x_2439:
[----:B------:R-:W-:Y:S05]  /*a820*/  BSYNC B2 ;  /* 0x0000000000027941 */ /* 0x000fea0003800000 */
.L_x_2437:
[----:B------:R-:W0:Y:S01]  /*a830*/  LDC.64 R4, c[0x0][R19+0x210] ;  /* 0x0000840013047b82 */ /* 0x000e220000000a00 */
[----:B------:R-:W-:Y:S01]  /*a840*/  IADD3 R18, R18, -0x4, RZ ;  /* 0xfffffffc12127810 */ /* 0x000fe20007ffe0ff */
[----:B------:R-:W-:Y:S01]  /*a850*/  IMAD.MOV.U32 R17, RZ, RZ, R20 ;  /* 0x000000ffff117224 */ /* 0x000fe200078e0014 */
[----:B------:R-:W-:Y:S02]  /*a860*/  IADD3 R12, R12, -0x4, RZ ;  /* 0xfffffffc0c0c7810 */ /* 0x000fe40007ffe0ff */
[----:B------:R-:W-:Y:S01]  /*a870*/  ISETP.NE.AND P0, PT, R18, RZ, PT ;  /* 0x000000ff1200720c */ /* 0x000fe20003f05270 */
[-C--:B0-----:R-:W-:Y:S02]  /*a880*/  IMAD R3, R5, R9.reuse, RZ ;  /* 0x0000000905037224 */ /* 0x081fe400078e02ff */
[----:B------:R-:W-:-:S04]  /*a890*/  IMAD.WIDE.U32 R16, R4, R9, R16 ;  /* 0x0000000904107225 */ /* 0x000fc800078e0010 */
[----:B------:R-:W-:-:S05]  /*a8a0*/  IMAD R3, R4, R7, R3 ;  /* 0x0000000704037224 */ /* 0x000fca00078e0203 */
[----:B------:R-:W-:Y:S01]  /*a8b0*/  IADD3 R17, R17, R3, RZ ;  /* 0x0000000311117210 */ /* 0x000fe20007ffe0ff */
[----:B------:R-:W-:Y:S01]  /*a8c0*/  @!P0 CALL.REL.NOINC `(.L_x_2440) ;  /* 0x0000001000008944 */ /* 0x000fe20003c00000 */
[----:B------:R-:W-:Y:S05]  /*a8d0*/  BRA `(.L_x_2441) ;  /* 0xfffff29000007947 */ /* 0x000fea000383ffff */
.L_x_2440:
[----:B------:R-:W-:Y:S05]  /*a8e0*/  BSYNC B1 ;  /* 0x0000000000017941 */ /* 0x000fea0003800000 */
.L_x_2427:
        /* <DEDUP_REMOVED lines=24> */
.L_x_2443:
        /* <DEDUP_REMOVED lines=23> */
.L_x_2444:
[----:B------:R-:W-:Y:S05]  /*abe0*/  BSYNC B1 ;  /* 0x0000000000017941 */ /* 0x000fea0003800000 */
.L_x_2442:
        /* <DEDUP_REMOVED lines=28> */
.L_x_2446:
        /* <DEDUP_REMOVED lines=23> */
.L_x_2447:
[----:B------:R-:W-:Y:S05]  /*af20*/  BSYNC B1 ;  /* 0x0000000000017941 */ /* 0x000fea0003800000 */
.L_x_2445:
        /* <DEDUP_REMOVED lines=27> */
.L_x_2449:
        /* <DEDUP_REMOVED lines=23> */
.L_x_2450:
[----:B------:R-:W-:Y:S05]  /*b250*/  BSYNC B1 ;  /* 0x0000000000017941 */ /* 0x000fea0003800000 */
.L_x_2448:
[----:B------:R-:W0:Y:S02]  /*b260*/  LDC.64 R12, c[0x0][R12+0x218] ;  /* 0x000086000c0c7b82 */ /* 0x000e240000000a00 */
[-C--:B0-----:R-:W-:Y:S02]  /*b270*/  IMAD R3, R13, R4.reuse, RZ ;  /* 0x000000040d037224 */ /* 0x081fe400078e02ff */
[----:B------:R-:W-:-:S04]  /*b280*/  IMAD.WIDE.U32 R16, R12, R4, R16 ;  /* 0x000000040c107225 */ /* 0x000fc800078e0010 */
[----:B------:R-:W-:-:S05]  /*b290*/  IMAD R3, R12, R7, R3 ;  /* 0x000000070c037224 */ /* 0x000fca00078e0203 */
[----:B------:R-:W-:Y:S02]  /*b2a0*/  IADD3 R17, R17, R3, RZ ;  /* 0x0000000311117210 */ /* 0x000fe40007ffe0ff */
.L_x_2426:
[----:B------:R-:W-:Y:S02]  /*b2b0*/  IMAD.MOV.U32 R3, RZ, RZ, c[0x0][0x498] ;  /* 0x00012600ff037624 */ /* 0x000fe400078e00ff */
[----:B------:R-:W-:Y:S02]  /*b2c0*/  IMAD R11, R11, c[0x0][0x230], RZ ;  /* 0x00008c000b0b7a24 */ /* 0x000fe400078e02ff */
[----:B------:R-:W-:Y:S01]  /*b2d0*/  IMAD.WIDE.U32 R4, R10, c[0x0][0x230], R16 ;  /* 0x00008c000a047a25 */ /* 0x000fe200078e0010 */
[----:B------:R-:W-:Y:S02]  /*b2e0*/  ISETP.GE.AND P1, PT, R3, 0x2, PT ;  /* 0x000000020300780c */ /* 0x000fe40003f26270 */
[----:B------:R-:W-:Y:S01]  /*b2f0*/  IADD3 R16, P0, R28, 0x3, RZ ;  /* 0x000000031c107810 */ /* 0x000fe20007f1e0ff */
[----:B------:R-:W-:Y:S01]  /*b300*/  IMAD R11, R10, c[0x0][0x234], R11 ;  /* 0x00008d000a0b7a24 */ /* 0x000fe200078e020b */
[----:B------:R-:W-:Y:S02]  /*b310*/  MOV R25, R4 ;  /* 0x0000000400197202 */ /* 0x000fe40000000f00 */
[----:B------:R-:W-:Y:S01]  /*b320*/  IADD3.X R17, RZ, R29, RZ, P0, !PT ;  /* 0x0000001dff117210 */ /* 0x000fe200007fe4ff */
        /* <DEDUP_REMOVED lines=17> */
.L_x_2466:
        /* <DEDUP_REMOVED lines=20> */
[----:B------:R-:W-:Y:S01]  /*b580*/  IMAD R7, R11, R13, R7 ;  /* 0x0000000d0b077224 */ /* 0x000fe200078e0207 */
[----:B------:R-:W-:Y:S01]  /*b590*/  MOV R11, R3 ;  /* 0x00000003000b7202 */ /* 0x000fe20000000f00 */
[----:B------:R-:W-:-:S03]  /*b5a0*/  IMAD.MOV.U32 R10, RZ, RZ, R14 ;  /* 0x000000ffff0a7224 */ /* 0x000fc600078e000e */
[----:B------:R-:W-:Y:S01]  /*b5b0*/  IADD3 R7, R5, R7, RZ ;  /* 0x0000000705077210 */ /* 0x000fe20007ffe0ff */
[----:B------:R-:W-:Y:S05]  /*b5c0*/  BRA `(.L_x_2455) ;  /* 0x0000017000007947 */ /* 0x000fea0003800000 */
.L_x_2454:
        /* <DEDUP_REMOVED lines=23> */
.L_x_2455:
[----:B------:R-:W-:Y:S05]  /*b740*/  BSYNC B2 ;  /* 0x0000000000027941 */ /* 0x000fea0003800000 */
.L_x_2453:
        /* <DEDUP_REMOVED lines=29> */
.L_x_2457:
        /* <DEDUP_REMOVED lines=23> */
.L_x_2458:
[----:B------:R-:W-:Y:S05]  /*ba90*/  BSYNC B2 ;  /* 0x0000000000027941 */ /* 0x000fea0003800000 */
.L_x_2456:
        /* <DEDUP_REMOVED lines=29> */
.L_x_2460:
        /* <DEDUP_REMOVED lines=23> */
.L_x_2461:
[----:B------:R-:W-:Y:S05]  /*bde0*/  BSYNC B2 ;  /* 0x0000000000027941 */ /* 0x000fea0003800000 */
.L_x_2459:
        /* <DEDUP_REMOVED lines=29> */
.L_x_2463:
        /* <DEDUP_REMOVED lines=23> */
.L_x_2464:
[----:B------:R-:W-:Y:S05]  /*c130*/  BSYNC B2 ;  /* 0x0000000000027941 */ /* 0x000fea0003800000 */
.L_x_2462:
        /* <DEDUP_REMOVED lines=9> */
.L_x_2465:
[----:B------:R-:W-:Y:S05]  /*c1d0*/  BSYNC B1 ;  /* 0x0000000000017941 */ /* 0x000fea0003800000 */
.L_x_2452:
        /* <DEDUP_REMOVED lines=25> */
.L_x_2468:
        /* <DEDUP_REMOVED lines=19> */
[----:B------:R-:W-:-:S04]  /*c4a0*/  @!P2 LOP3.LUT R5, RZ, R8, RZ, 0x33, !PT ;  /* 0x00000008ff05a212 */ /* 0x000fc800078e33ff */
[----:B------:R-:W-:-:S05]  /*c4b0*/  IADD3 R9, -R5, RZ, RZ ;  /* 0x000000ff05097210 */ /* 0x000fca0007ffe1ff */
[----:B------:R-:W-:Y:S02]  /*c4c0*/  IMAD R9, R8, R9, R16 ;  /* 0x0000000908097224 */ /* 0x000fe400078e0210 */
[----:B------:R-:W-:Y:S02]  /*c4d0*/  IMAD.MOV.U32 R16, RZ, RZ, R5 ;  /* 0x000000ffff107224 */ /* 0x000fe400078e0005 */
.L_x_2469:
[----:B------:R-:W-:Y:S05]  /*c4e0*/  BSYNC B1 ;  /* 0x0000000000017941 */ /* 0x000fea0003800000 */
.L_x_2467:
        /* <DEDUP_REMOVED lines=29> */
.L_x_2471:
        /* <DEDUP_REMOVED lines=23> */
.L_x_2472:
[----:B------:R-:W-:Y:S05]  /*c830*/  BSYNC B1 ;  /* 0x0000000000017941 */ /* 0x000fea0003800000 */
.L_x_2470:
        /* <DEDUP_REMOVED lines=28> */
.L_x_2474:
        /* <DEDUP_REMOVED lines=23> */
.L_x_2475:
[----:B------:R-:W-:Y:S05]  /*cb70*/  BSYNC B1 ;  /* 0x0000000000017941 */ /* 0x000fea0003800000 */
.L_x_2473:
[----:B------:R-:W0:Y:S01]  /*cb80*/  LDC.64 R10, c[0x0][R10+0x218] ;  /* 0x000086000a0a7b82 */ /* 0x000e220000000a00 */
[----:B------:R-:W-:Y:S02]  /*cb90*/  IMAD.MOV.U32 R3, RZ, RZ, R0 ;  /* 0x000000ffff037224 */ /* 0x000fe400078e0000 */
[-C--:B0-----:R-:W-:Y:S02]  /*cba0*/  IMAD R5, R11, R4.reuse, RZ ;  /* 0x000000040b057224 */ /* 0x081fe400078e02ff */
[----:B------:R-:W-:-:S04]  /*cbb0*/  IMAD.WIDE.U32 R2, R10, R4, R2 ;  /* 0x000000040a027225 */ /* 0x000fc800078e0002 */
[----:B------:R-:W-:-:S05]  /*cbc0*/  IMAD R5, R10, R7, R5 ;  /* 0x000000070a057224 */ /* 0x000fca00078e0205 */
[----:B------:R-:W-:-:S03]  /*cbd0*/  IADD3 R0, R3, R5, RZ ;  /* 0x0000000503007210 */ /* 0x000fc60007ffe0ff */
.L_x_2451:
[----:B------:R-:W-:Y:S02]  /*cbe0*/  IMAD R17, R17, c[0x0][0x3d0], RZ ;  /* 0x0000f40011117a24 */ /* 0x000fe400078e02ff */
[----:B------:R-:W-:Y:S02]  /*cbf0*/  IMAD.MOV.U32 R3, RZ, RZ, R0 ;  /* 0x000000ffff037224 */ /* 0x000fe400078e0000 */
[C---:B------:R-:W-:Y:S02]  /*cc00*/  IMAD R17, R16.reuse, c[0x0][0x3d4], R17 ;  /* 0x0000f50010117a24 */ /* 0x040fe400078e0211 */
[----:B------:R-:W-:-:S05]  /*cc10*/  IMAD.WIDE.U32 R44, R16, c[0x0][0x3d0], R2 ;  /* 0x0000f400102c7a25 */ /* 0x000fca00078e0002 */
[----:B------:R-:W-:Y:S02]  /*cc20*/  IADD3 R43, R45, R17, RZ ;  /* 0x000000112d2b7210 */ /* 0x000fe40007ffe0ff */
.L_x_2425:
[----:B------:R-:W-:Y:S05]  /*cc30*/  BSYNC B0 ;  /* 0x0000000000007941 */ /* 0x000fea0003800000 */
.L_x_2424:
        /* <DEDUP_REMOVED lines=8> */
[----:B------:R0:W3:Y:S01]  /*ccc0*/  @P0 LDG.E.64 R2, [R6.64] ;  /* 0x0000002406020981 */ /* 0x0000e2000c1e1b00 */
[----:B------:R-:W-:Y:S01]  /*ccd0*/  IMAD.MOV.U32 R0, RZ, RZ, c[0x0][0x4b0] ;  /* 0x00012c00ff007624 */ /* 0x000fe200078e00ff */
[----:B------:R-:W-:Y:S01]  /*cce0*/  MOV R9, c[0x0][0x4b4] ;  /* 0x00012d0000097a02 */ /* 0x000fe20000000f00 */
[----:B0-----:R-:W-:Y:S01]  /*ccf0*/  IMAD.HI.U32 R7, R42, -0x326172a9, RZ ;  /* 0xcd9e8d572a077827 */ /* 0x001fe200078e00ff */
[----:B--2---:R-:W-:-:S05]  /*cd00*/  @P0 IADD3 R0, P1, R4, c[0x0][0x4b8], RZ ;  /* 0x00012e0004000a10 */ /* 0x004fca0007f3e0ff */
[----:B------:R-:W-:Y:S01]  /*cd10*/  @P0 IMAD.X R9, RZ, RZ, R5, P1 ;  /* 0x000000ffff090224 */ /* 0x000fe200008e0605 */
[----:B------:R-:W-:Y:S01]  /*cd20*/  LEA R16, P1, R37, c[0x0][0x160], 0x2 ;  /* 0x0000580025107a11 */ /* 0x000fe200078210ff */
[----:B------:R-:W-:Y:S01]  /*cd30*/  IMAD R5, R42, -0x326172a9, RZ ;  /* 0xcd9e8d572a057824 */ /* 0x000fe200078e02ff */
[----:B---3--:R-:W-:Y:S02]  /*cd40*/  IADD3 R4, R2, -0x61c88647, RZ ;  /* 0x9e3779b902047810 */ /* 0x008fe40007ffe0ff */
[--C-:B------:R-:W-:Y:S02]  /*cd50*/  SHF.R.U64 R10, R0, 0x2, R9.reuse ;  /* 0x00000002000a7819 */ /* 0x100fe40000001209 */
[----:B------:R-:W-:Y:S02]  /*cd60*/  SHF.R.U32.HI R12, RZ, 0x2, R9 ;  /* 0x00000002ff0c7819 */ /* 0x000fe40000011609 */
[----:B------:R-:W-:Y:S02]  /*cd70*/  IADD3 R8, R10, 0x1, RZ ;  /* 0x000000010a087810 */ /* 0x000fe40007ffe0ff */
[----:B------:R-:W-:Y:S01]  /*cd80*/  LOP3.LUT R9, R4, R5, RZ, 0x3c, !PT ;  /* 0x0000000504097212 */ /* 0x000fe200078e3cff */
[----:B------:R-:W-:Y:S01]  /*cd90*/  IMAD.WIDE.U32 R4, R10, -0x2daee0ad, RZ ;  /* 0xd2511f530a047825 */ /* 0x000fe200078e00ff */
[----:B------:R-:W-:-:S02]  /*cda0*/  ISETP.NE.AND P0, PT, R8, RZ, PT ;  /* 0x000000ff0800720c */ /* 0x000fc40003f05270 */
[----:B------:R-:W-:Y:S01]  /*cdb0*/  IADD3 R6, R12, 0x1, RZ ;  /* 0x000000010c067810 */ /* 0x000fe20007ffe0ff */
[----:B------:R-:W-:Y:S01]  /*cdc0*/  IMAD.HI.U32 R11, R8, -0x2daee0ad, RZ ;  /* 0xd2511f53080b7827 */ /* 0x000fe200078e00ff */
[-C--:B------:R-:W-:Y:S02]  /*cdd0*/  LOP3.LUT R20, R5, R3.reuse, RZ, 0x3c, !PT ;  /* 0x0000000305147212 */ /* 0x080fe400078e3cff */
[----:B------:R-:W-:Y:S02]  /*cde0*/  IADD3 R5, R4, -0x2daee0ad, RZ ;  /* 0xd2511f5304057810 */ /* 0x000fe40007ffe0ff */
[----:B------:R-:W-:Y:S01]  /*cdf0*/  LOP3.LUT R11, R11, R3, RZ, 0x3c, !PT ;  /* 0x000000030b0b7212 */ /* 0x000fe200078e3cff */
[----:B------:R-:W-:Y:S01]  /*ce00*/  IMAD.WIDE.U32 R20, R20, -0x326172a9, RZ ;  /* 0xcd9e8d5714147825 */ /* 0x000fe200078e00ff */
[----:B------:R-:W-:-:S03]  /*ce10*/  LEA.HI.X R17, R37, c[0x0][0x164], R40, 0x2, P1 ;  /* 0x0000590025117a11 */ /* 0x000fc600008f1428 */
[----:B------:R-:W-:Y:S01]  /*ce20*/  @P0 IADD3 R6, R12, RZ, RZ ;  /* 0x000000ff0c060210 */ /* 0x000fe20007ffe0ff */
[----:B------:R-:W-:Y:S01]  /*ce30*/  IMAD.WIDE.U32 R22, R11, -0x326172a9, RZ ;  /* 0xcd9e8d570b167825 */ /* 0x000fe200078e00ff */
[--C-:B------:R-:W-:Y:S02]  /*ce40*/  LOP3.LUT R12, R7, R12, R2.reuse, 0x96, !PT ;  /* 0x0000000c070c7212 */ /* 0x100fe400078e9602 */
[----:B------:R-:W-:Y:S02]  /*ce50*/  LOP3.LUT R6, R6, R7, R2, 0x96, !PT ;  /* 0x0000000706067212 */ /* 0x000fe400078e9602 */
[----:B------:R-:W-:Y:S01]  /*ce60*/  IADD3 R7, R3, -0x4498517b, RZ ;  /* 0xbb67ae8503077810 */ /* 0x000fe20007ffe0ff */
[----:B------:R-:W-:Y:S01]  /*ce70*/  IMAD.WIDE.U32 R12, R12, -0x2daee0ad, RZ ;  /* 0xd2511f530c0c7825 */ /* 0x000fe200078e00ff */
[----:B------:R-:W-:-:S03]  /*ce80*/  LEA R18, P0, R38, c[0x0][0x160], 0x2 ;  /* 0x0000580026127a11 */ /* 0x000fc600078010ff */
        /* <DEDUP_REMOVED lines=9> */
[----:B------:R-:W-:-:S02]  /*cf20*/  LOP3.LUT R20, R5, R20, R13, 0x96, !PT ;  /* 0x0000001405147212 */ /* 0x000fc400078e960d */
[----:B------:R-:W-:Y:S01]  /*cf30*/  LEA.HI.X R19, R38, c[0x0][0x164], R41, 0x2, P0 ;  /* 0x0000590026137a11 */ /* 0x000fe200000f1429 */
[----:B------:R-:W-:Y:S01]  /*cf40*/  IMAD.WIDE.U32 R8, R9, -0x2daee0ad, RZ ;  /* 0xd2511f5309087825 */ /* 0x000fe200078e00ff */
[--C-:B------:R-:W-:Y:S02]  /*cf50*/  LOP3.LUT R40, R7, R12, R15.reuse, 0x96, !PT ;  /* 0x0000000c07287212 */ /* 0x100fe400078e960f */
[----:B------:R-:W-:Y:S01]  /*cf60*/  IADD3 R7, R3, 0x32370b8f, RZ ;  /* 0x32370b8f03077810 */ /* 0x000fe20007ffe0ff */
[----:B------:R-:W-:Y:S01]  /*cf70*/  IMAD.WIDE.U32 R10, R10, -0x326172a9, RZ ;  /* 0xcd9e8d570a0a7825 */ /* 0x000fe200078e00ff */
[----:B------:R-:W-:Y:S02]  /*cf80*/  LOP3.LUT R15, R9, R14, R15, 0x96, !PT ;  /* 0x0000000e090f7212 */ /* 0x000fe400078e960f */
[----:B------:R-:W-:Y:S01]  /*cf90*/  IADD3 R5, R2, -0x255992d5, RZ ;  /* 0xdaa66d2b02057810 */ /* 0x000fe20007ffe0ff */
[----:B------:R-:W-:Y:S01]  /*cfa0*/  IMAD.WIDE.U32 R40, R40, -0x326172a9, RZ ;  /* 0xcd9e8d5728287825 */ /* 0x000fe200078e00ff */
[----:B------:R-:W-:-:S02]  /*cfb0*/  LOP3.LUT R21, R11, R22, R13, 0x96, !PT ;  /* 0x000000160b157212 */ /* 0x000fc400078e960d */
[----:B------:R-:W-:Y:S01]  /*cfc0*/  LEA R22, P0, R27, c[0x0][0x160], 0x2 ;  /* 0x000058001b167a11 */ /* 0x000fe200078010ff */
[----:B------:R-:W-:Y:S01]  /*cfd0*/  IMAD.WIDE.U32 R12, R20, -0x2daee0ad, RZ ;  /* 0xd2511f53140c7825 */ /* 0x000fe200078e00ff */
[----:B------:R-:W-:Y:S02]  /*cfe0*/  LOP3.LUT R11, R41, R4, R5, 0x96, !PT ;  /* 0x00000004290b7212 */ /* 0x000fe400078e9605 */
[----:B------:R-:W-:Y:S01]  /*cff0*/  LEA.HI.X R23, R27, c[0x0][0x164], R34, 0x2, P0 ;  /* 0x000059001b177a11 */ /* 0x000fe200000f1422 */
[----:B------:R-:W-:Y:S01]  /*d000*/  IMAD.WIDE.U32 R14, R15, -0x326172a9, RZ ;  /* 0xcd9e8d570f0e7825 */ /* 0x000fe200078e00ff */
[----:B------:R-:W-:Y:S02]  /*d010*/  LOP3.LUT R6, R13, R6, R7, 0x96, !PT ;  /* 0x000000060d067212 */ /* 0x000fe400078e9607 */
[----:B------:R-:W-:Y:S01]  /*d020*/  IADD3 R13, R2, 0x78dde6e4, RZ ;  /* 0x78dde6e4020d7810 */ /* 0x000fe20007ffe0ff */
[----:B------:R-:W-:Y:S01]  /*d030*/  IMAD.WIDE.U32 R20, R21, -0x2daee0ad, RZ ;  /* 0xd2511f5315147825 */ /* 0x000fe200078e00ff */
[----:B------:R-:W-:-:S02]  /*d040*/  LOP3.LUT R9, R15, R10, R5, 0x96, !PT ;  /* 0x0000000a0f097212 */ /* 0x000fc400078e9605 */
[----:B------:R-:W-:Y:S01]  /*d050*/  IADD3 R15, R3, -0x126145ec, RZ ;  /* 0xed9eba14030f7810 */ /* 0x000fe20007ffe0ff */
[----:B------:R-:W-:Y:S01]  /*d060*/  IMAD.WIDE.U32 R4, R6, -0x326172a9, RZ ;  /* 0xcd9e8d5706047825 */ /* 0x000fe200078e00ff */
[----:B------:R-:W-:Y:S02]  /*d070*/  LOP3.LUT R8, R21, R8, R7, 0x96, !PT ;  /* 0x0000000815087212 */ /* 0x000fe400078e9607 */
[----:B------:R-:W-:Y:S01]  /*d080*/  LEA R26, P0, R25, c[0x0][0x160], 0x2 ;  /* 0x00005800191a7a11 */ /* 0x000fe200078010ff */
[----:B------:R-:W-:Y:S01]  /*d090*/  IMAD.WIDE.U32 R10, R11, -0x2daee0ad, RZ ;  /* 0xd2511f530b0a7825 */ /* 0x000fe200078e00ff */
[----:B------:R-:W-:Y:S02]  /*d0a0*/  LOP3.LUT R40, R5, R40, R13, 0x96, !PT ;  /* 0x0000002805287212 */ /* 0x000fe400078e960d */
[----:B------:R-:W-:Y:S01]  /*d0b0*/  IADD3 R5, R2, 0x1715609d, RZ ;  /* 0x1715609d02057810 */ /* 0x000fe20007ffe0ff */
        /* <DEDUP_REMOVED lines=8> */
[----:B------:R-:W-:-:S03]  /*d140*/  LEA R34, P0, R35, c[0x0][0x300], 0x2 ;  /* 0x0000c00023227a11 */ /* 0x000fc600078010ff */
[----:B------:R-:W-:Y:S01]  /*d150*/  IMAD.WIDE.U32 R40, R41, -0x326172a9, RZ ;  /* 0xcd9e8d5729287825 */ /* 0x000fe200078e00ff */
[----:B------:R-:W-:Y:S02]  /*d160*/  LOP3.LUT R11, R13, R10, R7, 0x96, !PT ;  /* 0x0000000a0d0b7212 */ /* 0x000fe400078e9607 */
[----:B------:R-:W-:Y:S01]  /*d170*/  LEA.HI.X R35, R35, c[0x0][0x304], R39, 0x2, P0 ;  /* 0x0000c10023237a11 */ /* 0x000fe200000f1427 */
        /* <DEDUP_REMOVED lines=11> */
[----:B------:R-:W-:Y:S01]  /*d230*/  LEA.HI.X R39, R32, c[0x0][0x304], R36, 0x2, P0 ;  /* 0x0000c10020277a11 */ /* 0x000fe200000f1424 */
[----:B------:R-:W-:Y:S01]  /*d240*/  IMAD.WIDE.U32 R6, R8, -0x2daee0ad, RZ ;  /* 0xd2511f5308067825 */ /* 0x000fe200078e00ff */
[--C-:B------:R-:W-:Y:S02]  /*d250*/  LOP3.LUT R36, R11, R12, R15.reuse, 0x96, !PT ;  /* 0x0000000c0b247212 */ /* 0x100fe400078e960f */
[----:B------:R-:W-:Y:S01]  /*d260*/  IADD3 R5, R2, 0x5384540f, RZ ;  /* 0x5384540f02057810 */ /* 0x000fe20007ffe0ff */
[----:B------:R-:W-:Y:S01]  /*d270*/  IMAD.WIDE.U32 R8, R9, -0x326172a9, RZ ;  /* 0xcd9e8d5709087825 */ /* 0x000fe200078e00ff */
[----:B------:R-:W-:-:S02]  /*d280*/  LOP3.LUT R15, R7, R20, R15, 0x96, !PT ;  /* 0x00000014070f7212 */ /* 0x000fc400078e960f */
[----:B------:R-:W-:Y:S01]  /*d290*/  IADD3 R7, R3, 0x1fd5c5a3, RZ ;  /* 0x1fd5c5a303077810 */ /* 0x000fe20007ffe0ff */
[----:B------:R-:W-:Y:S01]  /*d2a0*/  IMAD.WIDE.U32 R36, R36, -0x326172a9, RZ ;  /* 0xcd9e8d5724247825 */ /* 0x000fe200078e00ff */
[----:B------:R-:W-:Y:S02]  /*d2b0*/  LOP3.LUT R20, R9, R14, R13, 0x96, !PT ;  /* 0x0000000e09147212 */ /* 0x000fe400078e960d */
[----:B------:R-:W-:Y:S01]  /*d2c0*/  LEA R32, P0, R24, c[0x0][0x300], 0x2 ;  /* 0x0000c00018207a11 */ /* 0x000fe200078010ff */
[----:B------:R-:W-:Y:S01]  /*d2d0*/  IMAD.WIDE.U32 R12, R40, -0x2daee0ad, RZ ;  /* 0xd2511f53280c7825 */ /* 0x000fe200078e00ff */
[----:B------:R-:W-:Y:S02]  /*d2e0*/  LOP3.LUT R9, R37, R4, R5, 0x96, !PT ;  /* 0x0000000425097212 */ /* 0x000fe400078e9605 */
[----:B------:R-:W-:Y:S01]  /*d2f0*/  LEA.HI.X R33, R24, c[0x0][0x304], R31, 0x2, P0 ;  /* 0x0000c10018217a11 */ /* 0x000fe200000f141f */
[----:B------:R-:W-:Y:S01]  /*d300*/  IMAD.WIDE.U32 R14, R15, -0x326172a9, RZ ;  /* 0xcd9e8d570f0e7825 */ /* 0x000fe200078e00ff */
[----:B------:R-:W-:-:S02]  /*d310*/  LOP3.LUT R10, R13, R10, R7, 0x96, !PT ;  /* 0x0000000a0d0a7212 */ /* 0x000fc400078e9607 */
[----:B------:R-:W-:Y:S01]  /*d320*/  LEA R24, P0, R44, c[0x0][0x300], 0x2 ;  /* 0x0000c0002c187a11 */ /* 0x000fe200078010ff */
[----:B------:R-:W-:Y:S01]  /*d330*/  IMAD.WIDE.U32 R20, R20, -0x2daee0ad, RZ ;  /* 0xd2511f5314147825 */ /* 0x000fe200078e00ff */
[----:B------:R-:W-:Y:S02]  /*d340*/  LOP3.LUT R8, R15, R8, R5, 0x96, !PT ;  /* 0x000000080f087212 */ /* 0x000fe400078e9605 */
[----:B------:R-:W-:Y:S01]  /*d350*/  IADD3 R13, R2, -0xe443238, RZ ;  /* 0xf1bbcdc8020d7810 */ /* 0x000fe20007ffe0ff */
[----:B------:R-:W-:Y:S01]  /*d360*/  IMAD.WIDE.U32 R4, R10, -0x326172a9, RZ ;  /* 0xcd9e8d570a047825 */ /* 0x000fe200078e00ff */
[----:B------:R-:W-:Y:S02]  /*d370*/  LOP3.LUT R11, R21, R6, R7, 0x96, !PT ;  /* 0x00000006150b7212 */ /* 0x000fe400078e9607 */
[----:B------:R-:W-:Y:S01]  /*d380*/  LOP3.LUT R21, R0, 0x3, RZ, 0xc0, !PT ;  /* 0x0000000300157812 */ /* 0x000fe200078ec0ff */
[----:B------:R-:W-:Y:S01]  /*d390*/  IMAD.WIDE.U32 R6, R9, -0x2daee0ad, RZ ;  /* 0xd2511f5309067825 */ /* 0x000fe200078e00ff */
[----:B------:R-:W-:-:S02]  /*d3a0*/  IADD3 R15, R3, -0x24c28bd8, RZ ;  /* 0xdb3d7428030f7810 */ /* 0x000fc40007ffe0ff */
[----:B------:R-:W-:Y:S01]  /*d3b0*/  LEA.HI.X R25, R44, c[0x0][0x304], R43, 0x2, P0 ;  /* 0x0000c1002c197a11 */ /* 0x000fe200000f142b */
[----:B------:R-:W-:Y:S01]  /*d3c0*/  IMAD.WIDE.U32 R8, R8, -0x2daee0ad, RZ ;  /* 0xd2511f5308087825 */ /* 0x000fe200078e00ff */
[----:B------:R-:W-:Y:S02]  /*d3d0*/  LOP3.LUT R36, R5, R36, R13, 0x96, !PT ;  /* 0x0000002405247212 */ /* 0x000fe400078e960d */
[----:B------:R-:W-:Y:S01]  /*d3e0*/  ISETP.NE.AND P0, PT, R21, 0x1, PT ;  /* 0x000000011500780c */ /* 0x000fe20003f05270 */
[----:B------:R-:W-:Y:S01]  /*d3f0*/  IMAD.WIDE.U32 R10, R11, -0x326172a9, RZ ;  /* 0xcd9e8d570b0a7825 */ /* 0x000fe200078e00ff */
[--C-:B------:R-:W-:Y:S02]  /*d400*/  LOP3.LUT R12, R7, R12, R15.reuse, 0x96, !PT ;  /* 0x0000000c070c7212 */ /* 0x100fe400078e960f */
[----:B------:R-:W-:Y:S02]  /*d410*/  LOP3.LUT R15, R9, R20, R15, 0x96, !PT ;  /* 0x00000014090f7212 */ /* 0x000fe400078e960f */
[----:B------:R-:W-:-:S02]  /*d420*/  IADD3 R5, R2, -0x700cb87f, RZ ;  /* 0x8ff3478102057810 */ /* 0x000fc40007ffe0ff */
[----:B------:R-:W-:Y:S01]  /*d430*/  IADD3 R7, R3, -0x695add53, RZ ;  /* 0x96a522ad03077810 */ /* 0x000fe20007ffe0ff */
[----:B------:R-:W-:Y:S01]  /*d440*/  IMAD.WIDE.U32 R2, R36, -0x2daee0ad, RZ ;  /* 0xd2511f5324027825 */ /* 0x000fe200078e00ff */
[----:B------:R-:W-:-:S03]  /*d450*/  LOP3.LUT R9, R11, R14, R13, 0x96, !PT ;  /* 0x0000000e0b097212 */ /* 0x000fc600078e960d */
[----:B------:R-:W-:Y:S01]  /*d460*/  IMAD.WIDE.U32 R12, R12, -0x326172a9, RZ ;  /* 0xcd9e8d570c0c7825 */ /* 0x000fe200078e00ff */
[----:B------:R-:W-:-:S03]  /*d470*/  LOP3.LUT R20, R3, R6, R7, 0x96, !PT ;  /* 0x0000000603147212 */ /* 0x000fc600078e9607 */
[----:B------:R-:W-:Y:S01]  /*d480*/  IMAD.WIDE.U32 R14, R15, -0x326172a9, RZ ;  /* 0xcd9e8d570f0e7825 */ /* 0x000fe200078e00ff */
[--C-:B------:R-:W-:Y:S02]  /*d490*/  LOP3.LUT R11, R13, R4, R5.reuse, 0x96, !PT ;  /* 0x000000040d0b7212 */ /* 0x100fe400078e9605 */
        /* <DEDUP_REMOVED lines=19> */
.L_x_2477:
[----:B------:R-:W-:Y:S01]  /*d5d0*/  MOV R6, R5 ;  /* 0x0000000500067202 */ /* 0x000fe20000000f00 */
[----:B------:R-:W-:Y:S01]  /*d5e0*/  IMAD.MOV.U32 R0, RZ, RZ, R20 ;  /* 0x000000ffff007224 */ /* 0x000fe200078e0014 */
[----:B------:R-:W-:Y:S01]  /*d5f0*/  MOV R4, R2 ;  /* 0x0000000200047202 */ /* 0x000fe20000000f00 */
[----:B------:R-:W-:-:S04]  /*d600*/  IMAD.MOV.U32 R5, RZ, RZ, R14 ;  /* 0x000000ffff057224 */ /* 0x000fc800078e000e */
.L_x_2476:
        /* <DEDUP_REMOVED lines=18> */
.L_x_6816:
[----:B------:R-:W-:Y:S05]  /*d730*/  BRX R2 -0xd740                                                                                                                                                                                                                                                                                                                                                                                                                                                                               (*"BRANCH_TARGETS .L_x_6817,.L_x_6818,.L_x_6819"*) ;  /* 0xffff28c002007949 */ /* 0x000fea000383ffff */
.L_x_2480:
        /* <DEDUP_REMOVED lines=32> */
.L_x_2485:
[----:B------:R-:W-:Y:S05]  /*d940*/  BSYNC B9 ;  /* 0x0000000000097941 */ /* 0x000fea0003800000 */
.L_x_2484:
[----:B-----5:R-:W-:-:S05]  /*d950*/  FSET.BF.LE.FTZ.AND R3, R41, R0, PT ;  /* 0x000000002903720a */ /* 0x020fca0003813000 */
[----:B------:R1:W-:Y:S02]  /*d960*/  STG.E [R26.64], R3 ;  /* 0x000000031a007986 */ /* 0x0003e4000c101924 */
.L_x_2482:
[----:B------:R-:W-:Y:S05]  /*d970*/  BSYNC B8 ;  /* 0x0000000000087941 */ /* 0x000fea0003800000 */
.L_x_2481:
        /* <DEDUP_REMOVED lines=25> */
.L_x_2487:
[----:B------:R-:W-:Y:S05]  /*db10*/  BSYNC B8 ;  /* 0x0000000000087941 */ /* 0x000fea0003800000 */
.L_x_2486:
[----:B-----5:R-:W-:-:S05]  /*db20*/  FSET.BF.LE.FTZ.AND R37, R37, R0, PT ;  /* 0x000000002525720a */ /* 0x020fca0003813000 */
[----:B------:R2:W-:Y:S02]  /*db30*/  STG.E [R22.64], R37 ;  /* 0x0000002516007986 */ /* 0x0005e4000c101924 */
.L_x_6818:
[----:B-1----:R-:W3:Y:S01]  /*db40*/  LDG.E R3, [R38.64] ;  /* 0x0000002426037981 */ /* 0x002ee2000c1e1900 */
[----:B------:R-:W-:Y:S01]  /*db50*/  BSSY B8, `(.L_x_2488) ;  /* 0x0000018000087945 */ /* 0x000fe20003800000 */
[C---:B---3--:R-:W-:Y:S02]  /*db60*/  FSETP.GE.FTZ.AND P1, PT, R3.reuse, RZ, PT ;  /* 0x000000ff0300720b */ /* 0x048fe40003f36000 */
[----:B------:R-:W-:-:S13]  /*db70*/  FSETP.GTU.FTZ.AND P0, PT, R3, 1, PT ;  /* 0x3f8000000300780b */ /* 0x000fda0003f1c000 */
[----:B------:R-:W-:Y:S05]  /*db80*/  @!P0 BRA P1, `(.L_x_2489) ;  /* 0x0000014000008947 */ /* 0x000fea0000800000 */
[----:B------:R-:W-:Y:S01]  /*db90*/  MOV R0, 0x1a0 ;  /* 0x000001a000007802 */ /* 0x000fe20000000f00 */
[----:B------:R-:W-:Y:S01]  /*dba0*/  HFMA2.MMA R8, -RZ, RZ, 0, 3.778934478759765625e-05 ;  /* 0x0000027aff087435 */ /* 0x000fe200000001ff */
[----:B------:R-:W-:Y:S01]  /*dbb0*/  MOV R4, c[0x4][0x190] ;  /* 0x0100640000047a02 */ /* 0x000fe20000000f00 */
[----:B------:R-:W-:Y:S01]  /*dbc0*/  HFMA2.MMA R13, -RZ, RZ, 0, 0 ;  /* 0x00000000ff0d7435 */ /* 0x000fe200000001ff */
[----:B------:R1:W3:Y:S01]  /*dbd0*/  LDC.64 R2, c[0x4][R0] ;  /* 0x0100000000027b82 */ /* 0x0002e20000000a00 */
        /* <DEDUP_REMOVED lines=13> */
[----:B0-23--:R-:W-:Y:S05]  /*dcb0*/  CALL.ABS.NOINC R2 ;  /* 0x0000000002007343 */ /* 0x00dfea0003c00000 */
[----:B------:R0:W5:Y:S02]  /*dcc0*/  LDG.E R3, [R38.64] ;  /* 0x0000002426037981 */ /* 0x000164000c1e1900 */
.L_x_2489:
[----:B------:R-:W-:Y:S05]  /*dcd0*/  BSYNC B8 ;  /* 0x0000000000087941 */ /* 0x000fea0003800000 */
.L_x_2488:
[----:B-----5:R-:W-:-:S05]  /*dce0*/  FSET.BF.LE.FTZ.AND R3, R36, R3, PT ;  /* 0x000000032403720a */ /* 0x020fca0003813000 */
[----:B------:R1:W-:Y:S02]  /*dcf0*/  STG.E [R18.64], R3 ;  /* 0x0000000312007986 */ /* 0x0003e4000c101924 */
.L_x_6817:
[----:B------:R-:W-:Y:S05]  /*dd00*/  BSYNC B6 ;  /* 0x0000000000067941 */ /* 0x000fea0003800000 */
.L_x_2479:
[----:B------:R-:W3:Y:S01]  /*dd10*/  LDG.E R0, [R34.64] ;  /* 0x0000002422007981 */ /* 0x000ee2000c1e1900 */
[----:B------:R-:W-:Y:S01]  /*dd20*/  BSSY B8, `(.L_x_2490) ;  /* 0x0000018000087945 */ /* 0x000fe20003800000 */
[C---:B---3--:R-:W-:Y:S02]  /*dd30*/  FSETP.GE.FTZ.AND P1, PT, R0.reuse, RZ, PT ;  /* 0x000000ff0000720b */ /* 0x048fe40003f36000 */
[----:B------:R-:W-:-:S13]  /*dd40*/  FSETP.GTU.FTZ.AND P0, PT, R0, 1, PT ;  /* 0x3f8000000000780b */ /* 0x000fda0003f1c000 */
[----:B------:R-:W-:Y:S05]  /*dd50*/  @!P0 BRA P1, `(.L_x_2491) ;  /* 0x0000014000008947 */ /* 0x000fea0000800000 */
[----:B------:R-:W-:Y:S01]  /*dd60*/  MOV R0, 0x1a0 ;  /* 0x000001a000007802 */ /* 0x000fe20000000f00 */
[----:B------:R-:W-:Y:S01]  /*dd70*/  HFMA2.MMA R12, -RZ, RZ, 0, 5.9604644775390625e-08 ;  /* 0x00000001ff0c7435 */ /* 0x000fe200000001ff */
[----:B------:R-:W-:Y:S01]  /*dd80*/  IMAD.MOV.U32 R4, RZ, RZ, c[0x4][0x198] ;  /* 0x01006600ff047624 */ /* 0x000fe200078e00ff */
[----:B------:R-:W-:Y:S01]  /*dd90*/  MOV R5, c[0x4][0x19c] ;  /* 0x0100670000057a02 */ /* 0x000fe20000000f00 */
[----:B-1----:R1:W3:Y:S01]  /*dda0*/  LDC.64 R2, c[0x4][R0] ;  /* 0x0100000000027b82 */ /* 0x0022e20000000a00 */
        /* <DEDUP_REMOVED lines=15> */
.L_x_2491:
[----:B------:R-:W-:Y:S05]  /*dea0*/  BSYNC B8 ;  /* 0x0000000000087941 */ /* 0x000fea0003800000 */
.L_x_2490:
[----:B-----5:R-:W-:-:S05]  /*deb0*/  FSET.BF.LE.FTZ.AND R31, R31, R0, PT ;  /* 0x000000001f1f720a */ /* 0x020fca0003813000 */
[----:B------:R3:W-:Y:S01]  /*dec0*/  STG.E [R16.64], R31 ;  /* 0x0000001f10007986 */ /* 0x0007e2000c101924 */
[----:B------:R-:W-:Y:S05]  /*ded0*/  BRA `(.L_x_2483) ;  /* 0x0000001000007947 */ /* 0x000fea0003800000 */
.L_x_6819:
[----:B------:R-:W-:Y:S02]  /*dee0*/  BREAK B6 ;  /* 0x0000000000067942 */ /* 0x000fe40003800000 */
.L_x_2483:
[----:B------:R-:W-:Y:S05]  /*def0*/  BSYNC B7 ;  /* 0x0000000000077941 */ /* 0x000fea0003800000 */
.L_x_2478:
        /* <DEDUP_REMOVED lines=8> */
.L_x_2492:
[----:B------:R-:W-:Y:S05]  /*df80*/  EXIT ;  /* 0x000000000000794d */ /* 0x000fea0003800000 */
        .weak           $__internal_43_$__cuda_sm20_div_u64
        .type           $__internal_43_$__cuda_sm20_div_u64,@function
        .size           $__internal_43_$__cuda_sm20_div_u64,(.L_x_7284 - $__internal_43_$__cuda_sm20_div_u64)
$__internal_43_$__cuda_sm20_div_u64:
        /* <DEDUP_REMOVED lines=68> */
[----:B------:R-:W-:Y:S06]  /*e3d0*/  RET.REL.NODEC R6 `(_ZN2at4cuda57_GLOBAL__N__cd6b329d_24_DistributionBernoulli_cu_7537a20d21kernelPointwiseApply2IZNS_6native9templates4cuda28bernoulli_tensor_cuda_kernelIffEEvRKNS_10TensorBaseES9_NS_15PhiloxCudaStateEEUliRfSB_SB_SB_RKfSD_SD_SD_E_fSC_mLin1ELin1ELi4ELi512ELi2EEEvNS0_6detail10TensorInfoIT0_T2_EENSG_IT1_SI_EESI_T_) ;  /* 0xffff1c2006007950 */ /* 0x000fec0003c3ffff */
.L_x_2494:
        /* <DEDUP_REMOVED lines=10> */
.L_x_7284:


//--------------------- .text._ZN2at4cuda57_GLOBAL__N__cd6b329d_24_DistributionBernoulli_cu_7537a20d21kernelPointwiseApply2IZNS_6native9templates4cuda28bernoulli_tensor_cuda_kernelIffEEvRKNS_10TensorBaseES9_NS_15PhiloxCudaStateEEUliRfSB_SB_SB_RKfSD_SD_SD_E_fSC_mLi1ELi1ELi4ELi512ELi2EEEvNS0_6detail10TensorInfoIT0_T2_EENSG_IT1_SI_EESI_T_ --------------------------
	.section	.text._ZN2at4cuda57_GLOBAL__N__cd6b329d_24_DistributionBernoulli_cu_7537a20d21kernelPointwiseApply2IZNS_6native9templates4cuda28bernoulli_tensor_cuda_kernelIffEEvRKNS_10TensorBaseES9_NS_15PhiloxCudaStateEEUliRfSB_SB_SB_RKfSD_SD_SD_E_fSC_mLi1ELi1ELi4ELi512ELi2EEEvNS0_6detail10TensorInfoIT0_T2_EENSG_IT1_SI_EESI_T_,"ax",@progbits
	.sectioninfo	@"SHI_REGISTERS=46"
	.align	128
.text._ZN2at4cuda57_GLOBAL__N__cd6b329d_24_DistributionBernoulli_cu_7537a20d21kernelPointwiseApply2IZNS_6native9templates4cuda28bernoulli_tensor_cuda_kernelIffEEvRKNS_10TensorBaseES9_NS_15PhiloxCudaStateEEUliRfSB_SB_SB_RKfSD_SD_SD_E_fSC_mLi1ELi1ELi4ELi512ELi2EEEvNS0_6detail10TensorInfoIT0_T2_EENSG_IT1_SI_EESI_T_:
        .type           _ZN2at4cuda57_GLOBAL__N__cd6b329d_24_DistributionBernoulli_cu_7537a20d21kernelPointwiseApply2IZNS_6native9templates4cuda28bernoulli_tensor_cuda_kernelIffEEvRKNS_10TensorBaseES9_NS_15PhiloxCudaStateEEUliRfSB_SB_SB_RKfSD_SD_SD_E_fSC_mLi1ELi1ELi4ELi512ELi2EEEvNS0_6detail10TensorInfoIT0_T2_EENSG_IT1_SI_EESI_T_,@function
        .size           _ZN2at4cuda57_GLOBAL__N__cd6b329d_24_DistributionBernoulli_cu_7537a20d21kernelPointwiseApply2IZNS_6native9templates4cuda28bernoulli_tensor_cuda_kernelIffEEvRKNS_10TensorBaseES9_NS_15PhiloxCudaStateEEUliRfSB_SB_SB_RKfSD_SD_SD_E_fSC_mLi1ELi1ELi4ELi512ELi2EEEvNS0_6detail10TensorInfoIT0_T2_EENSG_IT1_SI_EESI_T_,(.L_x_7286 - _ZN2at4cuda57_GLOBAL__N__cd6b329d_24_DistributionBernoulli_cu_7537a20d21kernelPointwiseApply2IZNS_6native9templates4cuda28bernoulli_tensor_cuda_kernelIffEEvRKNS_10TensorBaseES9_NS_15PhiloxCudaStateEEUliRfSB_SB_SB_RKfSD_SD_SD_E_fSC_mLi1ELi1ELi4ELi512ELi2EEEvNS0_6detail10TensorInfoIT0_T2_EENSG_IT1_SI_EESI_T_)
        .other          _ZN2at4cuda57_GLOBAL__N__cd6b329d_24_DistributionBernoulli_cu_7537a20d21kernelPointwiseApply2IZNS_6native9templates4cuda28bernoulli_tensor_cuda_kernelIffEEvRKNS_10TensorBaseES9_NS_15PhiloxCudaStateEEUliRfSB_SB_SB_RKfSD_SD_SD_E_fSC_mLi1ELi1ELi4ELi512ELi2EEEvNS0_6detail10TensorInfoIT0_T2_EENSG_IT1_SI_EESI_T_,@"STO_CUDA_ENTRY STV_DEFAULT"
_ZN2at4cuda57_GLOBAL__N__cd6b329d_24_DistributionBernoulli_cu_7537a20d21kernelPointwiseApply2IZNS_6native9templates4cuda28bernoulli_tensor_cuda_kernelIffEEvRKNS_10TensorBaseES9_NS_15PhiloxCudaStateEEUliRfSB_SB_SB_RKfSD_SD_SD_E_fSC_mLi1ELi1ELi4ELi512ELi2EEEvNS0_6detail10TensorInfoIT0_T2_EENSG_IT1_SI_EESI_T_:
        /* <DEDUP_REMOVED lines=12> */
.L_x_2512:
        /* <DEDUP_REMOVED lines=8> */
[----:B0--3--:R0:W3:Y:S01]  /*0140*/  @P1 LDG.E.64 R8, [R10.64] ;  /* 0x000000240a081981 */ /* 0x0090e2000c1e1b00 */
[C---:B------:R-:W-:Y:S01]  /*0150*/  IADD3 R12, P0, R28.reuse, 0x1, RZ ;  /* 0x000000011c0c7810 */ /* 0x040fe20007f1e0ff */
[----:B------:R-:W-:Y:S01]  /*0160*/  IMAD.MOV.U32 R5, RZ, RZ, c[0x0][0x4b0] ;  /* 0x00012c00ff057624 */ /* 0x000fe200078e00ff */
[C---:B------:R-:W-:Y:S01]  /*0170*/  IADD3 R0, -R28.reuse, c[0x0][0x4a0], RZ ;  /* 0x000128001c007a10 */ /* 0x040fe20007ffe1ff */
[----:B------:R-:W-:Y:S01]  /*0180*/  IMAD.MOV.U32 R14, RZ, RZ, c[0x0][0x4b4] ;  /* 0x00012d00ff0e7624 */ /* 0x000fe200078e00ff */
[----:B------:R-:W-:Y:S01]  /*0190*/  IADD3 R15, P3, R28, 0x3, RZ ;  /* 0x000000031c0f7810 */ /* 0x000fe20007f7e0ff */
[----:B------:R-:W-:Y:S01]  /*01a0*/  IMAD.X R3, RZ, RZ, R29, P0 ;  /* 0x000000ffff037224 */ /* 0x000fe200000e061d */
[----:B------:R-:W-:Y:S01]  /*01b0*/  IMNMX R0, R0, 0x4, PT ;  /* 0x0000000400007817 */ /* 0x000fe20003800200 */
[----:B------:R-:W-:-:S03]  /*01c0*/  IMAD.WIDE.U32 R16, R12, c[0x0][0x3d0], RZ ;  /* 0x0000f4000c107a25 */ /* 0x000fc600078e00ff */
[----:B------:R-:W-:Y:S01]  /*01d0*/  ISETP.GT.AND P0, PT, R0, 0x1, PT ;  /* 0x000000010000780c */ /* 0x000fe20003f04270 */
[C---:B------:R-:W-:Y:S02]  /*01e0*/  IMAD R13, R3.reuse, c[0x0][0x3d0], RZ ;  /* 0x0000f400030d7a24 */ /* 0x040fe400078e02ff */
[----:B------:R-:W-:Y:S01]  /*01f0*/  IMAD R19, R3, c[0x0][0x230], RZ ;  /* 0x00008c0003137a24 */ /* 0x000fe200078e02ff */
[----:B0-----:R-:W-:Y:S01]  /*0200*/  SEL R10, R16, RZ, P0 ;  /* 0x000000ff100a7207 */ /* 0x001fe20000000000 */
[C---:B------:R-:W-:Y:S02]  /*0210*/  IMAD R3, R12.reuse, c[0x0][0x3d4], R13 ;  /* 0x0000f5000c037a24 */ /* 0x040fe400078e020d */
[C---:B------:R-:W-:Y:S02]  /*0220*/  IMAD R19, R12.reuse, c[0x0][0x234], R19 ;  /* 0x00008d000c137a24 */ /* 0x040fe400078e0213 */
[----:B------:R-:W-:-:S04]  /*0230*/  IMAD.WIDE.U32 R12, R12, c[0x0][0x230], RZ ;  /* 0x00008c000c0c7a25 */ /* 0x000fc800078e00ff */
[----:B------:R-:W-:Y:S01]  /*0240*/  IMAD.IADD R16, R17, 0x1, R3 ;  /* 0x0000000111107824 */ /* 0x000fe200078e0203 */
[----:B------:R-:W-:Y:S01]  /*0250*/  SEL R3, R12, RZ, P0 ;  /* 0x000000ff0c037207 */ /* 0x000fe20000000000 */
[----:B------:R-:W-:Y:S02]  /*0260*/  IMAD.IADD R4, R13, 0x1, R19 ;  /* 0x000000010d047824 */ /* 0x000fe400078e0213 */
[----:B-1----:R-:W-:-:S03]  /*0270*/  IMAD.WIDE.U32 R26, R15, c[0x0][0x3d0], RZ ;  /* 0x0000f4000f1a7a25 */ /* 0x002fc600078e00ff */
[----:B------:R-:W-:Y:S02]  /*0280*/  SEL R4, R4, RZ, P0 ;  /* 0x000000ff04047207 */ /* 0x000fe40000000000 */
[----:B--2---:R-:W-:Y:S01]  /*0290*/  @P1 IADD3 R5, P2, R6, c[0x0][0x4b8], RZ ;  /* 0x00012e0006051a10 */ /* 0x004fe20007f5e0ff */
[----:B------:R-:W-:-:S04]  /*02a0*/  IMAD.X R6, RZ, RZ, R29, P3 ;  /* 0x000000ffff067224 */ /* 0x000fc800018e061d */
[----:B------:R-:W-:Y:S01]  /*02b0*/  @P1 IMAD.X R14, RZ, RZ, R7, P2 ;  /* 0x000000ffff0e1224 */ /* 0x000fe200010e0607 */
[----:B------:R-:W-:Y:S01]  /*02c0*/  ISETP.GT.AND P2, PT, R0, 0x3, PT ;  /* 0x000000030000780c */ /* 0x000fe20003f44270 */
[----:B------:R-:W-:Y:S01]  /*02d0*/  IMAD R12, R6, c[0x0][0x3d0], RZ ;  /* 0x0000f400060c7a24 */ /* 0x000fe200078e02ff */
[----:B------:R-:W-:Y:S01]  /*02e0*/  IADD3 R11, P1, R28, 0x2, RZ ;  /* 0x000000021c0b7810 */ /* 0x000fe20007f3e0ff */
[----:B------:R-:W-:Y:S01]  /*02f0*/  IMAD R6, R6, c[0x0][0x230], RZ ;  /* 0x00008c0006067a24 */ /* 0x000fe200078e02ff */
[----:B------:R-:W-:Y:S01]  /*0300*/  SHF.R.U64 R18, R5, 0x2, R14 ;  /* 0x0000000205127819 */ /* 0x000fe2000000120e */
[C---:B------:R-:W-:Y:S01]  /*0310*/  IMAD R13, R15.reuse, c[0x0][0x3d4], R12 ;  /* 0x0000f5000f0d7a24 */ /* 0x040fe200078e020c */
[----:B------:R-:W-:Y:S01]  /*0320*/  SEL R32, R26, RZ, P2 ;  /* 0x000000ff1a207207 */ /* 0x000fe20001000000 */
[C---:B------:R-:W-:Y:S01]  /*0330*/  IMAD R17, R15.reuse, c[0x0][0x234], R6 ;  /* 0x00008d000f117a24 */ /* 0x040fe200078e0206 */
[----:B------:R-:W-:Y:S01]  /*0340*/  IADD3 R12, R18, 0x1, RZ ;  /* 0x00000001120c7810 */ /* 0x000fe20007ffe0ff */
[----:B------:R-:W-:Y:S01]  /*0350*/  IMAD.WIDE.U32 R6, R15, c[0x0][0x230], RZ ;  /* 0x00008c000f067a25 */ /* 0x000fe200078e00ff */
[----:B---3--:R-:W-:-:S02]  /*0360*/  IADD3 R21, R8, -0x61c88647, RZ ;  /* 0x9e3779b908157810 */ /* 0x008fc40007ffe0ff */
[----:B------:R-:W-:Y:S01]  /*0370*/  ISETP.NE.AND P3, PT, R12, RZ, PT ;  /* 0x000000ff0c00720c */ /* 0x000fe20003f65270 */
[----:B------:R-:W-:Y:S01]  /*0380*/  IMAD.IADD R26, R27, 0x1, R13 ;  /* 0x000000011b1a7824 */ /* 0x000fe200078e020d */
[----:B------:R-:W-:Y:S01]  /*0390*/  SEL R31, R6, RZ, P2 ;  /* 0x000000ff061f7207 */ /* 0x000fe20001000000 */
[----:B------:R-:W-:Y:S01]  /*03a0*/  IMAD.X R13, RZ, RZ, R29, P1 ;  /* 0x000000ffff0d7224 */ /* 0x000fe200008e061d */
[----:B------:R-:W-:Y:S01]  /*03b0*/  ISETP.GT.AND P1, PT, R0, 0x2, PT ;  /* 0x000000020000780c */ /* 0x000fe20003f24270 */
[----:B------:R-:W-:Y:S01]  /*03c0*/  IMAD.IADD R27, R7, 0x1, R17 ;  /* 0x00000001071b7824 */ /* 0x000fe200078e0211 */
[----:B------:R-:W-:Y:S01]  /*03d0*/  SEL R33, R26, RZ, P2 ;  /* 0x000000ff1a217207 */ /* 0x000fe20001000000 */
[C---:B------:R-:W-:Y:S02]  /*03e0*/  IMAD R6, R13.reuse, c[0x0][0x3d0], RZ ;  /* 0x0000f4000d067a24 */ /* 0x040fe400078e02ff */
[----:B------:R-:W-:Y:S01]  /*03f0*/  IMAD R20, R13, c[0x0][0x230], RZ ;  /* 0x00008c000d147a24 */ /* 0x000fe200078e02ff */
[----:B------:R-:W-:Y:S01]  /*0400*/  SHF.R.U32.HI R13, RZ, 0x2, R14 ;  /* 0x00000002ff0d7819 */ /* 0x000fe2000001160e */
[----:B------:R-:W-:-:S03]  /*0410*/  IMAD.WIDE.U32 R34, R11, c[0x0][0x3d0], RZ ;  /* 0x0000f4000b227a25 */ /* 0x000fc600078e00ff */
[----:B------:R-:W-:Y:S01]  /*0420*/  IADD3 R14, R13, 0x1, RZ ;  /* 0x000000010d0e7810 */ /* 0x000fe20007ffe0ff */
[C---:B------:R-:W-:Y:S01]  /*0430*/  IMAD R15, R11.reuse, c[0x0][0x3d4], R6 ;  /* 0x0000f5000b0f7a24 */ /* 0x040fe200078e0206 */
[----:B------:R-:W-:Y:S01]  /*0440*/  SEL R17, R34, RZ, P1 ;  /* 0x000000ff22117207 */ /* 0x000fe20000800000 */
[C---:B------:R-:W-:Y:S02]  /*0450*/  IMAD R19, R11.reuse, c[0x0][0x234], R20 ;  /* 0x00008d000b137a24 */ /* 0x040fe400078e0214 */
[----:B------:R-:W-:-:S04]  /*0460*/  IMAD.WIDE.U32 R6, R11, c[0x0][0x230], RZ ;  /* 0x00008c000b067a25 */ /* 0x000fc800078e00ff */
[----:B------:R-:W-:Y:S01]  /*0470*/  IMAD.HI.U32 R11, R2, -0x326172a9, RZ ;  /* 0xcd9e8d57020b7827 */ /* 0x000fe200078e00ff */
[----:B------:R-:W-:-:S03]  /*0480*/  SEL R6, R6, RZ, P1 ;  /* 0x000000ff06067207 */ /* 0x000fc60000800000 */
[----:B------:R-:W-:Y:S01]  /*0490*/  @P3 IMAD.MOV R14, RZ, RZ, R13 ;  /* 0x000000ffff0e3224 */ /* 0x000fe200078e020d */
[--C-:B------:R-:W-:Y:S01]  /*04a0*/  LOP3.LUT R13, R11, R13, R8.reuse, 0x96, !PT ;  /* 0x0000000d0b0d7212 */ /* 0x100fe200078e9608 */
[----:B------:R-:W-:Y:S01]  /*04b0*/  IMAD.IADD R7, R7, 0x1, R19 ;  /* 0x0000000107077824 */ /* 0x000fe200078e0213 */
[----:B------:R-:W-:Y:S01]  /*04c0*/  LEA R22, P3, R10, c[0x0][0x300], 0x2 ;  /* 0x0000c0000a167a11 */ /* 0x000fe200078610ff */
[----:B------:R-:W-:Y:S01]  /*04d0*/  IMAD.IADD R34, R35, 0x1, R15 ;  /* 0x0000000123227824 */ /* 0x000fe200078e020f */
[----:B------:R-:W-:Y:S01]  /*04e0*/  LOP3.LUT R14, R14, R11, R8, 0x96, !PT ;  /* 0x0000000b0e0e7212 */ /* 0x000fe200078e9608 */
[----:B------:R-:W-:Y:S01]  /*04f0*/  IMAD.WIDE.U32 R18, R18, -0x2daee0ad, RZ ;  /* 0xd2511f5312127825 */ /* 0x000fe200078e00ff */
[----:B------:R-:W-:Y:S02]  /*0500*/  IADD3 R11, R9, -0x4498517b, RZ ;  /* 0xbb67ae85090b7810 */ /* 0x000fe40007ffe0ff */
[----:B------:R-:W-:Y:S01]  /*0510*/  SEL R34, R34, RZ, P1 ;  /* 0x000000ff22227207 */ /* 0x000fe20000800000 */
[----:B------:R-:W-:Y:S01]  /*0520*/  IMAD.HI.U32 R15, R12, -0x2daee0ad, RZ ;  /* 0xd2511f530c0f7827 */ /* 0x000fe200078e00ff */
[----:B------:R-:W-:-:S02]  /*0530*/  LOP3.LUT R40, R19, R9, RZ, 0x3c, !PT ;  /* 0x0000000913287212 */ /* 0x000fc400078e3cff */
[----:B------:R-:W-:Y:S01]  /*0540*/  IADD3 R24, R18, -0x2daee0ad, RZ ;  /* 0xd2511f5312187810 */ /* 0x000fe20007ffe0ff */
[----:B------:R-:W-:Y:S01]  /*0550*/  IMAD.WIDE.U32 R12, R13, -0x2daee0ad, RZ ;  /* 0xd2511f530d0c7825 */ /* 0x000fe200078e00ff */
[----:B------:R-:W-:Y:S02]  /*0560*/  LOP3.LUT R20, R15, R9, RZ, 0x3c, !PT ;  /* 0x000000090f147212 */ /* 0x000fe400078e3cff */
[----:B------:R-:W-:Y:S01]  /*0570*/  LOP3.LUT R19, R21, R30, RZ, 0x3c, !PT ;  /* 0x0000001e15137212 */ /* 0x000fe200078e3cff */
[----:B------:R-:W-:Y:S01]  /*0580*/  IMAD.WIDE.U32 R14, R14, -0x2daee0ad, RZ ;  /* 0xd2511f530e0e7825 */ /* 0x000fe200078e00ff */
[--C-:B------:R-:W-:Y:S02]  /*0590*/  LOP3.LUT R36, R13, R18, R11.reuse, 0x96, !PT ;  /* 0x000000120d247212 */ /* 0x100fe400078e960b */
[----:B------:R-:W-:Y:S01]  /*05a0*/  IADD3 R13, R9, 0x76cf5d0a, RZ ;  /* 0x76cf5d0a090d7810 */ /* 0x000fe20007ffe0ff */
[----:B------:R-:W-:Y:S01]  /*05b0*/  IMAD.WIDE.U32 R40, R40, -0x326172a9, RZ ;  /* 0xcd9e8d5728287825 */ /* 0x000fe200078e00ff */
[----:B------:R-:W-:-:S02]  /*05c0*/  LOP3.LUT R24, R15, R24, R11, 0x96, !PT ;  /* 0x000000180f187212 */ /* 0x000fc400078e960b */
[----:B------:R-:W-:Y:S01]  /*05d0*/  SEL R15, R16, RZ, P0 ;  /* 0x000000ff100f7207 */ /* 0x000fe20000000000 */
[----:B------:R-:W-:Y:S01]  /*05e0*/  IMAD.WIDE.U32 R20, R20, -0x326172a9, RZ ;  /* 0xcd9e8d5714147825 */ /* 0x000fe200078e00ff */
[C---:B------:R-:W-:Y:S02]  /*05f0*/  LOP3.LUT R38, R19.reuse, R41, RZ, 0x3c, !PT ;  /* 0x0000002913267212 */ /* 0x040fe400078e3cff */
[----:B------:R-:W-:Y:S01]  /*0600*/  IADD3 R11, R8, 0x3c6ef372, RZ ;  /* 0x3c6ef372080b7810 */ /* 0x000fe20007ffe0ff */
[----:B------:R-:W-:Y:S01]  /*0610*/  IMAD.WIDE.U32 R36, R36, -0x326172a9, RZ ;  /* 0xcd9e8d5724247825 */ /* 0x000fe200078e00ff */
[----:B------:R-:W-:Y:S02]  /*0620*/  LOP3.LUT R18, R19, R21, RZ, 0x3c, !PT ;  /* 0x0000001513127212 */ /* 0x000fe400078e3cff */
[----:B------:R-:W-:Y:S01]  /*0630*/  LEA.HI.X R23, R10, c[0x0][0x304], R15, 0x2, P3 ;  /* 0x0000c1000a177a11 */ /* 0x000fe200018f140f */
[----:B------:R-:W-:Y:S01]  /*0640*/  IMAD.WIDE.U32 R24, R24, -0x326172a9, RZ ;  /* 0xcd9e8d5718187825 */ /* 0x000fe200078e00ff */
[----:B------:R-:W-:-:S02]  /*0650*/  LOP3.LUT R10, R37, R40, R11, 0x96, !PT ;  /* 0x00000028250a7212 */ /* 0x000fc400078e960b */
[----:B------:R-:W-:Y:S01]  /*0660*/  LEA R16, P3, R17, c[0x0][0x300], 0x2 ;  /* 0x0000c00011107a11 */ /* 0x000fe200078610ff */
[----:B------:R-:W-:Y:S01]  /*0670*/  IMAD.WIDE.U32 R38, R38, -0x2daee0ad, RZ ;  /* 0xd2511f5326267825 */ /* 0x000fe200078e00ff */
[----:B------:R-:W-:Y:S02]  /*0680*/  LOP3.LUT R20, R25, R20, R11, 0x96, !PT ;  /* 0x0000001419147212 */ /* 0x000fe400078e960b */
[----:B------:R-:W-:Y:S01]  /*0690*/  IADD3 R25, R9, 0x32370b8f, RZ ;  /* 0x32370b8f09197810 */ /* 0x000fe20007ffe0ff */
[----:B------:R-:W-:Y:S01]  /*06a0*/  IMAD.WIDE.U32 R18, R18, -0x2daee0ad, RZ ;  /* 0xd2511f5312127825 */ /* 0x000fe200078e00ff */
[--C-:B------:R-:W-:Y:S02]  /*06b0*/  LOP3.LUT R12, R39, R12, R13.reuse, 0x96, !PT ;  /* 0x0000000c270c7212 */ /* 0x100fe400078e960d */
[----:B------:R-:W-:Y:S01]  /*06c0*/  LEA.HI.X R17, R17, c[0x0][0x304], R34, 0x2, P3 ;  /* 0x0000c10011117a11 */ /* 0x000fe200018f1422 */
[----:B------:R-:W-:Y:S01]  /*06d0*/  IMAD.WIDE.U32 R10, R10, -0x2daee0ad, RZ ;  /* 0xd2511f530a0a7825 */ /* 0x000fe200078e00ff */
[----:B------:R-:W-:-:S02]  /*06e0*/  LOP3.LUT R14, R19, R14, R13, 0x96, !PT ;  /* 0x0000000e130e7212 */ /* 0x000fc400078e960d */
[----:B------:R-:W-:Y:S01]  /*06f0*/  IADD3 R19, R8, -0x255992d5, RZ ;  /* 0xdaa66d2b08137810 */ /* 0x000fe20007ffe0ff */
[----:B------:R-:W-:Y:S01]  /*0700*/  IMAD.WIDE.U32 R20, R20, -0x2daee0ad, RZ ;  /* 0xd2511f5314147825 */ /* 0x000fe200078e00ff */
[--C-:B------:R-:W-:Y:S02]  /*0710*/  LOP3.LUT R11, R11, R38, R25.reuse, 0x96, !PT ;  /* 0x000000260b0b7212 */ /* 0x100fe400078e9619 */
[----:B------:R-:W-:Y:S01]  /*0720*/  SEL R7, R7, RZ, P1 ;  /* 0x000000ff07077207 */ /* 0x000fe20000800000 */
[----:B------:R-:W-:Y:S01]  /*0730*/  IMAD.WIDE.U32 R12, R12, -0x326172a9, RZ ;  /* 0xcd9e8d570c0c7825 */ /* 0x000fe200078e00ff */
[----:B------:R-:W-:Y:S02]  /*0740*/  LOP3.LUT R25, R21, R18, R25, 0x96, !PT ;  /* 0x0000001215197212 */ /* 0x000fe400078e9619 */
[----:B------:R-:W-:Y:S01]  /*0750*/  LEA R18, P3, R32, c[0x0][0x300], 0x2 ;  /* 0x0000c00020127a11 */ /* 0x000fe200078610ff */
[----:B------:R-:W-:Y:S01]  /*0760*/  IMAD.WIDE.U32 R14, R14, -0x326172a9, RZ ;  /* 0xcd9e8d570e0e7825 */ /* 0x000fe200078e00ff */
[----:B------:R-:W-:-:S02]  /*0770*/  LOP3.LUT R13, R13, R36, R19, 0x96, !PT ;  /* 0x000000240d0d7212 */ /* 0x000fc400078e9613 */
[----:B------:R-:W-:Y:S01]  /*0780*/  IADD3 R21, R9, -0x126145ec, RZ ;  /* 0xed9eba1409157810 */ /* 0x000fe20007ffe0ff */
        /* <DEDUP_REMOVED lines=8> */
[----:B------:R-:W-:Y:S01]  /*0810*/  LEA.HI.X R19, R32, c[0x0][0x304], R33, 0x2, P3 ;  /* 0x0000c10020137a11 */ /* 0x000fe200018f1421 */
[----:B------:R-:W-:Y:S01]  /*0820*/  IMAD.WIDE.U32 R36, R13, -0x2daee0ad, RZ ;  /* 0xd2511f530d247825 */ /* 0x000fe200078e00ff */
[----:B------:R-:W-:Y:S02]  /*0830*/  IADD3 R13, R9, -0x56f99767, RZ ;  /* 0xa9066899090d7810 */ /* 0x000fe40007ffe0ff */
[----:B------:R-:W-:Y:S01]  /*0840*/  SEL R14, R27, RZ, P2 ;  /* 0x000000ff1b0e7207 */ /* 0x000fe20001000000 */
[----:B------:R-:W-:Y:S01]  /*0850*/  IMAD.WIDE.U32 R32, R12, -0x2daee0ad, RZ ;  /* 0xd2511f530c207825 */ /* 0x000fe200078e00ff */
[--C-:B------:R-:W-:Y:S02]  /*0860*/  LOP3.LUT R10, R37, R10, R21.reuse, 0x96, !PT ;  /* 0x0000000a250a7212 */ /* 0x100fe400078e9615 */
[----:B------:R-:W-:Y:S01]  /*0870*/  LOP3.LUT R21, R39, R20, R21, 0x96, !PT ;  /* 0x0000001427157212 */ /* 0x000fe200078e9615 */
[----:B------:R-:W-:Y:S01]  /*0880*/  IMAD.WIDE.U32 R42, R15, -0x2daee0ad, RZ ;  /* 0xd2511f530f2a7825 */ /* 0x000fe200078e00ff */
[----:B------:R-:W-:-:S02]  /*0890*/  LOP3.LUT R36, R33, R36, R13, 0x96, !PT ;  /* 0x0000002421247212 */ /* 0x000fc400078e960d */
[----:B------:R-:W-:Y:S01]  /*08a0*/  IADD3 R15, R8, -0x4ab325aa, RZ ;  /* 0xb54cda56080f7810 */ /* 0x000fe20007ffe0ff */
[----:B------:R-:W-:Y:S01]  /*08b0*/  IMAD.WIDE.U32 R40, R10, -0x326172a9, RZ ;  /* 0xcd9e8d570a287825 */ /* 0x000fe200078e00ff */
[----:B------:R-:W-:Y:S02]  /*08c0*/  LOP3.LUT R38, R43, R38, R13, 0x96, !PT ;  /* 0x000000262b267212 */ /* 0x000fe400078e960d */
[----:B------:R-:W-:Y:S01]  /*08d0*/  LEA R26, P3, R31, c[0x0][0x160], 0x2 ;  /* 0x000058001f1a7a11 */ /* 0x000fe200078610ff */
[----:B------:R-:W-:Y:S01]  /*08e0*/  IMAD.WIDE.U32 R20, R21, -0x326172a9, RZ ;  /* 0xcd9e8d5715147825 */ /* 0x000fe200078e00ff */
[--C-:B------:R-:W-:Y:S02]  /*08f0*/  LOP3.LUT R34, R41, R34, R11.reuse, 0x96, !PT ;  /* 0x0000002229227212 */ /* 0x100fe400078e960b */
[----:B------:R-:W-:Y:S01]  /*0900*/  LEA.HI.X R27, R31, c[0x0][0x164], R14, 0x2, P3 ;  /* 0x000059001f1b7a11 */ /* 0x000fe200018f140e */
[----:B------:R-:W-:Y:S01]  /*0910*/  IMAD.WIDE.U32 R36, R36, -0x326172a9, RZ ;  /* 0xcd9e8d5724247825 */ /* 0x000fe200078e00ff */
[----:B------:R-:W-:-:S02]  /*0920*/  LOP3.LUT R11, R21, R24, R11, 0x96, !PT ;  /* 0x00000018150b7212 */ /* 0x000fc400078e960b */
[----:B------:R-:W-:Y:S01]  /*0930*/  LEA R24, P2, R6, c[0x0][0x160], 0x2 ;  /* 0x0000580006187a11 */ /* 0x000fe200078410ff */
[----:B------:R-:W-:Y:S01]  /*0940*/  IMAD.WIDE.U32 R38, R38, -0x326172a9, RZ ;  /* 0xcd9e8d5726267825 */ /* 0x000fe200078e00ff */
[--C-:B------:R-:W-:Y:S02]  /*0950*/  LOP3.LUT R40, R37, R40, R15.reuse, 0x96, !PT ;  /* 0x0000002825287212 */ /* 0x100fe400078e960f */
[----:B------:R-:W-:Y:S01]  /*0960*/  IADD3 R13, R9, 0x646e171e, RZ ;  /* 0x646e171e090d7810 */ /* 0x000fe20007ffe0ff */
[----:B------:R-:W-:Y:S01]  /*0970*/  IMAD.WIDE.U32 R34, R34, -0x2daee0ad, RZ ;  /* 0xd2511f5322227825 */ /* 0x000fe200078e00ff */
[----:B------:R-:W-:Y:S02]  /*0980*/  LOP3.LUT R15, R39, R20, R15, 0x96, !PT ;  /* 0x00000014270f7212 */ /* 0x000fe400078e960f */
[----:B------:R-:W-:Y:S01]  /*0990*/  LEA.HI.X R25, R6, c[0x0][0x164], R7, 0x2, P2 ;  /* 0x0000590006197a11 */ /* 0x000fe200010f1407 */
[----:B------:R-:W-:Y:S01]  /*09a0*/  IMAD.WIDE.U32 R40, R40, -0x2daee0ad, RZ ;  /* 0xd2511f5328287825 */ /* 0x000fe200078e00ff */
[----:B------:R-:W-:-:S02]  /*09b0*/  IADD3 R7, R9, 0x1fd5c5a3, RZ ;  /* 0x1fd5c5a309077810 */ /* 0x000fc40007ffe0ff */
[----:B------:R-:W-:Y:S01]  /*09c0*/  LOP3.LUT R33, R35, R32, R13, 0x96, !PT ;  /* 0x0000002023217212 */ /* 0x000fe200078e960d */
        /* <DEDUP_REMOVED lines=10> */
[C---:B------:R-:W-:Y:S02]  /*0a70*/  IADD3 R3, R8.reuse, -0xe443238, RZ ;  /* 0xf1bbcdc808037810 */ /* 0x040fe40007ffe0ff */
[----:B------:R-:W-:Y:S01]  /*0a80*/  LOP3.LUT R36, R21, R36, R11, 0x96, !PT ;  /* 0x0000002415247212 */ /* 0x000fe200078e960b */
[----:B------:R-:W-:Y:S01]  /*0a90*/  IMAD.WIDE.U32 R12, R13, -0x326172a9, RZ ;  /* 0xcd9e8d570d0c7825 */ /* 0x000fe200078e00ff */
[----:B------:R-:W-:Y:S02]  /*0aa0*/  LOP3.LUT R20, R35, R20, R3, 0x96, !PT ;  /* 0x0000001423147212 */ /* 0x000fe400078e9603 */
[----:B------:R-:W-:Y:S01]  /*0ab0*/  IADD3 R15, R8, -0x700cb87f, RZ ;  /* 0x8ff34781080f7810 */ /* 0x000fe20007ffe0ff */
[----:B------:R-:W-:Y:S01]  /*0ac0*/  IMAD.WIDE.U32 R6, R7, -0x326172a9, RZ ;  /* 0xcd9e8d5707067825 */ /* 0x000fe200078e00ff */
[----:B------:R-:W-:-:S02]  /*0ad0*/  LOP3.LUT R11, R13, R38, R11, 0x96, !PT ;  /* 0x000000260d0b7212 */ /* 0x000fc400078e960b */
[----:B------:R-:W-:Y:S01]  /*0ae0*/  IADD3 R13, R9, -0x24c28bd8, RZ ;  /* 0xdb3d7428090d7810 */ /* 0x000fe20007ffe0ff */
[----:B------:R-:W-:Y:S01]  /*0af0*/  IMAD.WIDE.U32 R36, R36, -0x2daee0ad, RZ ;  /* 0xd2511f5324247825 */ /* 0x000fe200078e00ff */
[----:B------:R-:W-:Y:S02]  /*0b00*/  LOP3.LUT R3, R7, R12, R3, 0x96, !PT ;  /* 0x0000000c07037212 */ /* 0x000fe400078e9603 */
[----:B------:R-:W-:Y:S01]  /*0b10*/  LOP3.LUT R7, R5, 0x3, RZ, 0xc0, !PT ;  /* 0x0000000305077812 */ /* 0x000fe200078ec0ff */
[----:B------:R-:W-:Y:S01]  /*0b20*/  IMAD.WIDE.U32 R10, R11, -0x2daee0ad, RZ ;  /* 0xd2511f530b0a7825 */ /* 0x000fe200078e00ff */
[--C-:B------:R-:W-:Y:S02]  /*0b30*/  LOP3.LUT R40, R37, R40, R13.reuse, 0x96, !PT ;  /* 0x0000002825287212 */ /* 0x100fe400078e960d */
[----:B------:R-:W-:Y:S01]  /*0b40*/  ISETP.NE.AND P0, PT, R7, 0x1, PT ;  /* 0x000000010700780c */ /* 0x000fe20003f05270 */
[----:B------:R-:W-:Y:S01]  /*0b50*/  IMAD.WIDE.U32 R20, R20, -0x2daee0ad, RZ ;  /* 0xd2511f5314147825 */ /* 0x000fe200078e00ff */
[----:B------:R-:W-:-:S02]  /*0b60*/  LOP3.LUT R13, R11, R14, R13, 0x96, !PT ;  /* 0x0000000e0b0d7212 */ /* 0x000fc400078e960d */
[----:B------:R-:W-:Y:S01]  /*0b70*/  IADD3 R9, R9, -0x695add53, RZ ;  /* 0x96a522ad09097810 */ /* 0x000fe20007ffe0ff */
[----:B------:R-:W-:-:S03]  /*0b80*/  IMAD.HI.U32 R3, R3, -0x2daee0ad, RZ ;  /* 0xd2511f5303037827 */ /* 0x000fc600078e00ff */
[--C-:B------:R-:W-:Y:S01]  /*0b90*/  LOP3.LUT R36, R21, R36, R9.reuse, 0x96, !PT ;  /* 0x0000002415247212 */ /* 0x100fe200078e9609 */
[----:B------:R-:W-:Y:S01]  /*0ba0*/  IMAD.WIDE.U32 R40, R40, -0x326172a9, RZ ;  /* 0xcd9e8d5728287825 */ /* 0x000fe200078e00ff */
[----:B------:R-:W-:-:S03]  /*0bb0*/  LOP3.LUT R10, R3, R10, R9, 0x96, !PT ;  /* 0x0000000a030a7212 */ /* 0x000fc600078e9609 */
[----:B------:R-:W-:Y:S01]  /*0bc0*/  IMAD.WIDE.U32 R4, R13, -0x326172a9, RZ ;  /* 0xcd9e8d570d047825 */ /* 0x000fe200078e00ff */
        /* <DEDUP_REMOVED lines=18> */
.L_x_2496:
[----:B------:R-:W-:Y:S02]  /*0cf0*/  IMAD.MOV.U32 R9, RZ, RZ, R6 ;  /* 0x000000ffff097224 */ /* 0x000fe400078e0006 */
[----:B------:R-:W-:Y:S02]  /*0d00*/  IMAD.MOV.U32 R8, RZ, RZ, R20 ;  /* 0x000000ffff087224 */ /* 0x000fe400078e0014 */
[----:B------:R-:W-:-:S02]  /*0d10*/  IMAD.MOV.U32 R3, RZ, RZ, R36 ;  /* 0x000000ffff037224 */ /* 0x000fc400078e0024 */
[----:B------:R-:W-:-:S04]  /*0d20*/  IMAD.MOV.U32 R6, RZ, RZ, R4 ;  /* 0x000000ffff067224 */ /* 0x000fc800078e0004 */
.L_x_2495:
        /* <DEDUP_REMOVED lines=17> */
.L_x_6820:
[----:B------:R-:W-:Y:S05]  /*0e40*/  BRX R4 -0xe50                                                                                                                                                                                                                                                                                                                                                                                                                                                                                (*"BRANCH_TARGETS .L_x_6821,.L_x_6822,.L_x_6823"*) ;  /* 0xfffff1b004007949 */ /* 0x000fea000383ffff */
.L_x_2499:
        /* <DEDUP_REMOVED lines=32> */
.L_x_2504:
[----:B------:R-:W-:Y:S05]  /*1050*/  BSYNC B6 ;  /* 0x0000000000067941 */ /* 0x000fea0003800000 */
.L_x_2503:
[----:B-----5:R-:W-:-:S05]  /*1060*/  FSET.BF.LE.FTZ.AND R31, R31, R0, PT ;  /* 0x000000001f1f720a */ /* 0x020fca0003813000 */
[----:B------:R1:W-:Y:S02]  /*1070*/  STG.E [R26.64], R31 ;  /* 0x0000001f1a007986 */ /* 0x0003e4000c101924 */
.L_x_2501:
[----:B------:R-:W-:Y:S05]  /*1080*/  BSYNC B7 ;  /* 0x0000000000077941 */ /* 0x000fea0003800000 */
.L_x_2500:
        /* <DEDUP_REMOVED lines=23> */
[----:B-12---:R-:W-:Y:S05]  /*1200*/  CALL.ABS.NOINC R14 ;  /* 0x000000000e007343 */ /* 0x006fea0003c00000 */
[----:B------:R0:W5:Y:S02]  /*1210*/  LDG.E R3, [R16.64] ;  /* 0x0000002410037981 */ /* 0x000164000c1e1900 */
.L_x_2506:
[----:B------:R-:W-:Y:S05]  /*1220*/  BSYNC B6 ;  /* 0x0000000000067941 */ /* 0x000fea0003800000 */
.L_x_2505:
[----:B-----5:R-:W-:-:S05]  /*1230*/  FSET.BF.LE.FTZ.AND R3, R34, R3, PT ;  /* 0x000000032203720a */ /* 0x020fca0003813000 */
[----:B------:R2:W-:Y:S02]  /*1240*/  STG.E [R24.64], R3 ;  /* 0x0000000318007986 */ /* 0x0005e4000c101924 */
.L_x_6822:
[----:B------:R-:W3:Y:S01]  /*1250*/  LDG.E R0, [R22.64] ;  /* 0x0000002416007981 */ /* 0x000ee2000c1e1900 */
[----:B------:R-:W-:Y:S01]  /*1260*/  BSSY B6, `(.L_x_2507) ;  /* 0x0000018000067945 */ /* 0x000fe20003800000 */
[C---:B---3--:R-:W-:Y:S02]  /*1270*/  FSETP.GE.FTZ.AND P1, PT, R0.reuse, RZ, PT ;  /* 0x000000ff0000720b */ /* 0x048fe40003f36000 */
[----:B------:R-:W-:-:S13]  /*1280*/  FSETP.GTU.FTZ.AND P0, PT, R0, 1, PT ;  /* 0x3f8000000000780b */ /* 0x000fda0003f1c000 */
[----:B------:R-:W-:Y:S05]  /*1290*/  @!P0 BRA P1, `(.L_x_2508) ;  /* 0x0000014000008947 */ /* 0x000fea0000800000 */
[----:B------:R-:W-:Y:S01]  /*12a0*/  MOV R14, 0x1a0 ;  /* 0x000001a0000e7802 */ /* 0x000fe20000000f00 */
[----:B------:R-:W-:Y:S02]  /*12b0*/  IMAD.MOV.U32 R4, RZ, RZ, c[0x4][0x190] ;  /* 0x01006400ff047624 */ /* 0x000fe400078e00ff */
[----:B------:R-:W-:Y:S02]  /*12c0*/  IMAD.MOV.U32 R5, RZ, RZ, c[0x4][0x194] ;  /* 0x01006500ff057624 */ /* 0x000fe400078e00ff */
[----:B------:R-:W-:Y:S01]  /*12d0*/  IMAD.MOV.U32 R6, RZ, RZ, c[0x4][0x178] ;  /* 0x01005e00ff067624 */ /* 0x000fe200078e00ff */
[----:B------:R-:W3:Y:S01]  /*12e0*/  LDC.64 R14, c[0x4][R14] ;  /* 0x010000000e0e7b82 */ /* 0x000ee20000000a00 */
[----:B------:R-:W-:Y:S02]  /*12f0*/  IMAD.MOV.U32 R7, RZ, RZ, c[0x4][0x17c] ;  /* 0x01005f00ff077624 */ /* 0x000fe400078e00ff */
[----:B------:R-:W-:Y:S02]  /*1300*/  IMAD.MOV.U32 R8, RZ, RZ, 0x27a ;  /* 0x0000027aff087424 */ /* 0x000fe400078e00ff */
[----:B------:R-:W-:-:S02]  /*1310*/  IMAD.MOV.U32 R10, RZ, RZ, c[0x4][0x78] ;  /* 0x01001e00ff0a7624 */ /* 0x000fc400078e00ff */
[----:B------:R-:W-:Y:S02]  /*1320*/  IMAD.MOV.U32 R11, RZ, RZ, c[0x4][0x7c] ;  /* 0x01001f00ff0b7624 */ /* 0x000fe400078e00ff */
[----:B------:R-:W-:Y:S02]  /*1330*/  IMAD.MOV.U32 R12, RZ, RZ, 0x1 ;  /* 0x00000001ff0c7424 */ /* 0x000fe400078e00ff */
[----:B------:R-:W-:Y:S02]  /*1340*/  IMAD.MOV.U32 R13, RZ, RZ, RZ ;  /* 0x000000ffff0d7224 */ /* 0x000fe400078e00ff */
[----:B0-----:R-:W-:Y:S01]  /*1350*/  LEPC R16 ;  /* 0x000000000010734e */ /* 0x001fe20000000000 */
[----:B--2---:R-:W-:Y:S02]  /*1360*/  MOV R3, 0x13d0 ;  /* 0x000013d000037802 */ /* 0x004fe40000000f00 */
[----:B------:R-:W-:Y:S02]  /*1370*/  MOV R20, 0x1350 ;  /* 0x0000135000147802 */ /* 0x000fe40000000f00 */
[----:B------:R-:W-:Y:S02]  /*1380*/  MOV R21, 0x0 ;  /* 0x0000000000157802 */ /* 0x000fe40000000f00 */
[----:B------:R-:W-:-:S02]  /*1390*/  MOV R0, 0x0 ;  /* 0x0000000000007802 */ /* 0x000fc40000000f00 */
[----:B------:R-:W-:-:S04]  /*13a0*/  IADD3 R20, P0, P1, -R20, R3, R16 ;  /* 0x0000000314147210 */ /* 0x000fc8000791e110 */
[----:B------:R-:W-:-:S04]  /*13b0*/  IADD3.X R21, ~R0, R21, R17, P0, P1 ;  /* 0x0000001500157210 */ /* 0x000fc800007e2511 */
[----:B-1-3--:R-:W-:Y:S05]  /*13c0*/  CALL.ABS.NOINC R14 ;  /* 0x000000000e007343 */ /* 0x00afea0003c00000 */
[----:B------:R0:W5:Y:S02]  /*13d0*/  LDG.E R0, [R22.64] ;  /* 0x0000002416007981 */ /* 0x000164000c1e1900 */
.L_x_2508:
[----:B------:R-:W-:Y:S05]  /*13e0*/  BSYNC B6 ;  /* 0x0000000000067941 */ /* 0x000fea0003800000 */
.L_x_2507:
[----:B-----5:R-:W-:-:S05]  /*13f0*/  FSET.BF.LE.FTZ.AND R35, R35, R0, PT ;  /* 0x000000002323720a */ /* 0x020fca0003813000 */
[----:B------:R3:W-:Y:S02]  /*1400*/  STG.E [R32.64], R35 ;  /* 0x0000002320007986 */ /* 0x0007e4000c101924 */
.L_x_6821:
[----:B------:R-:W-:Y:S05]  /*1410*/  BSYNC B8 ;  /* 0x0000000000087941 */ /* 0x000fea0003800000 */
.L_x_2498:
[----:B--2---:R-:W-:Y:S01]  /*1420*/  IMAD R3, R29, c[0x0][0x3d0], RZ ;  /* 0x0000f4001d037a24 */ /* 0x004fe200078e02ff */
[C---:B------:R-:W-:Y:S01]  /*1430*/  IADD3 R0, -R28.reuse, c[0x0][0x4a0], RZ ;  /* 0x000128001c007a10 */ /* 0x040fe20007ffe1ff */
[----:B------:R-:W-:-:S03]  /*1440*/  IMAD.WIDE.U32 R4, R28, c[0x0][0x3d0], RZ ;  /* 0x0000f4001c047a25 */ /* 0x000fc600078e00ff */
        /* <DEDUP_REMOVED lines=31> */
[----:B01-3--:R-:W-:Y:S05]  /*1640*/  CALL.ABS.NOINC R14 ;  /* 0x000000000e007343 */ /* 0x00bfea0003c00000 */
[----:B------:R0:W5:Y:S02]  /*1650*/  LDG.E R3, [R16.64] ;  /* 0x0000002410037981 */ /* 0x000164000c1e1900 */
.L_x_2510:
[----:B------:R-:W-:Y:S05]  /*1660*/  BSYNC B6 ;  /* 0x0000000000067941 */ /* 0x000fea0003800000 */
.L_x_2509:
[----:B------:R-:W-:Y:S01]  /*1670*/  IMAD R7, R29, c[0x0][0x230], RZ ;  /* 0x00008c001d077a24 */ /* 0x000fe200078e02ff */
[----:B------:R-:W-:Y:S01]  /*1680*/  ISETP.NE.AND P1, PT, R22, RZ, PT ;  /* 0x000000ff1600720c */ /* 0x000fe20003f25270 */
[----:B------:R-:W-:Y:S01]  /*1690*/  IMAD.WIDE.U32 R4, R28, c[0x0][0x230], RZ ;  /* 0x00008c001c047a25 */ /* 0x000fe200078e00ff */
[----:B-----5:R-:W-:-:S03]  /*16a0*/  FSET.BF.LE.FTZ.AND R3, R36, R3, PT ;  /* 0x000000032403720a */ /* 0x020fc60003813000 */
[----:B------:R-:W-:Y:S01]  /*16b0*/  IMAD R7, R28, c[0x0][0x234], R7 ;  /* 0x00008d001c077a24 */ /* 0x000fe200078e0207 */
[----:B------:R-:W-:-:S03]  /*16c0*/  SEL R0, R4, RZ, P1 ;  /* 0x000000ff04007207 */ /* 0x000fc60000800000 */
[----:B------:R-:W-:Y:S01]  /*16d0*/  IMAD.IADD R5, R5, 0x1, R7 ;  /* 0x0000000105057824 */ /* 0x000fe200078e0207 */
[----:B------:R-:W-:-:S04]  /*16e0*/  LEA R4, P0, R0, c[0x0][0x160], 0x2 ;  /* 0x0000580000047a11 */ /* 0x000fc800078010ff */
[----:B------:R-:W-:-:S04]  /*16f0*/  SEL R5, R5, RZ, P1 ;  /* 0x000000ff05057207 */ /* 0x000fc80000800000 */
[----:B------:R-:W-:-:S05]  /*1700*/  LEA.HI.X R5, R0, c[0x0][0x164], R5, 0x2, P0 ;  /* 0x0000590000057a11 */ /* 0x000fca00000f1405 */
[----:B------:R2:W-:Y:S01]  /*1710*/  STG.E [R4.64], R3 ;  /* 0x0000000304007986 */ /* 0x0005e2000c101924 */
[----:B------:R-:W-:Y:S05]  /*1720*/  BRA `(.L_x_2502) ;  /* 0x0000001000007947 */ /* 0x000fea0003800000 */
.L_x_6823:
[----:B------:R-:W-:Y:S02]  /*1730*/  BREAK B8 ;  /* 0x0000000000087942 */ /* 0x000fe40003800000 */
.L_x_2502:
[----:B------:R-:W-:Y:S05]  /*1740*/  BSYNC B9 ;  /* 0x0000000000097941 */ /* 0x000fea0003800000 */
.L_x_2497:
[----:B--2---:R-:W-:-:S04]  /*1750*/  IMAD.MOV.U32 R3, RZ, RZ, c[0x0][0x0] ;  /* 0x00000000ff037624 */ /* 0x004fc800078e00ff */
[----:B------:R-:W-:-:S05]  /*1760*/  IMAD R3, R3, c[0x0][0xc], RZ ;  /* 0x0000030003037a24 */ /* 0x000fca00078e02ff */
[----:B------:R-:W-:-:S05]  /*1770*/  LEA R28, P0, R3, R28, 0x2 ;  /* 0x0000001c031c7211 */ /* 0x000fca00078010ff */
[----:B------:R-:W-:Y:S01]  /*1780*/  IMAD.X R29, RZ, RZ, R29, P0 ;  /* 0x000000ffff1d7224 */ /* 0x000fe200000e061d */
[----:B------:R-:W-:-:S04]  /*1790*/  ISETP.GE.U32.AND P0, PT, R28, c[0x0][0x4a0], PT ;  /* 0x000128001c007a0c */ /* 0x000fc80003f06070 */
[----:B------:R-:W-:-:S13]  /*17a0*/  ISETP.GE.U32.AND.EX P0, PT, R29, c[0x0][0x4a4], PT, P0 ;  /* 0x000129001d007a0c */ /* 0x000fda0003f06100 */
[----:B------:R-:W-:Y:S01]  /*17b0*/  @P0 CALL.REL.NOINC `(.L_x_2511) ;  /* 0x0000001000000944 */ /* 0x000fe20003c00000 */
[----:B------:R-:W-:Y:S05]  /*17c0*/  BRA `(.L_x_2512) ;  /* 0xffffe8f000007947 */ /* 0x000fea000383ffff */
.L_x_2511:
[----:B------:R-:W-:Y:S05]  /*17d0*/  EXIT ;  /* 0x000000000000794d */ /* 0x000fea0003800000 */
.L_x_2513:
        /* <DEDUP_REMOVED lines=10> */
.L_x_7286:


//--------------------- .text._ZN2at4cuda57_GLOBAL__N__cd6b329d_24_DistributionBernoulli_cu_7537a20d21kernelPointwiseApply2IZNS_6native9templates4cuda28bernoulli_tensor_cuda_kernelIffEEvRKNS_10TensorBaseES9_NS_15PhiloxCudaStateEEUliRfSB_SB_SB_RKfSD_SD_SD_E_fSC_jLin1ELin1ELi4ELi512ELi2EEEvNS0_6detail10TensorInfoIT0_T2_EENSG_IT1_SI_EESI_T_ --------------------------
	.section	.text._ZN2at4cuda57_GLOBAL__N__cd6b329d_24_DistributionBernoulli_cu_7537a20d21kernelPointwiseApply2IZNS_6native9templates4cuda28bernoulli_tensor_cuda_kernelIffEEvRKNS_10TensorBaseES9_NS_15PhiloxCudaStateEEUliRfSB_SB_SB_RKfSD_SD_SD_E_fSC_jLin1ELin1ELi4ELi512ELi2EEEvNS0_6detail10TensorInfoIT0_T2_EENSG_IT1_SI_EESI_T_,"ax",@progbits
	.sectioninfo	@"SHI_REGISTERS=42"
	.align	128
.text._ZN2at4cuda57_GLOBAL__N__cd6b329d_24_DistributionBernoulli_cu_7537a20d21kernelPointwiseApply2IZNS_6native9templates4cuda28bernoulli_tensor_cuda_kernelIffEEvRKNS_10TensorBaseES9_NS_15PhiloxCudaStateEEUliRfSB_SB_SB_RKfSD_SD_SD_E_fSC_jLin1ELin1ELi4ELi512ELi2EEEvNS0_6detail10TensorInfoIT0_T2_EENSG_IT1_SI_EESI_T_:
        .type           _ZN2at4cuda57_GLOBAL__N__cd6b329d_24_DistributionBernoulli_cu_7537a20d21kernelPointwiseApply2IZNS_6native9templates4cuda28bernoulli_tensor_cuda_kernelIffEEvRKNS_10TensorBaseES9_NS_15PhiloxCudaStateEEUliRfSB_SB_SB_RKfSD_SD_SD_E_fSC_jLin1ELin1ELi4ELi512ELi2EEEvNS0_6detail10TensorInfoIT0_T2_EENSG_IT1_SI_EESI_T_,@function
        .size           _ZN2at4cuda57_GLOBAL__N__cd6b329d_24_DistributionBernoulli_cu_7537a20d21kernelPointwiseApply2IZNS_6native9templates4cuda28bernoulli_tensor_cuda_kernelIffEEvRKNS_10TensorBaseES9_NS_15PhiloxCudaStateEEUliRfSB_SB_SB_RKfSD_SD_SD_E_fSC_jLin1ELin1ELi4ELi512ELi2EEEvNS0_6detail10TensorInfoIT0_T2_EENSG_IT1_SI_EESI_T_,(.L_x_7287 - _ZN2at4cuda57_GLOBAL__N__cd6b329d_24_DistributionBernoulli_cu_7537a20d21kernelPointwiseApply2IZNS_6native9templates4cuda28bernoulli_tensor_cuda_kernelIffEEvRKNS_10TensorBaseES9_NS_15PhiloxCudaStateEEUliRfSB_SB_SB_RKfSD_SD_SD_E_fSC_jLin1ELin1ELi4ELi512ELi2EEEvNS0_6detail10TensorInfoIT0_T2_EENSG_IT1_SI_EESI_T_)
        .other          _ZN2at4cuda57_GLOBAL__N__cd6b329d_24_DistributionBernoulli_cu_7537a20d21kernelPointwiseApply2IZNS_6native9templates4cuda28bernoulli_tensor_cuda_kernelIffEEvRKNS_10TensorBaseES9_NS_15PhiloxCudaStateEEUliRfSB_SB_SB_RKfSD_SD_SD_E_fSC_jLin1ELin1ELi4ELi512ELi2EEEvNS0_6detail10TensorInfoIT0_T2_EENSG_IT1_SI_EESI_T_,@"STO_CUDA_ENTRY STV_DEFAULT"
_ZN2at4cuda57_GLOBAL__N__cd6b329d_24_DistributionBernoulli_cu_7537a20d21kernelPointwiseApply2IZNS_6native9templates4cuda28bernoulli_tensor_cuda_kernelIffEEvRKNS_10TensorBaseES9_NS_15PhiloxCudaStateEEUliRfSB_SB_SB_RKfSD_SD_SD_E_fSC_jLin1ELin1ELi4ELi512ELi2EEEvNS0_6detail10TensorInfoIT0_T2_EENSG_IT1_SI_EESI_T_:
        /* <DEDUP_REMOVED lines=9> */
.L_x_2563:
[----:B------:R-:W-:Y:S01]  /*0090*/  IADD3 R0, -R36, c[0x0][0x310], RZ ;  /* 0x0000c40024007a10 */ /* 0x000fe20007ffe1ff */
[----:B------:R-:W-:Y:S01]  /*00a0*/  BSSY B0, `(.L_x_2514) ;  /* 0x000019a000007945 */ /* 0x000fe20003800000 */
[----:B0-----:R-:W-:Y:S01]  /*00b0*/  HFMA2.MMA R22, -RZ, RZ, 0, 0 ;  /* 0x00000000ff167435 */ /* 0x001fe200000001ff */
[----:B------:R-:W-:Y:S01]  /*00c0*/  IMAD.MOV.U32 R30, RZ, RZ, RZ ;  /* 0x000000ffff1e7224 */ /* 0x000fe200078e00ff */
[----:B------:R-:W-:Y:S01]  /*00d0*/  ISETP.GE.AND P0, PT, R0, 0x1, PT ;  /* 0x000000010000780c */ /* 0x000fe20003f06270 */
[----:B---3--:R-:W-:-:S12]  /*00e0*/  IMAD.MOV.U32 R32, RZ, RZ, RZ ;  /* 0x000000ffff207224 */ /* 0x008fd800078e00ff */
[----:B-1----:R-:W-:Y:S05]  /*00f0*/  @!P0 BRA `(.L_x_2515) ;  /* 0x0000194000008947 */ /* 0x002fea0003800000 */
[----:B------:R-:W-:Y:S02]  /*0100*/  IMAD.MOV.U32 R2, RZ, RZ, c[0x0][0x230] ;  /* 0x00008c00ff027624 */ /* 0x000fe400078e00ff */
[----:B------:R-:W-:Y:S02]  /*0110*/  IMAD.MOV.U32 R22, RZ, RZ, RZ ;  /* 0x000000ffff167224 */ /* 0x000fe400078e00ff */
[----:B------:R-:W-:Y:S01]  /*0120*/  IMAD.MOV.U32 R32, RZ, RZ, RZ ;  /* 0x000000ffff207224 */ /* 0x000fe200078e00ff */
[----:B------:R-:W-:Y:S01]  /*0130*/  ISETP.GE.AND P0, PT, R2, 0x2, PT ;  /* 0x000000020200780c */ /* 0x000fe20003f06270 */
[----:B------:R-:W-:-:S12]  /*0140*/  IMAD.MOV.U32 R3, RZ, RZ, R36 ;  /* 0x000000ffff037224 */ /* 0x000fd800078e0024 */
        /* <DEDUP_REMOVED lines=14> */
[----:B------:R-:W-:Y:S01]  /*0230*/  IMAD.IADD R5, R5, 0x1, -R2 ;  /* 0x0000000105057824 */ /* 0x000fe200078e0a02 */
[----:B------:R-:W-:Y:S01]  /*0240*/  MOV R3, R36 ;  /* 0x0000002400037202 */ /* 0x000fe20000000f00 */
[----:B------:R-:W-:Y:S02]  /*0250*/  IMAD.MOV.U32 R32, RZ, RZ, RZ ;  /* 0x000000ffff207224 */ /* 0x000fe400078e00ff */
.L_x_2518:
        /* <DEDUP_REMOVED lines=14> */
[----:B------:R0:W3:Y:S01]  /*0340*/  F2I.FTZ.U32.TRUNC.NTZ R11, R10 ;  /* 0x0000000a000b7305 */ /* 0x0000e2000021f000 */
[----:B-1----:R-:W-:-:S07]  /*0350*/  IADD3 R12, R16, 0xffffffe, RZ ;  /* 0x0ffffffe100c7810 */ /* 0x002fce0007ffe0ff */
[----:B------:R1:W4:Y:S01]  /*0360*/  F2I.FTZ.U32.TRUNC.NTZ R13, R12 ;  /* 0x0000000c000d7305 */ /* 0x000322000021f000 */
[----:B0-----:R-:W-:Y:S02]  /*0370*/  IMAD.MOV.U32 R10, RZ, RZ, RZ ;  /* 0x000000ffff0a7224 */ /* 0x001fe400078e00ff */
[----:B---3--:R-:W-:Y:S02]  /*0380*/  IMAD R9, R9, R11, RZ ;  /* 0x0000000b09097224 */ /* 0x008fe400078e02ff */
[----:B-1----:R-:W-:Y:S02]  /*0390*/  IMAD.MOV.U32 R12, RZ, RZ, RZ ;  /* 0x000000ffff0c7224 */ /* 0x002fe400078e00ff */
[----:B------:R-:W-:Y:S02]  /*03a0*/  IMAD.HI.U32 R14, R11, R9, R10 ;  /* 0x000000090b0e7227 */ /* 0x000fe400078e000a */
[----:B------:R-:W0:Y:S04]  /*03b0*/  LDC R9, c[0x0][R7+0x160] ;  /* 0x0000580007097b82 */ /* 0x000e280000000800 */
[----:B------:R-:W-:-:S04]  /*03c0*/  IMAD.HI.U32 R11, R14, R3, RZ ;  /* 0x000000030e0b7227 */ /* 0x000fc800078e00ff */
[----:B------:R-:W-:Y:S01]  /*03d0*/  IMAD.MOV R15, RZ, RZ, -R11 ;  /* 0x000000ffff0f7224 */ /* 0x000fe200078e0a0b */
[----:B------:R-:W1:Y:S03]  /*03e0*/  LDC R10, c[0x0][R7+0x15c] ;  /* 0x00005700070a7b82 */ /* 0x000e660000000800 */
[----:B------:R-:W-:-:S05]  /*03f0*/  IMAD R15, R8, R15, R3 ;  /* 0x0000000f080f7224 */ /* 0x000fca00078e0203 */
[----:B------:R-:W-:-:S13]  /*0400*/  ISETP.GE.U32.AND P1, PT, R15, R8, PT ;  /* 0x000000080f00720c */ /* 0x000fda0003f26070 */
[----:B------:R-:W-:Y:S02]  /*0410*/  @P1 IADD3 R15, -R8, R15, RZ ;  /* 0x0000000f080f1210 */ /* 0x000fe40007ffe1ff */
[----:B------:R-:W-:Y:S02]  /*0420*/  @P1 IADD3 R11, R11, 0x1, RZ ;  /* 0x000000010b0b1810 */ /* 0x000fe40007ffe0ff */
[----:B------:R-:W-:Y:S01]  /*0430*/  ISETP.GE.U32.AND P2, PT, R15, R8, PT ;  /* 0x000000080f00720c */ /* 0x000fe20003f46070 */
[----:B------:R-:W-:-:S04]  /*0440*/  IMAD.MOV R15, RZ, RZ, -R6 ;  /* 0x000000ffff0f7224 */ /* 0x000fc800078e0a06 */
[----:B----4-:R-:W-:-:S04]  /*0450*/  IMAD R15, R15, R13, RZ ;  /* 0x0000000d0f0f7224 */ /* 0x010fc800078e02ff */
[----:B------:R-:W-:-:S04]  /*0460*/  IMAD.HI.U32 R12, R13, R15, R12 ;  /* 0x0000000f0d0c7227 */ /* 0x000fc800078e000c */
[----:B------:R-:W-:Y:S01]  /*0470*/  @P2 IADD3 R11, R11, 0x1, RZ ;  /* 0x000000010b0b2810 */ /* 0x000fe20007ffe0ff */
[----:B0-----:R-:W0:Y:S01]  /*0480*/  I2F.U32.RP R16, R9 ;  /* 0x0000000900107306 */ /* 0x001e220000209000 */
[----:B------:R-:W-:Y:S02]  /*0490*/  @!P3 LOP3.LUT R11, RZ, R8, RZ, 0x33, !PT ;  /* 0x00000008ff0bb212 */ /* 0x000fe400078e33ff */
[----:B------:R-:W-:-:S03]  /*04a0*/  ISETP.NE.U32.AND P3, PT, R6, RZ, PT ;  /* 0x000000ff0600720c */ /* 0x000fc60003f65070 */
[----:B------:R-:W-:-:S04]  /*04b0*/  IMAD.HI.U32 R12, R12, R11, RZ ;  /* 0x0000000b0c0c7227 */ /* 0x000fc800078e00ff */
[----:B------:R-:W-:Y:S02]  /*04c0*/  IMAD.MOV R13, RZ, RZ, -R12 ;  /* 0x000000ffff0d7224 */ /* 0x000fe400078e0a0c */
[----:B-1----:R-:W-:Y:S02]  /*04d0*/  IMAD.MOV R17, RZ, RZ, -R10 ;  /* 0x000000ffff117224 */ /* 0x002fe400078e0a0a */
        /* <DEDUP_REMOVED lines=16> */
[----:B------:R-:W-:Y:S01]  /*05e0*/  IMAD.HI.U32 R13, R15, R13, R14 ;  /* 0x0000000d0f0d7227 */ /* 0x000fe200078e000e */
[----:B0-----:R-:W-:-:S05]  /*05f0*/  IADD3 R15, R16, 0xffffffe, RZ ;  /* 0x0ffffffe100f7810 */ /* 0x001fca0007ffe0ff */
[----:B------:R-:W-:-:S04]  /*0600*/  IMAD.HI.U32 R13, R13, R12, RZ ;  /* 0x0000000c0d0d7227 */ /* 0x000fc800078e00ff */
[----:B------:R-:W-:Y:S01]  /*0610*/  IMAD.MOV R14, RZ, RZ, -R13 ;  /* 0x000000ffff0e7224 */ /* 0x000fe200078e0a0d */
[----:B------:R-:W0:Y:S03]  /*0620*/  F2I.FTZ.U32.TRUNC.NTZ R15, R15 ;  /* 0x0000000f000f7305 */ /* 0x000e26000021f000 */
        /* <DEDUP_REMOVED lines=24> */
[----:B------:R-:W-:-:S04]  /*07b0*/  IMAD.MOV R8, RZ, RZ, -R12 ;  /* 0x000000ffff087224 */ /* 0x000fc800078e0a0c */
[----:B------:R-:W-:Y:S01]  /*07c0*/  IMAD R6, R6, R8, R11 ;  /* 0x0000000806067224 */ /* 0x000fe200078e020b */
[----:B------:R-:W-:Y:S01]  /*07d0*/  IADD3 R8, -R13, RZ, RZ ;  /* 0x000000ff0d087210 */ /* 0x000fe20007ffe1ff */
[----:B0-----:R-:W-:Y:S01]  /*07e0*/  IMAD R3, R3, R14, R32 ;  /* 0x0000000e03037224 */ /* 0x001fe200078e0220 */
[----:B------:R-:W-:Y:S02]  /*07f0*/  @P2 IADD3 R17, R17, 0x1, RZ ;  /* 0x0000000111112810 */ /* 0x000fe40007ffe0ff */
[----:B------:R-:W-:Y:S01]  /*0800*/  @!P3 LOP3.LUT R17, RZ, R10, RZ, 0x33, !PT ;  /* 0x0000000aff11b212 */ /* 0x000fe200078e33ff */
[----:B------:R-:W-:Y:S02]  /*0810*/  IMAD R12, R9, R8, R12 ;  /* 0x00000008090c7224 */ /* 0x000fe400078e020c */
[----:B-1----:R-:W-:Y:S02]  /*0820*/  IMAD R3, R6, R15, R3 ;  /* 0x0000000f06037224 */ /* 0x002fe400078e0203 */
[----:B------:R-:W-:-:S04]  /*0830*/  IMAD.MOV R6, RZ, RZ, -R17 ;  /* 0x000000ffff067224 */ /* 0x000fc800078e0a11 */
[----:B------:R-:W-:Y:S02]  /*0840*/  IMAD R10, R10, R6, R13 ;  /* 0x000000060a0a7224 */ /* 0x000fe400078e020d */
[----:B---3--:R-:W-:-:S04]  /*0850*/  IMAD R3, R12, R16, R3 ;  /* 0x000000100c037224 */ /* 0x008fc800078e0203 */
[----:B--2---:R-:W-:Y:S02]  /*0860*/  IMAD R32, R10, R18, R3 ;  /* 0x000000120a207224 */ /* 0x004fe400078e0203 */
[----:B------:R-:W-:Y:S01]  /*0870*/  IMAD.MOV.U32 R3, RZ, RZ, R17 ;  /* 0x000000ffff037224 */ /* 0x000fe200078e0011 */
[----:B------:R-:W-:Y:S05]  /*0880*/  @P1 BRA `(.L_x_2518) ;  /* 0xfffff9d000001947 */ /* 0x000fea000383ffff */
[----:B------:R-:W-:Y:S05]  /*0890*/  BSYNC B1 ;  /* 0x0000000000017941 */ /* 0x000fea0003800000 */
.L_x_2517:
        /* <DEDUP_REMOVED lines=76> */
[----:B------:R-:W-:-:S04]  /*0d60*/  IMAD R3, R2, R6, R3 ;  /* 0x0000000602037224 */ /* 0x000fc800078e0203 */
[----:B0-----:R-:W-:Y:S02]  /*0d70*/  IMAD R32, R3, R5, R32 ;  /* 0x0000000503207224 */ /* 0x001fe400078e0220 */
[----:B------:R-:W-:Y:S02]  /*0d80*/  IMAD.MOV.U32 R3, RZ, RZ, R8 ;  /* 0x000000ffff037224 */ /* 0x000fe400078e0008 */
.L_x_2516:
        /* <DEDUP_REMOVED lines=21> */
.L_x_2521:
[C---:B------:R-:W-:Y:S02]  /*0ee0*/  IADD3 R7, R4.reuse, -0x1, RZ ;  /* 0xffffffff04077810 */ /* 0x040fe40007ffe0ff */
        /* <DEDUP_REMOVED lines=27> */
[----:B------:R-:W-:Y:S01]  /*10a0*/  @P1 IMAD.IADD R15, R15, 0x1, -R8 ;  /* 0x000000010f0f1824 */ /* 0x000fe200078e0a08 */
[----:B------:R-:W-:-:S04]  /*10b0*/  @P1 IADD3 R11, R11, 0x1, RZ ;  /* 0x000000010b0b1810 */ /* 0x000fc80007ffe0ff */
[----:B------:R-:W-:Y:S02]  /*10c0*/  ISETP.GE.U32.AND P2, PT, R15, R8, PT ;  /* 0x000000080f00720c */ /* 0x000fe40003f46070 */
[----:B------:R-:W-:-:S05]  /*10d0*/  IADD3 R15, RZ, -R6, RZ ;  /* 0x80000006ff0f7210 */ /* 0x000fca0007ffe0ff */
[----:B----4-:R-:W-:-:S04]  /*10e0*/  IMAD R15, R15, R13, RZ ;  /* 0x0000000d0f0f7224 */ /* 0x010fc800078e02ff */
[----:B------:R-:W-:Y:S01]  /*10f0*/  IMAD.HI.U32 R12, R13, R15, R12 ;  /* 0x0000000f0d0c7227 */ /* 0x000fe200078e000c */
[----:B0-----:R-:W0:Y:S01]  /*1100*/  I2F.U32.RP R16, R9 ;  /* 0x0000000900107306 */ /* 0x001e220000209000 */
[----:B------:R-:W-:Y:S02]  /*1110*/  @P2 IADD3 R11, R11, 0x1, RZ ;  /* 0x000000010b0b2810 */ /* 0x000fe40007ffe0ff */
[----:B------:R-:W-:Y:S02]  /*1120*/  @!P3 LOP3.LUT R11, RZ, R8, RZ, 0x33, !PT ;  /* 0x00000008ff0bb212 */ /* 0x000fe400078e33ff */
[----:B------:R-:W-:-:S03]  /*1130*/  ISETP.NE.U32.AND P3, PT, R6, RZ, PT ;  /* 0x000000ff0600720c */ /* 0x000fc60003f65070 */
[----:B------:R-:W-:-:S04]  /*1140*/  IMAD.HI.U32 R12, R12, R11, RZ ;  /* 0x0000000b0c0c7227 */ /* 0x000fc800078e00ff */
[----:B------:R-:W-:Y:S02]  /*1150*/  IMAD.MOV R13, RZ, RZ, -R12 ;  /* 0x000000ffff0d7224 */ /* 0x000fe400078e0a0c */
[----:B-1----:R-:W-:Y:S01]  /*1160*/  IMAD.MOV R17, RZ, RZ, -R10 ;  /* 0x000000ffff117224 */ /* 0x002fe200078e0a0a */
[----:B0-----:R-:W0:Y:S01]  /*1170*/  MUFU.RCP R16, R16 ;  /* 0x0000001000107308 */ /* 0x001e220000001000 */
        /* <DEDUP_REMOVED lines=49> */
[----:B-1----:R-:W-:Y:S01]  /*1490*/  IMAD R3, R6, R15, R3 ;  /* 0x0000000f06037224 */ /* 0x002fe200078e0203 */
[----:B------:R-:W-:Y:S01]  /*14a0*/  @!P3 LOP3.LUT R17, RZ, R10, RZ, 0x33, !PT ;  /* 0x0000000aff11b212 */ /* 0x000fe200078e33ff */
[----:B------:R-:W-:-:S04]  /*14b0*/  IMAD R12, R9, R8, R12 ;  /* 0x00000008090c7224 */ /* 0x000fc800078e020c */
[----:B------:R-:W-:Y:S02]  /*14c0*/  IMAD.MOV R6, RZ, RZ, -R17 ;  /* 0x000000ffff067224 */ /* 0x000fe400078e0a11 */
[----:B---3--:R-:W-:Y:S02]  /*14d0*/  IMAD R3, R12, R16, R3 ;  /* 0x000000100c037224 */ /* 0x008fe400078e0203 */
[----:B------:R-:W-:-:S04]  /*14e0*/  IMAD R10, R10, R6, R13 ;  /* 0x000000060a0a7224 */ /* 0x000fc800078e020d */
[----:B--2---:R-:W-:Y:S02]  /*14f0*/  IMAD R22, R10, R18, R3 ;  /* 0x000000120a167224 */ /* 0x004fe400078e0203 */
[----:B------:R-:W-:Y:S01]  /*1500*/  IMAD.MOV.U32 R3, RZ, RZ, R17 ;  /* 0x000000ffff037224 */ /* 0x000fe200078e0011 */
[----:B------:R-:W-:Y:S05]  /*1510*/  @P1 BRA `(.L_x_2521) ;  /* 0xfffff9c000001947 */ /* 0x000fea000383ffff */
[----:B------:R-:W-:Y:S05]  /*1520*/  BSYNC B1 ;  /* 0x0000000000017941 */ /* 0x000fea0003800000 */
.L_x_2520:
        /* <DEDUP_REMOVED lines=79> */
[----:B------:R-:W-:-:S04]  /*1a20*/  IMAD.MOV.U32 R3, RZ, RZ, R8 ;  /* 0x000000ffff037224 */ /* 0x000fc800078e0008 */
.L_x_2519:
[----:B------:R-:W-:-:S03]  /*1a30*/  IMAD R22, R3, c[0x0][0x2a4], R22 ;  /* 0x0000a90003167a24 */ /* 0x000fc600078e0216 */
.L_x_2515:
[----:B------:R-:W-:Y:S05]  /*1a40*/  BSYNC B0 ;  /* 0x0000000000007941 */ /* 0x000fea0003800000 */
.L_x_2514:
        /* <DEDUP_REMOVED lines=13> */
[----:B------:R-:W-:Y:S01]  /*1b20*/  IMAD.MOV.U32 R5, RZ, RZ, R24 ;  /* 0x000000ffff057224 */ /* 0x000fe200078e0018 */
[----:B------:R-:W-:Y:S02]  /*1b30*/  MOV R30, RZ ;  /* 0x000000ff001e7202 */ /* 0x000fe40000000f00 */
        /* <DEDUP_REMOVED lines=13> */
.L_x_2526:
[----:B------:R-:W-:Y:S01]  /*1c10*/  IADD3 R8, R4, -0x1, RZ ;  /* 0xffffffff04087810 */ /* 0x000fe20007ffe0ff */
[----:B------:R-:W-:Y:S01]  /*1c20*/  IMAD.MOV.U32 R12, RZ, RZ, RZ ;  /* 0x000000ffff0c7224 */ /* 0x000fe200078e00ff */
        /* <DEDUP_REMOVED lines=37> */
[----:B------:R-:W-:Y:S01]  /*1e80*/  IADD3 R16, -R14, RZ, RZ ;  /* 0x000000ff0e107210 */ /* 0x000fe20007ffe1ff */
[----:B0-----:R-:W0:Y:S04]  /*1e90*/  MUFU.RCP R13, R13 ;  /* 0x0000000d000d7308 */ /* 0x001e280000001000 */
[----:B------:R-:W-:-:S05]  /*1ea0*/  IMAD R16, R7, R16, R12 ;  /* 0x0000001007107224 */ /* 0x000fca00078e020c */
[----:B------:R-:W-:Y:S02]  /*1eb0*/  ISETP.GE.U32.AND P1, PT, R16, R7, PT ;  /* 0x000000071000720c */ /* 0x000fe40003f26070 */
[----:B0-----:R-:W-:-:S11]  /*1ec0*/  IADD3 R17, R13, 0xffffffe, RZ ;  /* 0x0ffffffe0d117810 */ /* 0x001fd60007ffe0ff */
[----:B------:R-:W-:Y:S01]  /*1ed0*/  @P1 IMAD.IADD R16, R16, 0x1, -R7 ;  /* 0x0000000110101824 */ /* 0x000fe200078e0a07 */
[----:B------:R-:W0:Y:S01]  /*1ee0*/  F2I.FTZ.U32.TRUNC.NTZ R17, R17 ;  /* 0x0000001100117305 */ /* 0x000e22000021f000 */
[----:B------:R-:W-:-:S03]  /*1ef0*/  @P1 IADD3 R14, R14, 0x1, RZ ;  /* 0x000000010e0e1810 */ /* 0x000fc60007ffe0ff */
[----:B------:R-:W-:Y:S01]  /*1f00*/  ISETP.GE.U32.AND P2, PT, R16, R7, PT ;  /* 0x000000071000720c */ /* 0x000fe20003f46070 */
[----:B------:R-:W-:-:S03]  /*1f10*/  IMAD.MOV.U32 R16, RZ, RZ, RZ ;  /* 0x000000ffff107224 */ /* 0x000fc600078e00ff */
[----:B-1----:R-:W1:Y:S01]  /*1f20*/  I2F.U32.RP R13, R11 ;  /* 0x0000000b000d7306 */ /* 0x002e620000209000 */
[----:B0-----:R-:W-:-:S08]  /*1f30*/  IMAD R15, R15, R17, RZ ;  /* 0x000000110f0f7224 */ /* 0x001fd000078e02ff */
[----:B------:R-:W-:Y:S02]  /*1f40*/  @P2 IADD3 R14, R14, 0x1, RZ ;  /* 0x000000010e0e2810 */ /* 0x000fe40007ffe0ff */
[----:B------:R-:W-:Y:S01]  /*1f50*/  @!P3 LOP3.LUT R14, RZ, R7, RZ, 0x33, !PT ;  /* 0x00000007ff0eb212 */ /* 0x000fe200078e33ff */
[----:B------:R-:W-:Y:S01]  /*1f60*/  IMAD.HI.U32 R17, R17, R15, R16 ;  /* 0x0000000f11117227 */ /* 0x000fe200078e0010 */
[----:B------:R-:W-:-:S03]  /*1f70*/  ISETP.NE.U32.AND P3, PT, R9, RZ, PT ;  /* 0x000000ff0900720c */ /* 0x000fc60003f65070 */
        /* <DEDUP_REMOVED lines=34> */
[----:B------:R-:W-:Y:S02]  /*21a0*/  @P2 IADD3 R17, R17, 0x1, RZ ;  /* 0x0000000111112810 */ /* 0x000fe40007ffe0ff */
[----:B------:R-:W-:Y:S01]  /*21b0*/  @!P3 LOP3.LUT R17, RZ, R11, RZ, 0x33, !PT ;  /* 0x0000000bff11b212 */ /* 0x000fe200078e33ff */
[----:B------:R-:W-:-:S02]  /*21c0*/  IMAD R14, R9, R7, R14 ;  /* 0x00000007090e7224 */ /* 0x000fc400078e020e */
        /* <DEDUP_REMOVED lines=8> */
.L_x_2525:
        /* <DEDUP_REMOVED lines=79> */
.L_x_2524:
        /* <DEDUP_REMOVED lines=11> */
[----:B------:R-:W-:Y:S01]  /*27f0*/  HFMA2.MMA R3, -RZ, RZ, 0, 0 ;  /* 0x00000000ff037435 */ /* 0x000fe200000001ff */
[----:B------:R-:W-:-:S04]  /*2800*/  LOP3.LUT R2, R5, 0x3, RZ, 0xc0, !PT ;  /* 0x0000000305027812 */ /* 0x000fc800078ec0ff */
[----:B------:R-:W-:-:S07]  /*2810*/  ISETP.NE.AND P0, PT, R2, RZ, PT ;  /* 0x000000ff0200720c */ /* 0x000fce0003f05270 */
[----:B------:R-:W-:Y:S06]  /*2820*/  @!P1 BRA `(.L_x_2528) ;  /* 0x0000068000009947 */ /* 0x000fec0003800000 */
[----:B------:R-:W-:Y:S01]  /*2830*/  BSSY B1, `(.L_x_2528) ;  /* 0x0000067000017945 */ /* 0x000fe20003800000 */
[----:B------:R-:W-:Y:S02]  /*2840*/  IMAD.IADD R5, R5, 0x1, -R2 ;  /* 0x0000000105057824 */ /* 0x000fe400078e0a02 */
[----:B------:R-:W-:Y:S02]  /*2850*/  IMAD.MOV.U32 R3, RZ, RZ, RZ ;  /* 0x000000ffff037224 */ /* 0x000fe400078e00ff */
.L_x_2529:
        /* <DEDUP_REMOVED lines=10> */
[----:B------:R-:W-:-:S02]  /*2900*/  IADD3 R13, RZ, -R9, RZ ;  /* 0x80000009ff0d7210 */ /* 0x000fc40007ffe0ff */
[----:B------:R-:W-:-:S05]  /*2910*/  ISETP.NE.U32.AND P3, PT, R9, RZ, PT ;  /* 0x000000ff0900720c */ /* 0x000fca0003f65070 */
[----:B-1----:R-:W1:Y:S01]  /*2920*/  I2F.U32.RP R14, R6 ;  /* 0x00000006000e7306 */ /* 0x002e620000209000 */
[----:B------:R-:W-:-:S07]  /*2930*/  IADD3 R15, RZ, -R6, RZ ;  /* 0x80000006ff0f7210 */ /* 0x000fce0007ffe0ff */
[----:B0-----:R-:W0:Y:S08]  /*2940*/  MUFU.RCP R12, R12 ;  /* 0x0000000c000c7308 */ /* 0x001e300000001000 */
[----:B-1----:R-:W-:Y:S01]  /*2950*/  MUFU.RCP R14, R14 ;  /* 0x0000000e000e7308 */ /* 0x002fe20000001000 */
[----:B0-----:R-:W-:-:S07]  /*2960*/  IADD3 R10, R12, 0xffffffe, RZ ;  /* 0x0ffffffe0c0a7810 */ /* 0x001fce0007ffe0ff */
[----:B--2---:R-:W0:Y:S08]  /*2970*/  I2F.U32.RP R16, R8 ;  /* 0x0000000800107306 */ /* 0x004e300000209000 */
[----:B------:R1:W2:Y:S08]  /*2980*/  F2I.FTZ.U32.TRUNC.NTZ R11, R10 ;  /* 0x0000000a000b7305 */ /* 0x0002b0000021f000 */
[----:B0-----:R-:W0:Y:S01]  /*2990*/  MUFU.RCP R16, R16 ;  /* 0x0000001000107308 */ /* 0x001e220000001000 */
[----:B-1----:R-:W-:-:S02]  /*29a0*/  IMAD.MOV.U32 R10, RZ, RZ, RZ ;  /* 0x000000ffff0a7224 */ /* 0x002fc400078e00ff */
[----:B--2---:R-:W-:-:S04]  /*29b0*/  IMAD R13, R13, R11, RZ ;  /* 0x0000000b0d0d7224 */ /* 0x004fc800078e02ff */
[----:B------:R-:W-:-:S06]  /*29c0*/  IMAD.HI.U32 R11, R11, R13, R10 ;  /* 0x0000000d0b0b7227 */ /* 0x000fcc00078e000a */
[----:B------:R-:W-:-:S04]  /*29d0*/  IMAD.HI.U32 R11, R11, R24, RZ ;  /* 0x000000180b0b7227 */ /* 0x000fc800078e00ff */
[----:B------:R-:W-:-:S04]  /*29e0*/  IMAD.MOV R12, RZ, RZ, -R11 ;  /* 0x000000ffff0c7224 */ /* 0x000fc800078e0a0b */
[----:B------:R-:W-:Y:S01]  /*29f0*/  IMAD R10, R9, R12, R24 ;  /* 0x0000000c090a7224 */ /* 0x000fe200078e0218 */
[----:B------:R-:W-:Y:S02]  /*2a00*/  IADD3 R12, R14, 0xffffffe, RZ ;  /* 0x0ffffffe0e0c7810 */ /* 0x000fe40007ffe0ff */
[----:B0-----:R-:W-:Y:S02]  /*2a10*/  IADD3 R14, R16, 0xffffffe, RZ ;  /* 0x0ffffffe100e7810 */ /* 0x001fe40007ffe0ff */
[----:B------:R-:W-:Y:S01]  /*2a20*/  ISETP.GE.U32.AND P1, PT, R10, R9, PT ;  /* 0x000000090a00720c */ /* 0x000fe20003f26070 */
[----:B------:R0:W1:Y:S02]  /*2a30*/  F2I.FTZ.U32.TRUNC.NTZ R13, R12 ;  /* 0x0000000c000d7305 */ /* 0x000064000021f000 */
[----:B0-----:R-:W-:-:S10]  /*2a40*/  IMAD.MOV.U32 R12, RZ, RZ, RZ ;  /* 0x000000ffff0c7224 */ /* 0x001fd400078e00ff */
[----:B------:R-:W-:Y:S01]  /*2a50*/  @P1 IMAD.IADD R10, R10, 0x1, -R9 ;  /* 0x000000010a0a1824 */ /* 0x000fe200078e0a09 */
[----:B------:R-:W-:Y:S01]  /*2a60*/  @P1 IADD3 R11, R11, 0x1, RZ ;  /* 0x000000010b0b1810 */ /* 0x000fe20007ffe0ff */
[----:B-1----:R-:W-:-:S03]  /*2a70*/  IMAD R15, R15, R13, RZ ;  /* 0x0000000d0f0f7224 */ /* 0x002fc600078e02ff */
[----:B------:R-:W-:Y:S02]  /*2a80*/  ISETP.GE.U32.AND P2, PT, R10, R9, PT ;  /* 0x000000090a00720c */ /* 0x000fe40003f46070 */
[----:B------:R-:W0:Y:S01]  /*2a90*/  LDC R10, c[0x0][R7+0x15c] ;  /* 0x00005700070a7b82 */ /* 0x000e220000000800 */
[----:B------:R-:W-:Y:S02]  /*2aa0*/  IMAD.HI.U32 R12, R13, R15, R12 ;  /* 0x0000000f0d0c7227 */ /* 0x000fe400078e000c */
[----:B------:R1:W2:Y:S08]  /*2ab0*/  F2I.FTZ.U32.TRUNC.NTZ R15, R14 ;  /* 0x0000000e000f7305 */ /* 0x0002b0000021f000 */
[----:B------:R-:W-:Y:S01]  /*2ac0*/  @P2 IADD3 R11, R11, 0x1, RZ ;  /* 0x000000010b0b2810 */ /* 0x000fe20007ffe0ff */
[----:B-1----:R-:W-:Y:S01]  /*2ad0*/  IMAD.MOV.U32 R14, RZ, RZ, RZ ;  /* 0x000000ffff0e7224 */ /* 0x002fe200078e00ff */
[----:B------:R-:W-:-:S02]  /*2ae0*/  @!P3 LOP3.LUT R11, RZ, R9, RZ, 0x33, !PT ;  /* 0x00000009ff0bb212 */ /* 0x000fc400078e33ff */
[----:B------:R-:W-:-:S03]  /*2af0*/  ISETP.NE.U32.AND P3, PT, R6, RZ, PT ;  /* 0x000000ff0600720c */ /* 0x000fc60003f65070 */
[----:B------:R-:W-:-:S04]  /*2b00*/  IMAD.HI.U32 R13, R12, R11, RZ ;  /* 0x0000000b0c0d7227 */ /* 0x000fc800078e00ff */
[----:B------:R-:W-:-:S04]  /*2b10*/  IMAD.MOV R17, RZ, RZ, -R13 ;  /* 0x000000ffff117224 */ /* 0x000fc800078e0a0d */
[----:B------:R-:W-:-:S05]  /*2b20*/  IMAD R17, R6, R17, R11 ;  /* 0x0000001106117224 */ /* 0x000fca00078e020b */
[----:B------:R-:W-:-:S13]  /*2b30*/  ISETP.GE.U32.AND P1, PT, R17, R6, PT ;  /* 0x000000061100720c */ /* 0x000fda0003f26070 */
[----:B------:R-:W-:Y:S01]  /*2b40*/  @P1 IMAD.IADD R17, R17, 0x1, -R6 ;  /* 0x0000000111111824 */ /* 0x000fe200078e0a06 */
[----:B------:R-:W-:Y:S01]  /*2b50*/  @P1 IADD3 R13, R13, 0x1, RZ ;  /* 0x000000010d0d1810 */ /* 0x000fe20007ffe0ff */
[----:B0-----:R-:W0:Y:S03]  /*2b60*/  I2F.U32.RP R12, R10 ;  /* 0x0000000a000c7306 */ /* 0x001e260000209000 */
        /* <DEDUP_REMOVED lines=8> */
[----:B------:R-:W-:Y:S02]  /*2bf0*/  IMAD.HI.U32 R15, R14, R13, RZ ;  /* 0x0000000d0e0f7227 */ /* 0x000fe400078e00ff */
[----:B------:R-:W1:Y:S02]  /*2c00*/  LDC R14, c[0x0][R7+0x1cc] ;  /* 0x00007300070e7b82 */ /* 0x000e640000000800 */
[----:B------:R-:W-:-:S04]  /*2c10*/  IMAD.MOV R19, RZ, RZ, -R15 ;  /* 0x000000ffff137224 */ /* 0x000fc800078e0a0f */
[----:B------:R-:W-:Y:S01]  /*2c20*/  IMAD R19, R8, R19, R13 ;  /* 0x0000001308137224 */ /* 0x000fe200078e020d */
[----:B0-----:R-:W-:-:S04]  /*2c30*/  IADD3 R16, R12, 0xffffffe, RZ ;  /* 0x0ffffffe0c107810 */ /* 0x001fc80007ffe0ff */
[----:B------:R-:W-:Y:S01]  /*2c40*/  ISETP.GE.U32.AND P1, PT, R19, R8, PT ;  /* 0x000000081300720c */ /* 0x000fe20003f26070 */
[----:B------:R0:W2:Y:S02]  /*2c50*/  F2I.FTZ.U32.TRUNC.NTZ R17, R16 ;  /* 0x0000001000117305 */ /* 0x0000a4000021f000 */
[----:B0-----:R-:W-:-:S10]  /*2c60*/  IMAD.MOV.U32 R16, RZ, RZ, RZ ;  /* 0x000000ffff107224 */ /* 0x001fd400078e00ff */
[----:B------:R-:W-:Y:S01]  /*2c70*/  @P1 IMAD.IADD R19, R19, 0x1, -R8 ;  /* 0x0000000113131824 */ /* 0x000fe200078e0a08 */
[----:B------:R-:W-:-:S04]  /*2c80*/  @P1 IADD3 R15, R15, 0x1, RZ ;  /* 0x000000010f0f1810 */ /* 0x000fc80007ffe0ff */
[----:B------:R-:W-:Y:S02]  /*2c90*/  ISETP.GE.U32.AND P2, PT, R19, R8, PT ;  /* 0x000000081300720c */ /* 0x000fe40003f46070 */
[----:B------:R-:W-:-:S05]  /*2ca0*/  IADD3 R19, RZ, -R10, RZ ;  /* 0x8000000aff137210 */ /* 0x000fca0007ffe0ff */
[----:B--2---:R-:W-:-:S04]  /*2cb0*/  IMAD R19, R19, R17, RZ ;  /* 0x0000001113137224 */ /* 0x004fc800078e02ff */
[----:B------:R-:W-:Y:S02]  /*2cc0*/  IMAD.HI.U32 R12, R17, R19, R16 ;  /* 0x00000013110c7227 */ /* 0x000fe400078e0010 */
[----:B------:R-:W-:Y:S01]  /*2cd0*/  @P2 IADD3 R15, R15, 0x1, RZ ;  /* 0x000000010f0f2810 */ /* 0x000fe20007ffe0ff */
[----:B------:R-:W0:Y:S01]  /*2ce0*/  LDC R16, c[0x0][R7+0x1c8] ;  /* 0x0000720007107b82 */ /* 0x000e220000000800 */
[----:B------:R-:W-:Y:S02]  /*2cf0*/  @!P3 LOP3.LUT R15, RZ, R8, RZ, 0x33, !PT ;  /* 0x00000008ff0fb212 */ /* 0x000fe400078e33ff */
[----:B------:R-:W-:-:S03]  /*2d00*/  ISETP.NE.U32.AND P3, PT, R10, RZ, PT ;  /* 0x000000ff0a00720c */ /* 0x000fc60003f65070 */
[----:B------:R-:W-:Y:S01]  /*2d10*/  IMAD.HI.U32 R18, R12, R15, RZ ;  /* 0x0000000f0c127227 */ /* 0x000fe200078e00ff */
[----:B------:R-:W-:Y:S01]  /*2d20*/  IADD3 R12, -R11, RZ, RZ ;  /* 0x000000ff0b0c7210 */ /* 0x000fe20007ffe1ff */
[----:B------:R-:W2:Y:S02]  /*2d30*/  LDC R17, c[0x0][R7+0x1c4] ;  /* 0x0000710007117b82 */ /* 0x000ea40000000800 */
[----:B------:R-:W-:Y:S02]  /*2d40*/  IMAD.MOV R19, RZ, RZ, -R18 ;  /* 0x000000ffff137224 */ /* 0x000fe400078e0a12 */
[----:B------:R-:W-:Y:S02]  /*2d50*/  IMAD R12, R9, R12, R24 ;  /* 0x0000000c090c7224 */ /* 0x000fe400078e0218 */
[----:B------:R-:W-:Y:S02]  /*2d60*/  IMAD R19, R10, R19, R15 ;  /* 0x000000130a137224 */ /* 0x000fe400078e020f */
[----:B------:R-:W-:-:S02]  /*2d70*/  IMAD.MOV R9, RZ, RZ, -R13 ;  /* 0x000000ffff097224 */ /* 0x000fc400078e0a0d */
[----:B-1----:R-:W-:Y:S01]  /*2d80*/  IMAD R12, R12, R14, R3 ;  /* 0x0000000e0c0c7224 */ /* 0x002fe200078e0203 */
[----:B------:R-:W-:Y:S01]  /*2d90*/  ISETP.GE.U32.AND P1, PT, R19, R10, PT ;  /* 0x0000000a1300720c */ /* 0x000fe20003f26070 */
[----:B------:R-:W-:Y:S02]  /*2da0*/  IMAD.MOV R3, RZ, RZ, -R15 ;  /* 0x000000ffff037224 */ /* 0x000fe400078e0a0f */
[----:B------:R-:W-:Y:S02]  /*2db0*/  IMAD R11, R6, R9, R11 ;  /* 0x00000009060b7224 */ /* 0x000fe400078e020b */
[----:B------:R-:W-:-:S08]  /*2dc0*/  IMAD R8, R8, R3, R13 ;  /* 0x0000000308087224 */ /* 0x000fd000078e020d */
[----:B------:R-:W-:Y:S01]  /*2dd0*/  @P1 IMAD.IADD R19, R19, 0x1, -R10 ;  /* 0x0000000113131824 */ /* 0x000fe200078e0a0a */
[----:B------:R-:W-:Y:S02]  /*2de0*/  @P1 IADD3 R18, R18, 0x1, RZ ;  /* 0x0000000112121810 */ /* 0x000fe40007ffe0ff */
[----:B------:R-:W-:Y:S02]  /*2df0*/  ISETP.NE.AND P1, PT, R5, RZ, PT ;  /* 0x000000ff0500720c */ /* 0x000fe40003f25270 */
[----:B------:R-:W-:Y:S01]  /*2e00*/  ISETP.GE.U32.AND P2, PT, R19, R10, PT ;  /* 0x0000000a1300720c */ /* 0x000fe20003f46070 */
[----:B0-----:R-:W-:-:S12]  /*2e10*/  IMAD R11, R11, R16, R12 ;  /* 0x000000100b0b7224 */ /* 0x001fd800078e020c */
[----:B------:R-:W-:Y:S02]  /*2e20*/  @P2 IADD3 R18, R18, 0x1, RZ ;  /* 0x0000000112122810 */ /* 0x000fe40007ffe0ff */
[----:B------:R-:W-:Y:S01]  /*2e30*/  @!P3 LOP3.LUT R18, RZ, R10, RZ, 0x33, !PT ;  /* 0x0000000aff12b212 */ /* 0x000fe200078e33ff */
[----:B--2---:R-:W-:-:S03]  /*2e40*/  IMAD R8, R8, R17, R11 ;  /* 0x0000001108087224 */ /* 0x004fc600078e020b */
[----:B------:R-:W-:Y:S01]  /*2e50*/  MOV R24, R18 ;  /* 0x0000001200187202 */ /* 0x000fe20000000f00 */
[----:B------:R-:W-:-:S04]  /*2e60*/  IMAD.MOV R3, RZ, RZ, -R18 ;  /* 0x000000ffff037224 */ /* 0x000fc800078e0a12 */
[----:B------:R-:W-:-:S04]  /*2e70*/  IMAD R3, R10, R3, R15 ;  /* 0x000000030a037224 */ /* 0x000fc800078e020f */
[----:B---3--:R-:W-:Y:S01]  /*2e80*/  IMAD R3, R3, R20, R8 ;  /* 0x0000001403037224 */ /* 0x008fe200078e0208 */
[----:B------:R-:W-:Y:S05]  /*2e90*/  @P1 BRA `(.L_x_2529) ;  /* 0xfffff9c000001947 */ /* 0x000fea000383ffff */
[----:B------:R-:W-:Y:S05]  /*2ea0*/  BSYNC B1 ;  /* 0x0000000000017941 */ /* 0x000fea0003800000 */
.L_x_2528:
        /* <DEDUP_REMOVED lines=79> */
.L_x_2527:
[----:B------:R-:W-:-:S03]  /*33a0*/  IMAD R24, R24, c[0x0][0x2a4], R3 ;  /* 0x0000a90018187a24 */ /* 0x000fc600078e0203 */
.L_x_2523:
[----:B------:R-:W-:Y:S05]  /*33b0*/  BSYNC B0 ;  /* 0x0000000000007941 */ /* 0x000fea0003800000 */
.L_x_2522:
        /* <DEDUP_REMOVED lines=8> */
[----:B------:R-:W-:Y:S01]  /*3440*/  IMAD.MOV.U32 R5, RZ, RZ, RZ ;  /* 0x000000ffff057224 */ /* 0x000fe200078e00ff */
[----:B------:R-:W-:Y:S02]  /*3450*/  MOV R23, RZ ;  /* 0x000000ff00177202 */ /* 0x000fe40000000f00 */
        /* <DEDUP_REMOVED lines=19> */
.L_x_2534:
[C---:B------:R-:W-:Y:S02]  /*3590*/  IADD3 R10, R7.reuse, -0x1, RZ ;  /* 0xffffffff070a7810 */ /* 0x040fe40007ffe0ff */
        /* <DEDUP_REMOVED lines=15> */
[----:B--2---:R-:W0:Y:S08]  /*3690*/  I2F.U32.RP R16, R12 ;  /* 0x0000000c00107306 */ /* 0x004e300000209000 */
[----:B------:R1:W2:Y:S08]  /*36a0*/  F2I.FTZ.U32.TRUNC.NTZ R3, R2 ;  /* 0x0000000200037305 */ /* 0x0002b0000021f000 */
[----:B0-----:R-:W-:Y:S01]  /*36b0*/  MUFU.RCP R16, R16 ;  /* 0x0000001000107308 */ /* 0x001fe20000001000 */
[----:B-1----:R-:W-:-:S02]  /*36c0*/  IMAD.MOV.U32 R2, RZ, RZ, RZ ;  /* 0x000000ffff027224 */ /* 0x002fc400078e00ff */
[----:B--2---:R-:W-:-:S04]  /*36d0*/  IMAD R17, R17, R3, RZ ;  /* 0x0000000311117224 */ /* 0x004fc800078e02ff */
[----:B------:R-:W-:-:S04]  /*36e0*/  IMAD.HI.U32 R3, R3, R17, R2 ;  /* 0x0000001103037227 */ /* 0x000fc800078e0002 */
[----:B------:R-:W-:Y:S02]  /*36f0*/  IMAD.MOV R17, RZ, RZ, -R12 ;  /* 0x000000ffff117224 */ /* 0x000fe400078e0a0c */
[----:B------:R-:W-:-:S04]  /*3700*/  IMAD.HI.U32 R14, R3, R6, RZ ;  /* 0x00000006030e7227 */ /* 0x000fc800078e00ff */
[----:B------:R-:W-:-:S04]  /*3710*/  IMAD.MOV R3, RZ, RZ, -R14 ;  /* 0x000000ffff037224 */ /* 0x000fc800078e0a0e */
[----:B------:R-:W-:Y:S01]  /*3720*/  IMAD R2, R11, R3, R6 ;  /* 0x000000030b027224 */ /* 0x000fe200078e0206 */
[----:B------:R-:W-:-:S04]  /*3730*/  IADD3 R3, R15, 0xffffffe, RZ ;  /* 0x0ffffffe0f037810 */ /* 0x000fc80007ffe0ff */
[----:B------:R-:W-:Y:S02]  /*3740*/  ISETP.GE.U32.AND P1, PT, R2, R11, PT ;  /* 0x0000000b0200720c */ /* 0x000fe40003f26070 */
[----:B------:R-:W0:Y:S11]  /*3750*/  F2I.FTZ.U32.TRUNC.NTZ R3, R3 ;  /* 0x0000000300037305 */ /* 0x000e36000021f000 */
[----:B------:R-:W-:-:S02]  /*3760*/  @P1 IADD3 R2, -R11, R2, RZ ;  /* 0x000000020b021210 */ /* 0x000fc40007ffe1ff */
[----:B------:R-:W-:Y:S02]  /*3770*/  @P1 IADD3 R14, R14, 0x1, RZ ;  /* 0x000000010e0e1810 */ /* 0x000fe40007ffe0ff */
[----:B------:R-:W-:Y:S01]  /*3780*/  ISETP.GE.U32.AND P2, PT, R2, R11, PT ;  /* 0x0000000b0200720c */ /* 0x000fe20003f46070 */
[----:B0-----:R-:W-:Y:S02]  /*3790*/  IMAD R13, R13, R3, RZ ;  /* 0x000000030d0d7224 */ /* 0x001fe400078e02ff */
[----:B------:R-:W-:-:S04]  /*37a0*/  IMAD.MOV.U32 R2, RZ, RZ, RZ ;  /* 0x000000ffff027224 */ /* 0x000fc800078e00ff */
[----:B------:R-:W-:Y:S02]  /*37b0*/  IMAD.HI.U32 R3, R3, R13, R2 ;  /* 0x0000000d03037227 */ /* 0x000fe400078e0002 */
[----:B------:R-:W0:Y:S04]  /*37c0*/  LDC R13, c[0x0][R10+0x15c] ;  /* 0x000057000a0d7b82 */ /* 0x000e280000000800 */
        /* <DEDUP_REMOVED lines=10> */
[----:B------:R-:W-:Y:S02]  /*3870*/  @P1 IADD3 R2, -R9, R2, RZ ;  /* 0x0000000209021210 */ /* 0x000fe40007ffe1ff */
[----:B------:R-:W-:Y:S02]  /*3880*/  @P1 IADD3 R15, R15, 0x1, RZ ;  /* 0x000000010f0f1810 */ /* 0x000fe40007ffe0ff */
[----:B------:R-:W-:Y:S01]  /*3890*/  ISETP.GE.U32.AND P2, PT, R2, R9, PT ;  /* 0x000000090200720c */ /* 0x000fe20003f46070 */
[----:B------:R-:W-:-:S04]  /*38a0*/  IMAD.MOV.U32 R2, RZ, RZ, RZ ;  /* 0x000000ffff027224 */ /* 0x000fc800078e00ff */
[----:B------:R-:W-:Y:S01]  /*38b0*/  IMAD.HI.U32 R2, R3, R17, R2 ;  /* 0x0000001103027227 */ /* 0x000fe200078e0002 */
[----:B0-----:R-:W0:Y:S07]  /*38c0*/  I2F.U32.RP R19, R13 ;  /* 0x0000000d00137306 */ /* 0x001e2e0000209000 */
[----:B------:R-:W-:Y:S02]  /*38d0*/  @P2 IADD3 R15, R15, 0x1, RZ ;  /* 0x000000010f0f2810 */ /* 0x000fe40007ffe0ff */
[----:B------:R-:W-:-:S02]  /*38e0*/  @!P3 LOP3.LUT R15, RZ, R9, RZ, 0x33, !PT ;  /* 0x00000009ff0fb212 */ /* 0x000fc400078e33ff */
[----:B------:R-:W-:-:S03]  /*38f0*/  ISETP.NE.U32.AND P3, PT, R12, RZ, PT ;  /* 0x000000ff0c00720c */ /* 0x000fc60003f65070 */
[----:B------:R-:W-:Y:S01]  /*3900*/  IMAD.HI.U32 R16, R2, R15, RZ ;  /* 0x0000000f02107227 */ /* 0x000fe200078e00ff */
[----:B0-----:R-:W0:Y:S03]  /*3910*/  MUFU.RCP R19, R19 ;  /* 0x0000001300137308 */ /* 0x001e260000001000 */
[----:B------:R-:W-:-:S04]  /*3920*/  IMAD.MOV R17, RZ, RZ, -R16 ;  /* 0x000000ffff117224 */ /* 0x000fc800078e0a10 */
[----:B------:R-:W-:-:S05]  /*3930*/  IMAD R17, R12, R17, R15 ;  /* 0x000000110c117224 */ /* 0x000fca00078e020f */
        /* <DEDUP_REMOVED lines=26> */
[----:B------:R-:W-:-:S04]  /*3ae0*/  IMAD.MOV R6, RZ, RZ, -R15 ;  /* 0x000000ffff067224 */ /* 0x000fc800078e0a0f */
[----:B------:R-:W-:Y:S02]  /*3af0*/  IMAD R9, R9, R6, R14 ;  /* 0x0000000609097224 */ /* 0x000fe400078e020e */
[----:B-1----:R-:W-:Y:S01]  /*3b00*/  IMAD R2, R2, R3, R23 ;  /* 0x0000000302027224 */ /* 0x002fe200078e0217 */
[----:B------:R-:W-:Y:S01]  /*3b10*/  @P2 IADD3 R20, R20, 0x1, RZ ;  /* 0x0000000114142810 */ /* 0x000fe20007ffe0ff */
[----:B------:R-:W-:Y:S01]  /*3b20*/  IMAD.MOV R3, RZ, RZ, -R16 ;  /* 0x000000ffff037224 */ /* 0x000fe200078e0a10 */
[----:B------:R-:W-:-:S03]  /*3b30*/  @!P3 LOP3.LUT R20, RZ, R13, RZ, 0x33, !PT ;  /* 0x0000000dff14b212 */ /* 0x000fc600078e33ff */
[----:B------:R-:W-:Y:S01]  /*3b40*/  IMAD R15, R12, R3, R15 ;  /* 0x000000030c0f7224 */ /* 0x000fe200078e020f */
[----:B------:R-:W-:Y:S01]  /*3b50*/  IADD3 R3, -R20, RZ, RZ ;  /* 0x000000ff14037210 */ /* 0x000fe20007ffe1ff */
[----:B--2---:R-:W-:Y:S02]  /*3b60*/  IMAD R2, R9, R17, R2 ;  /* 0x0000001109027224 */ /* 0x004fe400078e0202 */
[----:B------:R-:W-:Y:S02]  /*3b70*/  IMAD.MOV.U32 R6, RZ, RZ, R20 ;  /* 0x000000ffff067224 */ /* 0x000fe400078e0014 */
[----:B0-----:R-:W-:Y:S02]  /*3b80*/  IMAD R2, R15, R19, R2 ;  /* 0x000000130f027224 */ /* 0x001fe400078e0202 */
[----:B------:R-:W-:-:S04]  /*3b90*/  IMAD R13, R13, R3, R16 ;  /* 0x000000030d0d7224 */ /* 0x000fc800078e0210 */
[----:B---3--:R-:W-:Y:S01]  /*3ba0*/  IMAD R23, R13, R21, R2 ;  /* 0x000000150d177224 */ /* 0x008fe200078e0202 */
[----:B------:R-:W-:Y:S05]  /*3bb0*/  @P1 BRA `(.L_x_2534) ;  /* 0xfffff9d000001947 */ /* 0x000fea000383ffff */
[----:B------:R-:W-:Y:S05]  /*3bc0*/  BSYNC B1 ;  /* 0x0000000000017941 */ /* 0x000fea0003800000 */
.L_x_2533:
        /* <DEDUP_REMOVED lines=77> */
[----:B0-----:R-:W-:-:S03]  /*40a0*/  IMAD R23, R4, R7, R23 ;  /* 0x0000000704177224 */ /* 0x001fc600078e0217 */
.L_x_2532:
        /* <DEDUP_REMOVED lines=18> */
.L_x_2537:
        /* <DEDUP_REMOVED lines=23> */
[----:B------:R-:W-:-:S05]  /*4340*/  IMAD.HI.U32 R13, R3, R26, RZ ;  /* 0x0000001a030d7227 */ /* 0x000fca00078e00ff */
[----:B------:R-:W-:-:S05]  /*4350*/  IADD3 R3, -R13, RZ, RZ ;  /* 0x000000ff0d037210 */ /* 0x000fca0007ffe1ff */
        /* <DEDUP_REMOVED lines=76> */
.L_x_2536:
        /* <DEDUP_REMOVED lines=79> */
.L_x_2535:
[----:B------:R-:W-:-:S03]  /*4d10*/  IMAD R26, R26, c[0x0][0x2a4], R5 ;  /* 0x0000a9001a1a7a24 */ /* 0x000fc600078e0205 */
.L_x_2531:
[----:B------:R-:W-:Y:S05]  /*4d20*/  BSYNC B0 ;  /* 0x0000000000007941 */ /* 0x000fea0003800000 */
.L_x_2530:
        /* <DEDUP_REMOVED lines=27> */
.L_x_2542:
        /* <DEDUP_REMOVED lines=91> */
[----:B------:R-:W-:Y:S01]  /*5490*/  IMAD R11, R11, R3, R16 ;  /* 0x000000030b0b7224 */ /* 0x000fe200078e0210 */
[----:B------:R-:W-:Y:S01]  /*54a0*/  IADD3 R3, -R19, RZ, RZ ;  /* 0x000000ff13037210 */ /* 0x000fe20007ffe1ff */
[----:B---3--:R-:W-:Y:S02]  /*54b0*/  IMAD R2, R9, R15, R2 ;  /* 0x0000000f09027224 */ /* 0x008fe400078e0202 */
[----:B------:R-:W-:Y:S02]  /*54c0*/  IMAD.MOV.U32 R7, RZ, RZ, R19 ;  /* 0x000000ffff077224 */ /* 0x000fe400078e0013 */
[----:B0-----:R-:W-:Y:S02]  /*54d0*/  IMAD R2, R11, R17, R2 ;  /* 0x000000110b027224 */ /* 0x001fe400078e0202 */
[----:B------:R-:W-:-:S04]  /*54e0*/  IMAD R13, R13, R3, R20 ;  /* 0x000000030d0d7224 */ /* 0x000fc800078e0214 */
[----:B--2---:R-:W-:Y:S01]  /*54f0*/  IMAD R18, R13, R21, R2 ;  /* 0x000000150d127224 */ /* 0x004fe200078e0202 */
[----:B------:R-:W-:Y:S05]  /*5500*/  @P1 BRA `(.L_x_2542) ;  /* 0xfffff9d000001947 */ /* 0x000fea000383ffff */
[----:B------:R-:W-:Y:S05]  /*5510*/  BSYNC B1 ;  /* 0x0000000000017941 */ /* 0x000fea0003800000 */
.L_x_2541:
        /* <DEDUP_REMOVED lines=78> */
.L_x_2540:
        /* <DEDUP_REMOVED lines=18> */
.L_x_2545:
        /* <DEDUP_REMOVED lines=101> */
.L_x_2544:
        /* <DEDUP_REMOVED lines=79> */
.L_x_2543:
[----:B------:R-:W-:-:S03]  /*6660*/  IMAD R28, R28, c[0x0][0x2a4], R5 ;  /* 0x0000a9001c1c7a24 */ /* 0x000fc600078e0205 */
.L_x_2539:
[----:B------:R-:W-:Y:S05]  /*6670*/  BSYNC B0 ;  /* 0x0000000000007941 */ /* 0x000fea0003800000 */
.L_x_2538:
        /* <DEDUP_REMOVED lines=11> */
[----:B------:R-:W-:Y:S02]  /*6730*/  IMAD R9, R37, -0x326172a9, RZ ;  /* 0xcd9e8d5725097824 */ /* 0x000fe400078e02ff */
[----:B------:R-:W-:-:S04]  /*6740*/  IMAD.MOV.U32 R29, RZ, RZ, 0x4 ;  /* 0x00000004ff1d7424 */ /* 0x000fc800078e00ff */
[----:B------:R-:W-:-:S04]  /*6750*/  IMAD.WIDE.U32 R32, R32, R29, c[0x0][0x160] ;  /* 0x0000580020207625 */ /* 0x000fc800078e001d */
[----:B------:R-:W-:-:S04]  /*6760*/  IMAD.WIDE.U32 R30, R30, R29, c[0x0][0x160] ;  /* 0x000058001e1e7625 */ /* 0x000fc800078e001d */
[----:B------:R-:W-:-:S04]  /*6770*/  IMAD.WIDE.U32 R24, R24, R29, c[0x0][0x238] ;  /* 0x00008e0018187625 */ /* 0x000fc800078e001d */
[----:B------:R-:W-:Y:S01]  /*6780*/  IMAD.WIDE.U32 R26, R26, R29, c[0x0][0x238] ;  /* 0x00008e001a1a7625 */ /* 0x000fe200078e001d */
[----:B--2---:R-:W-:-:S05]  /*6790*/  @P0 IADD3 R19, P1, R4, c[0x0][0x328], RZ ;  /* 0x0000ca0004130a10 */ /* 0x004fca0007f3e0ff */
[----:B------:R-:W-:Y:S02]  /*67a0*/  @P0 IMAD.X R12, RZ, RZ, R5, P1 ;  /* 0x000000ffff0c0224 */ /* 0x000fe400008e0605 */
[----:B------:R-:W-:-:S03]  /*67b0*/  IMAD.HI.U32 R5, R37, -0x326172a9, RZ ;  /* 0xcd9e8d5725057827 */ /* 0x000fc600078e00ff */
        /* <DEDUP_REMOVED lines=89> */
[--C-:B------:R-:W-:Y:S02]  /*6d50*/  LOP3.LUT R16, R15, R16, R5.reuse, 0x96, !PT ;  /* 0x000000100f107212 */ /* 0x100fe400078e9605 */
[----:B------:R-:W-:Y:S01]  /*6d60*/  LOP3.LUT R15, R19, 0x3, RZ, 0xc0, !PT ;  /* 0x00000003130f7812 */ /* 0x000fe200078ec0ff */
[----:B------:R-:W-:Y:S01]  /*6d70*/  IMAD.WIDE.U32 R10, R10, -0x2daee0ad, RZ ;  /* 0xd2511f530a0a7825 */ /* 0x000fe200078e00ff */
[----:B------:R-:W-:Y:S02]  /*6d80*/  LOP3.LUT R6, R9, R6, R5, 0x96, !PT ;  /* 0x0000000609067212 */ /* 0x000fe400078e9605 */
[----:B------:R-:W-:Y:S01]  /*6d90*/  ISETP.NE.AND P0, PT, R15, 0x1, PT ;  /* 0x000000010f00780c */ /* 0x000fe20003f05270 */
[----:B------:R-:W-:Y:S01]  /*6da0*/  IMAD.HI.U32 R16, R16, -0x2daee0ad, RZ ;  /* 0xd2511f5310107827 */ /* 0x000fe200078e00ff */
[--C-:B------:R-:W-:Y:S02]  /*6db0*/  LOP3.LUT R4, R11, R4, R7.reuse, 0x96, !PT ;  /* 0x000000040b047212 */ /* 0x100fe400078e9607 */
[----:B------:R-:W-:Y:S01]  /*6dc0*/  LOP3.LUT R7, R13, R20, R7, 0x96, !PT ;  /* 0x000000140d077212 */ /* 0x000fe200078e9607 */
[----:B------:R-:W-:Y:S01]  /*6dd0*/  IMAD.WIDE.U32 R18, R18, R29, c[0x0][0x160] ;  /* 0x0000580012127625 */ /* 0x000fe200078e001d */
[----:B------:R-:W-:-:S02]  /*6de0*/  IADD3 R9, R2, -0x700cb87f, RZ ;  /* 0x8ff3478102097810 */ /* 0x000fc40007ffe0ff */
[----:B------:R-:W-:Y:S01]  /*6df0*/  IADD3 R11, R3, -0x695add53, RZ ;  /* 0x96a522ad030b7810 */ /* 0x000fe20007ffe0ff */
[----:B------:R-:W-:-:S03]  /*6e00*/  IMAD.WIDE.U32 R2, R6, -0x2daee0ad, RZ ;  /* 0xd2511f5306027825 */ /* 0x000fc600078e00ff */
[--C-:B------:R-:W-:Y:S01]  /*6e10*/  LOP3.LUT R13, R16, R12, R11.reuse, 0x96, !PT ;  /* 0x0000000c100d7212 */ /* 0x100fe200078e960b */
[----:B------:R-:W-:Y:S01]  /*6e20*/  IMAD.WIDE.U32 R4, R4, -0x326172a9, RZ ;  /* 0xcd9e8d5704047825 */ /* 0x000fe200078e00ff */
[----:B------:R-:W-:Y:S02]  /*6e30*/  LOP3.LUT R10, R3, R10, R11, 0x96, !PT ;  /* 0x0000000a030a7212 */ /* 0x000fe400078e960b */
[----:B------:R-:W-:Y:S01]  /*6e40*/  MOV R12, R2 ;  /* 0x00000002000c7202 */ /* 0x000fe20000000f00 */
[----:B------:R-:W-:Y:S01]  /*6e50*/  IMAD.WIDE.U32 R6, R7, -0x326172a9, RZ ;  /* 0xcd9e8d5707067825 */ /* 0x000fe200078e00ff */
[----:B------:R-:W-:-:S03]  /*6e60*/  LOP3.LUT R8, R5, R8, R9, 0x96, !PT ;  /* 0x0000000805087212 */ /* 0x000fc600078e9609 */
[----:B------:R-:W-:Y:S01]  /*6e70*/  IMAD.WIDE.U32 R16, R23, R29, c[0x0][0x160] ;  /* 0x0000580017107625 */ /* 0x000fe200078e001d */
[----:B------:R-:W-:-:S03]  /*6e80*/  LOP3.LUT R14, R7, R14, R9, 0x96, !PT ;  /* 0x0000000e070e7212 */ /* 0x000fc600078e9609 */
[----:B------:R-:W-:-:S04]  /*6e90*/  IMAD.WIDE.U32 R22, R22, R29, c[0x0][0x238] ;  /* 0x00008e0016167625 */ /* 0x000fc800078e001d */
[----:B------:R-:W-:-:S04]  /*6ea0*/  IMAD.WIDE.U32 R28, R28, R29, c[0x0][0x238] ;  /* 0x00008e001c1c7625 */ /* 0x000fc800078e001d */
        /* <DEDUP_REMOVED lines=15> */
.L_x_2547:
[----:B------:R-:W-:Y:S01]  /*6fa0*/  IMAD.MOV.U32 R12, RZ, RZ, R14 ;  /* 0x000000ffff0c7224 */ /* 0x000fe200078e000e */
[----:B------:R-:W-:Y:S01]  /*6fb0*/  MOV R9, R10 ;  /* 0x0000000a00097202 */ /* 0x000fe20000000f00 */
[----:B------:R-:W-:Y:S02]  /*6fc0*/  IMAD.MOV.U32 R11, RZ, RZ, R2 ;  /* 0x000000ffff0b7224 */ /* 0x000fe400078e0002 */
[----:B------:R-:W-:-:S03]  /*6fd0*/  IMAD.MOV.U32 R14, RZ, RZ, R6 ;  /* 0x000000ffff0e7224 */ /* 0x000fc600078e0006 */
.L_x_2546:
        /* <DEDUP_REMOVED lines=18> */
.L_x_6824:
[----:B------:R-:W-:Y:S05]  /*7100*/  BRX R2 -0x7110                                                                                                                                                                                                                                                                                                                                                                                                                                                                               (*"BRANCH_TARGETS .L_x_6825,.L_x_6826,.L_x_6827"*) ;  /* 0xffff8ef002007949 */ /* 0x000fea000383ffff */
.L_x_2550:
        /* <DEDUP_REMOVED lines=32> */
.L_x_2555:
[----:B------:R-:W-:Y:S05]  /*7310*/  BSYNC B6 ;  /* 0x0000000000067941 */ /* 0x000fea0003800000 */
.L_x_2554:
[----:B-----5:R-:W-:-:S05]  /*7320*/  FSET.BF.LE.FTZ.AND R39, R39, R0, PT ;  /* 0x000000002727720a */ /* 0x020fca0003813000 */
[----:B------:R1:W-:Y:S02]  /*7330*/  STG.E [R18.64], R39 ;  /* 0x0000002712007986 */ /* 0x0003e4000c101924 */
.L_x_2552:
[----:B------:R-:W-:Y:S05]  /*7340*/  BSYNC B7 ;  /* 0x0000000000077941 */ /* 0x000fea0003800000 */
.L_x_2551:
        /* <DEDUP_REMOVED lines=11> */
[----:B------:R-:W2:Y:S01]  /*7400*/  LDC.64 R2, c[0x4][R2] ;  /* 0x0100000002027b82 */ /* 0x000ea20000000a00 */
        /* <DEDUP_REMOVED lines=11> */
[----:B012---:R-:W-:Y:S05]  /*74c0*/  CALL.ABS.NOINC R2 ;  /* 0x0000000002007343 */ /* 0x007fea0003c00000 */
[----:B------:R0:W5:Y:S02]  /*74d0*/  LDG.E R3, [R26.64] ;  /* 0x000000241a037981 */ /* 0x000164000c1e1900 */
.L_x_2557:
[----:B------:R-:W-:Y:S05]  /*74e0*/  BSYNC B6 ;  /* 0x0000000000067941 */ /* 0x000fea0003800000 */
.L_x_2556:
[----:B-----5:R-:W-:-:S05]  /*74f0*/  FSET.BF.LE.FTZ.AND R3, R38, R3, PT ;  /* 0x000000032603720a */ /* 0x020fca0003813000 */
[----:B------:R2:W-:Y:S02]  /*7500*/  STG.E [R16.64], R3 ;  /* 0x0000000310007986 */ /* 0x0005e4000c101924 */
.L_x_6826:
[----:B--2---:R-:W2:Y:S01]  /*7510*/  LDG.E R3, [R24.64] ;  /* 0x0000002418037981 */ /* 0x004ea2000c1e1900 */
        /* <DEDUP_REMOVED lines=24> */
.L_x_2559:
[----:B------:R-:W-:Y:S05]  /*76a0*/  BSYNC B6 ;  /* 0x0000000000067941 */ /* 0x000fea0003800000 */
.L_x_2558:
[----:B-----5:R-:W-:-:S05]  /*76b0*/  FSET.BF.LE.FTZ.AND R3, R34, R3, PT ;  /* 0x000000032203720a */ /* 0x020fca0003813000 */
[----:B------:R2:W-:Y:S02]  /*76c0*/  STG.E [R30.64], R3 ;  /* 0x000000031e007986 */ /* 0x0005e4000c101924 */
.L_x_6825:
[----:B------:R-:W-:Y:S05]  /*76d0*/  BSYNC B8 ;  /* 0x0000000000087941 */ /* 0x000fea0003800000 */
.L_x_2549:
[----:B------:R-:W3:Y:S01]  /*76e0*/  LDG.E R0, [R22.64] ;  /* 0x0000002416007981 */ /* 0x000ee2000c1e1900 */
[----:B------:R-:W-:Y:S01]  /*76f0*/  BSSY B6, `(.L_x_2560) ;  /* 0x0000018000067945 */ /* 0x000fe20003800000 */
[C---:B---3--:R-:W-:Y:S02]  /*7700*/  FSETP.GE.FTZ.AND P1, PT, R0.reuse, RZ, PT ;  /* 0x000000ff0000720b */ /* 0x048fe40003f36000 */
[----:B------:R-:W-:-:S13]  /*7710*/  FSETP.GTU.FTZ.AND P0, PT, R0, 1, PT ;  /* 0x3f8000000000780b */ /* 0x000fda0003f1c000 */
[----:B------:R-:W-:Y:S05]  /*7720*/  @!P0 BRA P1, `(.L_x_2561) ;  /* 0x0000014000008947 */ /* 0x000fea0000800000 */
[----:B------:R-:W-:Y:S01]  /*7730*/  MOV R0, 0x1a0 ;  /* 0x000001a000007802 */ /* 0x000fe20000000f00 */
[----:B------:R-:W-:Y:S01]  /*7740*/  HFMA2.MMA R8, -RZ, RZ, 0, 3.8087368011474609375e-05 ;  /* 0x0000027fff087435 */ /* 0x000fe200000001ff */
[----:B------:R-:W-:Y:S01]  /*7750*/  MOV R4, c[0x4][0x198] ;  /* 0x0100660000047a02 */ /* 0x000fe20000000f00 */
[----:B------:R-:W-:Y:S01]  /*7760*/  IMAD.MOV.U32 R5, RZ, RZ, c[0x4][0x19c] ;  /* 0x01006700ff057624 */ /* 0x000fe200078e00ff */
[----:B--2---:R2:W3:Y:S01]  /*7770*/  LDC.64 R2, c[0x4][R0] ;  /* 0x0100000000027b82 */ /* 0x0044e20000000a00 */
[----:B------:R-:W-:Y:S01]  /*7780*/  IMAD.MOV.U32 R6, RZ, RZ, c[0x4][0x178] ;  /* 0x01005e00ff067624 */ /* 0x000fe200078e00ff */
[----:B------:R-:W-:Y:S01]  /*7790*/  MOV R13, RZ ;  /* 0x000000ff000d7202 */ /* 0x000fe20000000f00 */
[----:B------:R-:W-:Y:S02]  /*77a0*/  IMAD.MOV.U32 R7, RZ, RZ, c[0x4][0x17c] ;  /* 0x01005f00ff077624 */ /* 0x000fe400078e00ff */
[----:B------:R-:W-:Y:S02]  /*77b0*/  IMAD.MOV.U32 R10, RZ, RZ, c[0x4][0x78] ;  /* 0x01001e00ff0a7624 */ /* 0x000fe400078e00ff */
[----:B------:R-:W-:-:S02]  /*77c0*/  IMAD.MOV.U32 R11, RZ, RZ, c[0x4][0x7c] ;  /* 0x01001f00ff0b7624 */ /* 0x000fc400078e00ff */
[----:B------:R-:W-:Y:S02]  /*77d0*/  IMAD.MOV.U32 R12, RZ, RZ, 0x1 ;  /* 0x00000001ff0c7424 */ /* 0x000fe400078e00ff */
[----:B--2---:R-:W-:Y:S01]  /*77e0*/  LEPC R14 ;  /* 0x00000000000e734e */ /* 0x004fe20000000000 */
[----:B------:R-:W-:Y:S02]  /*77f0*/  MOV R9, 0x7860 ;  /* 0x0000786000097802 */ /* 0x000fe40000000f00 */
[----:B------:R-:W-:Y:S02]  /*7800*/  MOV R20, 0x77e0 ;  /* 0x000077e000147802 */ /* 0x000fe40000000f00 */
[----:B------:R-:W-:Y:S02]  /*7810*/  MOV R21, 0x0 ;  /* 0x0000000000157802 */ /* 0x000fe40000000f00 */
[----:B------:R-:W-:Y:S02]  /*7820*/  MOV R0, 0x0 ;  /* 0x0000000000007802 */ /* 0x000fe40000000f00 */
[----:B------:R-:W-:-:S04]  /*7830*/  IADD3 R20, P0, P1, -R20, R9, R14 ;  /* 0x0000000914147210 */ /* 0x000fc8000791e10e */
[----:B------:R-:W-:-:S04]  /*7840*/  IADD3.X R21, ~R0, R21, R15, P0, P1 ;  /* 0x0000001500157210 */ /* 0x000fc800007e250f */
[----:B01-3--:R-:W-:Y:S05]  /*7850*/  CALL.ABS.NOINC R2 ;  /* 0x0000000002007343 */ /* 0x00bfea0003c00000 */
[----:B------:R0:W5:Y:S02]  /*7860*/  LDG.E R0, [R22.64] ;  /* 0x0000002416007981 */ /* 0x000164000c1e1900 */
.L_x_2561:
[----:B------:R-:W-:Y:S05]  /*7870*/  BSYNC B6 ;  /* 0x0000000000067941 */ /* 0x000fea0003800000 */
.L_x_2560:
[----:B-----5:R-:W-:-:S05]  /*7880*/  FSET.BF.LE.FTZ.AND R35, R35, R0, PT ;  /* 0x000000002323720a */ /* 0x020fca0003813000 */
[----:B------:R3:W-:Y:S01]  /*7890*/  STG.E [R32.64], R35 ;  /* 0x0000002320007986 */ /* 0x0007e2000c101924 */
[----:B------:R-:W-:Y:S05]  /*78a0*/  BRA `(.L_x_2553) ;  /* 0x0000001000007947 */ /* 0x000fea0003800000 */
.L_x_6827:
[----:B------:R-:W-:Y:S02]  /*78b0*/  BREAK B8 ;  /* 0x0000000000087942 */ /* 0x000fe40003800000 */
.L_x_2553:
[----:B------:R-:W-:Y:S05]  /*78c0*/  BSYNC B9 ;  /* 0x0000000000097941 */ /* 0x000fea0003800000 */
.L_x_2548:
[----:B--2---:R-:W-:-:S04]  /*78d0*/  IMAD.MOV.U32 R3, RZ, RZ, c[0x0][0x0] ;  /* 0x00000000ff037624 */ /* 0x004fc800078e00ff */
[----:B------:R-:W-:-:S04]  /*78e0*/  IMAD.SHL.U32 R3, R3, 0x4, RZ ;  /* 0x0000000403037824 */ /* 0x000fc800078e00ff */
[----:B------:R-:W-:-:S05]  /*78f0*/  IMAD R36, R3, c[0x0][0xc], R36 ;  /* 0x0000030003247a24 */ /* 0x000fca00078e0224 */
[----:B------:R-:W-:-:S13]  /*7900*/  ISETP.GE.U32.AND P0, PT, R36, c[0x0][0x310], PT ;  /* 0x0000c40024007a0c */ /* 0x000fda0003f06070 */
[----:B------:R-:W-:Y:S01]  /*7910*/  @P0 CALL.REL.NOINC `(.L_x_2562) ;  /* 0x0000001000000944 */ /* 0x000fe20003c00000 */
[----:B------:R-:W-:Y:S05]  /*7920*/  BRA `(.L_x_2563) ;  /* 0xffff876000007947 */ /* 0x000fea000383ffff */
.L_x_2562:
[----:B------:R-:W-:Y:S05]  /*7930*/  EXIT ;  /* 0x000000000000794d */ /* 0x000fea0003800000 */
.L_x_2564:
        /* <DEDUP_REMOVED lines=12> */
.L_x_7287:


//--------------------- .text._ZN2at4cuda57_GLOBAL__N__cd6b329d_24_DistributionBernoulli_cu_7537a20d21kernelPointwiseApply2IZNS_6native9templates4cuda28bernoulli_tensor_cuda_kernelIffEEvRKNS_10TensorBaseES9_NS_15PhiloxCudaStateEEUliRfSB_SB_SB_RKfSD_SD_SD_E_fSC_jLin1ELi2ELi4ELi512ELi2EEEvNS0_6detail10TensorInfoIT0_T2_EENSG_IT1_SI_EESI_T_ --------------------------
	.section	.text._ZN2at4cuda57_GLOBAL__N__cd6b329d_24_DistributionBernoulli_cu_7537a20d21kernelPointwiseApply2IZNS_6native9templates4cuda28bernoulli_tensor_cuda_kernelIffEEvRKNS_10TensorBaseES9_NS_15PhiloxCudaStateEEUliRfSB_SB_SB_RKfSD_SD_SD_E_fSC_jLin1ELi2ELi4ELi512ELi2EEEvNS0_6detail10TensorInfoIT0_T2_EENSG_IT1_SI_EESI_T_,"ax",@progbits
	.sectioninfo	@"SHI_REGISTERS=42"
	.align	128
.text._ZN2at4cuda57_GLOBAL__N__cd6b329d_24_DistributionBernoulli_cu_7537a20d21kernelPointwiseApply2IZNS_6native9templates4cuda28bernoulli_tensor_cuda_kernelIffEEvRKNS_10TensorBaseES9_NS_15PhiloxCudaStateEEUliRfSB_SB_SB_RKfSD_SD_SD_E_fSC_jLin1ELi2ELi4ELi512ELi2EEEvNS0_6detail10TensorInfoIT0_T2_EENSG_IT1_SI_EESI_T_:
        .type           _ZN2at4cuda57_GLOBAL__N__cd6b329d_24_DistributionBernoulli_cu_7537a20d21kernelPointwiseApply2IZNS_6native9templates4cuda28bernoulli_tensor_cuda_kernelIffEEvRKNS_10TensorBaseES9_NS_15PhiloxCudaStateEEUliRfSB_SB_SB_RKfSD_SD_SD_E_fSC_jLin1ELi2ELi4ELi512ELi2EEEvNS0_6detail10TensorInfoIT0_T2_EENSG_IT1_SI_EESI_T_,@function
        .size           _ZN2at4cuda57_GLOBAL__N__cd6b329d_24_DistributionBernoulli_cu_7537a20d21kernelPointwiseApply2IZNS_6native9templates4cuda28bernoulli_tensor_cuda_kernelIffEEvRKNS_10TensorBaseES9_NS_15PhiloxCudaStateEEUliRfSB_SB_SB_RKfSD_SD_SD_E_fSC_jLin1ELi2ELi4ELi512ELi2EEEvNS0_6detail10TensorInfoIT0_T2_EENSG_IT1_SI_EESI_T_,(.L_x_7288 - _ZN2at4cuda57_GLOBAL__N__cd6b329d_24_DistributionBernoulli_cu_7537a20d21kernelPointwiseApply2IZNS_6native9templates4cuda28bernoulli_tensor_cuda_kernelIffEEvRKNS_10TensorBaseES9_NS_15PhiloxCudaStateEEUliRfSB_SB_SB_RKfSD_SD_SD_E_fSC_jLin1ELi2ELi4ELi512ELi2EEEvNS0_6detail10TensorInfoIT0_T2_EENSG_IT1_SI_EESI_T_)
        .other          _ZN2at4cuda57_GLOBAL__N__cd6b329d_24_DistributionBernoulli_cu_7537a20d21kernelPointwiseApply2IZNS_6native9templates4cuda28bernoulli_tensor_cuda_kernelIffEEvRKNS_10TensorBaseES9_NS_15PhiloxCudaStateEEUliRfSB_SB_SB_RKfSD_SD_SD_E_fSC_jLin1ELi2ELi4ELi512ELi2EEEvNS0_6detail10TensorInfoIT0_T2_EENSG_IT1_SI_EESI_T_,@"STO_CUDA_ENTRY STV_DEFAULT"
_ZN2at4cuda57_GLOBAL__N__cd6b329d_24_DistributionBernoulli_cu_7537a20d21kernelPointwiseApply2IZNS_6native9templates4cuda28bernoulli_tensor_cuda_kernelIffEEvRKNS_10TensorBaseES9_NS_15PhiloxCudaStateEEUliRfSB_SB_SB_RKfSD_SD_SD_E_fSC_jLin1ELi2ELi4ELi512ELi2EEEvNS0_6detail10TensorInfoIT0_T2_EENSG_IT1_SI_EESI_T_:
        /* <DEDUP_REMOVED lines=9> */
.L_x_2602:
        /* <DEDUP_REMOVED lines=9> */
[----:B------:R-:W-:Y:S01]  /*0120*/  IMAD.MOV.U32 R3, RZ, RZ, R36 ;  /* 0x000000ffff037224 */ /* 0x000fe200078e0024 */
[----:B------:R-:W-:-:S13]  /*0130*/  ISETP.GE.AND P0, PT, R2, 0x2, PT ;  /* 0x000000020200780c */ /* 0x000fda0003f06270 */
        /* <DEDUP_REMOVED lines=17> */
.L_x_2569:
[C---:B------:R-:W-:Y:S02]  /*0250*/  IADD3 R7, R4.reuse, -0x1, RZ ;  /* 0xffffffff04077810 */ /* 0x040fe40007ffe0ff */
        /* <DEDUP_REMOVED lines=46> */
[----:B------:R-:W-:-:S04]  /*0540*/  ISETP.GE.U32.AND P2, PT, R13, R6, PT ;  /* 0x000000060d00720c */ /* 0x000fc80003f46070 */
[----:B-1----:R-:W1:Y:S01]  /*0550*/  I2F.U32.RP R13, R10 ;  /* 0x0000000a000d7306 */ /* 0x002e620000209000 */
[----:B0-----:R-:W-:Y:S01]  /*0560*/  HFMA2.MMA R14, -RZ, RZ, 0, 0 ;  /* 0x00000000ff0e7435 */ /* 0x001fe200000001ff */
[----:B---3--:R-:W-:-:S07]  /*0570*/  IMAD R17, R17, R15, RZ ;  /* 0x0000000f11117224 */ /* 0x008fce00078e02ff */
[----:B------:R-:W-:Y:S02]  /*0580*/  @P2 IADD3 R12, R12, 0x1, RZ ;  /* 0x000000010c0c2810 */ /* 0x000fe40007ffe0ff */
[----:B------:R-:W-:Y:S01]  /*0590*/  @!P3 LOP3.LUT R12, RZ, R6, RZ, 0x33, !PT ;  /* 0x00000006ff0cb212 */ /* 0x000fe200078e33ff */
[----:B------:R-:W-:Y:S01]  /*05a0*/  IMAD.HI.U32 R15, R15, R17, R14 ;  /* 0x000000110f0f7227 */ /* 0x000fe200078e000e */
[----:B------:R-:W-:Y:S01]  /*05b0*/  ISETP.NE.U32.AND P3, PT, R9, RZ, PT ;  /* 0x000000ff0900720c */ /* 0x000fe20003f65070 */
[----:B-1----:R-:W0:Y:S04]  /*05c0*/  MUFU.RCP R13, R13 ;  /* 0x0000000d000d7308 */ /* 0x002e280000001000 */
[----:B------:R-:W-:-:S04]  /*05d0*/  IMAD.HI.U32 R17, R15, R12, RZ ;  /* 0x0000000c0f117227 */ /* 0x000fc800078e00ff */
[----:B------:R-:W-:-:S04]  /*05e0*/  IMAD.MOV R14, RZ, RZ, -R17 ;  /* 0x000000ffff0e7224 */ /* 0x000fc800078e0a11 */
[----:B------:R-:W-:-:S05]  /*05f0*/  IMAD R14, R9, R14, R12 ;  /* 0x0000000e090e7224 */ /* 0x000fca00078e020c */
[----:B------:R-:W-:Y:S02]  /*0600*/  ISETP.GE.U32.AND P1, PT, R14, R9, PT ;  /* 0x000000090e00720c */ /* 0x000fe40003f26070 */
[----:B0-----:R-:W-:-:S06]  /*0610*/  IADD3 R15, R13, 0xffffffe, RZ ;  /* 0x0ffffffe0d0f7810 */ /* 0x001fcc0007ffe0ff */
[----:B------:R-:W0:Y:S05]  /*0620*/  F2I.FTZ.U32.TRUNC.NTZ R15, R15 ;  /* 0x0000000f000f7305 */ /* 0x000e2a000021f000 */
        /* <DEDUP_REMOVED lines=14> */
[----:B------:R-:W3:Y:S01]  /*0710*/  LDC R15, c[0x0][R7+0x1c4] ;  /* 0x00007100070f7b82 */ /* 0x000ee20000000800 */
        /* <DEDUP_REMOVED lines=10> */
[----:B------:R-:W-:Y:S02]  /*07c0*/  IMAD R6, R6, R8, R11 ;  /* 0x0000000806067224 */ /* 0x000fe400078e020b */
[----:B------:R-:W-:Y:S01]  /*07d0*/  @P2 IADD3 R16, R16, 0x1, RZ ;  /* 0x0000000110102810 */ /* 0x000fe20007ffe0ff */
[----:B------:R-:W-:Y:S01]  /*07e0*/  IMAD.MOV R8, RZ, RZ, -R17 ;  /* 0x000000ffff087224 */ /* 0x000fe200078e0a11 */
[----:B------:R-:W-:Y:S01]  /*07f0*/  @!P3 LOP3.LUT R16, RZ, R10, RZ, 0x33, !PT ;  /* 0x0000000aff10b212 */ /* 0x000fe200078e33ff */
[----:B-1----:R-:W-:-:S02]  /*0800*/  IMAD R3, R6, R14, R3 ;  /* 0x0000000e06037224 */ /* 0x002fc400078e0203 */
        /* <DEDUP_REMOVED lines=8> */
.L_x_2568:
        /* <DEDUP_REMOVED lines=78> */
[----:B------:R-:W-:-:S03]  /*0d70*/  MOV R3, R8 ;  /* 0x0000000800037202 */ /* 0x000fc60000000f00 */
.L_x_2567:
        /* <DEDUP_REMOVED lines=23> */
.L_x_2566:
[----:B------:R-:W-:Y:S05]  /*0ef0*/  BSYNC B0 ;  /* 0x0000000000007941 */ /* 0x000fea0003800000 */
.L_x_2565:
        /* <DEDUP_REMOVED lines=24> */
[----:B------:R-:W-:Y:S02]  /*1080*/  IMAD.IADD R6, R7, 0x1, -R4 ;  /* 0x0000000107067824 */ /* 0x000fe400078e0a04 */
[----:B------:R-:W-:Y:S02]  /*1090*/  IMAD.MOV.U32 R30, RZ, RZ, RZ ;  /* 0x000000ffff1e7224 */ /* 0x000fe400078e00ff */
[----:B------:R-:W-:Y:S02]  /*10a0*/  IMAD.MOV.U32 R3, RZ, RZ, R2 ;  /* 0x000000ffff037224 */ /* 0x000fe400078e0002 */
.L_x_2574:
[C---:B------:R-:W-:Y:S01]  /*10b0*/  IADD3 R8, R5.reuse, -0x1, RZ ;  /* 0xffffffff05087810 */ /* 0x040fe20007ffe0ff */
[----:B------:R-:W-:Y:S01]  /*10c0*/  IMAD.MOV.U32 R12, RZ, RZ, RZ ;  /* 0x000000ffff0c7224 */ /* 0x000fe200078e00ff */
[----:B------:R-:W-:Y:S02]  /*10d0*/  IADD3 R6, R6, -0x4, RZ ;  /* 0xfffffffc06067810 */ /* 0x000fe40007ffe0ff */
[----:B------:R-:W-:Y:S02]  /*10e0*/  SHF.L.U32 R8, R8, 0x2, RZ ;  /* 0x0000000208087819 */ /* 0x000fe400000006ff */
[----:B------:R-:W-:-:S02]  /*10f0*/  IADD3 R5, R5, -0x4, RZ ;  /* 0xfffffffc05057810 */ /* 0x000fc40007ffe0ff */
        /* <DEDUP_REMOVED lines=64> */
[----:B------:R-:W-:-:S06]  /*1500*/  IMAD.HI.U32 R15, R19, R15, R18 ;  /* 0x0000000f130f7227 */ /* 0x000fcc00078e0012 */
[----:B------:R-:W-:Y:S01]  /*1510*/  @P2 IADD3 R16, R16, 0x1, RZ ;  /* 0x0000000110102810 */ /* 0x000fe20007ffe0ff */
[----:B------:R-:W2:Y:S01]  /*1520*/  LDC R19, c[0x0][R8+0x1c0] ;  /* 0x0000700008137b82 */ /* 0x000ea20000000800 */
        /* <DEDUP_REMOVED lines=20> */
[----:B------:R-:W-:Y:S01]  /*1670*/  IMAD R14, R9, R7, R14 ;  /* 0x00000007090e7224 */ /* 0x000fe200078e020e */
[----:B------:R-:W-:-:S03]  /*1680*/  IADD3 R7, -R18, RZ, RZ ;  /* 0x000000ff12077210 */ /* 0x000fc60007ffe1ff */
[----:B-1----:R-:W-:Y:S02]  /*1690*/  IMAD R3, R14, R17, R3 ;  /* 0x000000110e037224 */ /* 0x002fe400078e0203 */
[----:B------:R-:W-:-:S04]  /*16a0*/  IMAD R16, R11, R7, R16 ;  /* 0x000000070b107224 */ /* 0x000fc800078e0210 */
[----:B--2---:R-:W-:Y:S02]  /*16b0*/  IMAD R30, R16, R19, R3 ;  /* 0x00000013101e7224 */ /* 0x004fe400078e0203 */
[----:B------:R-:W-:Y:S01]  /*16c0*/  IMAD.MOV.U32 R3, RZ, RZ, R18 ;  /* 0x000000ffff037224 */ /* 0x000fe200078e0012 */
[----:B------:R-:W-:Y:S05]  /*16d0*/  @P1 BRA `(.L_x_2574) ;  /* 0xfffff9d000001947 */ /* 0x000fea000383ffff */
[----:B------:R-:W-:Y:S05]  /*16e0*/  BSYNC B1 ;  /* 0x0000000000017941 */ /* 0x000fea0003800000 */
.L_x_2573:
        /* <DEDUP_REMOVED lines=78> */
[----:B------:R-:W-:Y:S02]  /*1bd0*/  MOV R3, R10 ;  /* 0x0000000a00037202 */ /* 0x000fe40000000f00 */
.L_x_2572:
        /* <DEDUP_REMOVED lines=23> */
.L_x_2571:
[----:B------:R-:W-:Y:S05]  /*1d50*/  BSYNC B0 ;  /* 0x0000000000007941 */ /* 0x000fea0003800000 */
.L_x_2570:
        /* <DEDUP_REMOVED lines=9> */
[----:B------:R-:W-:Y:S02]  /*1df0*/  ISETP.GE.AND P0, PT, R2, 0x2, PT ;  /* 0x000000020200780c */ /* 0x000fe40003f06270 */
[----:B------:R-:W-:-:S11]  /*1e00*/  MOV R6, R4 ;  /* 0x0000000400067202 */ /* 0x000fd60000000f00 */
        /* <DEDUP_REMOVED lines=17> */
.L_x_2579:
        /* <DEDUP_REMOVED lines=66> */
[----:B-1----:R-:W-:Y:S01]  /*2340*/  IMAD.MOV.U32 R2, RZ, RZ, RZ ;  /* 0x000000ffff027224 */ /* 0x002fe200078e00ff */
        /* <DEDUP_REMOVED lines=28> */
[----:B------:R-:W-:Y:S02]  /*2510*/  IMAD R13, R13, R3, R16 ;  /* 0x000000030d0d7224 */ /* 0x000fe400078e0210 */
[----:B------:R-:W-:Y:S02]  /*2520*/  IMAD.MOV.U32 R6, RZ, RZ, R20 ;  /* 0x000000ffff067224 */ /* 0x000fe400078e0014 */
[----:B---3--:R-:W-:Y:S01]  /*2530*/  IMAD R23, R13, R21, R2 ;  /* 0x000000150d177224 */ /* 0x008fe200078e0202 */
[----:B------:R-:W-:Y:S05]  /*2540*/  @P1 BRA `(.L_x_2579) ;  /* 0xfffff9d000001947 */ /* 0x000fea000383ffff */
[----:B------:R-:W-:Y:S05]  /*2550*/  BSYNC B1 ;  /* 0x0000000000017941 */ /* 0x000fea0003800000 */
.L_x_2578:
        /* <DEDUP_REMOVED lines=78> */
.L_x_2577:
        /* <DEDUP_REMOVED lines=18> */
[----:B------:R-:W-:-:S04]  /*2b60*/  @!P2 LOP3.LUT R26, RZ, c[0x0][0x244], RZ, 0x33, !PT ;  /* 0x00009100ff1aaa12 */ /* 0x000fc800078e33ff */
[----:B------:R-:W-:-:S05]  /*2b70*/  IADD3 R3, -R26, RZ, RZ ;  /* 0x000000ff1a037210 */ /* 0x000fca0007ffe1ff */
[----:B------:R-:W-:-:S04]  /*2b80*/  IMAD R2, R3, c[0x0][0x244], R4 ;  /* 0x0000910003027a24 */ /* 0x000fc800078e0204 */
[----:B------:R-:W-:-:S04]  /*2b90*/  IMAD R3, R2, c[0x0][0x2a8], RZ ;  /* 0x0000aa0002037a24 */ /* 0x000fc800078e02ff */
[----:B------:R-:W-:Y:S02]  /*2ba0*/  IMAD R26, R26, c[0x0][0x2a4], R3 ;  /* 0x0000a9001a1a7a24 */ /* 0x000fe400078e0203 */
.L_x_2576:
[----:B------:R-:W-:Y:S05]  /*2bb0*/  BSYNC B0 ;  /* 0x0000000000007941 */ /* 0x000fea0003800000 */
.L_x_2575:
[----:B------:R-:W-:Y:S01]  /*2bc0*/  ISETP.GE.AND P0, PT, R0, 0x4, PT ;  /* 0x000000040000780c */ /* 0x000fe20003f06270 */
[----:B------:R-:W-:Y:S01]  /*2bd0*/  BSSY B0, `(.L_x_2580) ;  /* 0x00000e3000007945 */ /* 0x000fe20003800000 */
[----:B------:R-:W-:-:S11]  /*2be0*/  IMAD.MOV.U32 R28, RZ, RZ, RZ ;  /* 0x000000ffff1c7224 */ /* 0x000fd600078e00ff */
        /* <DEDUP_REMOVED lines=8> */
[----:B------:R-:W-:Y:S01]  /*2c70*/  IMAD.MOV.U32 R5, RZ, RZ, R4 ;  /* 0x000000ffff057224 */ /* 0x000fe200078e0004 */
[----:B------:R-:W-:Y:S01]  /*2c80*/  MOV R7, c[0x0][0x230] ;  /* 0x00008c0000077a02 */ /* 0x000fe20000000f00 */
        /* <DEDUP_REMOVED lines=12> */
[----:B------:R-:W-:-:S03]  /*2d50*/  IMAD.MOV.U32 R18, RZ, RZ, RZ ;  /* 0x000000ffff127224 */ /* 0x000fc600078e00ff */
[----:B------:R-:W-:Y:S02]  /*2d60*/  IADD3 R8, R2, -R3, RZ ;  /* 0x8000000302087210 */ /* 0x000fe40007ffe0ff */
.L_x_2584:
        /* <DEDUP_REMOVED lines=54> */
[----:B------:R-:W-:Y:S01]  /*30d0*/  ISETP.NE.U32.AND P3, PT, R11, RZ, PT ;  /* 0x000000ff0b00720c */ /* 0x000fe20003f65070 */
        /* <DEDUP_REMOVED lines=22> */
[----:B------:R-:W-:Y:S01]  /*3240*/  IMAD R3, R12, R3, R5 ;  /* 0x000000030c037224 */ /* 0x000fe200078e0205 */
[----:B------:R-:W-:Y:S01]  /*3250*/  IADD3 R28, -R19, RZ, RZ ;  /* 0x000000ff131c7210 */ /* 0x000fe20007ffe1ff */
[----:B------:R-:W-:-:S04]  /*3260*/  IMAD.MOV R5, RZ, RZ, -R16 ;  /* 0x000000ffff057224 */ /* 0x000fc800078e0a10 */
[----:B------:R-:W-:Y:S02]  /*3270*/  IMAD R28, R13, R28, R20 ;  /* 0x0000001c0d1c7224 */ /* 0x000fe400078e0214 */
[----:B------:R-:W-:-:S03]  /*3280*/  IMAD R9, R9, R5, R14 ;  /* 0x0000000509097224 */ /* 0x000fc600078e020e */
[----:B------:R-:W-:-:S13]  /*3290*/  ISETP.GE.U32.AND P1, PT, R28, R13, PT ;  /* 0x0000000d1c00720c */ /* 0x000fda0003f26070 */
[----:B------:R-:W-:Y:S01]  /*32a0*/  @P1 IMAD.IADD R28, R28, 0x1, -R13 ;  /* 0x000000011c1c1824 */ /* 0x000fe200078e0a0d */
[----:B------:R-:W-:Y:S02]  /*32b0*/  @P1 IADD3 R19, R19, 0x1, RZ ;  /* 0x0000000113131810 */ /* 0x000fe40007ffe0ff */
[----:B------:R-:W-:Y:S02]  /*32c0*/  ISETP.NE.AND P1, PT, R8, RZ, PT ;  /* 0x000000ff0800720c */ /* 0x000fe40003f25270 */
[----:B------:R-:W-:Y:S01]  /*32d0*/  ISETP.GE.U32.AND P2, PT, R28, R13, PT ;  /* 0x0000000d1c00720c */ /* 0x000fe20003f46070 */
[----:B-1----:R-:W-:Y:S01]  /*32e0*/  IMAD R2, R3, R2, R18 ;  /* 0x0000000203027224 */ /* 0x002fe200078e0212 */
[----:B------:R-:W-:-:S11]  /*32f0*/  IADD3 R3, -R20, RZ, RZ ;  /* 0x000000ff14037210 */ /* 0x000fd60007ffe1ff */
[----:B------:R-:W-:Y:S02]  /*3300*/  @P2 IADD3 R19, R19, 0x1, RZ ;  /* 0x0000000113132810 */ /* 0x000fe40007ffe0ff */
[----:B------:R-:W-:Y:S01]  /*3310*/  @!P3 LOP3.LUT R19, RZ, R13, RZ, 0x33, !PT ;  /* 0x0000000dff13b212 */ /* 0x000fe200078e33ff */
[----:B------:R-:W-:Y:S02]  /*3320*/  IMAD R11, R11, R3, R16 ;  /* 0x000000030b0b7224 */ /* 0x000fe400078e0210 */
[----:B---3--:R-:W-:Y:S02]  /*3330*/  IMAD R2, R9, R15, R2 ;  /* 0x0000000f09027224 */ /* 0x008fe400078e0202 */
[----:B------:R-:W-:Y:S02]  /*3340*/  IMAD.MOV R3, RZ, RZ, -R19 ;  /* 0x000000ffff037224 */ /* 0x000fe400078e0a13 */
[----:B0-----:R-:W-:Y:S02]  /*3350*/  IMAD R2, R11, R17, R2 ;  /* 0x000000110b027224 */ /* 0x001fe400078e0202 */
[----:B------:R-:W-:-:S02]  /*3360*/  IMAD R13, R13, R3, R20 ;  /* 0x000000030d0d7224 */ /* 0x000fc400078e0214 */
[----:B------:R-:W-:Y:S02]  /*3370*/  IMAD.MOV.U32 R5, RZ, RZ, R19 ;  /* 0x000000ffff057224 */ /* 0x000fe400078e0013 */
[----:B--2---:R-:W-:Y:S01]  /*3380*/  IMAD R18, R13, R21, R2 ;  /* 0x000000150d127224 */ /* 0x004fe200078e0202 */
[----:B------:R-:W-:Y:S05]  /*3390*/  @P1 BRA `(.L_x_2584) ;  /* 0xfffff9d000001947 */ /* 0x000fea000383ffff */
[----:B------:R-:W-:Y:S05]  /*33a0*/  BSYNC B1 ;  /* 0x0000000000017941 */ /* 0x000fea0003800000 */
.L_x_2583:
        /* <DEDUP_REMOVED lines=78> */
.L_x_2582:
        /* <DEDUP_REMOVED lines=23> */
.L_x_2581:
[----:B------:R-:W-:Y:S05]  /*3a00*/  BSYNC B0 ;  /* 0x0000000000007941 */ /* 0x000fea0003800000 */
.L_x_2580:
        /* <DEDUP_REMOVED lines=146> */
.L_x_2586:
[----:B------:R-:W-:Y:S01]  /*4330*/  IMAD.MOV.U32 R12, RZ, RZ, R14 ;  /* 0x000000ffff0c7224 */ /* 0x000fe200078e000e */
[----:B------:R-:W-:Y:S01]  /*4340*/  MOV R9, R10 ;  /* 0x0000000a00097202 */ /* 0x000fe20000000f00 */
[----:B------:R-:W-:Y:S02]  /*4350*/  IMAD.MOV.U32 R11, RZ, RZ, R2 ;  /* 0x000000ffff0b7224 */ /* 0x000fe400078e0002 */
[----:B------:R-:W-:-:S03]  /*4360*/  IMAD.MOV.U32 R14, RZ, RZ, R6 ;  /* 0x000000ffff0e7224 */ /* 0x000fc600078e0006 */
.L_x_2585:
        /* <DEDUP_REMOVED lines=18> */
.L_x_6828:
[----:B------:R-:W-:Y:S05]  /*4490*/  BRX R2 -0x44a0                                                                                                                                                                                                                                                                                                                                                                                                                                                                               (*"BRANCH_TARGETS .L_x_6829,.L_x_6830,.L_x_6831"*) ;  /* 0xffffbb6002007949 */ /* 0x000fea000383ffff */
.L_x_2589:
        /* <DEDUP_REMOVED lines=32> */
.L_x_2594:
[----:B------:R-:W-:Y:S05]  /*46a0*/  BSYNC B6 ;  /* 0x0000000000067941 */ /* 0x000fea0003800000 */
.L_x_2593:
[----:B-----5:R-:W-:-:S05]  /*46b0*/  FSET.BF.LE.FTZ.AND R39, R39, R0, PT ;  /* 0x000000002727720a */ /* 0x020fca0003813000 */
[----:B------:R1:W-:Y:S02]  /*46c0*/  STG.E [R18.64], R39 ;  /* 0x0000002712007986 */ /* 0x0003e4000c101924 */
.L_x_2591:
[----:B------:R-:W-:Y:S05]  /*46d0*/  BSYNC B7 ;  /* 0x0000000000077941 */ /* 0x000fea0003800000 */
.L_x_2590:
        /* <DEDUP_REMOVED lines=25> */
.L_x_2596:
[----:B------:R-:W-:Y:S05]  /*4870*/  BSYNC B6 ;  /* 0x0000000000067941 */ /* 0x000fea0003800000 */
.L_x_2595:
[----:B-----5:R-:W-:-:S05]  /*4880*/  FSET.BF.LE.FTZ.AND R3, R38, R3, PT ;  /* 0x000000032603720a */ /* 0x020fca0003813000 */
[----:B------:R2:W-:Y:S02]  /*4890*/  STG.E [R16.64], R3 ;  /* 0x0000000310007986 */ /* 0x0005e4000c101924 */
.L_x_6830:
        /* <DEDUP_REMOVED lines=25> */
.L_x_2598:
[----:B------:R-:W-:Y:S05]  /*4a30*/  BSYNC B6 ;  /* 0x0000000000067941 */ /* 0x000fea0003800000 */
.L_x_2597:
[----:B-----5:R-:W-:-:S05]  /*4a40*/  FSET.BF.LE.FTZ.AND R3, R34, R3, PT ;  /* 0x000000032203720a */ /* 0x020fca0003813000 */
[----:B------:R2:W-:Y:S02]  /*4a50*/  STG.E [R30.64], R3 ;  /* 0x000000031e007986 */ /* 0x0005e4000c101924 */
.L_x_6829:
[----:B------:R-:W-:Y:S05]  /*4a60*/  BSYNC B8 ;  /* 0x0000000000087941 */ /* 0x000fea0003800000 */
.L_x_2588:
        /* <DEDUP_REMOVED lines=25> */
.L_x_2600:
[----:B------:R-:W-:Y:S05]  /*4c00*/  BSYNC B6 ;  /* 0x0000000000067941 */ /* 0x000fea0003800000 */
.L_x_2599:
[----:B-----5:R-:W-:-:S05]  /*4c10*/  FSET.BF.LE.FTZ.AND R35, R35, R0, PT ;  /* 0x000000002323720a */ /* 0x020fca0003813000 */
[----:B------:R3:W-:Y:S01]  /*4c20*/  STG.E [R32.64], R35 ;  /* 0x0000002320007986 */ /* 0x0007e2000c101924 */
[----:B------:R-:W-:Y:S05]  /*4c30*/  BRA `(.L_x_2592) ;  /* 0x0000001000007947 */ /* 0x000fea0003800000 */
.L_x_6831:
[----:B------:R-:W-:Y:S02]  /*4c40*/  BREAK B8 ;  /* 0x0000000000087942 */ /* 0x000fe40003800000 */
.L_x_2592:
[----:B------:R-:W-:Y:S05]  /*4c50*/  BSYNC B9 ;  /* 0x0000000000097941 */ /* 0x000fea0003800000 */
.L_x_2587:
[----:B--2---:R-:W-:-:S04]  /*4c60*/  IMAD.MOV.U32 R3, RZ, RZ, c[0x0][0x0] ;  /* 0x00000000ff037624 */ /* 0x004fc800078e00ff */
[----:B------:R-:W-:-:S04]  /*4c70*/  IMAD.SHL.U32 R3, R3, 0x4, RZ ;  /* 0x0000000403037824 */ /* 0x000fc800078e00ff */
[----:B------:R-:W-:-:S05]  /*4c80*/  IMAD R36, R3, c[0x0][0xc], R36 ;  /* 0x0000030003247a24 */ /* 0x000fca00078e0224 */
[----:B------:R-:W-:-:S13]  /*4c90*/  ISETP.GE.U32.AND P0, PT, R36, c[0x0][0x310], PT ;  /* 0x0000c40024007a0c */ /* 0x000fda0003f06070 */
[----:B------:R-:W-:Y:S01]  /*4ca0*/  @P0 CALL.REL.NOINC `(.L_x_2601) ;  /* 0x0000001000000944 */ /* 0x000fe20003c00000 */
[----:B------:R-:W-:Y:S05]  /*4cb0*/  BRA `(.L_x_2602) ;  /* 0xffffb3d000007947 */ /* 0x000fea000383ffff */
.L_x_2601:
[----:B------:R-:W-:Y:S05]  /*4cc0*/  EXIT ;  /* 0x000000000000794d */ /* 0x000fea0003800000 */
.L_x_2603:
        /* <DEDUP_REMOVED lines=11> */
.L_x_7288:


//--------------------- .text._ZN2at4cuda57_GLOBAL__N__cd6b329d_24_DistributionBernoulli_cu_7537a20d21kernelPointwiseApply2IZNS_6native9templates4cuda28bernoulli_tensor_cuda_kernelIffEEvRKNS_10TensorBaseES9_NS_15PhiloxCudaStateEEUliRfSB_SB_SB_RKfSD_SD_SD_E_fSC_jLin1ELi1ELi4ELi512ELi2EEEvNS0_6detail10TensorInfoIT0_T2_EENSG_IT1_SI_EESI_T_ --------------------------
	.section	.text._ZN2at4cuda57_GLOBAL__N__cd6b329d_24_DistributionBernoulli_cu_7537a20d21kernelPointwiseApply2IZNS_6native9templates4cuda28bernoulli_tensor_cuda_kernelIffEEvRKNS_10TensorBaseES9_NS_15PhiloxCudaStateEEUliRfSB_SB_SB_RKfSD_SD_SD_E_fSC_jLin1ELi1ELi4ELi512ELi2EEEvNS0_6detail10TensorInfoIT0_T2_EENSG_IT1_SI_EESI_T_,"ax",@progbits
	.sectioninfo	@"SHI_REGISTERS=38"
	.align	128
.text._ZN2at4cuda57_GLOBAL__N__cd6b329d_24_DistributionBernoulli_cu_7537a20d21kernelPointwiseApply2IZNS_6native9templates4cuda28bernoulli_tensor_cuda_kernelIffEEvRKNS_10TensorBaseES9_NS_15PhiloxCudaStateEEUliRfSB_SB_SB_RKfSD_SD_SD_E_fSC_jLin1ELi1ELi4ELi512ELi2EEEvNS0_6detail10TensorInfoIT0_T2_EENSG_IT1_SI_EESI_T_:
        .type           _ZN2at4cuda57_GLOBAL__N__cd6b329d_24_DistributionBernoulli_cu_7537a20d21kernelPointwiseApply2IZNS_6native9templates4cuda28bernoulli_tensor_cuda_kernelIffEEvRKNS_10TensorBaseES9_NS_15PhiloxCudaStateEEUliRfSB_SB_SB_RKfSD_SD_SD_E_fSC_jLin1ELi1ELi4ELi512ELi2EEEvNS0_6detail10TensorInfoIT0_T2_EENSG_IT1_SI_EESI_T_,@function
        .size           _ZN2at4cuda57_GLOBAL__N__cd6b329d_24_DistributionBernoulli_cu_7537a20d21kernelPointwiseApply2IZNS_6native9templates4cuda28bernoulli_tensor_cuda_kernelIffEEvRKNS_10TensorBaseES9_NS_15PhiloxCudaStateEEUliRfSB_SB_SB_RKfSD_SD_SD_E_fSC_jLin1ELi1ELi4ELi512ELi2EEEvNS0_6detail10TensorInfoIT0_T2_EENSG_IT1_SI_EESI_T_,(.L_x_7289 - _ZN2at4cuda57_GLOBAL__N__cd6b329d_24_DistributionBernoulli_cu_7537a20d21kernelPointwiseApply2IZNS_6native9templates4cuda28bernoulli_tensor_cuda_kernelIffEEvRKNS_10TensorBaseES9_NS_15PhiloxCudaStateEEUliRfSB_SB_SB_RKfSD_SD_SD_E_fSC_jLin1ELi1ELi4ELi512ELi2EEEvNS0_6detail10TensorInfoIT0_T2_EENSG_IT1_SI_EESI_T_)
        .other          _ZN2at4cuda57_GLOBAL__N__cd6b329d_24_DistributionBernoulli_cu_7537a20d21kernelPointwiseApply2IZNS_6native9templates4cuda28bernoulli_tensor_cuda_kernelIffEEvRKNS_10TensorBaseES9_NS_15PhiloxCudaStateEEUliRfSB_SB_SB_RKfSD_SD_SD_E_fSC_jLin1ELi1ELi4ELi512ELi2EEEvNS0_6detail10TensorInfoIT0_T2_EENSG_IT1_SI_EESI_T_,@"STO_CUDA_ENTRY STV_DEFAULT"
_ZN2at4cuda57_GLOBAL__N__cd6b329d_24_DistributionBernoulli_cu_7537a20d21kernelPointwiseApply2IZNS_6native9templates4cuda28bernoulli_tensor_cuda_kernelIffEEvRKNS_10TensorBaseES9_NS_15PhiloxCudaStateEEUliRfSB_SB_SB_RKfSD_SD_SD_E_fSC_jLin1ELi1ELi4ELi512ELi2EEEvNS0_6detail10TensorInfoIT0_T2_EENSG_IT1_SI_EESI_T_:
        /* <DEDUP_REMOVED lines=9> */
.L_x_2641:
[----:B------:R-:W-:Y:S01]  /*0090*/  IADD3 R0, -R32, c[0x0][0x310], RZ ;  /* 0x0000c40020007a10 */ /* 0x000fe20007ffe1ff */
[----:B------:R-:W-:Y:S01]  /*00a0*/  BSSY B0, `(.L_x_2604) ;  /* 0x00000ce000007945 */ /* 0x000fe20003800000 */
[----:B--2---:R-:W-:Y:S02]  /*00b0*/  IMAD.MOV.U32 R24, RZ, RZ, RZ ;  /* 0x000000ffff187224 */ /* 0x004fe400078e00ff */
[----:B------:R-:W-:Y:S01]  /*00c0*/  ISETP.GE.AND P0, PT, R0, 0x1, PT ;  /* 0x000000010000780c */ /* 0x000fe20003f06270 */
[----:B------:R-:W-:-:S12]  /*00d0*/  IMAD.MOV.U32 R26, RZ, RZ, RZ ;  /* 0x000000ffff1a7224 */ /* 0x000fd800078e00ff */
[----:B0-----:R-:W-:Y:S05]  /*00e0*/  @!P0 BRA `(.L_x_2605) ;  /* 0x00000c9000008947 */ /* 0x001fea0003800000 */
        /* <DEDUP_REMOVED lines=21> */
.L_x_2608:
        /* <DEDUP_REMOVED lines=100> */
.L_x_2607:
        /* <DEDUP_REMOVED lines=79> */
.L_x_2606:
[----:B------:R-:W-:Y:S02]  /*0d70*/  IMAD R26, R3, c[0x0][0x1cc], R26 ;  /* 0x00007300031a7a24 */ /* 0x000fe400078e021a */
.L_x_2605:
[----:B------:R-:W-:Y:S05]  /*0d80*/  BSYNC B0 ;  /* 0x0000000000007941 */ /* 0x000fea0003800000 */
.L_x_2604:
        /* <DEDUP_REMOVED lines=24> */
.L_x_2613:
        /* <DEDUP_REMOVED lines=100> */
.L_x_2612:
        /* <DEDUP_REMOVED lines=79> */
.L_x_2611:
[----:B------:R-:W-:-:S03]  /*1a40*/  IMAD R24, R3, c[0x0][0x1cc], R24 ;  /* 0x0000730003187a24 */ /* 0x000fc600078e0218 */
.L_x_2610:
[----:B------:R-:W-:Y:S05]  /*1a50*/  BSYNC B0 ;  /* 0x0000000000007941 */ /* 0x000fea0003800000 */
.L_x_2609:
        /* <DEDUP_REMOVED lines=24> */
.L_x_2618:
        /* <DEDUP_REMOVED lines=92> */
[----:B------:R-:W-:Y:S01]  /*21a0*/  MOV R5, R17 ;  /* 0x0000001100057202 */ /* 0x000fe20000000f00 */
[----:B---3--:R-:W-:Y:S02]  /*21b0*/  IMAD R2, R7, R13, R2 ;  /* 0x0000000d07027224 */ /* 0x008fe400078e0202 */
[----:B------:R-:W-:Y:S02]  /*21c0*/  IMAD.MOV R3, RZ, RZ, -R17 ;  /* 0x000000ffff037224 */ /* 0x000fe400078e0a11 */
[----:B0-----:R-:W-:Y:S02]  /*21d0*/  IMAD R2, R9, R15, R2 ;  /* 0x0000000f09027224 */ /* 0x001fe400078e0202 */
[----:B------:R-:W-:-:S04]  /*21e0*/  IMAD R11, R11, R3, R18 ;  /* 0x000000030b0b7224 */ /* 0x000fc800078e0212 */
[----:B--2---:R-:W-:Y:S01]  /*21f0*/  IMAD R22, R11, R19, R2 ;  /* 0x000000130b167224 */ /* 0x004fe200078e0202 */
[----:B------:R-:W-:Y:S05]  /*2200*/  @P1 BRA `(.L_x_2618) ;  /* 0xfffff9d000001947 */ /* 0x000fea000383ffff */
[----:B------:R-:W-:Y:S05]  /*2210*/  BSYNC B1 ;  /* 0x0000000000017941 */ /* 0x000fea0003800000 */
.L_x_2617:
        /* <DEDUP_REMOVED lines=78> */
.L_x_2616:
[----:B------:R-:W-:-:S03]  /*2700*/  IMAD R22, R5, c[0x0][0x1cc], R22 ;  /* 0x0000730005167a24 */ /* 0x000fc600078e0216 */
.L_x_2615:
[----:B------:R-:W-:Y:S05]  /*2710*/  BSYNC B0 ;  /* 0x0000000000007941 */ /* 0x000fea0003800000 */
.L_x_2614:
        /* <DEDUP_REMOVED lines=23> */
.L_x_2623:
        /* <DEDUP_REMOVED lines=77> */
[----:B------:R-:W-:Y:S01]  /*2d60*/  IADD3 R20, -R17, RZ, RZ ;  /* 0x000000ff11147210 */ /* 0x000fe20007ffe1ff */
[----:B------:R-:W-:Y:S02]  /*2d70*/  IMAD R3, R10, R3, R5 ;  /* 0x000000030a037224 */ /* 0x000fe400078e0205 */
        /* <DEDUP_REMOVED lines=21> */
.L_x_2622:
        /* <DEDUP_REMOVED lines=62> */
[----:B0-----:R-:W-:Y:S01]  /*32b0*/  MOV R6, RZ ;  /* 0x000000ff00067202 */ /* 0x001fe20000000f00 */
        /* <DEDUP_REMOVED lines=15> */
.L_x_2621:
[----:B------:R-:W-:-:S03]  /*33b0*/  IMAD R16, R5, c[0x0][0x1cc], R16 ;  /* 0x0000730005107a24 */ /* 0x000fc600078e0210 */
.L_x_2620:
[----:B------:R-:W-:Y:S05]  /*33c0*/  BSYNC B0 ;  /* 0x0000000000007941 */ /* 0x000fea0003800000 */
.L_x_2619:
[----:B------:R-:W-:-:S13]  /*33d0*/  ISETP.NE.AND P0, PT, RZ, UR38, PT ;  /* 0x00000026ff007c0c */ /* 0x000fda000bf05270 */
[----:B------:R-:W-:Y:S01]  /*33e0*/  @P0 MOV R2, c[0x0][0x320] ;  /* 0x0000c80000020a02 */ /* 0x000fe20000000f00 */
[----:B------:R-:W-:-:S06]  /*33f0*/  @P0 IMAD.MOV.U32 R3, RZ, RZ, c[0x0][0x324] ;  /* 0x0000c900ff030624 */ /* 0x000fcc00078e00ff */
[----:B------:R-:W2:Y:S01]  /*3400*/  @P0 LDG.E.64 R2, [R2.64] ;  /* 0x0000002402020981 */ /* 0x000ea2000c1e1b00 */
[----:B------:R-:W-:Y:S01]  /*3410*/  IMAD.MOV.U32 R4, RZ, RZ, c[0x0][0x318] ;  /* 0x0000c600ff047624 */ /* 0x000fe200078e00ff */
[----:B------:R-:W-:Y:S01]  /*3420*/  MOV R5, c[0x0][0x31c] ;  /* 0x0000c70000057a02 */ /* 0x000fe20000000f00 */
[----:B------:R-:W-:Y:S02]  /*3430*/  IMAD.MOV.U32 R6, RZ, RZ, c[0x0][0x318] ;  /* 0x0000c600ff067624 */ /* 0x000fe400078e00ff */
[----:B------:R-:W-:-:S05]  /*3440*/  IMAD.MOV.U32 R7, RZ, RZ, c[0x0][0x31c] ;  /* 0x0000c700ff077624 */ /* 0x000fca00078e00ff */
[----:B------:R0:W3:Y:S01]  /*3450*/  @P0 LDG.E.64 R4, [R6.64] ;  /* 0x0000002406040981 */ /* 0x0000e2000c1e1b00 */
[----:B------:R-:W-:Y:S02]  /*3460*/  IMAD.MOV.U32 R0, RZ, RZ, c[0x0][0x320] ;  /* 0x0000c800ff007624 */ /* 0x000fe400078e00ff */
[----:B------:R-:W-:Y:S02]  /*3470*/  IMAD.MOV.U32 R9, RZ, RZ, c[0x0][0x324] ;  /* 0x0000c900ff097624 */ /* 0x000fe400078e00ff */
[----:B0-----:R-:W-:Y:S01]  /*3480*/  IMAD.HI.U32 R7, R33, -0x326172a9, RZ ;  /* 0xcd9e8d5721077827 */ /* 0x001fe200078e00ff */
        /* <DEDUP_REMOVED lines=83> */
[----:B------:R-:W-:Y:S01]  /*39c0*/  LOP3.LUT R9, R19, R10, R7, 0x96, !PT ;  /* 0x0000000a13097212 */ /* 0x000fe200078e9607 */
[----:B------:R-:W-:Y:S02]  /*39d0*/  HFMA2.MMA R19, -RZ, RZ, 0, 2.384185791015625e-07 ;  /* 0x00000004ff137435 */ /* 0x000fe400000001ff */
        /* <DEDUP_REMOVED lines=15> */
[----:B------:R-:W-:Y:S01]  /*3ad0*/  ISETP.NE.AND P0, PT, R14, 0x1, PT ;  /* 0x000000010e00780c */ /* 0x000fe20003f05270 */
[----:B------:R-:W-:Y:S01]  /*3ae0*/  IMAD.WIDE.U32 R26, R26, R19, c[0x0][0x160] ;  /* 0x000058001a1a7625 */ /* 0x000fe200078e0013 */
[----:B------:R-:W-:Y:S02]  /*3af0*/  IADD3 R11, R5, -0x695add53, RZ ;  /* 0x96a522ad050b7810 */ /* 0x000fe40007ffe0ff */
[----:B------:R-:W-:Y:S01]  /*3b00*/  IADD3 R13, R4, -0x700cb87f, RZ ;  /* 0x8ff34781040d7810 */ /* 0x000fe20007ffe0ff */
[----:B------:R-:W-:Y:S01]  /*3b10*/  IMAD.WIDE.U32 R4, R18, -0x326172a9, RZ ;  /* 0xcd9e8d5712047825 */ /* 0x000fe200078e00ff */
[----:B------:R-:W-:-:S03]  /*3b20*/  LOP3.LUT R9, R3, R6, R11, 0x96, !PT ;  /* 0x0000000603097212 */ /* 0x000fc600078e960b */
[----:B------:R-:W-:Y:S01]  /*3b30*/  IMAD.HI.U32 R12, R12, -0x2daee0ad, RZ ;  /* 0xd2511f530c0c7827 */ /* 0x000fe200078e00ff */
[----:B------:R-:W-:-:S03]  /*3b40*/  LOP3.LUT R8, R5, R8, R13, 0x96, !PT ;  /* 0x0000000805087212 */ /* 0x000fc600078e960d */
[----:B------:R-:W-:Y:S01]  /*3b50*/  IMAD.WIDE.U32 R6, R7, -0x326172a9, RZ ;  /* 0xcd9e8d5707067825 */ /* 0x000fe200078e00ff */
[----:B------:R-:W-:-:S03]  /*3b60*/  LOP3.LUT R12, R12, R10, R11, 0x96, !PT ;  /* 0x0000000a0c0c7212 */ /* 0x000fc600078e960b */
[----:B------:R-:W-:Y:S01]  /*3b70*/  IMAD.WIDE.U32 R24, R24, R19, c[0x0][0x160] ;  /* 0x0000580018187625 */ /* 0x000fe200078e0013 */
[----:B------:R-:W-:-:S03]  /*3b80*/  LOP3.LUT R13, R7, R20, R13, 0x96, !PT ;  /* 0x00000014070d7212 */ /* 0x000fc600078e960d */
        /* <DEDUP_REMOVED lines=18> */
.L_x_2625:
[----:B------:R-:W-:Y:S01]  /*3cb0*/  IMAD.MOV.U32 R11, RZ, RZ, R13 ;  /* 0x000000ffff0b7224 */ /* 0x000fe200078e000d */
[----:B------:R-:W-:Y:S01]  /*3cc0*/  MOV R13, R6 ;  /* 0x00000006000d7202 */ /* 0x000fe20000000f00 */
[----:B------:R-:W-:Y:S02]  /*3cd0*/  IMAD.MOV.U32 R10, RZ, RZ, R2 ;  /* 0x000000ffff0a7224 */ /* 0x000fe400078e0002 */
[----:B------:R-:W-:-:S06]  /*3ce0*/  IMAD.MOV.U32 R0, RZ, RZ, R9 ;  /* 0x000000ffff007224 */ /* 0x000fcc00078e0009 */
.L_x_2624:
        /* <DEDUP_REMOVED lines=19> */
.L_x_6832:
[----:B------:R-:W-:Y:S05]  /*3e20*/  BRX R2 -0x3e30                                                                                                                                                                                                                                                                                                                                                                                                                                                                               (*"BRANCH_TARGETS .L_x_6833,.L_x_6834,.L_x_6835"*) ;  /* 0xffffc1d002007949 */ /* 0x000fea000383ffff */
.L_x_2628:
[----:B------:R-:W-:Y:S01]  /*3e30*/  ISETP.NE.AND P0, PT, R31, 0x3, PT ;  /* 0x000000031f00780c */ /* 0x000fe20003f05270 */
[----:B------:R-:W-:-:S12]  /*3e40*/  BSSY B7, `(.L_x_2629) ;  /* 0x0000025000077945 */ /* 0x000fd80003800000 */
[----:B------:R-:W-:Y:S05]  /*3e50*/  @!P0 BRA `(.L_x_2630) ;  /* 0x0000023000008947 */ /* 0x000fea0003800000 */
[----:B------:R-:W-:-:S13]  /*3e60*/  ISETP.NE.AND P0, PT, R31, 0x4, PT ;  /* 0x000000041f00780c */ /* 0x000fda0003f05270 */
[----:B------:R-:W-:Y:S01]  /*3e70*/  @P0 BREAK B7 ;  /* 0x0000000000070942 */ /* 0x000fe20003800000 */
[----:B------:R-:W-:Y:S01]  /*3e80*/  @P0 BREAK B8 ;  /* 0x0000000000080942 */ /* 0x000fe20003800000 */
[----:B------:R-:W-:Y:S05]  /*3e90*/  @P0 BRA `(.L_x_2631) ;  /* 0x0000089000000947 */ /* 0x000fea0003800000 */
[----:B------:R-:W-:-:S05]  /*3ea0*/  IADD3 R18, R32, 0x3, RZ ;  /* 0x0000000320127810 */ /* 0x000fca0007ffe0ff */
        /* <DEDUP_REMOVED lines=27> */
.L_x_2633:
[----:B------:R-:W-:Y:S05]  /*4060*/  BSYNC B6 ;  /* 0x0000000000067941 */ /* 0x000fea0003800000 */
.L_x_2632:
[----:B-----5:R-:W-:-:S05]  /*4070*/  FSET.BF.LE.FTZ.AND R3, R34, R3, PT ;  /* 0x000000032203720a */ /* 0x020fca0003813000 */
[----:B------:R1:W-:Y:S02]  /*4080*/  STG.E [R16.64], R3 ;  /* 0x0000000310007986 */ /* 0x0003e4000c101924 */
.L_x_2630:
[----:B------:R-:W-:Y:S05]  /*4090*/  BSYNC B7 ;  /* 0x0000000000077941 */ /* 0x000fea0003800000 */
.L_x_2629:
[----:B------:R-:W-:Y:S01]  /*40a0*/  IADD3 R0, R32, 0x2, RZ ;  /* 0x0000000220007810 */ /* 0x000fe20007ffe0ff */
[----:B-1----:R-:W-:Y:S01]  /*40b0*/  IMAD.MOV.U32 R17, RZ, RZ, 0x4 ;  /* 0x00000004ff117424 */ /* 0x002fe200078e00ff */
[----:B------:R-:W-:-:S03]  /*40c0*/  ISETP.NE.AND P0, PT, R35, RZ, PT ;  /* 0x000000ff2300720c */ /* 0x000fc60003f05270 */
        /* <DEDUP_REMOVED lines=28> */
.L_x_2635:
[----:B------:R-:W-:Y:S05]  /*4290*/  BSYNC B6 ;  /* 0x0000000000067941 */ /* 0x000fea0003800000 */
.L_x_2634:
[----:B-----5:R-:W-:-:S05]  /*42a0*/  FSET.BF.LE.FTZ.AND R3, R28, R3, PT ;  /* 0x000000031c03720a */ /* 0x020fca0003813000 */
[----:B------:R1:W-:Y:S02]  /*42b0*/  STG.E [R22.64], R3 ;  /* 0x0000000316007986 */ /* 0x0003e4000c101924 */
.L_x_6834:
[----:B------:R-:W-:Y:S01]  /*42c0*/  IADD3 R0, R32, 0x1, RZ ;  /* 0x0000000120007810 */ /* 0x000fe20007ffe0ff */
[----:B0-----:R-:W-:Y:S01]  /*42d0*/  IMAD.MOV.U32 R17, RZ, RZ, 0x4 ;  /* 0x00000004ff117424 */ /* 0x001fe200078e00ff */
        /* <DEDUP_REMOVED lines=14> */
[----:B-1----:R-:W0:Y:S01]  /*43c0*/  LDC.64 R2, c[0x4][R2] ;  /* 0x0100000002027b82 */ /* 0x002e220000000a00 */
        /* <DEDUP_REMOVED lines=14> */
.L_x_2637:
[----:B------:R-:W-:Y:S05]  /*44b0*/  BSYNC B6 ;  /* 0x0000000000067941 */ /* 0x000fea0003800000 */
.L_x_2636:
[----:B-----5:R-:W-:-:S05]  /*44c0*/  FSET.BF.LE.FTZ.AND R29, R29, R0, PT ;  /* 0x000000001d1d720a */ /* 0x020fca0003813000 */
[----:B------:R2:W-:Y:S02]  /*44d0*/  STG.E [R24.64], R29 ;  /* 0x0000001d18007986 */ /* 0x0005e4000c101924 */
.L_x_6833:
[----:B------:R-:W-:Y:S05]  /*44e0*/  BSYNC B8 ;  /* 0x0000000000087941 */ /* 0x000fea0003800000 */
.L_x_2627:
[C---:B------:R-:W-:Y:S01]  /*44f0*/  IADD3 R2, -R32.reuse, c[0x0][0x310], RZ ;  /* 0x0000c40020027a10 */ /* 0x040fe20007ffe1ff */
[----:B------:R-:W-:Y:S02]  /*4500*/  IMAD R0, R32, c[0x0][0x2a4], RZ ;  /* 0x0000a90020007a24 */ /* 0x000fe400078e02ff */
[----:B0-----:R-:W-:Y:S01]  /*4510*/  IMAD.MOV.U32 R17, RZ, RZ, 0x4 ;  /* 0x00000004ff117424 */ /* 0x001fe200078e00ff */
[----:B------:R-:W-:-:S04]  /*4520*/  ISETP.GT.AND P0, PT, R2, RZ, PT ;  /* 0x000000ff0200720c */ /* 0x000fc80003f04270 */
[----:B------:R-:W-:-:S05]  /*4530*/  SEL R0, R0, RZ, P0 ;  /* 0x000000ff00007207 */ /* 0x000fca0000000000 */
[----:B------:R-:W-:-:S05]  /*4540*/  IMAD.WIDE.U32 R16, R0, R17, c[0x0][0x238] ;  /* 0x00008e0000107625 */ /* 0x000fca00078e0011 */
[----:B-1----:R-:W3:Y:S01]  /*4550*/  LDG.E R3, [R16.64] ;  /* 0x0000002410037981 */ /* 0x002ee2000c1e1900 */
        /* <DEDUP_REMOVED lines=24> */
.L_x_2639:
[----:B------:R-:W-:Y:S05]  /*46e0*/  BSYNC B6 ;  /* 0x0000000000067941 */ /* 0x000fea0003800000 */
.L_x_2638:
[----:B-----5:R-:W-:-:S05]  /*46f0*/  FSET.BF.LE.FTZ.AND R3, R30, R3, PT ;  /* 0x000000031e03720a */ /* 0x020fca0003813000 */
[----:B------:R1:W-:Y:S01]  /*4700*/  STG.E [R26.64], R3 ;  /* 0x000000031a007986 */ /* 0x0003e2000c101924 */
[----:B------:R-:W-:Y:S05]  /*4710*/  BRA `(.L_x_2631) ;  /* 0x0000001000007947 */ /* 0x000fea0003800000 */
.L_x_6835:
[----:B------:R-:W-:Y:S02]  /*4720*/  BREAK B8 ;  /* 0x0000000000087942 */ /* 0x000fe40003800000 */
.L_x_2631:
[----:B------:R-:W-:Y:S05]  /*4730*/  BSYNC B9 ;  /* 0x0000000000097941 */ /* 0x000fea0003800000 */
.L_x_2626:
[----:B-1----:R-:W-:-:S04]  /*4740*/  IMAD.MOV.U32 R3, RZ, RZ, c[0x0][0x0] ;  /* 0x00000000ff037624 */ /* 0x002fc800078e00ff */
[----:B------:R-:W-:-:S04]  /*4750*/  IMAD.SHL.U32 R3, R3, 0x4, RZ ;  /* 0x0000000403037824 */ /* 0x000fc800078e00ff */
[----:B------:R-:W-:-:S05]  /*4760*/  IMAD R32, R3, c[0x0][0xc], R32 ;  /* 0x0000030003207a24 */ /* 0x000fca00078e0220 */
[----:B------:R-:W-:-:S13]  /*4770*/  ISETP.GE.U32.AND P0, PT, R32, c[0x0][0x310], PT ;  /* 0x0000c40020007a0c */ /* 0x000fda0003f06070 */
[----:B------:R-:W-:Y:S01]  /*4780*/  @P0 CALL.REL.NOINC `(.L_x_2640) ;  /* 0x0000001000000944 */ /* 0x000fe20003c00000 */
[----:B------:R-:W-:Y:S05]  /*4790*/  BRA `(.L_x_2641) ;  /* 0xffffb8f000007947 */ /* 0x000fea000383ffff */
.L_x_2640:
[----:B------:R-:W-:Y:S05]  /*47a0*/  EXIT ;  /* 0x000000000000794d */ /* 0x000fea0003800000 */
.L_x_2642:
        /* <DEDUP_REMOVED lines=13> */
.L_x_7289:


//--------------------- .text._ZN2at4cuda57_GLOBAL__N__cd6b329d_24_DistributionBernoulli_cu_7537a20d21kernelPointwiseApply2IZNS_6native9templates4cuda28bernoulli_tensor_cuda_kernelIffEEvRKNS_10TensorBaseES9_NS_15PhiloxCudaStateEEUliRfSB_SB_SB_RKfSD_SD_SD_E_fSC_jLi2ELin1ELi4ELi512ELi2EEEvNS0_6detail10TensorInfoIT0_T2_EENSG_IT1_SI_EESI_T_ --------------------------
	.section	.text._ZN2at4cuda57_GLOBAL__N__cd6b329d_24_DistributionBernoulli_cu_7537a20d21kernelPointwiseApply2IZNS_6native9templates4cuda28bernoulli_tensor_cuda_kernelIffEEvRKNS_10TensorBaseES9_NS_15PhiloxCudaStateEEUliRfSB_SB_SB_RKfSD_SD_SD_E_fSC_jLi2ELin1ELi4ELi512ELi2EEEvNS0_6detail10TensorInfoIT0_T2_EENSG_IT1_SI_EESI_T_,"ax",@progbits
	.sectioninfo	@"SHI_REGISTERS=42"
	.align	128
.text._ZN2at4cuda57_GLOBAL__N__cd6b329d_24_DistributionBernoulli_cu_7537a20d21kernelPointwiseApply2IZNS_6native9templates4cuda28bernoulli_tensor_cuda_kernelIffEEvRKNS_10TensorBaseES9_NS_15PhiloxCudaStateEEUliRfSB_SB_SB_RKfSD_SD_SD_E_fSC_jLi2ELin1ELi4ELi512ELi2EEEvNS0_6detail10TensorInfoIT0_T2_EENSG_IT1_SI_EESI_T_:
        .type           _ZN2at4cuda57_GLOBAL__N__cd6b329d_24_DistributionBernoulli_cu_7537a20d21kernelPointwiseApply2IZNS_6native9templates4cuda28bernoulli_tensor_cuda_kernelIffEEvRKNS_10TensorBaseES9_NS_15PhiloxCudaStateEEUliRfSB_SB_SB_RKfSD_SD_SD_E_fSC_jLi2ELin1ELi4ELi512ELi2EEEvNS0_6detail10TensorInfoIT0_T2_EENSG_IT1_SI_EESI_T_,@function
        .size           _ZN2at4cuda57_GLOBAL__N__cd6b329d_24_DistributionBernoulli_cu_7537a20d21kernelPointwiseApply2IZNS_6native9templates4cuda28bernoulli_tensor_cuda_kernelIffEEvRKNS_10TensorBaseES9_NS_15PhiloxCudaStateEEUliRfSB_SB_SB_RKfSD_SD_SD_E_fSC_jLi2ELin1ELi4ELi512ELi2EEEvNS0_6detail10TensorInfoIT0_T2_EENSG_IT1_SI_EESI_T_,(.L_x_7290 - _ZN2at4cuda57_GLOBAL__N__cd6b329d_24_DistributionBernoulli_cu_7537a20d21kernelPointwiseApply2IZNS_6native9templates4cuda28bernoulli_tensor_cuda_kernelIffEEvRKNS_10TensorBaseES9_NS_15PhiloxCudaStateEEUliRfSB_SB_SB_RKfSD_SD_SD_E_fSC_jLi2ELin1ELi4ELi512ELi2EEEvNS0_6detail10TensorInfoIT0_T2_EENSG_IT1_SI_EESI_T_)
        .other          _ZN2at4cuda57_GLOBAL__N__cd6b329d_24_DistributionBernoulli_cu_7537a20d21kernelPointwiseApply2IZNS_6native9templates4cuda28bernoulli_tensor_cuda_kernelIffEEvRKNS_10TensorBaseES9_NS_15PhiloxCudaStateEEUliRfSB_SB_SB_RKfSD_SD_SD_E_fSC_jLi2ELin1ELi4ELi512ELi2EEEvNS0_6detail10TensorInfoIT0_T2_EENSG_IT1_SI_EESI_T_,@"STO_CUDA_ENTRY STV_DEFAULT"
_ZN2at4cuda57_GLOBAL__N__cd6b329d_24_DistributionBernoulli_cu_7537a20d21kernelPointwiseApply2IZNS_6native9templates4cuda28bernoulli_tensor_cuda_kernelIffEEvRKNS_10TensorBaseES9_NS_15PhiloxCudaStateEEUliRfSB_SB_SB_RKfSD_SD_SD_E_fSC_jLi2ELin1ELi4ELi512ELi2EEEvNS0_6detail10TensorInfoIT0_T2_EENSG_IT1_SI_EESI_T_:
        /* <DEDUP_REMOVED lines=9> */
.L_x_2680:
[----:B------:R-:W-:Y:S01]  /*0090*/  IADD3 R0, -R36, c[0x0][0x310], RZ ;  /* 0x0000c40024007a10 */ /* 0x000fe20007ffe1ff */
[----:B------:R-:W-:Y:S01]  /*00a0*/  BSSY B0, `(.L_x_2643) ;  /* 0x00000e7000007945 */ /* 0x000fe20003800000 */
[----:B0-----:R-:W-:Y:S01]  /*00b0*/  HFMA2.MMA R22, -RZ, RZ, 0, 0 ;  /* 0x00000000ff167435 */ /* 0x001fe200000001ff */
[----:B------:R-:W-:Y:S01]  /*00c0*/  IMAD.MOV.U32 R30, RZ, RZ, RZ ;  /* 0x000000ffff1e7224 */ /* 0x000fe200078e00ff */
[----:B------:R-:W-:Y:S01]  /*00d0*/  ISETP.GE.AND P0, PT, R0, 0x1, PT ;  /* 0x000000010000780c */ /* 0x000fe20003f06270 */
[----:B---3--:R-:W-:-:S12]  /*00e0*/  IMAD.MOV.U32 R32, RZ, RZ, RZ ;  /* 0x000000ffff207224 */ /* 0x008fd800078e00ff */
[----:B-1----:R-:W-:Y:S05]  /*00f0*/  @!P0 BRA `(.L_x_2644) ;  /* 0x00000e1000008947 */ /* 0x002fea0003800000 */
[----:B------:R-:W0:Y:S01]  /*0100*/  I2F.U32.RP R4, c[0x0][0x16c] ;  /* 0x00005b0000047b06 */ /* 0x000e220000209000 */
[----:B------:R-:W-:Y:S01]  /*0110*/  ISETP.NE.U32.AND P2, PT, RZ, c[0x0][0x16c], PT ;  /* 0x00005b00ff007a0c */ /* 0x000fe20003f45070 */
[----:B------:R-:W-:-:S06]  /*0120*/  IMAD.MOV.U32 R22, RZ, RZ, RZ ;  /* 0x000000ffff167224 */ /* 0x000fcc00078e00ff */
[----:B0-----:R-:W0:Y:S02]  /*0130*/  MUFU.RCP R4, R4 ;  /* 0x0000000400047308 */ /* 0x001e240000001000 */
[----:B0-----:R-:W-:Y:S02]  /*0140*/  IADD3 R2, R4, 0xffffffe, RZ ;  /* 0x0ffffffe04027810 */ /* 0x001fe40007ffe0ff */
[----:B------:R-:W-:-:S04]  /*0150*/  MOV R4, c[0x0][0x308] ;  /* 0x0000c20000047a02 */ /* 0x000fc80000000f00 */
        /* <DEDUP_REMOVED lines=18> */
[----:B------:R-:W-:Y:S02]  /*0280*/  IMAD R32, R3, c[0x0][0x1cc], R2 ;  /* 0x0000730003207a24 */ /* 0x000fe400078e0202 */
[----:B------:R-:W-:Y:S01]  /*0290*/  IMAD.MOV.U32 R3, RZ, RZ, R36 ;  /* 0x000000ffff037224 */ /* 0x000fe200078e0024 */
        /* <DEDUP_REMOVED lines=9> */
[----:B------:R-:W-:Y:S02]  /*0330*/  LOP3.LUT R2, R5, 0x3, RZ, 0xc0, !PT ;  /* 0x0000000305027812 */ /* 0x000fe400078ec0ff */
[----:B------:R-:W-:Y:S02]  /*0340*/  MOV R3, R36 ;  /* 0x0000002400037202 */ /* 0x000fe40000000f00 */
[----:B------:R-:W-:-:S07]  /*0350*/  ISETP.NE.AND P0, PT, R2, RZ, PT ;  /* 0x000000ff0200720c */ /* 0x000fce0003f05270 */
[----:B------:R-:W-:Y:S06]  /*0360*/  @!P1 BRA `(.L_x_2646) ;  /* 0x0000069000009947 */ /* 0x000fec0003800000 */
[----:B------:R-:W-:Y:S01]  /*0370*/  BSSY B1, `(.L_x_2646) ;  /* 0x0000068000017945 */ /* 0x000fe20003800000 */
[----:B------:R-:W-:Y:S02]  /*0380*/  IMAD.IADD R5, R5, 0x1, -R2 ;  /* 0x0000000105057824 */ /* 0x000fe400078e0a02 */
[----:B------:R-:W-:Y:S02]  /*0390*/  IMAD.MOV.U32 R22, RZ, RZ, RZ ;  /* 0x000000ffff167224 */ /* 0x000fe400078e00ff */
[----:B------:R-:W-:Y:S02]  /*03a0*/  IMAD.MOV.U32 R3, RZ, RZ, R36 ;  /* 0x000000ffff037224 */ /* 0x000fe400078e0024 */
.L_x_2647:
        /* <DEDUP_REMOVED lines=19> */
[----:B---3--:R-:W-:Y:S01]  /*04e0*/  IMAD R9, R9, R11, RZ ;  /* 0x0000000b09097224 */ /* 0x008fe200078e02ff */
[----:B-1----:R-:W-:-:S03]  /*04f0*/  HFMA2.MMA R12, -RZ, RZ, 0, 0 ;  /* 0x00000000ff0c7435 */ /* 0x002fc600000001ff */
        /* <DEDUP_REMOVED lines=9> */
[----:B------:R-:W-:Y:S01]  /*0590*/  ISETP.GE.U32.AND P2, PT, R15, R8, PT ;  /* 0x000000080f00720c */ /* 0x000fe20003f46070 */
[----:B------:R-:W-:-:S04]  /*05a0*/  IMAD.MOV R15, RZ, RZ, -R6 ;  /* 0x000000ffff0f7224 */ /* 0x000fc800078e0a06 */
[----:B----4-:R-:W-:-:S04]  /*05b0*/  IMAD R15, R15, R13, RZ ;  /* 0x0000000d0f0f7224 */ /* 0x010fc800078e02ff */
[----:B------:R-:W-:Y:S01]  /*05c0*/  IMAD.HI.U32 R12, R13, R15, R12 ;  /* 0x0000000f0d0c7227 */ /* 0x000fe200078e000c */
[----:B0-----:R-:W0:Y:S03]  /*05d0*/  I2F.U32.RP R16, R9 ;  /* 0x0000000900107306 */ /* 0x001e260000209000 */
        /* <DEDUP_REMOVED lines=22> */
[----:B------:R-:W-:Y:S01]  /*0740*/  IMAD.HI.U32 R13, R15, R13, R14 ;  /* 0x0000000d0f0d7227 */ /* 0x000fe200078e000e */
[----:B0-----:R-:W-:-:S05]  /*0750*/  IADD3 R15, R16, 0xffffffe, RZ ;  /* 0x0ffffffe100f7810 */ /* 0x001fca0007ffe0ff */
[----:B------:R-:W-:Y:S01]  /*0760*/  IMAD.HI.U32 R13, R13, R12, RZ ;  /* 0x0000000c0d0d7227 */ /* 0x000fe200078e00ff */
[----:B------:R-:W0:Y:S04]  /*0770*/  F2I.FTZ.U32.TRUNC.NTZ R15, R15 ;  /* 0x0000000f000f7305 */ /* 0x000e28000021f000 */
[----:B------:R-:W-:-:S05]  /*0780*/  IADD3 R14, -R13, RZ, RZ ;  /* 0x000000ff0d0e7210 */ /* 0x000fca0007ffe1ff */
        /* <DEDUP_REMOVED lines=39> */
.L_x_2646:
        /* <DEDUP_REMOVED lines=80> */
.L_x_2645:
[----:B------:R-:W-:-:S03]  /*0f00*/  IMAD R22, R3, c[0x0][0x2a4], R22 ;  /* 0x0000a90003167a24 */ /* 0x000fc600078e0216 */
.L_x_2644:
[----:B------:R-:W-:Y:S05]  /*0f10*/  BSYNC B0 ;  /* 0x0000000000007941 */ /* 0x000fea0003800000 */
.L_x_2643:
[----:B------:R-:W-:Y:S01]  /*0f20*/  IMNMX R0, R0, 0x4, PT ;  /* 0x0000000400007817 */ /* 0x000fe20003800200 */
[----:B------:R-:W-:Y:S01]  /*0f30*/  BSSY B0, `(.L_x_2648) ;  /* 0x00000e3000007945 */ /* 0x000fe20003800000 */
[----:B------:R-:W-:Y:S02]  /*0f40*/  HFMA2.MMA R24, -RZ, RZ, 0, 0 ;  /* 0x00000000ff187435 */ /* 0x000fe400000001ff */
[----:B------:R-:W-:-:S13]  /*0f50*/  ISETP.GE.AND P0, PT, R0, 0x2, PT ;  /* 0x000000020000780c */ /* 0x000fda0003f06270 */
[----:B------:R-:W-:Y:S05]  /*0f60*/  @!P0 BRA `(.L_x_2649) ;  /* 0x00000df000008947 */ /* 0x000fea0003800000 */
[----:B------:R-:W0:Y:S01]  /*0f70*/  I2F.U32.RP R4, c[0x0][0x16c] ;  /* 0x00005b0000047b06 */ /* 0x000e220000209000 */
[----:B------:R-:W-:Y:S01]  /*0f80*/  IMAD.MOV.U32 R2, RZ, RZ, RZ ;  /* 0x000000ffff027224 */ /* 0x000fe200078e00ff */
[----:B------:R-:W-:Y:S01]  /*0f90*/  ISETP.NE.U32.AND P2, PT, RZ, c[0x0][0x16c], PT ;  /* 0x00005b00ff007a0c */ /* 0x000fe20003f45070 */
[----:B------:R-:W-:-:S05]  /*0fa0*/  IMAD.MOV.U32 R24, RZ, RZ, RZ ;  /* 0x000000ffff187224 */ /* 0x000fca00078e00ff */
[----:B0-----:R-:W0:Y:S02]  /*0fb0*/  MUFU.RCP R4, R4 ;  /* 0x0000000400047308 */ /* 0x001e240000001000 */
[----:B0-----:R-:W-:Y:S02]  /*0fc0*/  IADD3 R5, R4, 0xffffffe, RZ ;  /* 0x0ffffffe04057810 */ /* 0x001fe40007ffe0ff */
[----:B------:R-:W-:-:S04]  /*0fd0*/  MOV R4, c[0x0][0x308] ;  /* 0x0000c20000047a02 */ /* 0x000fc80000000f00 */
        /* <DEDUP_REMOVED lines=33> */
[----:B------:R-:W-:Y:S02]  /*11f0*/  MOV R24, RZ ;  /* 0x000000ff00187202 */ /* 0x000fe40000000f00 */
.L_x_2652:
        /* <DEDUP_REMOVED lines=101> */
.L_x_2651:
        /* <DEDUP_REMOVED lines=80> */
.L_x_2650:
[----:B------:R-:W-:-:S03]  /*1d50*/  IMAD R24, R3, c[0x0][0x2a4], R24 ;  /* 0x0000a90003187a24 */ /* 0x000fc600078e0218 */
.L_x_2649:
[----:B------:R-:W-:Y:S05]  /*1d60*/  BSYNC B0 ;  /* 0x0000000000007941 */ /* 0x000fea0003800000 */
.L_x_2648:
[----:B------:R-:W-:Y:S01]  /*1d70*/  ISETP.GE.AND P0, PT, R0, 0x3, PT ;  /* 0x000000030000780c */ /* 0x000fe20003f06270 */
[----:B------:R-:W-:Y:S01]  /*1d80*/  BSSY B0, `(.L_x_2653) ;  /* 0x00000e3000007945 */ /* 0x000fe20003800000 */
[----:B------:R-:W-:Y:S02]  /*1d90*/  IMAD.MOV.U32 R18, RZ, RZ, RZ ;  /* 0x000000ffff127224 */ /* 0x000fe400078e00ff */
[----:B------:R-:W-:Y:S02]  /*1da0*/  IMAD.MOV.U32 R23, RZ, RZ, RZ ;  /* 0x000000ffff177224 */ /* 0x000fe400078e00ff */
[----:B------:R-:W-:-:S07]  /*1db0*/  IMAD.MOV.U32 R26, RZ, RZ, RZ ;  /* 0x000000ffff1a7224 */ /* 0x000fce00078e00ff */
[----:B------:R-:W-:Y:S05]  /*1dc0*/  @!P0 BRA `(.L_x_2654) ;  /* 0x00000de000008947 */ /* 0x000fea0003800000 */
[----:B------:R-:W0:Y:S01]  /*1dd0*/  I2F.U32.RP R4, c[0x0][0x16c] ;  /* 0x00005b0000047b06 */ /* 0x000e220000209000 */
[----:B------:R-:W-:Y:S01]  /*1de0*/  IMAD.MOV.U32 R2, RZ, RZ, RZ ;  /* 0x000000ffff027224 */ /* 0x000fe200078e00ff */
[----:B------:R-:W-:Y:S01]  /*1df0*/  ISETP.NE.U32.AND P2, PT, RZ, c[0x0][0x16c], PT ;  /* 0x00005b00ff007a0c */ /* 0x000fe20003f45070 */
[----:B------:R-:W-:-:S05]  /*1e00*/  HFMA2.MMA R26, -RZ, RZ, 0, 0 ;  /* 0x00000000ff1a7435 */ /* 0x000fca00000001ff */
[----:B0-----:R-:W0:Y:S02]  /*1e10*/  MUFU.RCP R4, R4 ;  /* 0x0000000400047308 */ /* 0x001e240000001000 */
[----:B0-----:R-:W-:-:S06]  /*1e20*/  IADD3 R3, R4, 0xffffffe, RZ ;  /* 0x0ffffffe04037810 */ /* 0x001fcc0007ffe0ff */
[----:B------:R-:W0:Y:S02]  /*1e30*/  F2I.FTZ.U32.TRUNC.NTZ R3, R3 ;  /* 0x0000000300037305 */ /* 0x000e24000021f000 */
[----:B0-----:R-:W-:-:S05]  /*1e40*/  IADD3 R5, RZ, -R3, RZ ;  /* 0x80000003ff057210 */ /* 0x001fca0007ffe0ff */
        /* <DEDUP_REMOVED lines=33> */
.L_x_2657:
        /* <DEDUP_REMOVED lines=101> */
.L_x_2656:
        /* <DEDUP_REMOVED lines=79> */
.L_x_2655:
[----:B------:R-:W-:-:S03]  /*2ba0*/  IMAD R26, R5, c[0x0][0x2a4], R26 ;  /* 0x0000a900051a7a24 */ /* 0x000fc600078e021a */
.L_x_2654:
[----:B------:R-:W-:Y:S05]  /*2bb0*/  BSYNC B0 ;  /* 0x0000000000007941 */ /* 0x000fea0003800000 */
.L_x_2653:
        /* <DEDUP_REMOVED lines=12> */
[----:B0-----:R-:W-:Y:S01]  /*2c80*/  MOV R5, RZ ;  /* 0x000000ff00057202 */ /* 0x001fe20000000f00 */
        /* <DEDUP_REMOVED lines=31> */
[----:B------:R-:W-:-:S04]  /*2e80*/  LOP3.LUT R7, R2, 0x3, RZ, 0xc0, !PT ;  /* 0x0000000302077812 */ /* 0x000fc800078ec0ff */
[----:B------:R-:W-:Y:S02]  /*2e90*/  IADD3 R7, R2, -R7, RZ ;  /* 0x8000000702077210 */ /* 0x000fe40007ffe0ff */
.L_x_2662:
        /* <DEDUP_REMOVED lines=101> */
.L_x_2661:
        /* <DEDUP_REMOVED lines=79> */
.L_x_2660:
[----:B------:R-:W-:-:S03]  /*39e0*/  IMAD R28, R28, c[0x0][0x2a4], R5 ;  /* 0x0000a9001c1c7a24 */ /* 0x000fc600078e0205 */
.L_x_2659:
[----:B------:R-:W-:Y:S05]  /*39f0*/  BSYNC B0 ;  /* 0x0000000000007941 */ /* 0x000fea0003800000 */
.L_x_2658:
        /* <DEDUP_REMOVED lines=146> */
.L_x_2664:
[----:B------:R-:W-:Y:S01]  /*4320*/  IMAD.MOV.U32 R12, RZ, RZ, R14 ;  /* 0x000000ffff0c7224 */ /* 0x000fe200078e000e */
[----:B------:R-:W-:Y:S01]  /*4330*/  MOV R9, R10 ;  /* 0x0000000a00097202 */ /* 0x000fe20000000f00 */
[----:B------:R-:W-:Y:S02]  /*4340*/  IMAD.MOV.U32 R11, RZ, RZ, R2 ;  /* 0x000000ffff0b7224 */ /* 0x000fe400078e0002 */
[----:B------:R-:W-:-:S03]  /*4350*/  IMAD.MOV.U32 R14, RZ, RZ, R6 ;  /* 0x000000ffff0e7224 */ /* 0x000fc600078e0006 */
.L_x_2663:
        /* <DEDUP_REMOVED lines=18> */
.L_x_6836:
[----:B------:R-:W-:Y:S05]  /*4480*/  BRX R2 -0x4490                                                                                                                                                                                                                                                                                                                                                                                                                                                                               (*"BRANCH_TARGETS .L_x_6837,.L_x_6838,.L_x_6839"*) ;  /* 0xffffbb7002007949 */ /* 0x000fea000383ffff */
.L_x_2667:
        /* <DEDUP_REMOVED lines=32> */
.L_x_2672:
[----:B------:R-:W-:Y:S05]  /*4690*/  BSYNC B6 ;  /* 0x0000000000067941 */ /* 0x000fea0003800000 */
.L_x_2671:
[----:B-----5:R-:W-:-:S05]  /*46a0*/  FSET.BF.LE.FTZ.AND R39, R39, R0, PT ;  /* 0x000000002727720a */ /* 0x020fca0003813000 */
[----:B------:R1:W-:Y:S02]  /*46b0*/  STG.E [R18.64], R39 ;  /* 0x0000002712007986 */ /* 0x0003e4000c101924 */
.L_x_2669:
[----:B------:R-:W-:Y:S05]  /*46c0*/  BSYNC B7 ;  /* 0x0000000000077941 */ /* 0x000fea0003800000 */
.L_x_2668:
        /* <DEDUP_REMOVED lines=25> */
.L_x_2674:
[----:B------:R-:W-:Y:S05]  /*4860*/  BSYNC B6 ;  /* 0x0000000000067941 */ /* 0x000fea0003800000 */
.L_x_2673:
[----:B-----5:R-:W-:-:S05]  /*4870*/  FSET.BF.LE.FTZ.AND R3, R38, R3, PT ;  /* 0x000000032603720a */ /* 0x020fca0003813000 */
[----:B------:R2:W-:Y:S02]  /*4880*/  STG.E [R16.64], R3 ;  /* 0x0000000310007986 */ /* 0x0005e4000c101924 */
.L_x_6838:
        /* <DEDUP_REMOVED lines=25> */
.L_x_2676:
[----:B------:R-:W-:Y:S05]  /*4a20*/  BSYNC B6 ;  /* 0x0000000000067941 */ /* 0x000fea0003800000 */
.L_x_2675:
[----:B-----5:R-:W-:-:S05]  /*4a30*/  FSET.BF.LE.FTZ.AND R3, R34, R3, PT ;  /* 0x000000032203720a */ /* 0x020fca0003813000 */
[----:B------:R2:W-:Y:S02]  /*4a40*/  STG.E [R30.64], R3 ;  /* 0x000000031e007986 */ /* 0x0005e4000c101924 */
.L_x_6837:
[----:B------:R-:W-:Y:S05]  /*4a50*/  BSYNC B8 ;  /* 0x0000000000087941 */ /* 0x000fea0003800000 */
.L_x_2666:
        /* <DEDUP_REMOVED lines=25> */
.L_x_2678:
[----:B------:R-:W-:Y:S05]  /*4bf0*/  BSYNC B6 ;  /* 0x0000000000067941 */ /* 0x000fea0003800000 */
.L_x_2677:
[----:B-----5:R-:W-:-:S05]  /*4c00*/  FSET.BF.LE.FTZ.AND R35, R35, R0, PT ;  /* 0x000000002323720a */ /* 0x020fca0003813000 */
[----:B------:R3:W-:Y:S01]  /*4c10*/  STG.E [R32.64], R35 ;  /* 0x0000002320007986 */ /* 0x0007e2000c101924 */
[----:B------:R-:W-:Y:S05]  /*4c20*/  BRA `(.L_x_2670) ;  /* 0x0000001000007947 */ /* 0x000fea0003800000 */
.L_x_6839:
[----:B------:R-:W-:Y:S02]  /*4c30*/  BREAK B8 ;  /* 0x0000000000087942 */ /* 0x000fe40003800000 */
.L_x_2670:
[----:B------:R-:W-:Y:S05]  /*4c40*/  BSYNC B9 ;  /* 0x0000000000097941 */ /* 0x000fea0003800000 */
.L_x_2665:
[----:B--2---:R-:W-:-:S04]  /*4c50*/  IMAD.MOV.U32 R3, RZ, RZ, c[0x0][0x0] ;  /* 0x00000000ff037624 */ /* 0x004fc800078e00ff */
[----:B------:R-:W-:-:S04]  /*4c60*/  IMAD.SHL.U32 R3, R3, 0x4, RZ ;  /* 0x0000000403037824 */ /* 0x000fc800078e00ff */
[----:B------:R-:W-:-:S05]  /*4c70*/  IMAD R36, R3, c[0x0][0xc], R36 ;  /* 0x0000030003247a24 */ /* 0x000fca00078e0224 */
[----:B------:R-:W-:-:S13]  /*4c80*/  ISETP.GE.U32.AND P0, PT, R36, c[0x0][0x310], PT ;  /* 0x0000c40024007a0c */ /* 0x000fda0003f06070 */
[----:B------:R-:W-:Y:S01]  /*4c90*/  @P0 CALL.REL.NOINC `(.L_x_2679) ;  /* 0x0000001000000944 */ /* 0x000fe20003c00000 */
[----:B------:R-:W-:Y:S05]  /*4ca0*/  BRA `(.L_x_2680) ;  /* 0xffffb3e000007947 */ /* 0x000fea000383ffff */
.L_x_2679:
[----:B------:R-:W-:Y:S05]  /*4cb0*/  EXIT ;  /* 0x000000000000794d */ /* 0x000fea0003800000 */
.L_x_2681:
        /* <DEDUP_REMOVED lines=12> */
.L_x_7290:


//--------------------- .text._ZN2at4cuda57_GLOBAL__N__cd6b329d_24_DistributionBernoulli_cu_7537a20d21kernelPointwiseApply2IZNS_6native9templates4cuda28bernoulli_tensor_cuda_kernelIffEEvRKNS_10TensorBaseES9_NS_15PhiloxCudaStateEEUliRfSB_SB_SB_RKfSD_SD_SD_E_fSC_jLi2ELi2ELi4ELi512ELi2EEEvNS0_6detail10TensorInfoIT0_T2_EENSG_IT1_SI_EESI_T_ --------------------------
	.section	.text._ZN2at4cuda57_GLOBAL__N__cd6b329d_24_DistributionBernoulli_cu_7537a20d21kernelPointwiseApply2IZNS_6native9templates4cuda28bernoulli_tensor_cuda_kernelIffEEvRKNS_10TensorBaseES9_NS_15PhiloxCudaStateEEUliRfSB_SB_SB_RKfSD_SD_SD_E_fSC_jLi2ELi2ELi4ELi512ELi2EEEvNS0_6detail10TensorInfoIT0_T2_EENSG_IT1_SI_EESI_T_,"ax",@progbits
	.sectioninfo	@"SHI_REGISTERS=42"
	.align	128
.text._ZN2at4cuda57_GLOBAL__N__cd6b329d_24_DistributionBernoulli_cu_7537a20d21kernelPointwiseApply2IZNS_6native9templates4cuda28bernoulli_tensor_cuda_kernelIffEEvRKNS_10TensorBaseES9_NS_15PhiloxCudaStateEEUliRfSB_SB_SB_RKfSD_SD_SD_E_fSC_jLi2ELi2ELi4ELi512ELi2EEEvNS0_6detail10TensorInfoIT0_T2_EENSG_IT1_SI_EESI_T_:
        .type           _ZN2at4cuda57_GLOBAL__N__cd6b329d_24_DistributionBernoulli_cu_7537a20d21kernelPointwiseApply2IZNS_6native9templates4cuda28bernoulli_tensor_cuda_kernelIffEEvRKNS_10TensorBaseES9_NS_15PhiloxCudaStateEEUliRfSB_SB_SB_RKfSD_SD_SD_E_fSC_jLi2ELi2ELi4ELi512ELi2EEEvNS0_6detail10TensorInfoIT0_T2_EENSG_IT1_SI_EESI_T_,@function
        .size           _ZN2at4cuda57_GLOBAL__N__cd6b329d_24_DistributionBernoulli_cu_7537a20d21kernelPointwiseApply2IZNS_6native9templates4cuda28bernoulli_tensor_cuda_kernelIffEEvRKNS_10TensorBaseES9_NS_15PhiloxCudaStateEEUliRfSB_SB_SB_RKfSD_SD_SD_E_fSC_jLi2ELi2ELi4ELi512ELi2EEEvNS0_6detail10TensorInfoIT0_T2_EENSG_IT1_SI_EESI_T_,(.L_x_7291 - _ZN2at4cuda57_GLOBAL__N__cd6b329d_24_DistributionBernoulli_cu_7537a20d21kernelPointwiseApply2IZNS_6native9templates4cuda28bernoulli_tensor_cuda_kernelIffEEvRKNS_10TensorBaseES9_NS_15PhiloxCudaStateEEUliRfSB_SB_SB_RKfSD_SD_SD_E_fSC_jLi2ELi2ELi4ELi512ELi2EEEvNS0_6detail10TensorInfoIT0_T2_EENSG_IT1_SI_EESI_T_)
        .other          _ZN2at4cuda57_GLOBAL__N__cd6b329d_24_DistributionBernoulli_cu_7537a20d21kernelPointwiseApply2IZNS_6native9templates4cuda28bernoulli_tensor_cuda_kernelIffEEvRKNS_10TensorBaseES9_NS_15PhiloxCudaStateEEUliRfSB_SB_SB_RKfSD_SD_SD_E_fSC_jLi2ELi2ELi4ELi512ELi2EEEvNS0_6detail10TensorInfoIT0_T2_EENSG_IT1_SI_EESI_T_,@"STO_CUDA_ENTRY STV_DEFAULT"
_ZN2at4cuda57_GLOBAL__N__cd6b329d_24_DistributionBernoulli_cu_7537a20d21kernelPointwiseApply2IZNS_6native9templates4cuda28bernoulli_tensor_cuda_kernelIffEEvRKNS_10TensorBaseES9_NS_15PhiloxCudaStateEEUliRfSB_SB_SB_RKfSD_SD_SD_E_fSC_jLi2ELi2ELi4ELi512ELi2EEEvNS0_6detail10TensorInfoIT0_T2_EENSG_IT1_SI_EESI_T_:
        /* <DEDUP_REMOVED lines=9> */
.L_x_2707:
        /* <DEDUP_REMOVED lines=8> */
[----:B---3--:R-:W3:Y:S01]  /*0110*/  @P0 LDG.E.64 R2, [R6.64] ;  /* 0x0000002406020981 */ /* 0x008ee2000c1e1b00 */
[----:B------:R-:W-:Y:S01]  /*0120*/  IMAD.MOV.U32 R8, RZ, RZ, c[0x0][0x320] ;  /* 0x0000c800ff087624 */ /* 0x000fe200078e00ff */
[----:B------:R-:W-:Y:S01]  /*0130*/  BSSY B0, `(.L_x_2682) ;  /* 0x00000a4000007945 */ /* 0x000fe20003800000 */
[----:B------:R-:W-:Y:S02]  /*0140*/  IMAD.MOV.U32 R11, RZ, RZ, c[0x0][0x324] ;  /* 0x0000c900ff0b7624 */ /* 0x000fe400078e00ff */
[----:B------:R-:W-:-:S04]  /*0150*/  IMAD.HI.U32 R9, R37, -0x326172a9, RZ ;  /* 0xcd9e8d5725097827 */ /* 0x000fc800078e00ff */
[----:B------:R-:W-:Y:S02]  /*0160*/  IMAD R13, R37, -0x326172a9, RZ ;  /* 0xcd9e8d57250d7824 */ /* 0x000fe400078e02ff */
[----:B------:R-:W-:Y:S02]  /*0170*/  IMAD.MOV.U32 R31, RZ, RZ, RZ ;  /* 0x000000ffff1f7224 */ /* 0x000fe400078e00ff */
[----:B------:R-:W-:Y:S01]  /*0180*/  IMAD.MOV.U32 R33, RZ, RZ, RZ ;  /* 0x000000ffff217224 */ /* 0x000fe200078e00ff */
        /* <DEDUP_REMOVED lines=10> */
[----:B------:R-:W-:Y:S01]  /*0230*/  IADD3 R7, R14, 0x1, RZ ;  /* 0x000000010e077810 */ /* 0x000fe20007ffe0ff */
[----:B------:R-:W-:Y:S01]  /*0240*/  IMAD.WIDE.U32 R4, R4, -0x2daee0ad, RZ ;  /* 0xd2511f5304047825 */ /* 0x000fe200078e00ff */
[----:B------:R-:W-:Y:S02]  /*0250*/  IADD3 R0, R2, -0x61c88647, RZ ;  /* 0x9e3779b902007810 */ /* 0x000fe40007ffe0ff */
[-C--:B------:R-:W-:Y:S02]  /*0260*/  LOP3.LUT R12, R11, R3.reuse, RZ, 0x3c, !PT ;  /* 0x000000030b0c7212 */ /* 0x080fe400078e3cff */
[----:B------:R-:W-:Y:S02]  /*0270*/  LOP3.LUT R6, R5, R10, R15, 0x96, !PT ;  /* 0x0000000a05067212 */ /* 0x000fe400078e960f */
[----:B------:R-:W-:Y:S01]  /*0280*/  LOP3.LUT R17, R17, R3, RZ, 0x3c, !PT ;  /* 0x0000000311117212 */ /* 0x000fe200078e3cff */
[----:B------:R-:W-:Y:S01]  /*0290*/  @P0 IMAD.MOV R7, RZ, RZ, R14 ;  /* 0x000000ffff070224 */ /* 0x000fe200078e020e */
[----:B------:R-:W-:Y:S01]  /*02a0*/  LOP3.LUT R21, R0, R13, RZ, 0x3c, !PT ;  /* 0x0000000d00157212 */ /* 0x000fe200078e3cff */
[----:B------:R-:W-:Y:S01]  /*02b0*/  IMAD.WIDE.U32 R12, R12, -0x326172a9, RZ ;  /* 0xcd9e8d570c0c7825 */ /* 0x000fe200078e00ff */
[----:B------:R-:W-:-:S02]  /*02c0*/  IADD3 R5, R2, 0x3c6ef372, RZ ;  /* 0x3c6ef37202057810 */ /* 0x000fc40007ffe0ff */
[----:B-1----:R-:W-:Y:S01]  /*02d0*/  LOP3.LUT R18, R7, R9, R2, 0x96, !PT ;  /* 0x0000000907127212 */ /* 0x002fe200078e9602 */
        /* <DEDUP_REMOVED lines=8> */
[----:B------:R-:W-:Y:S01]  /*0360*/  IADD3 R9, R3, 0x32370b8f, RZ ;  /* 0x32370b8f03097810 */ /* 0x000fe20007ffe0ff */
[----:B------:R-:W-:Y:S01]  /*0370*/  IMAD.WIDE.U32 R20, R20, -0x2daee0ad, RZ ;  /* 0xd2511f5314147825 */ /* 0x000fe200078e00ff */
[----:B------:R-:W-:Y:S02]  /*0380*/  LOP3.LUT R15, R19, R11, R15, 0x96, !PT ;  /* 0x0000000b130f7212 */ /* 0x000fe400078e960f */
[----:B0-----:R-:W-:Y:S01]  /*0390*/  IADD3 R23, R2, -0x4ab325aa, RZ ;  /* 0xb54cda5602177810 */ /* 0x001fe20007ffe0ff */
[----:B------:R-:W-:Y:S01]  /*03a0*/  IMAD.WIDE.U32 R12, R12, -0x2daee0ad, RZ ;  /* 0xd2511f530c0c7825 */ /* 0x000fe200078e00ff */
[--C-:B------:R-:W-:Y:S02]  /*03b0*/  LOP3.LUT R21, R21, R4, R7.reuse, 0x96, !PT ;  /* 0x0000000415157212 */ /* 0x100fe400078e9607 */
[----:B------:R-:W-:Y:S01]  /*03c0*/  IADD3 R0, -R36, c[0x0][0x310], RZ ;  /* 0x0000c40024007a10 */ /* 0x000fe20007ffe1ff */
        /* <DEDUP_REMOVED lines=11> */
[----:B------:R-:W-:Y:S01]  /*0480*/  IMNMX R0, R0, 0x4, PT ;  /* 0x0000000400007817 */ /* 0x000fe20003800200 */
[----:B------:R-:W-:Y:S01]  /*0490*/  IMAD.WIDE.U32 R4, R4, -0x326172a9, RZ ;  /* 0xcd9e8d5704047825 */ /* 0x000fe200078e00ff */
[----:B------:R-:W-:Y:S02]  /*04a0*/  LOP3.LUT R13, R17, R14, R7, 0x96, !PT ;  /* 0x0000000e110d7212 */ /* 0x000fe400078e9607 */
[----:B------:R-:W-:Y:S01]  /*04b0*/  ISETP.GE.AND P0, PT, R0, 0x2, PT ;  /* 0x000000020000780c */ /* 0x000fe20003f06270 */
[----:B------:R-:W-:Y:S01]  /*04c0*/  IMAD.WIDE.U32 R18, R18, -0x2daee0ad, RZ ;  /* 0xd2511f5312127825 */ /* 0x000fe200078e00ff */
[----:B------:R-:W-:Y:S02]  /*04d0*/  LOP3.LUT R6, R5, R20, R11, 0x96, !PT ;  /* 0x0000001405067212 */ /* 0x000fe400078e960b */
[----:B------:R-:W-:Y:S01]  /*04e0*/  IADD3 R5, R3, -0x126145ec, RZ ;  /* 0xed9eba1403057810 */ /* 0x000fe20007ffe0ff */
[----:B------:R-:W-:Y:S01]  /*04f0*/  IMAD.WIDE.U32 R20, R21, -0x2daee0ad, RZ ;  /* 0xd2511f5315147825 */ /* 0x000fe200078e00ff */
[----:B------:R-:W-:-:S02]  /*0500*/  LOP3.LUT R14, R19, R12, R9, 0x96, !PT ;  /* 0x0000000c130e7212 */ /* 0x000fc400078e9609 */
[----:B------:R-:W-:Y:S01]  /*0510*/  IADD3 R9, R3, -0x56f99767, RZ ;  /* 0xa906689903097810 */ /* 0x000fe20007ffe0ff */
        /* <DEDUP_REMOVED lines=11> */
[----:B------:R-:W-:Y:S01]  /*05d0*/  ISETP.GE.AND P2, PT, R0, 0x4, PT ;  /* 0x000000040000780c */ /* 0x000fe20003f46270 */
[----:B------:R-:W-:Y:S01]  /*05e0*/  IMAD.WIDE.U32 R16, R17, -0x326172a9, RZ ;  /* 0xcd9e8d5711107825 */ /* 0x000fe200078e00ff */
[--C-:B------:R-:W-:Y:S02]  /*05f0*/  LOP3.LUT R15, R21, R4, R5.reuse, 0x96, !PT ;  /* 0x00000004150f7212 */ /* 0x100fe400078e9605 */
        /* <DEDUP_REMOVED lines=51> */
[----:B0-----:R-:W-:Y:S01]  /*0930*/  IMAD.MOV.U32 R18, RZ, RZ, RZ ;  /* 0x000000ffff127224 */ /* 0x001fe200078e00ff */
[----:B--2---:R-:W-:Y:S01]  /*0940*/  IADD3 R23, RZ, -R19, RZ ;  /* 0x80000013ff177210 */ /* 0x004fe20007ffe0ff */
[----:B-1----:R-:W-:-:S04]  /*0950*/  IMAD.MOV.U32 R16, RZ, RZ, RZ ;  /* 0x000000ffff107224 */ /* 0x002fc800078e00ff */
[----:B------:R-:W-:Y:S02]  /*0960*/  IMAD R23, R23, c[0x0][0x16c], RZ ;  /* 0x00005b0017177a24 */ /* 0x000fe400078e02ff */
[----:B---3--:R-:W-:Y:S02]  /*0970*/  IMAD.MOV R20, RZ, RZ, -R17 ;  /* 0x000000ffff147224 */ /* 0x008fe400078e0a11 */
[----:B------:R-:W-:-:S04]  /*0980*/  IMAD.HI.U32 R19, R19, R23, R18 ;  /* 0x0000001713137227 */ /* 0x000fc800078e0012 */
        /* <DEDUP_REMOVED lines=30> */
.L_x_2683:
[----:B------:R-:W-:Y:S05]  /*0b70*/  BSYNC B0 ;  /* 0x0000000000007941 */ /* 0x000fea0003800000 */
.L_x_2682:
[----:B------:R-:W-:Y:S01]  /*0b80*/  BSSY B0, `(.L_x_2684) ;  /* 0x0000037000007945 */ /* 0x000fe20003800000 */
[----:B------:R-:W-:Y:S01]  /*0b90*/  HFMA2.MMA R19, -RZ, RZ, 0, 0 ;  /* 0x00000000ff137435 */ /* 0x000fe200000001ff */
[----:B------:R-:W-:Y:S01]  /*0ba0*/  ISETP.NE.AND P3, PT, R8, 0x1, PT ;  /* 0x000000010800780c */ /* 0x000fe20003f65270 */
[----:B------:R-:W-:Y:S01]  /*0bb0*/  IMAD.MOV.U32 R17, RZ, RZ, RZ ;  /* 0x000000ffff117224 */ /* 0x000fe200078e00ff */
[----:B------:R-:W-:Y:S01]  /*0bc0*/  LOP3.LUT R12, R14, R12, R15, 0x96, !PT ;  /* 0x0000000c0e0c7212 */ /* 0x000fe200078e960f */
[----:B------:R-:W-:Y:S02]  /*0bd0*/  IMAD.MOV.U32 R27, RZ, RZ, RZ ;  /* 0x000000ffff1b7224 */ /* 0x000fe400078e00ff */
[----:B------:R-:W-:Y:S02]  /*0be0*/  IMAD.MOV.U32 R29, RZ, RZ, RZ ;  /* 0x000000ffff1d7224 */ /* 0x000fe400078e00ff */
[----:B------:R-:W-:Y:S02]  /*0bf0*/  IMAD.MOV.U32 R28, RZ, RZ, 0x4 ;  /* 0x00000004ff1c7424 */ /* 0x000fe400078e00ff */
        /* <DEDUP_REMOVED lines=9> */
[----:B-1----:R-:W-:Y:S02]  /*0c90*/  IADD3 R15, R16, 0xffffffe, RZ ;  /* 0x0ffffffe100f7810 */ /* 0x002fe40007ffe0ff */
[----:B0-----:R-:W-:-:S05]  /*0ca0*/  MOV R20, RZ ;  /* 0x000000ff00147202 */ /* 0x001fca0000000f00 */
        /* <DEDUP_REMOVED lines=36> */
.L_x_2685:
[----:B------:R-:W-:Y:S05]  /*0ef0*/  BSYNC B0 ;  /* 0x0000000000007941 */ /* 0x000fea0003800000 */
.L_x_2684:
        /* <DEDUP_REMOVED lines=12> */
[----:B0-----:R-:W-:Y:S01]  /*0fc0*/  MOV R16, RZ ;  /* 0x000000ff00107202 */ /* 0x001fe20000000f00 */
        /* <DEDUP_REMOVED lines=34> */
.L_x_2687:
[----:B------:R-:W-:Y:S05]  /*11f0*/  BSYNC B0 ;  /* 0x0000000000007941 */ /* 0x000fea0003800000 */
.L_x_2686:
        /* <DEDUP_REMOVED lines=16> */
[----:B------:R-:W-:Y:S01]  /*1300*/  IMAD R21, R21, c[0x0][0x16c], RZ ;  /* 0x00005b0015157a24 */ /* 0x000fe200078e02ff */
[----:B---3--:R-:W-:-:S03]  /*1310*/  IADD3 R29, RZ, -R15, RZ ;  /* 0x8000000fff1d7210 */ /* 0x008fc60007ffe0ff */
        /* <DEDUP_REMOVED lines=29> */
.L_x_2689:
[----:B------:R-:W-:Y:S05]  /*14f0*/  BSYNC B0 ;  /* 0x0000000000007941 */ /* 0x000fea0003800000 */
.L_x_2688:
[----:B------:R-:W-:Y:S01]  /*1500*/  IMAD.WIDE.U32 R32, R33, R28, c[0x0][0x160] ;  /* 0x0000580021207625 */ /* 0x000fe200078e001c */
[----:B------:R-:W-:-:S03]  /*1510*/  MOV R15, R6 ;  /* 0x00000006000f7202 */ /* 0x000fc60000000f00 */
[----:B------:R-:W-:-:S04]  /*1520*/  IMAD.WIDE.U32 R30, R31, R28, c[0x0][0x160] ;  /* 0x000058001f1e7625 */ /* 0x000fc800078e001c */
[----:B------:R-:W-:-:S04]  /*1530*/  IMAD.WIDE.U32 R16, R17, R28, c[0x0][0x160] ;  /* 0x0000580011107625 */ /* 0x000fc800078e001c */
[----:B------:R-:W-:-:S04]  /*1540*/  IMAD.WIDE.U32 R18, R19, R28, c[0x0][0x160] ;  /* 0x0000580013127625 */ /* 0x000fc800078e001c */
[----:B------:R-:W-:-:S04]  /*1550*/  IMAD.WIDE.U32 R22, R23, R28, c[0x0][0x238] ;  /* 0x00008e0017167625 */ /* 0x000fc800078e001c */
[----:B------:R-:W-:-:S04]  /*1560*/  IMAD.WIDE.U32 R24, R25, R28, c[0x0][0x238] ;  /* 0x00008e0019187625 */ /* 0x000fc800078e001c */
        /* <DEDUP_REMOVED lines=17> */
.L_x_2691:
[----:B------:R-:W-:Y:S01]  /*1680*/  IMAD.MOV.U32 R15, RZ, RZ, R11 ;  /* 0x000000ffff0f7224 */ /* 0x000fe200078e000b */
[----:B------:R-:W-:Y:S01]  /*1690*/  MOV R11, R2 ;  /* 0x00000002000b7202 */ /* 0x000fe20000000f00 */
[----:B------:R-:W-:Y:S02]  /*16a0*/  IMAD.MOV.U32 R14, RZ, RZ, R6 ;  /* 0x000000ffff0e7224 */ /* 0x000fe400078e0006 */
[----:B------:R-:W-:-:S06]  /*16b0*/  IMAD.MOV.U32 R13, RZ, RZ, R9 ;  /* 0x000000ffff0d7224 */ /* 0x000fcc00078e0009 */
.L_x_2690:
        /* <DEDUP_REMOVED lines=18> */
.L_x_6840:
[----:B------:R-:W-:Y:S05]  /*17e0*/  BRX R2 -0x17f0                                                                                                                                                                                                                                                                                                                                                                                                                                                                               (*"BRANCH_TARGETS .L_x_6841,.L_x_6842,.L_x_6843"*) ;  /* 0xffffe81002007949 */ /* 0x000fea000383ffff */
.L_x_2694:
        /* <DEDUP_REMOVED lines=32> */
.L_x_2699:
[----:B------:R-:W-:Y:S05]  /*19f0*/  BSYNC B6 ;  /* 0x0000000000067941 */ /* 0x000fea0003800000 */
.L_x_2698:
[----:B-----5:R-:W-:-:S05]  /*1a00*/  FSET.BF.LE.FTZ.AND R39, R39, R0, PT ;  /* 0x000000002727720a */ /* 0x020fca0003813000 */
[----:B------:R1:W-:Y:S02]  /*1a10*/  STG.E [R18.64], R39 ;  /* 0x0000002712007986 */ /* 0x0003e4000c101924 */
.L_x_2696:
[----:B------:R-:W-:Y:S05]  /*1a20*/  BSYNC B7 ;  /* 0x0000000000077941 */ /* 0x000fea0003800000 */
.L_x_2695:
        /* <DEDUP_REMOVED lines=10> */
[----:B------:R-:W2:Y:S01]  /*1ad0*/  LDC.64 R2, c[0x4][R2] ;  /* 0x0100000002027b82 */ /* 0x000ea20000000a00 */
        /* <DEDUP_REMOVED lines=14> */
.L_x_2701:
[----:B------:R-:W-:Y:S05]  /*1bc0*/  BSYNC B6 ;  /* 0x0000000000067941 */ /* 0x000fea0003800000 */
.L_x_2700:
[----:B-----5:R-:W-:-:S05]  /*1bd0*/  FSET.BF.LE.FTZ.AND R3, R38, R3, PT ;  /* 0x000000032603720a */ /* 0x020fca0003813000 */
[----:B------:R2:W-:Y:S02]  /*1be0*/  STG.E [R16.64], R3 ;  /* 0x0000000310007986 */ /* 0x0005e4000c101924 */
.L_x_6842:
[----:B--2---:R-:W2:Y:S01]  /*1bf0*/  LDG.E R3, [R24.64] ;  /* 0x0000002418037981 */ /* 0x004ea2000c1e1900 */
[----:B------:R-:W-:Y:S01]  /*1c00*/  BSSY B6, `(.L_x_2702) ;  /* 0x0000018000067945 */ /* 0x000fe20003800000 */
[C---:B--2---:R-:W-:Y:S02]  /*1c10*/  FSETP.GE.FTZ.AND P1, PT, R3.reuse, RZ, PT ;  /* 0x000000ff0300720b */ /* 0x044fe40003f36000 */
[----:B------:R-:W-:-:S13]  /*1c20*/  FSETP.GTU.FTZ.AND P0, PT, R3, 1, PT ;  /* 0x3f8000000300780b */ /* 0x000fda0003f1c000 */
[----:B------:R-:W-:Y:S05]  /*1c30*/  @!P0 BRA P1, `(.L_x_2703) ;  /* 0x0000014000008947 */ /* 0x000fea0000800000 */
[----:B------:R-:W-:Y:S01]  /*1c40*/  MOV R2, 0x1a0 ;  /* 0x000001a000027802 */ /* 0x000fe20000000f00 */
[----:B------:R-:W-:Y:S01]  /*1c50*/  HFMA2.MMA R12, -RZ, RZ, 0, 5.9604644775390625e-08 ;  /* 0x00000001ff0c7435 */ /* 0x000fe200000001ff */
[----:B------:R-:W-:Y:S01]  /*1c60*/  MOV R4, c[0x4][0x190] ;  /* 0x0100640000047a02 */ /* 0x000fe20000000f00 */
[----:B------:R-:W-:Y:S02]  /*1c70*/  IMAD.MOV.U32 R5, RZ, RZ, c[0x4][0x194] ;  /* 0x01006500ff057624 */ /* 0x000fe400078e00ff */
[----:B------:R-:W-:Y:S01]  /*1c80*/  IMAD.MOV.U32 R6, RZ, RZ, c[0x4][0x178] ;  /* 0x01005e00ff067624 */ /* 0x000fe200078e00ff */
[----:B------:R-:W2:Y:S01]  /*1c90*/  LDC.64 R2, c[0x4][R2] ;  /* 0x0100000002027b82 */ /* 0x000ea20000000a00 */
        /* <DEDUP_REMOVED lines=14> */
.L_x_2703:
[----:B------:R-:W-:Y:S05]  /*1d80*/  BSYNC B6 ;  /* 0x0000000000067941 */ /* 0x000fea0003800000 */
.L_x_2702:
[----:B-----5:R-:W-:-:S05]  /*1d90*/  FSET.BF.LE.FTZ.AND R3, R34, R3, PT ;  /* 0x000000032203720a */ /* 0x020fca0003813000 */
[----:B------:R2:W-:Y:S02]  /*1da0*/  STG.E [R30.64], R3 ;  /* 0x000000031e007986 */ /* 0x0005e4000c101924 */
.L_x_6841:
[----:B------:R-:W-:Y:S05]  /*1db0*/  BSYNC B8 ;  /* 0x0000000000087941 */ /* 0x000fea0003800000 */
.L_x_2693:
[----:B------:R-:W3:Y:S01]  /*1dc0*/  LDG.E R0, [R22.64] ;  /* 0x0000002416007981 */ /* 0x000ee2000c1e1900 */
[----:B------:R-:W-:Y:S01]  /*1dd0*/  BSSY B6, `(.L_x_2704) ;  /* 0x0000018000067945 */ /* 0x000fe20003800000 */
[C---:B---3--:R-:W-:Y:S02]  /*1de0*/  FSETP.GE.FTZ.AND P1, PT, R0.reuse, RZ, PT ;  /* 0x000000ff0000720b */ /* 0x048fe40003f36000 */
[----:B------:R-:W-:-:S13]  /*1df0*/  FSETP.GTU.FTZ.AND P0, PT, R0, 1, PT ;  /* 0x3f8000000000780b */ /* 0x000fda0003f1c000 */
[----:B------:R-:W-:Y:S05]  /*1e00*/  @!P0 BRA P1, `(.L_x_2705) ;  /* 0x0000014000008947 */ /* 0x000fea0000800000 */
[----:B------:R-:W-:Y:S01]  /*1e10*/  MOV R0, 0x1a0 ;  /* 0x000001a000007802 */ /* 0x000fe20000000f00 */
[----:B------:R-:W-:Y:S01]  /*1e20*/  IMAD.MOV.U32 R4, RZ, RZ, c[0x4][0x198] ;  /* 0x01006600ff047624 */ /* 0x000fe200078e00ff */
[----:B------:R-:W-:Y:S01]  /*1e30*/  MOV R10, c[0x4][0x78] ;  /* 0x01001e00000a7a02 */ /* 0x000fe20000000f00 */
[----:B------:R-:W-:Y:S01]  /*1e40*/  IMAD.MOV.U32 R5, RZ, RZ, c[0x4][0x19c] ;  /* 0x01006700ff057624 */ /* 0x000fe200078e00ff */
[----:B--2---:R2:W3:Y:S01]  /*1e50*/  LDC.64 R2, c[0x4][R0] ;  /* 0x0100000000027b82 */ /* 0x0044e20000000a00 */
[----:B------:R-:W-:Y:S02]  /*1e60*/  IMAD.MOV.U32 R6, RZ, RZ, c[0x4][0x178] ;  /* 0x01005e00ff067624 */ /* 0x000fe400078e00ff */
[----:B------:R-:W-:Y:S02]  /*1e70*/  IMAD.MOV.U32 R7, RZ, RZ, c[0x4][0x17c] ;  /* 0x01005f00ff077624 */ /* 0x000fe400078e00ff */
[----:B------:R-:W-:Y:S02]  /*1e80*/  IMAD.MOV.U32 R8, RZ, RZ, 0x27f ;  /* 0x0000027fff087424 */ /* 0x000fe400078e00ff */
[----:B------:R-:W-:-:S02]  /*1e90*/  IMAD.MOV.U32 R11, RZ, RZ, c[0x4][0x7c] ;  /* 0x01001f00ff0b7624 */ /* 0x000fc400078e00ff */
[----:B------:R-:W-:Y:S02]  /*1ea0*/  IMAD.MOV.U32 R12, RZ, RZ, 0x1 ;  /* 0x00000001ff0c7424 */ /* 0x000fe400078e00ff */
[----:B------:R-:W-:Y:S02]  /*1eb0*/  IMAD.MOV.U32 R13, RZ, RZ, RZ ;  /* 0x000000ffff0d7224 */ /* 0x000fe400078e00ff */
        /* <DEDUP_REMOVED lines=9> */
.L_x_2705:
[----:B------:R-:W-:Y:S05]  /*1f50*/  BSYNC B6 ;  /* 0x0000000000067941 */ /* 0x000fea0003800000 */
.L_x_2704:
[----:B-----5:R-:W-:-:S05]  /*1f60*/  FSET.BF.LE.FTZ.AND R35, R35, R0, PT ;  /* 0x000000002323720a */ /* 0x020fca0003813000 */
[----:B------:R3:W-:Y:S01]  /*1f70*/  STG.E [R32.64], R35 ;  /* 0x0000002320007986 */ /* 0x0007e2000c101924 */
[----:B------:R-:W-:Y:S05]  /*1f80*/  BRA `(.L_x_2697) ;  /* 0x0000001000007947 */ /* 0x000fea0003800000 */
.L_x_6843:
[----:B------:R-:W-:Y:S02]  /*1f90*/  BREAK B8 ;  /* 0x0000000000087942 */ /* 0x000fe40003800000 */
.L_x_2697:
[----:B------:R-:W-:Y:S05]  /*1fa0*/  BSYNC B9 ;  /* 0x0000000000097941 */ /* 0x000fea0003800000 */
.L_x_2692:
[----:B--2---:R-:W-:-:S04]  /*1fb0*/  IMAD.MOV.U32 R3, RZ, RZ, c[0x0][0x0] ;  /* 0x00000000ff037624 */ /* 0x004fc800078e00ff */
[----:B------:R-:W-:-:S04]  /*1fc0*/  IMAD.SHL.U32 R3, R3, 0x4, RZ ;  /* 0x0000000403037824 */ /* 0x000fc800078e00ff */
[----:B------:R-:W-:-:S05]  /*1fd0*/  IMAD R36, R3, c[0x0][0xc], R36 ;  /* 0x0000030003247a24 */ /* 0x000fca00078e0224 */
[----:B------:R-:W-:-:S13]  /*1fe0*/  ISETP.GE.U32.AND P0, PT, R36, c[0x0][0x310], PT ;  /* 0x0000c40024007a0c */ /* 0x000fda0003f06070 */
[----:B------:R-:W-:Y:S01]  /*1ff0*/  @P0 CALL.REL.NOINC `(.L_x_2706) ;  /* 0x0000001000000944 */ /* 0x000fe20003c00000 */
[----:B------:R-:W-:Y:S05]  /*2000*/  BRA `(.L_x_2707) ;  /* 0xffffe08000007947 */ /* 0x000fea000383ffff */
.L_x_2706:
[----:B------:R-:W-:Y:S05]  /*2010*/  EXIT ;  /* 0x000000000000794d */ /* 0x000fea0003800000 */
.L_x_2708:
        /* <DEDUP_REMOVED lines=14> */
.L_x_7291:


//--------------------- .text._ZN2at4cuda57_GLOBAL__N__cd6b329d_24_DistributionBernoulli_cu_7537a20d21kernelPointwiseApply2IZNS_6native9templates4cuda28bernoulli_tensor_cuda_kernelIffEEvRKNS_10TensorBaseES9_NS_15PhiloxCudaStateEEUliRfSB_SB_SB_RKfSD_SD_SD_E_fSC_jLi2ELi1ELi4ELi512ELi2EEEvNS0_6detail10TensorInfoIT0_T2_EENSG_IT1_SI_EESI_T_ --------------------------
	.section	.text._ZN2at4cuda57_GLOBAL__N__cd6b329d_24_DistributionBernoulli_cu_7537a20d21kernelPointwiseApply2IZNS_6native9templates4cuda28bernoulli_tensor_cuda_kernelIffEEvRKNS_10TensorBaseES9_NS_15PhiloxCudaStateEEUliRfSB_SB_SB_RKfSD_SD_SD_E_fSC_jLi2ELi1ELi4ELi512ELi2EEEvNS0_6detail10TensorInfoIT0_T2_EENSG_IT1_SI_EESI_T_,"ax",@progbits
	.sectioninfo	@"SHI_REGISTERS=41"
	.align	128
.text._ZN2at4cuda57_GLOBAL__N__cd6b329d_24_DistributionBernoulli_cu_7537a20d21kernelPointwiseApply2IZNS_6native9templates4cuda28bernoulli_tensor_cuda_kernelIffEEvRKNS_10TensorBaseES9_NS_15PhiloxCudaStateEEUliRfSB_SB_SB_RKfSD_SD_SD_E_fSC_jLi2ELi1ELi4ELi512ELi2EEEvNS0_6detail10TensorInfoIT0_T2_EENSG_IT1_SI_EESI_T_:
        .type           _ZN2at4cuda57_GLOBAL__N__cd6b329d_24_DistributionBernoulli_cu_7537a20d21kernelPointwiseApply2IZNS_6native9templates4cuda28bernoulli_tensor_cuda_kernelIffEEvRKNS_10TensorBaseES9_NS_15PhiloxCudaStateEEUliRfSB_SB_SB_RKfSD_SD_SD_E_fSC_jLi2ELi1ELi4ELi512ELi2EEEvNS0_6detail10TensorInfoIT0_T2_EENSG_IT1_SI_EESI_T_,@function
        .size           _ZN2at4cuda57_GLOBAL__N__cd6b329d_24_DistributionBernoulli_cu_7537a20d21kernelPointwiseApply2IZNS_6native9templates4cuda28bernoulli_tensor_cuda_kernelIffEEvRKNS_10TensorBaseES9_NS_15PhiloxCudaStateEEUliRfSB_SB_SB_RKfSD_SD_SD_E_fSC_jLi2ELi1ELi4ELi512ELi2EEEvNS0_6detail10TensorInfoIT0_T2_EENSG_IT1_SI_EESI_T_,(.L_x_7292 - _ZN2at4cuda57_GLOBAL__N__cd6b329d_24_DistributionBernoulli_cu_7537a20d21kernelPointwiseApply2IZNS_6native9templates4cuda28bernoulli_tensor_cuda_kernelIffEEvRKNS_10TensorBaseES9_NS_15PhiloxCudaStateEEUliRfSB_SB_SB_RKfSD_SD_SD_E_fSC_jLi2ELi1ELi4ELi512ELi2EEEvNS0_6detail10TensorInfoIT0_T2_EENSG_IT1_SI_EESI_T_)
        .other          _ZN2at4cuda57_GLOBAL__N__cd6b329d_24_DistributionBernoulli_cu_7537a20d21kernelPointwiseApply2IZNS_6native9templates4cuda28bernoulli_tensor_cuda_kernelIffEEvRKNS_10TensorBaseES9_NS_15PhiloxCudaStateEEUliRfSB_SB_SB_RKfSD_SD_SD_E_fSC_jLi2ELi1ELi4ELi512ELi2EEEvNS0_6detail10TensorInfoIT0_T2_EENSG_IT1_SI_EESI_T_,@"STO_CUDA_ENTRY STV_DEFAULT"
_ZN2at4cuda57_GLOBAL__N__cd6b329d_24_DistributionBernoulli_cu_7537a20d21kernelPointwiseApply2IZNS_6native9templates4cuda28bernoulli_tensor_cuda_kernelIffEEvRKNS_10TensorBaseES9_NS_15PhiloxCudaStateEEUliRfSB_SB_SB_RKfSD_SD_SD_E_fSC_jLi2ELi1ELi4ELi512ELi2EEEvNS0_6detail10TensorInfoIT0_T2_EENSG_IT1_SI_EESI_T_:
        /* <DEDUP_REMOVED lines=9> */
.L_x_2734:
[----:B------:R-:W-:-:S13]  /*0090*/  ISETP.NE.AND P0, PT, RZ, UR38, PT ;  /* 0x00000026ff007c0c */ /* 0x000fda000bf05270 */
[----:B------:R-:W-:Y:S02]  /*00a0*/  @P0 IMAD.MOV.U32 R4, RZ, RZ, c[0x0][0x320] ;  /* 0x0000c800ff040624 */ /* 0x000fe400078e00ff */
[----:B------:R-:W-:-:S06]  /*00b0*/  @P0 IMAD.MOV.U32 R5, RZ, RZ, c[0x0][0x324] ;  /* 0x0000c900ff050624 */ /* 0x000fcc00078e00ff */
[----:B--2---:R-:W2:Y:S01]  /*00c0*/  @P0 LDG.E.64 R4, [R4.64] ;  /* 0x0000002404040981 */ /* 0x004ea2000c1e1b00 */
[----:B------:R-:W-:Y:S02]  /*00d0*/  IMAD.MOV.U32 R2, RZ, RZ, c[0x0][0x318] ;  /* 0x0000c600ff027624 */ /* 0x000fe400078e00ff */
[----:B------:R-:W-:Y:S02]  /*00e0*/  IMAD.MOV.U32 R3, RZ, RZ, c[0x0][0x31c] ;  /* 0x0000c700ff037624 */ /* 0x000fe400078e00ff */
[----:B------:R-:W-:Y:S02]  /*00f0*/  IMAD.MOV.U32 R6, RZ, RZ, c[0x0][0x318] ;  /* 0x0000c600ff067624 */ /* 0x000fe400078e00ff */
[----:B------:R-:W-:-:S05]  /*0100*/  IMAD.MOV.U32 R7, RZ, RZ, c[0x0][0x31c] ;  /* 0x0000c700ff077624 */ /* 0x000fca00078e00ff */
[----:B0-----:R0:W3:Y:S01]  /*0110*/  @P0 LDG.E.64 R2, [R6.64] ;  /* 0x0000002406020981 */ /* 0x0010e2000c1e1b00 */
[----:B------:R-:W-:Y:S01]  /*0120*/  IMAD.MOV.U32 R0, RZ, RZ, c[0x0][0x320] ;  /* 0x0000c800ff007624 */ /* 0x000fe200078e00ff */
[C---:B------:R-:W-:Y:S01]  /*0130*/  IADD3 R32, -R29.reuse, c[0x0][0x310], RZ ;  /* 0x0000c4001d207a10 */ /* 0x040fe20007ffe1ff */
[----:B------:R-:W-:Y:S01]  /*0140*/  IMAD.MOV.U32 R9, RZ, RZ, c[0x0][0x324] ;  /* 0x0000c900ff097624 */ /* 0x000fe200078e00ff */
[----:B------:R-:W-:Y:S01]  /*0150*/  BSSY B0, `(.L_x_2709) ;  /* 0x0000092000007945 */ /* 0x000fe20003800000 */
[----:B------:R-:W-:Y:S01]  /*0160*/  HFMA2.MMA R26, -RZ, RZ, 0, 2.384185791015625e-07 ;  /* 0x00000004ff1a7435 */ /* 0x000fe200000001ff */
[C---:B------:R-:W-:Y:S01]  /*0170*/  ISETP.GE.AND P4, PT, R32.reuse, 0x1, PT ;  /* 0x000000012000780c */ /* 0x040fe20003f86270 */
[----:B------:R-:W-:Y:S01]  /*0180*/  IMAD.MOV.U32 R25, RZ, RZ, RZ ;  /* 0x000000ffff197224 */ /* 0x000fe200078e00ff */
[----:B------:R-:W-:Y:S01]  /*0190*/  IMNMX R35, R32, 0x4, PT ;  /* 0x0000000420237817 */ /* 0x000fe20003800200 */
[----:B0-----:R-:W-:Y:S01]  /*01a0*/  IMAD.HI.U32 R7, R28, -0x326172a9, RZ ;  /* 0xcd9e8d571c077827 */ /* 0x001fe200078e00ff */
[----:B------:R-:W-:-:S02]  /*01b0*/  IADD3 R33, R29, 0x1, RZ ;  /* 0x000000011d217810 */ /* 0x000fc40007ffe0ff */
[----:B------:R-:W-:Y:S02]  /*01c0*/  ISETP.GE.AND P3, PT, R35, 0x2, PT ;  /* 0x000000022300780c */ /* 0x000fe40003f66270 */
[----:B------:R-:W-:Y:S02]  /*01d0*/  IADD3 R36, R29, 0x2, RZ ;  /* 0x000000021d247810 */ /* 0x000fe40007ffe0ff */
[----:B--2---:R-:W-:-:S05]  /*01e0*/  @P0 IADD3 R0, P1, R4, c[0x0][0x328], RZ ;  /* 0x0000ca0004000a10 */ /* 0x004fca0007f3e0ff */
[----:B------:R-:W-:Y:S01]  /*01f0*/  @P0 IMAD.X R9, RZ, RZ, R5, P1 ;  /* 0x000000ffff090224 */ /* 0x000fe200008e0605 */
[----:B------:R-:W-:Y:S01]  /*0200*/  ISETP.GE.AND P1, PT, R35, 0x4, PT ;  /* 0x000000042300780c */ /* 0x000fe20003f26270 */
        /* <DEDUP_REMOVED lines=10> */
[-C--:B------:R-:W-:Y:S02]  /*02b0*/  LOP3.LUT R14, R11, R3.reuse, RZ, 0x3c, !PT ;  /* 0x000000030b0e7212 */ /* 0x080fe400078e3cff */
[----:B------:R-:W-:Y:S02]  /*02c0*/  LOP3.LUT R0, R0, 0x3, RZ, 0xc0, !PT ;  /* 0x0000000300007812 */ /* 0x000fe400078ec0ff */
[----:B-1----:R-:W-:Y:S01]  /*02d0*/  LOP3.LUT R18, R5, R3, RZ, 0x3c, !PT ;  /* 0x0000000305127212 */ /* 0x002fe200078e3cff */
[----:B------:R-:W-:Y:S01]  /*02e0*/  IMAD.WIDE.U32 R14, R14, -0x326172a9, RZ ;  /* 0xcd9e8d570e0e7825 */ /* 0x000fe200078e00ff */
[----:B------:R-:W-:Y:S02]  /*02f0*/  IADD3 R5, R4, -0x2daee0ad, RZ ;  /* 0xd2511f5304057810 */ /* 0x000fe40007ffe0ff */
[----:B------:R-:W-:Y:S01]  /*0300*/  ISETP.NE.AND P2, PT, R0, 0x1, PT ;  /* 0x000000010000780c */ /* 0x000fe20003f45270 */
[----:B------:R-:W-:Y:S01]  /*0310*/  @P0 IMAD.MOV R6, RZ, RZ, R12 ;  /* 0x000000ffff060224 */ /* 0x000fe200078e020c */
[----:B------:R-:W-:Y:S01]  /*0320*/  LOP3.LUT R12, R7, R12, R2, 0x96, !PT ;  /* 0x0000000c070c7212 */ /* 0x000fe200078e9602 */
[----:B------:R-:W-:Y:S01]  /*0330*/  IMAD.WIDE.U32 R18, R18, -0x326172a9, RZ ;  /* 0xcd9e8d5712127825 */ /* 0x000fe200078e00ff */
[----:B------:R-:W-:-:S02]  /*0340*/  ISETP.GE.AND P0, PT, R35, 0x3, PT ;  /* 0x000000032300780c */ /* 0x000fc40003f06270 */
[----:B------:R-:W-:Y:S01]  /*0350*/  LOP3.LUT R6, R6, R7, R2, 0x96, !PT ;  /* 0x0000000706067212 */ /* 0x000fe200078e9602 */
[----:B------:R-:W-:Y:S01]  /*0360*/  IMAD.WIDE.U32 R12, R12, -0x2daee0ad, RZ ;  /* 0xd2511f530c0c7825 */ /* 0x000fe200078e00ff */
[----:B------:R-:W-:Y:S02]  /*0370*/  IADD3 R7, R3, -0x4498517b, RZ ;  /* 0xbb67ae8503077810 */ /* 0x000fe40007ffe0ff */
[----:B------:R-:W-:Y:S01]  /*0380*/  LOP3.LUT R16, R9, R19, RZ, 0x3c, !PT ;  /* 0x0000001309107212 */ /* 0x000fe200078e3cff */
[----:B------:R-:W-:Y:S01]  /*0390*/  IMAD.WIDE.U32 R10, R6, -0x2daee0ad, RZ ;  /* 0xd2511f53060a7825 */ /* 0x000fe200078e00ff */
[--C-:B------:R-:W-:Y:S02]  /*03a0*/  LOP3.LUT R4, R13, R4, R7.reuse, 0x96, !PT ;  /* 0x000000040d047212 */ /* 0x100fe400078e9607 */
[----:B------:R-:W-:Y:S01]  /*03b0*/  LOP3.LUT R6, R9, R15, RZ, 0x3c, !PT ;  /* 0x0000000f09067212 */ /* 0x000fe200078e3cff */
[----:B------:R-:W-:Y:S01]  /*03c0*/  IMAD.WIDE.U32 R16, R16, -0x2daee0ad, RZ ;  /* 0xd2511f5310107825 */ /* 0x000fe200078e00ff */
[----:B------:R-:W-:-:S02]  /*03d0*/  LOP3.LUT R8, R11, R5, R7, 0x96, !PT ;  /* 0x000000050b087212 */ /* 0x000fc400078e9607 */
[----:B------:R-:W-:Y:S01]  /*03e0*/  IADD3 R11, R2, 0x3c6ef372, RZ ;  /* 0x3c6ef372020b7810 */ /* 0x000fe20007ffe0ff */
[----:B------:R-:W-:Y:S01]  /*03f0*/  IMAD.WIDE.U32 R4, R4, -0x326172a9, RZ ;  /* 0xcd9e8d5704047825 */ /* 0x000fe200078e00ff */
[----:B------:R-:W-:-:S03]  /*0400*/  IADD3 R13, R3, 0x76cf5d0a, RZ ;  /* 0x76cf5d0a030d7810 */ /* 0x000fc60007ffe0ff */
[----:B------:R-:W-:Y:S01]  /*0410*/  IMAD.WIDE.U32 R6, R6, -0x2daee0ad, RZ ;  /* 0xd2511f5306067825 */ /* 0x000fe200078e00ff */
[----:B------:R-:W-:Y:S02]  /*0420*/  LOP3.LUT R18, R5, R18, R11, 0x96, !PT ;  /* 0x0000001205127212 */ /* 0x000fe400078e960b */
[--C-:B------:R-:W-:Y:S01]  /*0430*/  LOP3.LUT R19, R17, R12, R13.reuse, 0x96, !PT ;  /* 0x0000000c11137212 */ /* 0x100fe200078e960d */
[----:B------:R-:W-:Y:S01]  /*0440*/  IMAD.WIDE.U32 R8, R8, -0x326172a9, RZ ;  /* 0xcd9e8d5708087825 */ /* 0x000fe200078e00ff */
[----:B------:R-:W-:Y:S02]  /*0450*/  LOP3.LUT R13, R7, R10, R13, 0x96, !PT ;  /* 0x0000000a070d7212 */ /* 0x000fe400078e960d */
[----:B------:R-:W-:Y:S02]  /*0460*/  IADD3 R7, R3, 0x32370b8f, RZ ;  /* 0x32370b8f03077810 */ /* 0x000fe40007ffe0ff */
[----:B------:R-:W-:Y:S01]  /*0470*/  LOP3.LUT R14, R9, R14, R11, 0x96, !PT ;  /* 0x0000000e090e7212 */ /* 0x000fe200078e960b */
[----:B------:R-:W-:Y:S01]  /*0480*/  IMAD.WIDE.U32 R10, R18, -0x2daee0ad, RZ ;  /* 0xd2511f53120a7825 */ /* 0x000fe200078e00ff */
[----:B------:R-:W-:-:S03]  /*0490*/  IADD3 R5, R2, -0x255992d5, RZ ;  /* 0xdaa66d2b02057810 */ /* 0x000fc60007ffe0ff */
        /* <DEDUP_REMOVED lines=50> */
[C---:B------:R-:W-:Y:S01]  /*07c0*/  IADD3 R7, R3.reuse, -0x24c28bd8, RZ ;  /* 0xdb3d742803077810 */ /* 0x040fe20007ffe0ff */
[----:B------:R-:W-:Y:S01]  /*07d0*/  IMAD.WIDE.U32 R14, R14, -0x2daee0ad, RZ ;  /* 0xd2511f530e0e7825 */ /* 0x000fe200078e00ff */
[----:B------:R-:W-:-:S02]  /*07e0*/  IADD3 R13, R3, -0x695add53, RZ ;  /* 0x96a522ad030d7810 */ /* 0x000fc40007ffe0ff */
[--C-:B------:R-:W-:Y:S01]  /*07f0*/  LOP3.LUT R4, R9, R10, R7.reuse, 0x96, !PT ;  /* 0x0000000a09047212 */ /* 0x100fe200078e9607 */
        /* <DEDUP_REMOVED lines=39> */
.L_x_2710:
[----:B------:R-:W-:Y:S05]  /*0a70*/  BSYNC B0 ;  /* 0x0000000000007941 */ /* 0x000fea0003800000 */
.L_x_2709:
        /* <DEDUP_REMOVED lines=24> */
.L_x_2712:
[----:B------:R-:W-:Y:S05]  /*0c00*/  BSYNC B0 ;  /* 0x0000000000007941 */ /* 0x000fea0003800000 */
.L_x_2711:
        /* <DEDUP_REMOVED lines=24> */
.L_x_2714:
[----:B------:R-:W-:Y:S05]  /*0d90*/  BSYNC B0 ;  /* 0x0000000000007941 */ /* 0x000fea0003800000 */
.L_x_2713:
        /* <DEDUP_REMOVED lines=25> */
.L_x_2716:
[----:B------:R-:W-:Y:S05]  /*0f30*/  BSYNC B0 ;  /* 0x0000000000007941 */ /* 0x000fea0003800000 */
.L_x_2715:
        /* <DEDUP_REMOVED lines=20> */
.L_x_2718:
[----:B------:R-:W-:Y:S02]  /*1080*/  IMAD.MOV.U32 R14, RZ, RZ, R10 ;  /* 0x000000ffff0e7224 */ /* 0x000fe400078e000a */
[----:B------:R-:W-:Y:S02]  /*1090*/  IMAD.MOV.U32 R13, RZ, RZ, R6 ;  /* 0x000000ffff0d7224 */ /* 0x000fe400078e0006 */
[----:B------:R-:W-:Y:S02]  /*10a0*/  IMAD.MOV.U32 R12, RZ, RZ, R8 ;  /* 0x000000ffff0c7224 */ /* 0x000fe400078e0008 */
[----:B------:R-:W-:-:S04]  /*10b0*/  IMAD.MOV.U32 R10, RZ, RZ, R2 ;  /* 0x000000ffff0a7224 */ /* 0x000fc800078e0002 */
.L_x_2717:
        /* <DEDUP_REMOVED lines=19> */
.L_x_6844:
[----:B------:R-:W-:Y:S05]  /*11f0*/  BRX R2 -0x1200                                                                                                                                                                                                                                                                                                                                                                                                                                                                               (*"BRANCH_TARGETS .L_x_6845,.L_x_6846,.L_x_6847"*) ;  /* 0xffffee0002007949 */ /* 0x000fea000383ffff */
.L_x_2721:
        /* <DEDUP_REMOVED lines=35> */
.L_x_2726:
[----:B------:R-:W-:Y:S05]  /*1430*/  BSYNC B6 ;  /* 0x0000000000067941 */ /* 0x000fea0003800000 */
.L_x_2725:
[----:B-----5:R-:W-:-:S05]  /*1440*/  FSET.BF.LE.FTZ.AND R37, R37, R0, PT ;  /* 0x000000002525720a */ /* 0x020fca0003813000 */
[----:B------:R1:W-:Y:S02]  /*1450*/  STG.E [R24.64], R37 ;  /* 0x0000002518007986 */ /* 0x0003e4000c101924 */
.L_x_2723:
[----:B------:R-:W-:Y:S05]  /*1460*/  BSYNC B7 ;  /* 0x0000000000077941 */ /* 0x000fea0003800000 */
.L_x_2722:
        /* <DEDUP_REMOVED lines=30> */
.L_x_2728:
[----:B------:R-:W-:Y:S05]  /*1650*/  BSYNC B6 ;  /* 0x0000000000067941 */ /* 0x000fea0003800000 */
.L_x_2727:
[----:B-----5:R-:W-:-:S05]  /*1660*/  FSET.BF.LE.FTZ.AND R3, R34, R3, PT ;  /* 0x000000032203720a */ /* 0x020fca0003813000 */
[----:B------:R1:W-:Y:S02]  /*1670*/  STG.E [R16.64], R3 ;  /* 0x0000000310007986 */ /* 0x0003e4000c101924 */
.L_x_6846:
        /* <DEDUP_REMOVED lines=30> */
.L_x_2730:
[----:B------:R-:W-:Y:S05]  /*1860*/  BSYNC B6 ;  /* 0x0000000000067941 */ /* 0x000fea0003800000 */
.L_x_2729:
[----:B-----5:R-:W-:-:S05]  /*1870*/  FSET.BF.LE.FTZ.AND R31, R31, R0, PT ;  /* 0x000000001f1f720a */ /* 0x020fca0003813000 */
[----:B------:R1:W-:Y:S02]  /*1880*/  STG.E [R18.64], R31 ;  /* 0x0000001f12007986 */ /* 0x0003e4000c101924 */
.L_x_6845:
[----:B------:R-:W-:Y:S05]  /*1890*/  BSYNC B8 ;  /* 0x0000000000087941 */ /* 0x000fea0003800000 */
.L_x_2720:
[----:B------:R-:W-:Y:S01]  /*18a0*/  IMAD R0, R29, c[0x0][0x2a4], RZ ;  /* 0x0000a9001d007a24 */ /* 0x000fe200078e02ff */
[----:B------:R-:W-:Y:S01]  /*18b0*/  ISETP.GT.AND P0, PT, R32, RZ, PT ;  /* 0x000000ff2000720c */ /* 0x000fe20003f04270 */
        /* <DEDUP_REMOVED lines=12> */
[----:B------:R0:W2:Y:S01]  /*1980*/  LDC.64 R2, c[0x4][R0] ;  /* 0x0100000000027b82 */ /* 0x0000a20000000a00 */
[----:B------:R-:W-:Y:S02]  /*1990*/  IMAD.MOV.U32 R7, RZ, RZ, c[0x4][0x17c] ;  /* 0x01005f00ff077624 */ /* 0x000fe400078e00ff */
[----:B------:R-:W-:Y:S02]  /*19a0*/  IMAD.MOV.U32 R8, RZ, RZ, 0x27f ;  /* 0x0000027fff087424 */ /* 0x000fe400078e00ff */
[----:B------:R-:W-:Y:S02]  /*19b0*/  IMAD.MOV.U32 R10, RZ, RZ, c[0x4][0x78] ;  /* 0x01001e00ff0a7624 */ /* 0x000fe400078e00ff */
[----:B------:R-:W-:-:S02]  /*19c0*/  IMAD.MOV.U32 R11, RZ, RZ, c[0x4][0x7c] ;  /* 0x01001f00ff0b7624 */ /* 0x000fc400078e00ff */
[----:B------:R-:W-:Y:S02]  /*19d0*/  IMAD.MOV.U32 R12, RZ, RZ, 0x1 ;  /* 0x00000001ff0c7424 */ /* 0x000fe400078e00ff */
[----:B------:R-:W-:Y:S02]  /*19e0*/  IMAD.MOV.U32 R13, RZ, RZ, RZ ;  /* 0x000000ffff0d7224 */ /* 0x000fe400078e00ff */
[----:B0-----:R-:W-:Y:S01]  /*19f0*/  LEPC R14 ;  /* 0x00000000000e734e */ /* 0x001fe20000000000 */
[----:B------:R-:W-:Y:S02]  /*1a00*/  MOV R9, 0x1a70 ;  /* 0x00001a7000097802 */ /* 0x000fe40000000f00 */
[----:B------:R-:W-:Y:S02]  /*1a10*/  MOV R20, 0x19f0 ;  /* 0x000019f000147802 */ /* 0x000fe40000000f00 */
[----:B------:R-:W-:Y:S02]  /*1a20*/  MOV R21, 0x0 ;  /* 0x0000000000157802 */ /* 0x000fe40000000f00 */
[----:B------:R-:W-:Y:S02]  /*1a30*/  MOV R0, 0x0 ;  /* 0x0000000000007802 */ /* 0x000fe40000000f00 */
[----:B------:R-:W-:-:S04]  /*1a40*/  IADD3 R20, P0, P1, -R20, R9, R14 ;  /* 0x0000000914147210 */ /* 0x000fc8000791e10e */
[----:B------:R-:W-:-:S04]  /*1a50*/  IADD3.X R21, ~R0, R21, R15, P0, P1 ;  /* 0x0000001500157210 */ /* 0x000fc800007e250f */
[----:B-12---:R-:W-:Y:S05]  /*1a60*/  CALL.ABS.NOINC R2 ;  /* 0x0000000002007343 */ /* 0x006fea0003c00000 */
[----:B------:R0:W5:Y:S02]  /*1a70*/  LDG.E R3, [R16.64] ;  /* 0x0000002410037981 */ /* 0x000164000c1e1900 */
.L_x_2732:
[----:B------:R-:W-:Y:S05]  /*1a80*/  BSYNC B6 ;  /* 0x0000000000067941 */ /* 0x000fea0003800000 */
.L_x_2731:
[----:B-----5:R-:W-:-:S05]  /*1a90*/  FSET.BF.LE.FTZ.AND R3, R30, R3, PT ;  /* 0x000000031e03720a */ /* 0x020fca0003813000 */
[----:B------:R2:W-:Y:S01]  /*1aa0*/  STG.E [R22.64], R3 ;  /* 0x0000000316007986 */ /* 0x0005e2000c101924 */
[----:B------:R-:W-:Y:S05]  /*1ab0*/  BRA `(.L_x_2724) ;  /* 0x0000001000007947 */ /* 0x000fea0003800000 */
.L_x_6847:
[----:B------:R-:W-:Y:S02]  /*1ac0*/  BREAK B8 ;  /* 0x0000000000087942 */ /* 0x000fe40003800000 */
.L_x_2724:
[----:B------:R-:W-:Y:S05]  /*1ad0*/  BSYNC B9 ;  /* 0x0000000000097941 */ /* 0x000fea0003800000 */
.L_x_2719:
[----:B------:R-:W-:-:S04]  /*1ae0*/  IMAD.MOV.U32 R0, RZ, RZ, c[0x0][0x0] ;  /* 0x00000000ff007624 */ /* 0x000fc800078e00ff */
[----:B------:R-:W-:-:S04]  /*1af0*/  IMAD.SHL.U32 R0, R0, 0x4, RZ ;  /* 0x0000000400007824 */ /* 0x000fc800078e00ff */
[----:B------:R-:W-:-:S05]  /*1b00*/  IMAD R29, R0, c[0x0][0xc], R29 ;  /* 0x00000300001d7a24 */ /* 0x000fca00078e021d */
[----:B------:R-:W-:-:S13]  /*1b10*/  ISETP.GE.U32.AND P0, PT, R29, c[0x0][0x310], PT ;  /* 0x0000c4001d007a0c */ /* 0x000fda0003f06070 */
[----:B------:R-:W-:Y:S01]  /*1b20*/  @P0 CALL.REL.NOINC `(.L_x_2733) ;  /* 0x0000001000000944 */ /* 0x000fe20003c00000 */
[----:B------:R-:W-:Y:S05]  /*1b30*/  BRA `(.L_x_2734) ;  /* 0xffffe55000007947 */ /* 0x000fea000383ffff */
.L_x_2733:
[----:B------:R-:W-:Y:S05]  /*1b40*/  EXIT ;  /* 0x000000000000794d */ /* 0x000fea0003800000 */
.L_x_2735:
        /* <DEDUP_REMOVED lines=11> */
.L_x_7292:


//--------------------- .text._ZN2at4cuda57_GLOBAL__N__cd6b329d_24_DistributionBernoulli_cu_7537a20d21kernelPointwiseApply2IZNS_6native9templates4cuda28bernoulli_tensor_cuda_kernelIffEEvRKNS_10TensorBaseES9_NS_15PhiloxCudaStateEEUliRfSB_SB_SB_RKfSD_SD_SD_E_fSC_jLi1ELin1ELi4ELi512ELi2EEEvNS0_6detail10TensorInfoIT0_T2_EENSG_IT1_SI_EESI_T_ --------------------------
	.section	.text._ZN2at4cuda57_GLOBAL__N__cd6b329d_24_DistributionBernoulli_cu_7537a20d21kernelPointwiseApply2IZNS_6native9templates4cuda28bernoulli_tensor_cuda_kernelIffEEvRKNS_10TensorBaseES9_NS_15PhiloxCudaStateEEUliRfSB_SB_SB_RKfSD_SD_SD_E_fSC_jLi1ELin1ELi4ELi512ELi2EEEvNS0_6detail10TensorInfoIT0_T2_EENSG_IT1_SI_EESI_T_,"ax",@progbits
	.sectioninfo	@"SHI_REGISTERS=36"
	.align	128
.text._ZN2at4cuda57_GLOBAL__N__cd6b329d_24_DistributionBernoulli_cu_7537a20d21kernelPointwiseApply2IZNS_6native9templates4cuda28bernoulli_tensor_cuda_kernelIffEEvRKNS_10TensorBaseES9_NS_15PhiloxCudaStateEEUliRfSB_SB_SB_RKfSD_SD_SD_E_fSC_jLi1ELin1ELi4ELi512ELi2EEEvNS0_6detail10TensorInfoIT0_T2_EENSG_IT1_SI_EESI_T_:
        .type           _ZN2at4cuda57_GLOBAL__N__cd6b329d_24_DistributionBernoulli_cu_7537a20d21kernelPointwiseApply2IZNS_6native9templates4cuda28bernoulli_tensor_cuda_kernelIffEEvRKNS_10TensorBaseES9_NS_15PhiloxCudaStateEEUliRfSB_SB_SB_RKfSD_SD_SD_E_fSC_jLi1ELin1ELi4ELi512ELi2EEEvNS0_6detail10TensorInfoIT0_T2_EENSG_IT1_SI_EESI_T_,@function
        .size           _ZN2at4cuda57_GLOBAL__N__cd6b329d_24_DistributionBernoulli_cu_7537a20d21kernelPointwiseApply2IZNS_6native9templates4cuda28bernoulli_tensor_cuda_kernelIffEEvRKNS_10TensorBaseES9_NS_15PhiloxCudaStateEEUliRfSB_SB_SB_RKfSD_SD_SD_E_fSC_jLi1ELin1ELi4ELi512ELi2EEEvNS0_6detail10TensorInfoIT0_T2_EENSG_IT1_SI_EESI_T_,(.L_x_7293 - _ZN2at4cuda57_GLOBAL__N__cd6b329d_24_DistributionBernoulli_cu_7537a20d21kernelPointwiseApply2IZNS_6native9templates4cuda28bernoulli_tensor_cuda_kernelIffEEvRKNS_10TensorBaseES9_NS_15PhiloxCudaStateEEUliRfSB_SB_SB_RKfSD_SD_SD_E_fSC_jLi1ELin1ELi4ELi512ELi2EEEvNS0_6detail10TensorInfoIT0_T2_EENSG_IT1_SI_EESI_T_)
        .other          _ZN2at4cuda57_GLOBAL__N__cd6b329d_24_DistributionBernoulli_cu_7537a20d21kernelPointwiseApply2IZNS_6native9templates4cuda28bernoulli_tensor_cuda_kernelIffEEvRKNS_10TensorBaseES9_NS_15PhiloxCudaStateEEUliRfSB_SB_SB_RKfSD_SD_SD_E_fSC_jLi1ELin1ELi4ELi512ELi2EEEvNS0_6detail10TensorInfoIT0_T2_EENSG_IT1_SI_EESI_T_,@"STO_CUDA_ENTRY STV_DEFAULT"
_ZN2at4cuda57_GLOBAL__N__cd6b329d_24_DistributionBernoulli_cu_7537a20d21kernelPointwiseApply2IZNS_6native9templates4cuda28bernoulli_tensor_cuda_kernelIffEEvRKNS_10TensorBaseES9_NS_15PhiloxCudaStateEEUliRfSB_SB_SB_RKfSD_SD_SD_E_fSC_jLi1ELin1ELi4ELi512ELi2EEEvNS0_6detail10TensorInfoIT0_T2_EENSG_IT1_SI_EESI_T_:
        /* <DEDUP_REMOVED lines=9> */
.L_x_2773:
        /* <DEDUP_REMOVED lines=27> */
.L_x_2740:
        /* <DEDUP_REMOVED lines=30> */
[----:B--2---:R-:W-:-:S04]  /*0420*/  IMAD R9, R9, R13, RZ ;  /* 0x0000000d09097224 */ /* 0x004fc800078e02ff */
[----:B------:R-:W-:Y:S01]  /*0430*/  IMAD.HI.U32 R13, R13, R9, R12 ;  /* 0x000000090d0d7227 */ /* 0x000fe200078e000c */
[----:B0-----:R-:W0:Y:S01]  /*0440*/  I2F.U32.RP R11, R7 ;  /* 0x00000007000b7306 */ /* 0x001e220000209000 */
[----:B------:R-:W1:Y:S02]  /*0450*/  LDC R9, c[0x0][R6+0x15c] ;  /* 0x0000570006097b82 */ /* 0x000e640000000800 */
        /* <DEDUP_REMOVED lines=20> */
[----:B------:R-:W-:Y:S01]  /*05a0*/  IMAD.HI.U32 R15, R15, R13, R14 ;  /* 0x0000000d0f0f7227 */ /* 0x000fe200078e000e */
[----:B------:R-:W-:-:S05]  /*05b0*/  IADD3 R13, RZ, -R9, RZ ;  /* 0x80000009ff0d7210 */ /* 0x000fca0007ffe0ff */
        /* <DEDUP_REMOVED lines=45> */
.L_x_2739:
        /* <DEDUP_REMOVED lines=80> */
.L_x_2738:
[----:B------:R-:W-:-:S03]  /*0d90*/  IMAD R24, R3, c[0x0][0x2a4], R24 ;  /* 0x0000a90003187a24 */ /* 0x000fc600078e0218 */
.L_x_2737:
[----:B------:R-:W-:Y:S05]  /*0da0*/  BSYNC B0 ;  /* 0x0000000000007941 */ /* 0x000fea0003800000 */
.L_x_2736:
        /* <DEDUP_REMOVED lines=24> */
.L_x_2745:
        /* <DEDUP_REMOVED lines=58> */
[----:B------:R-:W-:-:S05]  /*12d0*/  IMAD.HI.U32 R16, R13, R14, RZ ;  /* 0x0000000e0d107227 */ /* 0x000fca00078e00ff */
[----:B------:R-:W-:-:S05]  /*12e0*/  IADD3 R12, -R16, RZ, RZ ;  /* 0x000000ff100c7210 */ /* 0x000fca0007ffe1ff */
[----:B------:R-:W-:Y:S01]  /*12f0*/  IMAD R12, R7, R12, R14 ;  /* 0x0000000c070c7224 */ /* 0x000fe200078e020e */
[----:B0-----:R-:W-:-:S04]  /*1300*/  IADD3 R13, R11, 0xffffffe, RZ ;  /* 0x0ffffffe0b0d7810 */ /* 0x001fc80007ffe0ff */
[C---:B------:R-:W-:Y:S01]  /*1310*/  ISETP.GE.U32.AND P1, PT, R12.reuse, R7, PT ;  /* 0x000000070c00720c */ /* 0x040fe20003f26070 */
[----:B------:R-:W0:Y:S01]  /*1320*/  LDC R11, c[0x0][R6+0x1cc] ;  /* 0x00007300060b7b82 */ /* 0x000e220000000800 */
[----:B------:R-:W1:Y:S11]  /*1330*/  F2I.FTZ.U32.TRUNC.NTZ R13, R13 ;  /* 0x0000000d000d7305 */ /* 0x000e76000021f000 */
        /* <DEDUP_REMOVED lines=9> */
[----:B------:R-:W3:Y:S01]  /*13d0*/  LDC R13, c[0x0][R6+0x1c4] ;  /* 0x00007100060d7b82 */ /* 0x000ee20000000800 */
[----:B------:R-:W-:-:S02]  /*13e0*/  ISETP.NE.U32.AND P3, PT, R9, RZ, PT ;  /* 0x000000ff0900720c */ /* 0x000fc40003f65070 */
        /* <DEDUP_REMOVED lines=25> */
.L_x_2744:
        /* <DEDUP_REMOVED lines=80> */
.L_x_2743:
[----:B------:R-:W-:-:S03]  /*1a80*/  IMAD R22, R3, c[0x0][0x2a4], R22 ;  /* 0x0000a90003167a24 */ /* 0x000fc600078e0216 */
.L_x_2742:
[----:B------:R-:W-:Y:S05]  /*1a90*/  BSYNC B0 ;  /* 0x0000000000007941 */ /* 0x000fea0003800000 */
.L_x_2741:
        /* <DEDUP_REMOVED lines=22> */
[----:B------:R-:W-:Y:S02]  /*1c00*/  IMAD.IADD R6, R3, 0x1, -R0 ;  /* 0x0000000103067824 */ /* 0x000fe400078e0a00 */
[----:B------:R-:W-:Y:S02]  /*1c10*/  IMAD.MOV.U32 R16, RZ, RZ, RZ ;  /* 0x000000ffff107224 */ /* 0x000fe400078e00ff */
.L_x_2750:
        /* <DEDUP_REMOVED lines=74> */
[----:B------:R-:W-:Y:S02]  /*20c0*/  ISETP.NE.U32.AND P3, PT, R11, RZ, PT ;  /* 0x000000ff0b00720c */ /* 0x000fe40003f65070 */
[----:B------:R-:W-:Y:S01]  /*20d0*/  IADD3 R3, -R12, RZ, RZ ;  /* 0x000000ff0c037210 */ /* 0x000fe20007ffe1ff */
        /* <DEDUP_REMOVED lines=25> */
.L_x_2749:
        /* <DEDUP_REMOVED lines=79> */
.L_x_2748:
[----:B------:R-:W-:-:S03]  /*2760*/  IMAD R16, R5, c[0x0][0x2a4], R16 ;  /* 0x0000a90005107a24 */ /* 0x000fc600078e0210 */
.L_x_2747:
[----:B------:R-:W-:Y:S05]  /*2770*/  BSYNC B0 ;  /* 0x0000000000007941 */ /* 0x000fea0003800000 */
.L_x_2746:
[----:B------:R-:W-:Y:S01]  /*2780*/  ISETP.GE.AND P0, PT, R28, 0x4, PT ;  /* 0x000000041c00780c */ /* 0x000fe20003f06270 */
[----:B------:R-:W-:-:S12]  /*2790*/  BSSY B0, `(.L_x_2751) ;  /* 0x00000cb000007945 */ /* 0x000fd80003800000 */
[----:B------:R-:W-:Y:S05]  /*27a0*/  @!P0 BRA `(.L_x_2752) ;  /* 0x00000c9000008947 */ /* 0x000fea0003800000 */
[----:B------:R-:W-:Y:S01]  /*27b0*/  IMAD.MOV.U32 R0, RZ, RZ, c[0x0][0x308] ;  /* 0x0000c200ff007624 */ /* 0x000fe200078e00ff */
[----:B------:R-:W-:Y:S01]  /*27c0*/  IADD3 R5, R27, 0x3, RZ ;  /* 0x000000031b057810 */ /* 0x000fe20007ffe0ff */
        /* <DEDUP_REMOVED lines=18> */
.L_x_2755:
        /* <DEDUP_REMOVED lines=101> */
.L_x_2754:
        /* <DEDUP_REMOVED lines=79> */
.L_x_2753:
[----:B------:R-:W-:-:S03]  /*3430*/  IMAD R18, R5, c[0x0][0x2a4], R18 ;  /* 0x0000a90005127a24 */ /* 0x000fc600078e0212 */
.L_x_2752:
[----:B------:R-:W-:Y:S05]  /*3440*/  BSYNC B0 ;  /* 0x0000000000007941 */ /* 0x000fea0003800000 */
.L_x_2751:
        /* <DEDUP_REMOVED lines=142> */
.L_x_2757:
[----:B------:R-:W-:Y:S02]  /*3d30*/  IMAD.MOV.U32 R11, RZ, RZ, R13 ;  /* 0x000000ffff0b7224 */ /* 0x000fe400078e000d */
[----:B------:R-:W-:Y:S02]  /*3d40*/  IMAD.MOV.U32 R10, RZ, RZ, R2 ;  /* 0x000000ffff0a7224 */ /* 0x000fe400078e0002 */
[----:B------:R-:W-:Y:S02]  /*3d50*/  IMAD.MOV.U32 R0, RZ, RZ, R9 ;  /* 0x000000ffff007224 */ /* 0x000fe400078e0009 */
[----:B------:R-:W-:-:S04]  /*3d60*/  IMAD.MOV.U32 R13, RZ, RZ, R6 ;  /* 0x000000ffff0d7224 */ /* 0x000fc800078e0006 */
.L_x_2756:
        /* <DEDUP_REMOVED lines=19> */
.L_x_6848:
[----:B------:R-:W-:Y:S05]  /*3ea0*/  BRX R2 -0x3eb0                                                                                                                                                                                                                                                                                                                                                                                                                                                                               (*"BRANCH_TARGETS .L_x_6849,.L_x_6850,.L_x_6851"*) ;  /* 0xffffc15002007949 */ /* 0x000fea000383ffff */
.L_x_2760:
        /* <DEDUP_REMOVED lines=32> */
.L_x_2765:
[----:B------:R-:W-:Y:S05]  /*40b0*/  BSYNC B6 ;  /* 0x0000000000067941 */ /* 0x000fea0003800000 */
.L_x_2764:
[----:B------:R-:W-:Y:S01]  /*40c0*/  IADD3 R2, R27, 0x3, RZ ;  /* 0x000000031b027810 */ /* 0x000fe20007ffe0ff */
[----:B------:R-:W-:Y:S01]  /*40d0*/  IMAD.MOV.U32 R3, RZ, RZ, 0x4 ;  /* 0x00000004ff037424 */ /* 0x000fe200078e00ff */
[----:B-----5:R-:W-:-:S03]  /*40e0*/  FSET.BF.LE.FTZ.AND R33, R33, R0, PT ;  /* 0x000000002121720a */ /* 0x020fc60003813000 */
[----:B------:R-:W-:-:S04]  /*40f0*/  IMAD R2, R2, c[0x0][0x1cc], RZ ;  /* 0x0000730002027a24 */ /* 0x000fc800078e02ff */
[----:B------:R-:W-:-:S05]  /*4100*/  IMAD.WIDE.U32 R2, R2, R3, c[0x0][0x160] ;  /* 0x0000580002027625 */ /* 0x000fca00078e0003 */
[----:B------:R1:W-:Y:S02]  /*4110*/  STG.E [R2.64], R33 ;  /* 0x0000002102007986 */ /* 0x0003e4000c101924 */
.L_x_2762:
[----:B------:R-:W-:Y:S05]  /*4120*/  BSYNC B7 ;  /* 0x0000000000077941 */ /* 0x000fea0003800000 */
.L_x_2761:
        /* <DEDUP_REMOVED lines=25> */
.L_x_2767:
[----:B------:R-:W-:Y:S05]  /*42c0*/  BSYNC B6 ;  /* 0x0000000000067941 */ /* 0x000fea0003800000 */
.L_x_2766:
[----:B-1----:R-:W-:Y:S01]  /*42d0*/  IADD3 R2, R27, 0x2, RZ ;  /* 0x000000021b027810 */ /* 0x002fe20007ffe0ff */
[----:B------:R-:W-:Y:S01]  /*42e0*/  IMAD.MOV.U32 R3, RZ, RZ, 0x4 ;  /* 0x00000004ff037424 */ /* 0x000fe200078e00ff */
[----:B------:R-:W-:Y:S02]  /*42f0*/  ISETP.NE.AND P0, PT, R32, RZ, PT ;  /* 0x000000ff2000720c */ /* 0x000fe40003f05270 */
[----:B-----5:R-:W-:Y:S01]  /*4300*/  FSET.BF.LE.FTZ.AND R31, R31, R0, PT ;  /* 0x000000001f1f720a */ /* 0x020fe20003813000 */
[----:B------:R-:W-:-:S05]  /*4310*/  IMAD R2, R2, c[0x0][0x1cc], RZ ;  /* 0x0000730002027a24 */ /* 0x000fca00078e02ff */
[----:B------:R-:W-:-:S05]  /*4320*/  SEL R2, R2, RZ, P0 ;  /* 0x000000ff02027207 */ /* 0x000fca0000000000 */
[----:B------:R-:W-:-:S05]  /*4330*/  IMAD.WIDE.U32 R2, R2, R3, c[0x0][0x160] ;  /* 0x0000580002027625 */ /* 0x000fca00078e0003 */
[----:B------:R1:W-:Y:S02]  /*4340*/  STG.E [R2.64], R31 ;  /* 0x0000001f02007986 */ /* 0x0003e4000c101924 */
.L_x_6850:
        /* <DEDUP_REMOVED lines=25> */
.L_x_2769:
[----:B------:R-:W-:Y:S05]  /*44e0*/  BSYNC B6 ;  /* 0x0000000000067941 */ /* 0x000fea0003800000 */
.L_x_2768:
[----:B------:R-:W-:Y:S01]  /*44f0*/  IADD3 R0, R27, 0x1, RZ ;  /* 0x000000011b007810 */ /* 0x000fe20007ffe0ff */
[----:B------:R-:W-:Y:S01]  /*4500*/  IMAD.MOV.U32 R7, RZ, RZ, 0x4 ;  /* 0x00000004ff077424 */ /* 0x000fe200078e00ff */
[----:B------:R-:W-:Y:S02]  /*4510*/  ISETP.GT.AND P0, PT, R28, 0x1, PT ;  /* 0x000000011c00780c */ /* 0x000fe40003f04270 */
[----:B-----5:R-:W-:Y:S01]  /*4520*/  FSET.BF.LE.FTZ.AND R5, R30, R3, PT ;  /* 0x000000031e05720a */ /* 0x020fe20003813000 */
[----:B------:R-:W-:-:S05]  /*4530*/  IMAD R0, R0, c[0x0][0x1cc], RZ ;  /* 0x0000730000007a24 */ /* 0x000fca00078e02ff */
[----:B------:R-:W-:-:S05]  /*4540*/  SEL R0, R0, RZ, P0 ;  /* 0x000000ff00007207 */ /* 0x000fca0000000000 */
[----:B------:R-:W-:-:S05]  /*4550*/  IMAD.WIDE.U32 R2, R0, R7, c[0x0][0x160] ;  /* 0x0000580000027625 */ /* 0x000fca00078e0007 */
[----:B------:R1:W-:Y:S02]  /*4560*/  STG.E [R2.64], R5 ;  /* 0x0000000502007986 */ /* 0x0003e4000c101924 */
.L_x_6849:
[----:B------:R-:W-:Y:S05]  /*4570*/  BSYNC B8 ;  /* 0x0000000000087941 */ /* 0x000fea0003800000 */
.L_x_2759:
        /* <DEDUP_REMOVED lines=25> */
.L_x_2771:
[----:B------:R-:W-:Y:S05]  /*4710*/  BSYNC B6 ;  /* 0x0000000000067941 */ /* 0x000fea0003800000 */
.L_x_2770:
[C---:B-1----:R-:W-:Y:S01]  /*4720*/  IADD3 R3, -R27.reuse, c[0x0][0x310], RZ ;  /* 0x0000c4001b037a10 */ /* 0x042fe20007ffe1ff */
[----:B------:R-:W-:Y:S01]  /*4730*/  IMAD R2, R27, c[0x0][0x1cc], RZ ;  /* 0x000073001b027a24 */ /* 0x000fe200078e02ff */
[----:B-----5:R-:W-:Y:S02]  /*4740*/  FSET.BF.LE.FTZ.AND R29, R29, R0, PT ;  /* 0x000000001d1d720a */ /* 0x020fe40003813000 */
[----:B------:R-:W-:Y:S01]  /*4750*/  ISETP.GT.AND P0, PT, R3, RZ, PT ;  /* 0x000000ff0300720c */ /* 0x000fe20003f04270 */
[----:B------:R-:W-:-:S03]  /*4760*/  IMAD.MOV.U32 R3, RZ, RZ, 0x4 ;  /* 0x00000004ff037424 */ /* 0x000fc600078e00ff */
[----:B------:R-:W-:-:S05]  /*4770*/  SEL R2, R2, RZ, P0 ;  /* 0x000000ff02027207 */ /* 0x000fca0000000000 */
[----:B------:R-:W-:-:S05]  /*4780*/  IMAD.WIDE.U32 R2, R2, R3, c[0x0][0x160] ;  /* 0x0000580002027625 */ /* 0x000fca00078e0003 */
[----:B------:R1:W-:Y:S01]  /*4790*/  STG.E [R2.64], R29 ;  /* 0x0000001d02007986 */ /* 0x0003e2000c101924 */
[----:B------:R-:W-:Y:S05]  /*47a0*/  BRA `(.L_x_2763) ;  /* 0x0000001000007947 */ /* 0x000fea0003800000 */
.L_x_6851:
[----:B------:R-:W-:Y:S02]  /*47b0*/  BREAK B8 ;  /* 0x0000000000087942 */ /* 0x000fe40003800000 */
.L_x_2763:
[----:B------:R-:W-:Y:S05]  /*47c0*/  BSYNC B9 ;  /* 0x0000000000097941 */ /* 0x000fea0003800000 */
.L_x_2758:
[----:B------:R-:W-:-:S04]  /*47d0*/  IMAD.MOV.U32 R0, RZ, RZ, c[0x0][0x0] ;  /* 0x00000000ff007624 */ /* 0x000fc800078e00ff */
[----:B------:R-:W-:-:S04]  /*47e0*/  IMAD.SHL.U32 R0, R0, 0x4, RZ ;  /* 0x0000000400007824 */ /* 0x000fc800078e00ff */
[----:B------:R-:W-:-:S05]  /*47f0*/  IMAD R27, R0, c[0x0][0xc], R27 ;  /* 0x00000300001b7a24 */ /* 0x000fca00078e021b */
[----:B------:R-:W-:-:S13]  /*4800*/  ISETP.GE.U32.AND P0, PT, R27, c[0x0][0x310], PT ;  /* 0x0000c4001b007a0c */ /* 0x000fda0003f06070 */
[----:B------:R-:W-:Y:S01]  /*4810*/  @P0 CALL.REL.NOINC `(.L_x_2772) ;  /* 0x0000001000000944 */ /* 0x000fe20003c00000 */
[----:B------:R-:W-:Y:S05]  /*4820*/  BRA `(.L_x_2773) ;  /* 0xffffb86000007947 */ /* 0x000fea000383ffff */
.L_x_2772:
[----:B------:R-:W-:Y:S05]  /*4830*/  EXIT ;  /* 0x000000000000794d */ /* 0x000fea0003800000 */
.L_x_2774:
        /* <DEDUP_REMOVED lines=12> */
.L_x_7293:


//--------------------- .text._ZN2at4cuda57_GLOBAL__N__cd6b329d_24_DistributionBernoulli_cu_7537a20d21kernelPointwiseApply2IZNS_6native9templates4cuda28bernoulli_tensor_cuda_kernelIffEEvRKNS_10TensorBaseES9_NS_15PhiloxCudaStateEEUliRfSB_SB_SB_RKfSD_SD_SD_E_fSC_jLi1ELi2ELi4ELi512ELi2EEEvNS0_6detail10TensorInfoIT0_T2_EENSG_IT1_SI_EESI_T_ --------------------------
	.section	.text._ZN2at4cuda57_GLOBAL__N__cd6b329d_24_DistributionBernoulli_cu_7537a20d21kernelPointwiseApply2IZNS_6native9templates4cuda28bernoulli_tensor_cuda_kernelIffEEvRKNS_10TensorBaseES9_NS_15PhiloxCudaStateEEUliRfSB_SB_SB_RKfSD_SD_SD_E_fSC_jLi1ELi2ELi4ELi512ELi2EEEvNS0_6detail10TensorInfoIT0_T2_EENSG_IT1_SI_EESI_T_,"ax",@progbits
	.sectioninfo	@"SHI_REGISTERS=37"
	.align	128
.text._ZN2at4cuda57_GLOBAL__N__cd6b329d_24_DistributionBernoulli_cu_7537a20d21kernelPointwiseApply2IZNS_6native9templates4cuda28bernoulli_tensor_cuda_kernelIffEEvRKNS_10TensorBaseES9_NS_15PhiloxCudaStateEEUliRfSB_SB_SB_RKfSD_SD_SD_E_fSC_jLi1ELi2ELi4ELi512ELi2EEEvNS0_6detail10TensorInfoIT0_T2_EENSG_IT1_SI_EESI_T_:
        .type           _ZN2at4cuda57_GLOBAL__N__cd6b329d_24_DistributionBernoulli_cu_7537a20d21kernelPointwiseApply2IZNS_6native9templates4cuda28bernoulli_tensor_cuda_kernelIffEEvRKNS_10TensorBaseES9_NS_15PhiloxCudaStateEEUliRfSB_SB_SB_RKfSD_SD_SD_E_fSC_jLi1ELi2ELi4ELi512ELi2EEEvNS0_6detail10TensorInfoIT0_T2_EENSG_IT1_SI_EESI_T_,@function
        .size           _ZN2at4cuda57_GLOBAL__N__cd6b329d_24_DistributionBernoulli_cu_7537a20d21kernelPointwiseApply2IZNS_6native9templates4cuda28bernoulli_tensor_cuda_kernelIffEEvRKNS_10TensorBaseES9_NS_15PhiloxCudaStateEEUliRfSB_SB_SB_RKfSD_SD_SD_E_fSC_jLi1ELi2ELi4ELi512ELi2EEEvNS0_6detail10TensorInfoIT0_T2_EENSG_IT1_SI_EESI_T_,(.L_x_7294 - _ZN2at4cuda57_GLOBAL__N__cd6b329d_24_DistributionBernoulli_cu_7537a20d21kernelPointwiseApply2IZNS_6native9templates4cuda28bernoulli_tensor_cuda_kernelIffEEvRKNS_10TensorBaseES9_NS_15PhiloxCudaStateEEUliRfSB_SB_SB_RKfSD_SD_SD_E_fSC_jLi1ELi2ELi4ELi512ELi2EEEvNS0_6detail10TensorInfoIT0_T2_EENSG_IT1_SI_EESI_T_)
        .other          _ZN2at4cuda57_GLOBAL__N__cd6b329d_24_DistributionBernoulli_cu_7537a20d21kernelPointwiseApply2IZNS_6native9templates4cuda28bernoulli_tensor_cuda_kernelIffEEvRKNS_10TensorBaseES9_NS_15PhiloxCudaStateEEUliRfSB_SB_SB_RKfSD_SD_SD_E_fSC_jLi1ELi2ELi4ELi512ELi2EEEvNS0_6detail10TensorInfoIT0_T2_EENSG_IT1_SI_EESI_T_,@"STO_CUDA_ENTRY STV_DEFAULT"
_ZN2at4cuda57_GLOBAL__N__cd6b329d_24_DistributionBernoulli_cu_7537a20d21kernelPointwiseApply2IZNS_6native9templates4cuda28bernoulli_tensor_cuda_kernelIffEEvRKNS_10TensorBaseES9_NS_15PhiloxCudaStateEEUliRfSB_SB_SB_RKfSD_SD_SD_E_fSC_jLi1ELi2ELi4ELi512ELi2EEEvNS0_6detail10TensorInfoIT0_T2_EENSG_IT1_SI_EESI_T_:
        /* <DEDUP_REMOVED lines=9> */
.L_x_2800:
        /* <DEDUP_REMOVED lines=156> */
.L_x_2776:
[----:B------:R-:W-:Y:S05]  /*0a50*/  BSYNC B0 ;  /* 0x0000000000007941 */ /* 0x000fea0003800000 */
.L_x_2775:
        /* <DEDUP_REMOVED lines=25> */
.L_x_2778:
[----:B------:R-:W-:Y:S05]  /*0bf0*/  BSYNC B0 ;  /* 0x0000000000007941 */ /* 0x000fea0003800000 */
.L_x_2777:
        /* <DEDUP_REMOVED lines=25> */
.L_x_2780:
[----:B------:R-:W-:Y:S05]  /*0d90*/  BSYNC B0 ;  /* 0x0000000000007941 */ /* 0x000fea0003800000 */
.L_x_2779:
        /* <DEDUP_REMOVED lines=25> */
.L_x_2782:
[----:B------:R-:W-:Y:S05]  /*0f30*/  BSYNC B0 ;  /* 0x0000000000007941 */ /* 0x000fea0003800000 */
.L_x_2781:
[----:B------:R-:W-:Y:S01]  /*0f40*/  IMAD.WIDE.U32 R24, R25, R18, c[0x0][0x238] ;  /* 0x00008e0019187625 */ /* 0x000fe200078e0012 */
[----:B------:R-:W-:-:S03]  /*0f50*/  MOV R14, R4 ;  /* 0x00000004000e7202 */ /* 0x000fc60000000f00 */
        /* <DEDUP_REMOVED lines=18> */
.L_x_2784:
[----:B------:R-:W-:Y:S02]  /*1080*/  IMAD.MOV.U32 R14, RZ, RZ, R12 ;  /* 0x000000ffff0e7224 */ /* 0x000fe400078e000c */
[----:B------:R-:W-:Y:S02]  /*1090*/  IMAD.MOV.U32 R13, RZ, RZ, R4 ;  /* 0x000000ffff0d7224 */ /* 0x000fe400078e0004 */
[----:B------:R-:W-:-:S02]  /*10a0*/  IMAD.MOV.U32 R11, RZ, RZ, R9 ;  /* 0x000000ffff0b7224 */ /* 0x000fc400078e0009 */
[----:B------:R-:W-:-:S04]  /*10b0*/  IMAD.MOV.U32 R12, RZ, RZ, R6 ;  /* 0x000000ffff0c7224 */ /* 0x000fc800078e0006 */
.L_x_2783:
        /* <DEDUP_REMOVED lines=19> */
.L_x_6852:
[----:B------:R-:W-:Y:S05]  /*11f0*/  BRX R2 -0x1200                                                                                                                                                                                                                                                                                                                                                                                                                                                                               (*"BRANCH_TARGETS .L_x_6853,.L_x_6854,.L_x_6855"*) ;  /* 0xffffee0002007949 */ /* 0x000fea000383ffff */
.L_x_2787:
        /* <DEDUP_REMOVED lines=32> */
.L_x_2792:
[----:B------:R-:W-:Y:S05]  /*1400*/  BSYNC B6 ;  /* 0x0000000000067941 */ /* 0x000fea0003800000 */
.L_x_2791:
[----:B------:R-:W-:Y:S01]  /*1410*/  IADD3 R2, R31, 0x3, RZ ;  /* 0x000000031f027810 */ /* 0x000fe20007ffe0ff */
[----:B------:R-:W-:Y:S01]  /*1420*/  IMAD.MOV.U32 R7, RZ, RZ, 0x4 ;  /* 0x00000004ff077424 */ /* 0x000fe200078e00ff */
[----:B-----5:R-:W-:-:S03]  /*1430*/  FSET.BF.LE.FTZ.AND R5, R34, R3, PT ;  /* 0x000000032205720a */ /* 0x020fc60003813000 */
[----:B------:R-:W-:-:S04]  /*1440*/  IMAD R2, R2, c[0x0][0x1cc], RZ ;  /* 0x0000730002027a24 */ /* 0x000fc800078e02ff */
[----:B------:R-:W-:-:S05]  /*1450*/  IMAD.WIDE.U32 R2, R2, R7, c[0x0][0x160] ;  /* 0x0000580002027625 */ /* 0x000fca00078e0007 */
[----:B------:R1:W-:Y:S02]  /*1460*/  STG.E [R2.64], R5 ;  /* 0x0000000502007986 */ /* 0x0003e4000c101924 */
.L_x_2789:
[----:B------:R-:W-:Y:S05]  /*1470*/  BSYNC B7 ;  /* 0x0000000000077941 */ /* 0x000fea0003800000 */
.L_x_2788:
        /* <DEDUP_REMOVED lines=25> */
.L_x_2794:
[----:B------:R-:W-:Y:S05]  /*1610*/  BSYNC B6 ;  /* 0x0000000000067941 */ /* 0x000fea0003800000 */
.L_x_2793:
[----:B------:R-:W-:Y:S01]  /*1620*/  IADD3 R0, R31, 0x2, RZ ;  /* 0x000000021f007810 */ /* 0x000fe20007ffe0ff */
[----:B------:R-:W-:Y:S01]  /*1630*/  IMAD.MOV.U32 R7, RZ, RZ, 0x4 ;  /* 0x00000004ff077424 */ /* 0x000fe200078e00ff */
[----:B------:R-:W-:Y:S02]  /*1640*/  ISETP.NE.AND P0, PT, R33, RZ, PT ;  /* 0x000000ff2100720c */ /* 0x000fe40003f05270 */
[----:B-----5:R-:W-:Y:S01]  /*1650*/  FSET.BF.LE.FTZ.AND R5, R26, R3, PT ;  /* 0x000000031a05720a */ /* 0x020fe20003813000 */
[----:B------:R-:W-:-:S05]  /*1660*/  IMAD R0, R0, c[0x0][0x1cc], RZ ;  /* 0x0000730000007a24 */ /* 0x000fca00078e02ff */
[----:B------:R-:W-:-:S05]  /*1670*/  SEL R0, R0, RZ, P0 ;  /* 0x000000ff00007207 */ /* 0x000fca0000000000 */
[----:B------:R-:W-:-:S05]  /*1680*/  IMAD.WIDE.U32 R2, R0, R7, c[0x0][0x160] ;  /* 0x0000580000027625 */ /* 0x000fca00078e0007 */
[----:B------:R1:W-:Y:S02]  /*1690*/  STG.E [R2.64], R5 ;  /* 0x0000000502007986 */ /* 0x0003e4000c101924 */
.L_x_6854:
[----:B------:R-:W2:Y:S01]  /*16a0*/  LDG.E R0, [R22.64] ;  /* 0x0000002416007981 */ /* 0x000ea2000c1e1900 */
[----:B------:R-:W-:Y:S01]  /*16b0*/  BSSY B6, `(.L_x_2795) ;  /* 0x0000018000067945 */ /* 0x000fe20003800000 */
[C---:B--2---:R-:W-:Y:S02]  /*16c0*/  FSETP.GE.FTZ.AND P1, PT, R0.reuse, RZ, PT ;  /* 0x000000ff0000720b */ /* 0x044fe40003f36000 */
[----:B------:R-:W-:-:S13]  /*16d0*/  FSETP.GTU.FTZ.AND P0, PT, R0, 1, PT ;  /* 0x3f8000000000780b */ /* 0x000fda0003f1c000 */
[----:B------:R-:W-:Y:S05]  /*16e0*/  @!P0 BRA P1, `(.L_x_2796) ;  /* 0x0000014000008947 */ /* 0x000fea0000800000 */
[----:B-1----:R-:W-:Y:S01]  /*16f0*/  MOV R2, 0x1a0 ;  /* 0x000001a000027802 */ /* 0x002fe20000000f00 */
        /* <DEDUP_REMOVED lines=19> */
.L_x_2796:
[----:B------:R-:W-:Y:S05]  /*1830*/  BSYNC B6 ;  /* 0x0000000000067941 */ /* 0x000fea0003800000 */
.L_x_2795:
[----:B-1----:R-:W-:Y:S01]  /*1840*/  IADD3 R2, R31, 0x1, RZ ;  /* 0x000000011f027810 */ /* 0x002fe20007ffe0ff */
[----:B------:R-:W-:Y:S01]  /*1850*/  IMAD.MOV.U32 R3, RZ, RZ, 0x4 ;  /* 0x00000004ff037424 */ /* 0x000fe200078e00ff */
[----:B------:R-:W-:Y:S02]  /*1860*/  ISETP.GT.AND P0, PT, R29, 0x1, PT ;  /* 0x000000011d00780c */ /* 0x000fe40003f04270 */
[----:B-----5:R-:W-:Y:S01]  /*1870*/  FSET.BF.LE.FTZ.AND R27, R27, R0, PT ;  /* 0x000000001b1b720a */ /* 0x020fe20003813000 */
[----:B------:R-:W-:-:S05]  /*1880*/  IMAD R2, R2, c[0x0][0x1cc], RZ ;  /* 0x0000730002027a24 */ /* 0x000fca00078e02ff */
[----:B------:R-:W-:-:S05]  /*1890*/  SEL R2, R2, RZ, P0 ;  /* 0x000000ff02027207 */ /* 0x000fca0000000000 */
[----:B------:R-:W-:-:S05]  /*18a0*/  IMAD.WIDE.U32 R2, R2, R3, c[0x0][0x160] ;  /* 0x0000580002027625 */ /* 0x000fca00078e0003 */
[----:B------:R1:W-:Y:S02]  /*18b0*/  STG.E [R2.64], R27 ;  /* 0x0000001b02007986 */ /* 0x0003e4000c101924 */
.L_x_6853:
[----:B------:R-:W-:Y:S05]  /*18c0*/  BSYNC B8 ;  /* 0x0000000000087941 */ /* 0x000fea0003800000 */
.L_x_2786:
        /* <DEDUP_REMOVED lines=25> */
.L_x_2798:
[----:B------:R-:W-:Y:S05]  /*1a60*/  BSYNC B6 ;  /* 0x0000000000067941 */ /* 0x000fea0003800000 */
.L_x_2797:
[----:B------:R-:W-:Y:S01]  /*1a70*/  IMAD R0, R31, c[0x0][0x1cc], RZ ;  /* 0x000073001f007a24 */ /* 0x000fe200078e02ff */
[----:B------:R-:W-:Y:S01]  /*1a80*/  ISETP.GT.AND P0, PT, R30, RZ, PT ;  /* 0x000000ff1e00720c */ /* 0x000fe20003f04270 */
[----:B------:R-:W-:Y:S01]  /*1a90*/  IMAD.MOV.U32 R7, RZ, RZ, 0x4 ;  /* 0x00000004ff077424 */ /* 0x000fe200078e00ff */
[----:B-----5:R-:W-:Y:S02]  /*1aa0*/  FSET.BF.LE.FTZ.AND R5, R28, R3, PT ;  /* 0x000000031c05720a */ /* 0x020fe40003813000 */
[----:B------:R-:W-:-:S05]  /*1ab0*/  SEL R0, R0, RZ, P0 ;  /* 0x000000ff00007207 */ /* 0x000fca0000000000 */
[----:B------:R-:W-:-:S05]  /*1ac0*/  IMAD.WIDE.U32 R2, R0, R7, c[0x0][0x160] ;  /* 0x0000580000027625 */ /* 0x000fca00078e0007 */
[----:B------:R1:W-:Y:S01]  /*1ad0*/  STG.E [R2.64], R5 ;  /* 0x0000000502007986 */ /* 0x0003e2000c101924 */
[----:B------:R-:W-:Y:S05]  /*1ae0*/  BRA `(.L_x_2790) ;  /* 0x0000001000007947 */ /* 0x000fea0003800000 */
.L_x_6855:
[----:B------:R-:W-:Y:S02]  /*1af0*/  BREAK B8 ;  /* 0x0000000000087942 */ /* 0x000fe40003800000 */
.L_x_2790:
[----:B------:R-:W-:Y:S05]  /*1b00*/  BSYNC B9 ;  /* 0x0000000000097941 */ /* 0x000fea0003800000 */
.L_x_2785:
[----:B------:R-:W-:-:S04]  /*1b10*/  IMAD.MOV.U32 R0, RZ, RZ, c[0x0][0x0] ;  /* 0x00000000ff007624 */ /* 0x000fc800078e00ff */
[----:B------:R-:W-:-:S04]  /*1b20*/  IMAD.SHL.U32 R0, R0, 0x4, RZ ;  /* 0x0000000400007824 */ /* 0x000fc800078e00ff */
[----:B------:R-:W-:-:S05]  /*1b30*/  IMAD R31, R0, c[0x0][0xc], R31 ;  /* 0x00000300001f7a24 */ /* 0x000fca00078e021f */
[----:B------:R-:W-:-:S13]  /*1b40*/  ISETP.GE.U32.AND P0, PT, R31, c[0x0][0x310], PT ;  /* 0x0000c4001f007a0c */ /* 0x000fda0003f06070 */
[----:B------:R-:W-:Y:S01]  /*1b50*/  @P0 CALL.REL.NOINC `(.L_x_2799) ;  /* 0x0000001000000944 */ /* 0x000fe20003c00000 */
[----:B------:R-:W-:Y:S05]  /*1b60*/  BRA `(.L_x_2800) ;  /* 0xffffe52000007947 */ /* 0x000fea000383ffff */
.L_x_2799:
[----:B------:R-:W-:Y:S05]  /*1b70*/  EXIT ;  /* 0x000000000000794d */ /* 0x000fea0003800000 */
.L_x_2801:
        /* <DEDUP_REMOVED lines=16> */
.L_x_7294:


//--------------------- .text._ZN2at4cuda57_GLOBAL__N__cd6b329d_24_DistributionBernoulli_cu_7537a20d21kernelPointwiseApply2IZNS_6native9templates4cuda28bernoulli_tensor_cuda_kernelIffEEvRKNS_10TensorBaseES9_NS_15PhiloxCudaStateEEUliRfSB_SB_SB_RKfSD_SD_SD_E_fSC_jLi1ELi1ELi4ELi512ELi2EEEvNS0_6detail10TensorInfoIT0_T2_EENSG_IT1_SI_EESI_T_ --------------------------
	.section	.text._ZN2at4cuda57_GLOBAL__N__cd6b329d_24_DistributionBernoulli_cu_7537a20d21kernelPointwiseApply2IZNS_6native9templates4cuda28bernoulli_tensor_cuda_kernelIffEEvRKNS_10TensorBaseES9_NS_15PhiloxCudaStateEEUliRfSB_SB_SB_RKfSD_SD_SD_E_fSC_jLi1ELi1ELi4ELi512ELi2EEEvNS0_6detail10TensorInfoIT0_T2_EENSG_IT1_SI_EESI_T_,"ax",@progbits
	.sectioninfo	@"SHI_REGISTERS=38"
	.align	128
.text._ZN2at4cuda57_GLOBAL__N__cd6b329d_24_DistributionBernoulli_cu_7537a20d21kernelPointwiseApply2IZNS_6native9templates4cuda28bernoulli_tensor_cuda_kernelIffEEvRKNS_10TensorBaseES9_NS_15PhiloxCudaStateEEUliRfSB_SB_SB_RKfSD_SD_SD_E_fSC_jLi1ELi1ELi4ELi512ELi2EEEvNS0_6detail10TensorInfoIT0_T2_EENSG_IT1_SI_EESI_T_:
        .type           _ZN2at4cuda57_GLOBAL__N__cd6b329d_24_DistributionBernoulli_cu_7537a20d21kernelPointwiseApply2IZNS_6native9templates4cuda28bernoulli_tensor_cuda_kernelIffEEvRKNS_10TensorBaseES9_NS_15PhiloxCudaStateEEUliRfSB_SB_SB_RKfSD_SD_SD_E_fSC_jLi1ELi1ELi4ELi512ELi2EEEvNS0_6detail10TensorInfoIT0_T2_EENSG_IT1_SI_EESI_T_,@function
        .size           _ZN2at4cuda57_GLOBAL__N__cd6b329d_24_DistributionBernoulli_cu_7537a20d21kernelPointwiseApply2IZNS_6native9templates4cuda28bernoulli_tensor_cuda_kernelIffEEvRKNS_10TensorBaseES9_NS_15PhiloxCudaStateEEUliRfSB_SB_SB_RKfSD_SD_SD_E_fSC_jLi1ELi1ELi4ELi512ELi2EEEvNS0_6detail10TensorInfoIT0_T2_EENSG_IT1_SI_EESI_T_,(.L_x_7295 - _ZN2at4cuda57_GLOBAL__N__cd6b329d_24_DistributionBernoulli_cu_7537a20d21kernelPointwiseApply2IZNS_6native9templates4cuda28bernoulli_tensor_cuda_kernelIffEEvRKNS_10TensorBaseES9_NS_15PhiloxCudaStateEEUliRfSB_SB_SB_RKfSD_SD_SD_E_fSC_jLi1ELi1ELi4ELi512ELi2EEEvNS0_6detail10TensorInfoIT0_T2_EENSG_IT1_SI_EESI_T_)
        .other          _ZN2at4cuda57_GLOBAL__N__cd6b329d_24_DistributionBernoulli_cu_7537a20d21kernelPointwiseApply2IZNS_6native9templates4cuda28bernoulli_tensor_cuda_kernelIffEEvRKNS_10TensorBaseES9_NS_15PhiloxCudaStateEEUliRfSB_SB_SB_RKfSD_SD_SD_E_fSC_jLi1ELi1ELi4ELi512ELi2EEEvNS0_6detail10TensorInfoIT0_T2_EENSG_IT1_SI_EESI_T_,@"STO_CUDA_ENTRY STV_DEFAULT"
_ZN2at4cuda57_GLOBAL__N__cd6b329d_24_DistributionBernoulli_cu_7537a20d21kernelPointwiseApply2IZNS_6native9templates4cuda28bernoulli_tensor_cuda_kernelIffEEvRKNS_10TensorBaseES9_NS_15PhiloxCudaStateEEUliRfSB_SB_SB_RKfSD_SD_SD_E_fSC_jLi1ELi1ELi4ELi512ELi2EEEvNS0_6detail10TensorInfoIT0_T2_EENSG_IT1_SI_EESI_T_:
        /* <DEDUP_REMOVED lines=9> */
.L_x_2819:
[----:B------:R-:W-:-:S13]  /*0090*/  ISETP.NE.AND P0, PT, RZ, UR38, PT ;  /* 0x00000026ff007c0c */ /* 0x000fda000bf05270 */
[----:B------:R-:W-:Y:S02]  /*00a0*/  @P0 IMAD.MOV.U32 R4, RZ, RZ, c[0x0][0x320] ;  /* 0x0000c800ff040624 */ /* 0x000fe400078e00ff */
[----:B--2---:R-:W-:-:S06]  /*00b0*/  @P0 IMAD.MOV.U32 R5, RZ, RZ, c[0x0][0x324] ;  /* 0x0000c900ff050624 */ /* 0x004fcc00078e00ff */
        /* <DEDUP_REMOVED lines=123> */
[----:B------:R-:W-:Y:S01]  /*0870*/  ISETP.GT.AND P1, PT, R10, 0x1, PT ;  /* 0x000000010a00780c */ /* 0x000fe20003f24270 */
[----:B------:R-:W-:Y:S01]  /*0880*/  IMAD.MOV.U32 R18, RZ, RZ, 0x4 ;  /* 0x00000004ff127424 */ /* 0x000fe200078e00ff */
[----:B------:R-:W-:Y:S01]  /*0890*/  IADD3 R14, R31, 0x2, RZ ;  /* 0x000000021f0e7810 */ /* 0x000fe20007ffe0ff */
[----:B------:R-:W-:Y:S01]  /*08a0*/  IMAD.MOV.U32 R0, RZ, RZ, R4 ;  /* 0x000000ffff007224 */ /* 0x000fe200078e0004 */
[----:B------:R-:W-:-:S02]  /*08b0*/  SEL R29, R16, RZ, P1 ;  /* 0x000000ff101d7207 */ /* 0x000fc40000800000 */
[----:B------:R-:W-:Y:S01]  /*08c0*/  SEL R19, R19, RZ, P1 ;  /* 0x000000ff13137207 */ /* 0x000fe20000800000 */
[----:B------:R-:W-:Y:S01]  /*08d0*/  IMAD R13, R14, c[0x0][0x2a4], RZ ;  /* 0x0000a9000e0d7a24 */ /* 0x000fe200078e02ff */
[----:B------:R-:W-:Y:S01]  /*08e0*/  ISETP.NE.AND P1, PT, R20, 0x1, PT ;  /* 0x000000011400780c */ /* 0x000fe20003f25270 */
[----:B------:R-:W-:Y:S01]  /*08f0*/  IMAD R17, R14, c[0x0][0x1cc], RZ ;  /* 0x000073000e117a24 */ /* 0x000fe200078e02ff */
[C---:B------:R-:W-:Y:S01]  /*0900*/  ISETP.GT.AND P0, PT, R10.reuse, 0x2, PT ;  /* 0x000000020a00780c */ /* 0x040fe20003f04270 */
[C---:B------:R-:W-:Y:S01]  /*0910*/  IMAD R14, R15.reuse, c[0x0][0x2a4], RZ ;  /* 0x0000a9000f0e7a24 */ /* 0x040fe200078e02ff */
[----:B------:R-:W-:Y:S01]  /*0920*/  ISETP.GT.AND P2, PT, R10, 0x3, PT ;  /* 0x000000030a00780c */ /* 0x000fe20003f44270 */
[----:B------:R-:W-:Y:S01]  /*0930*/  IMAD R15, R15, c[0x0][0x1cc], RZ ;  /* 0x000073000f0f7a24 */ /* 0x000fe200078e02ff */
[----:B------:R-:W-:Y:S01]  /*0940*/  SEL R13, R13, RZ, P0 ;  /* 0x000000ff0d0d7207 */ /* 0x000fe20000000000 */
[----:B------:R-:W-:Y:S01]  /*0950*/  IMAD.WIDE.U32 R28, R29, R18, c[0x0][0x238] ;  /* 0x00008e001d1c7625 */ /* 0x000fe200078e0012 */
[----:B------:R-:W-:-:S02]  /*0960*/  SEL R17, R17, RZ, P0 ;  /* 0x000000ff11117207 */ /* 0x000fc40000000000 */
[----:B------:R-:W-:Y:S01]  /*0970*/  SEL R25, R14, RZ, P2 ;  /* 0x000000ff0e197207 */ /* 0x000fe20001000000 */
[----:B------:R-:W-:Y:S01]  /*0980*/  IMAD.WIDE.U32 R26, R13, R18, c[0x0][0x238] ;  /* 0x00008e000d1a7625 */ /* 0x000fe200078e0012 */
[----:B------:R-:W-:-:S03]  /*0990*/  SEL R15, R15, RZ, P2 ;  /* 0x000000ff0f0f7207 */ /* 0x000fc60001000000 */
[----:B------:R-:W-:-:S04]  /*09a0*/  IMAD.WIDE.U32 R24, R25, R18, c[0x0][0x238] ;  /* 0x00008e0019187625 */ /* 0x000fc800078e0012 */
[----:B-1----:R-:W-:-:S04]  /*09b0*/  IMAD.WIDE.U32 R22, R15, R18, c[0x0][0x160] ;  /* 0x000058000f167625 */ /* 0x002fc800078e0012 */
        /* <DEDUP_REMOVED lines=17> */
.L_x_2803:
[----:B------:R-:W-:Y:S02]  /*0ad0*/  IMAD.MOV.U32 R14, RZ, RZ, R11 ;  /* 0x000000ffff0e7224 */ /* 0x000fe400078e000b */
[----:B------:R-:W-:Y:S02]  /*0ae0*/  IMAD.MOV.U32 R13, RZ, RZ, R6 ;  /* 0x000000ffff0d7224 */ /* 0x000fe400078e0006 */
[----:B------:R-:W-:-:S02]  /*0af0*/  IMAD.MOV.U32 R0, RZ, RZ, R8 ;  /* 0x000000ffff007224 */ /* 0x000fc400078e0008 */
[----:B------:R-:W-:-:S04]  /*0b00*/  IMAD.MOV.U32 R11, RZ, RZ, R2 ;  /* 0x000000ffff0b7224 */ /* 0x000fc800078e0002 */
.L_x_2802:
        /* <DEDUP_REMOVED lines=17> */
.L_x_6856:
[----:B------:R-:W-:Y:S05]  /*0c20*/  BRX R2 -0xc30                                                                                                                                                                                                                                                                                                                                                                                                                                                                                (*"BRANCH_TARGETS .L_x_6857,.L_x_6858,.L_x_6859"*) ;  /* 0xfffff3d002007949 */ /* 0x000fea000383ffff */
.L_x_2806:
        /* <DEDUP_REMOVED lines=32> */
.L_x_2811:
[----:B------:R-:W-:Y:S05]  /*0e30*/  BSYNC B6 ;  /* 0x0000000000067941 */ /* 0x000fea0003800000 */
.L_x_2810:
[----:B-----5:R-:W-:-:S05]  /*0e40*/  FSET.BF.LE.FTZ.AND R35, R35, R0, PT ;  /* 0x000000002323720a */ /* 0x020fca0003813000 */
[----:B------:R1:W-:Y:S02]  /*0e50*/  STG.E [R22.64], R35 ;  /* 0x0000002316007986 */ /* 0x0003e4000c101924 */
.L_x_2808:
[----:B------:R-:W-:Y:S05]  /*0e60*/  BSYNC B7 ;  /* 0x0000000000077941 */ /* 0x000fea0003800000 */
.L_x_2807:
        /* <DEDUP_REMOVED lines=23> */
[----:B012---:R-:W-:Y:S05]  /*0fe0*/  CALL.ABS.NOINC R2 ;  /* 0x0000000002007343 */ /* 0x007fea0003c00000 */
[----:B------:R0:W5:Y:S02]  /*0ff0*/  LDG.E R3, [R26.64] ;  /* 0x000000241a037981 */ /* 0x000164000c1e1900 */
.L_x_2813:
[----:B------:R-:W-:Y:S05]  /*1000*/  BSYNC B6 ;  /* 0x0000000000067941 */ /* 0x000fea0003800000 */
.L_x_2812:
[----:B-----5:R-:W-:-:S05]  /*1010*/  FSET.BF.LE.FTZ.AND R3, R34, R3, PT ;  /* 0x000000032203720a */ /* 0x020fca0003813000 */
[----:B------:R2:W-:Y:S02]  /*1020*/  STG.E [R16.64], R3 ;  /* 0x0000000310007986 */ /* 0x0005e4000c101924 */
.L_x_6858:
        /* <DEDUP_REMOVED lines=9> */
[----:B--2---:R-:W2:Y:S01]  /*10c0*/  LDC.64 R2, c[0x4][R2] ;  /* 0x0100000002027b82 */ /* 0x004ea20000000a00 */
        /* <DEDUP_REMOVED lines=15> */
.L_x_2815:
[----:B------:R-:W-:Y:S05]  /*11c0*/  BSYNC B6 ;  /* 0x0000000000067941 */ /* 0x000fea0003800000 */
.L_x_2814:
[----:B-----5:R-:W-:-:S05]  /*11d0*/  FSET.BF.LE.FTZ.AND R33, R33, R0, PT ;  /* 0x000000002121720a */ /* 0x020fca0003813000 */
[----:B------:R3:W-:Y:S02]  /*11e0*/  STG.E [R18.64], R33 ;  /* 0x0000002112007986 */ /* 0x0007e4000c101924 */
.L_x_6857:
[----:B------:R-:W-:Y:S05]  /*11f0*/  BSYNC B8 ;  /* 0x0000000000087941 */ /* 0x000fea0003800000 */
.L_x_2805:
[C---:B------:R-:W-:Y:S01]  /*1200*/  IADD3 R2, -R31.reuse, c[0x0][0x310], RZ ;  /* 0x0000c4001f027a10 */ /* 0x040fe20007ffe1ff */
[----:B------:R-:W-:Y:S02]  /*1210*/  IMAD R0, R31, c[0x0][0x2a4], RZ ;  /* 0x0000a9001f007a24 */ /* 0x000fe400078e02ff */
[----:B--2---:R-:W-:Y:S01]  /*1220*/  IMAD.MOV.U32 R17, RZ, RZ, 0x4 ;  /* 0x00000004ff117424 */ /* 0x004fe200078e00ff */
[----:B------:R-:W-:-:S04]  /*1230*/  ISETP.GT.AND P0, PT, R2, RZ, PT ;  /* 0x000000ff0200720c */ /* 0x000fc80003f04270 */
[----:B------:R-:W-:Y:S02]  /*1240*/  SEL R0, R0, RZ, P0 ;  /* 0x000000ff00007207 */ /* 0x000fe40000000000 */
[----:B---3--:R-:W-:-:S03]  /*1250*/  P2R R18, PR, RZ, 0x1 ;  /* 0x00000001ff127803 */ /* 0x008fc60000000000 */
        /* <DEDUP_REMOVED lines=26> */
.L_x_2817:
[----:B------:R-:W-:Y:S05]  /*1400*/  BSYNC B6 ;  /* 0x0000000000067941 */ /* 0x000fea0003800000 */
.L_x_2816:
[----:B------:R-:W-:Y:S01]  /*1410*/  IMAD R0, R31, c[0x0][0x1cc], RZ ;  /* 0x000073001f007a24 */ /* 0x000fe200078e02ff */
[----:B------:R-:W-:Y:S01]  /*1420*/  ISETP.NE.AND P0, PT, R18, RZ, PT ;  /* 0x000000ff1200720c */ /* 0x000fe20003f05270 */
[----:B------:R-:W-:Y:S01]  /*1430*/  IMAD.MOV.U32 R7, RZ, RZ, 0x4 ;  /* 0x00000004ff077424 */ /* 0x000fe200078e00ff */
[----:B-----5:R-:W-:Y:S02]  /*1440*/  FSET.BF.LE.FTZ.AND R5, R32, R3, PT ;  /* 0x000000032005720a */ /* 0x020fe40003813000 */
[----:B------:R-:W-:-:S05]  /*1450*/  SEL R0, R0, RZ, P0 ;  /* 0x000000ff00007207 */ /* 0x000fca0000000000 */
[----:B------:R-:W-:-:S05]  /*1460*/  IMAD.WIDE.U32 R2, R0, R7, c[0x0][0x160] ;  /* 0x0000580000027625 */ /* 0x000fca00078e0007 */
[----:B------:R2:W-:Y:S01]  /*1470*/  STG.E [R2.64], R5 ;  /* 0x0000000502007986 */ /* 0x0005e2000c101924 */
[----:B------:R-:W-:Y:S05]  /*1480*/  BRA `(.L_x_2809) ;  /* 0x0000001000007947 */ /* 0x000fea0003800000 */
.L_x_6859:
[----:B------:R-:W-:Y:S02]  /*1490*/  BREAK B8 ;  /* 0x0000000000087942 */ /* 0x000fe40003800000 */
.L_x_2809:
[----:B------:R-:W-:Y:S05]  /*14a0*/  BSYNC B9 ;  /* 0x0000000000097941 */ /* 0x000fea0003800000 */
.L_x_2804:
[----:B------:R-:W-:-:S04]  /*14b0*/  IMAD.MOV.U32 R0, RZ, RZ, c[0x0][0x0] ;  /* 0x00000000ff007624 */ /* 0x000fc800078e00ff */
[----:B------:R-:W-:-:S04]  /*14c0*/  IMAD.SHL.U32 R0, R0, 0x4, RZ ;  /* 0x0000000400007824 */ /* 0x000fc800078e00ff */
[----:B------:R-:W-:-:S05]  /*14d0*/  IMAD R31, R0, c[0x0][0xc], R31 ;  /* 0x00000300001f7a24 */ /* 0x000fca00078e021f */
[----:B------:R-:W-:-:S13]  /*14e0*/  ISETP.GE.U32.AND P0, PT, R31, c[0x0][0x310], PT ;  /* 0x0000c4001f007a0c */ /* 0x000fda0003f06070 */
[----:B------:R-:W-:Y:S01]  /*14f0*/  @P0 CALL.REL.NOINC `(.L_x_2818) ;  /* 0x0000001000000944 */ /* 0x000fe20003c00000 */
[----:B------:R-:W-:Y:S05]  /*1500*/  BRA `(.L_x_2819) ;  /* 0xffffeb8000007947 */ /* 0x000fea000383ffff */
.L_x_2818:
[----:B------:R-:W-:Y:S05]  /*1510*/  EXIT ;  /* 0x000000000000794d */ /* 0x000fea0003800000 */
.L_x_2820:
        /* <DEDUP_REMOVED lines=14> */
.L_x_7295:


//--------------------- .text._ZN2at4cuda57_GLOBAL__N__cd6b329d_24_DistributionBernoulli_cu_7537a20d21kernelPointwiseApply2IZNS_6native9templates4cuda28bernoulli_tensor_cuda_kernelIdfEEvRKNS_10TensorBaseES9_NS_15PhiloxCudaStateEEUliRdSB_SB_SB_RKfSD_SD_SD_E_dSC_mLin1ELin1ELi4ELi512ELi2EEEvNS0_6detail10TensorInfoIT0_T2_EENSG_IT1_SI_EESI_T_ --------------------------
	.section	.text._ZN2at4cuda57_GLOBAL__N__cd6b329d_24_DistributionBernoulli_cu_7537a20d21kernelPointwiseApply2IZNS_6native9templates4cuda28bernoulli_tensor_cuda_kernelIdfEEvRKNS_10TensorBaseES9_NS_15PhiloxCudaStateEEUliRdSB_SB_SB_RKfSD_SD_SD_E_dSC_mLin1ELin1ELi4ELi512ELi2EEEvNS0_6detail10TensorInfoIT0_T2_EENSG_IT1_SI_EESI_T_,"ax",@progbits
	.sectioninfo	@"SHI_REGISTERS=48"
	.align	128
.text._ZN2at4cuda57_GLOBAL__N__cd6b329d_24_DistributionBernoulli_cu_7537a20d21kernelPointwiseApply2IZNS_6native9templates4cuda28bernoulli_tensor_cuda_kernelIdfEEvRKNS_10TensorBaseES9_NS_15PhiloxCudaStateEEUliRdSB_SB_SB_RKfSD_SD_SD_E_dSC_mLin1ELin1ELi4ELi512ELi2EEEvNS0_6detail10TensorInfoIT0_T2_EENSG_IT1_SI_EESI_T_:
        .type           _ZN2at4cuda57_GLOBAL__N__cd6b329d_24_DistributionBernoulli_cu_7537a20d21kernelPointwiseApply2IZNS_6native9templates4cuda28bernoulli_tensor_cuda_kernelIdfEEvRKNS_10TensorBaseES9_NS_15PhiloxCudaStateEEUliRdSB_SB_SB_RKfSD_SD_SD_E_dSC_mLin1ELin1ELi4ELi512ELi2EEEvNS0_6detail10TensorInfoIT0_T2_EENSG_IT1_SI_EESI_T_,@function
        .size           _ZN2at4cuda57_GLOBAL__N__cd6b329d_24_DistributionBernoulli_cu_7537a20d21kernelPointwiseApply2IZNS_6native9templates4cuda28bernoulli_tensor_cuda_kernelIdfEEvRKNS_10TensorBaseES9_NS_15PhiloxCudaStateEEUliRdSB_SB_SB_RKfSD_SD_SD_E_dSC_mLin1ELin1ELi4ELi512ELi2EEEvNS0_6detail10TensorInfoIT0_T2_EENSG_IT1_SI_EESI_T_,(.L_x_7296 - _ZN2at4cuda57_GLOBAL__N__cd6b329d_24_DistributionBernoulli_cu_7537a20d21kernelPointwiseApply2IZNS_6native9templates4cuda28bernoulli_tensor_cuda_kernelIdfEEvRKNS_10TensorBaseES9_NS_15PhiloxCudaStateEEUliRdSB_SB_SB_RKfSD_SD_SD_E_dSC_mLin1ELin1ELi4ELi512ELi2EEEvNS0_6detail10TensorInfoIT0_T2_EENSG_IT1_SI_EESI_T_)
        .other          _ZN2at4cuda57_GLOBAL__N__cd6b329d_24_DistributionBernoulli_cu_7537a20d21kernelPointwiseApply2IZNS_6native9templates4cuda28bernoulli_tensor_cuda_kernelIdfEEvRKNS_10TensorBaseES9_NS_15PhiloxCudaStateEEUliRdSB_SB_SB_RKfSD_SD_SD_E_dSC_mLin1ELin1ELi4ELi512ELi2EEEvNS0_6detail10TensorInfoIT0_T2_EENSG_IT1_SI_EESI_T_,@"STO_CUDA_ENTRY STV_DEFAULT"
_ZN2at4cuda57_GLOBAL__N__cd6b329d_24_DistributionBernoulli_cu_7537a20d21kernelPointwiseApply2IZNS_6native9templates4cuda28bernoulli_tensor_cuda_kernelIdfEEvRKNS_10TensorBaseES9_NS_15PhiloxCudaStateEEUliRdSB_SB_SB_RKfSD_SD_SD_E_dSC_mLin1ELin1ELi4ELi512ELi2EEEvNS0_6detail10TensorInfoIT0_T2_EENSG_IT1_SI_EESI_T_:
        /* <DEDUP_REMOVED lines=11> */
.L_x_3046:
[----:B------:R-:W-:Y:S01]  /*00b0*/  IADD3 R30, -R28, c[0x0][0x4a0], RZ ;  /* 0x000128001c1e7a10 */ /* 0x000fe20007ffe1ff */
[----:B------:R-:W-:Y:S01]  /*00c0*/  BSSY B0, `(.L_x_2821) ;  /* 0x0000331000007945 */ /* 0x000fe20003800000 */
[----:B0-----:R-:W-:Y:S01]  /*00d0*/  CS2R R38, SRZ ;  /* 0x0000000000267805 */ /* 0x001fe2000001ff00 */
[----:B------:R-:W-:Y:S01]  /*00e0*/  CS2R R40, SRZ ;  /* 0x0000000000287805 */ /* 0x000fe2000001ff00 */
[----:B------:R-:W-:Y:S01]  /*00f0*/  ISETP.GE.AND P0, PT, R30, 0x1, PT ;  /* 0x000000011e00780c */ /* 0x000fe20003f06270 */
[----:B------:R-:W-:Y:S02]  /*0100*/  IMAD.MOV.U32 R37, RZ, RZ, RZ ;  /* 0x000000ffff257224 */ /* 0x000fe400078e00ff */
[----:B------:R-:W-:-:S10]  /*0110*/  IMAD.MOV.U32 R35, RZ, RZ, RZ ;  /* 0x000000ffff237224 */ /* 0x000fd400078e00ff */
        /* <DEDUP_REMOVED lines=26> */
.L_x_2838:
        /* <DEDUP_REMOVED lines=13> */
[----:B------:R-:W-:Y:S05]  /*0390*/  CALL.REL.NOINC `($__internal_44_$__cuda_sm20_div_u64) ;  /* 0x0000dc7000007944 */ /* 0x000fea0003c00000 */
        /* <DEDUP_REMOVED lines=10> */
.L_x_2826:
        /* <DEDUP_REMOVED lines=23> */
.L_x_2827:
[----:B------:R-:W-:Y:S05]  /*05b0*/  BSYNC B2 ;  /* 0x0000000000027941 */ /* 0x000fea0003800000 */
.L_x_2825:
        /* <DEDUP_REMOVED lines=15> */
[----:B------:R-:W-:Y:S05]  /*06b0*/  CALL.REL.NOINC `($__internal_44_$__cuda_sm20_div_u64) ;  /* 0x0000d95000007944 */ /* 0x000fea0003c00000 */
        /* <DEDUP_REMOVED lines=12> */
.L_x_2829:
        /* <DEDUP_REMOVED lines=23> */
.L_x_2830:
[----:B------:R-:W-:Y:S05]  /*08f0*/  BSYNC B2 ;  /* 0x0000000000027941 */ /* 0x000fea0003800000 */
.L_x_2828:
        /* <DEDUP_REMOVED lines=29> */
.L_x_2832:
        /* <DEDUP_REMOVED lines=23> */
.L_x_2833:
[----:B------:R-:W-:Y:S05]  /*0c40*/  BSYNC B2 ;  /* 0x0000000000027941 */ /* 0x000fea0003800000 */
.L_x_2831:
        /* <DEDUP_REMOVED lines=30> */
.L_x_2835:
        /* <DEDUP_REMOVED lines=23> */
.L_x_2836:
[----:B------:R-:W-:Y:S05]  /*0fa0*/  BSYNC B2 ;  /* 0x0000000000027941 */ /* 0x000fea0003800000 */
.L_x_2834:
        /* <DEDUP_REMOVED lines=8> */
.L_x_2837:
[----:B------:R-:W-:Y:S05]  /*1030*/  BSYNC B1 ;  /* 0x0000000000017941 */ /* 0x000fea0003800000 */
.L_x_2824:
        /* <DEDUP_REMOVED lines=13> */
[----:B------:R-:W-:Y:S05]  /*1110*/  CALL.REL.NOINC `($__internal_44_$__cuda_sm20_div_u64) ;  /* 0x0000cef000007944 */ /* 0x000fea0003c00000 */
        /* <DEDUP_REMOVED lines=10> */
.L_x_2840:
        /* <DEDUP_REMOVED lines=23> */
.L_x_2841:
[----:B------:R-:W-:Y:S05]  /*1330*/  BSYNC B1 ;  /* 0x0000000000017941 */ /* 0x000fea0003800000 */
.L_x_2839:
        /* <DEDUP_REMOVED lines=28> */
.L_x_2843:
        /* <DEDUP_REMOVED lines=23> */
.L_x_2844:
[----:B------:R-:W-:Y:S05]  /*1670*/  BSYNC B1 ;  /* 0x0000000000017941 */ /* 0x000fea0003800000 */
.L_x_2842:
        /* <DEDUP_REMOVED lines=27> */
.L_x_2846:
        /* <DEDUP_REMOVED lines=23> */
.L_x_2847:
[----:B------:R-:W-:Y:S05]  /*19a0*/  BSYNC B1 ;  /* 0x0000000000017941 */ /* 0x000fea0003800000 */
.L_x_2845:
[----:B------:R-:W0:Y:S02]  /*19b0*/  LDC.64 R12, c[0x0][R12+0x218] ;  /* 0x000086000c0c7b82 */ /* 0x000e240000000a00 */
[-C--:B0-----:R-:W-:Y:S02]  /*19c0*/  IMAD R3, R13, R4.reuse, RZ ;  /* 0x000000040d037224 */ /* 0x081fe400078e02ff */
[----:B------:R-:W-:-:S04]  /*19d0*/  IMAD.WIDE.U32 R16, R12, R4, R16 ;  /* 0x000000040c107225 */ /* 0x000fc800078e0010 */
[----:B------:R-:W-:-:S04]  /*19e0*/  IMAD R3, R12, R7, R3 ;  /* 0x000000070c037224 */ /* 0x000fc800078e0203 */
[----:B------:R-:W-:Y:S02]  /*19f0*/  IMAD.IADD R17, R17, 0x1, R3 ;  /* 0x0000000111117824 */ /* 0x000fe400078e0203 */
.L_x_2823:
        /* <DEDUP_REMOVED lines=29> */
.L_x_2863:
        /* <DEDUP_REMOVED lines=25> */
.L_x_2851:
        /* <DEDUP_REMOVED lines=23> */
.L_x_2852:
[----:B------:R-:W-:Y:S05]  /*1ed0*/  BSYNC B2 ;  /* 0x0000000000027941 */ /* 0x000fea0003800000 */
.L_x_2850:
        /* <DEDUP_REMOVED lines=16> */
[----:B------:R-:W-:Y:S05]  /*1fe0*/  CALL.REL.NOINC `($__internal_44_$__cuda_sm20_div_u64) ;  /* 0x0000c02000007944 */ /* 0x000fea0003c00000 */
        /* <DEDUP_REMOVED lines=12> */
.L_x_2854:
        /* <DEDUP_REMOVED lines=23> */
.L_x_2855:
[----:B------:R-:W-:Y:S05]  /*2220*/  BSYNC B2 ;  /* 0x0000000000027941 */ /* 0x000fea0003800000 */
.L_x_2853:
        /* <DEDUP_REMOVED lines=29> */
.L_x_2857:
        /* <DEDUP_REMOVED lines=23> */
.L_x_2858:
[----:B------:R-:W-:Y:S05]  /*2570*/  BSYNC B2 ;  /* 0x0000000000027941 */ /* 0x000fea0003800000 */
.L_x_2856:
        /* <DEDUP_REMOVED lines=29> */
.L_x_2860:
        /* <DEDUP_REMOVED lines=23> */
.L_x_2861:
[----:B------:R-:W-:Y:S05]  /*28c0*/  BSYNC B2 ;  /* 0x0000000000027941 */ /* 0x000fea0003800000 */
.L_x_2859:
        /* <DEDUP_REMOVED lines=9> */
.L_x_2862:
[----:B------:R-:W-:Y:S05]  /*2960*/  BSYNC B1 ;  /* 0x0000000000017941 */ /* 0x000fea0003800000 */
.L_x_2849:
        /* <DEDUP_REMOVED lines=25> */
.L_x_2865:
        /* <DEDUP_REMOVED lines=23> */
.L_x_2866:
[----:B------:R-:W-:Y:S05]  /*2c70*/  BSYNC B1 ;  /* 0x0000000000017941 */ /* 0x000fea0003800000 */
.L_x_2864:
        /* <DEDUP_REMOVED lines=29> */
.L_x_2868:
        /* <DEDUP_REMOVED lines=23> */
.L_x_2869:
[----:B------:R-:W-:Y:S05]  /*2fc0*/  BSYNC B1 ;  /* 0x0000000000017941 */ /* 0x000fea0003800000 */
.L_x_2867:
        /* <DEDUP_REMOVED lines=28> */
.L_x_2871:
        /* <DEDUP_REMOVED lines=23> */
.L_x_2872:
[----:B------:R-:W-:Y:S05]  /*3300*/  BSYNC B1 ;  /* 0x0000000000017941 */ /* 0x000fea0003800000 */
.L_x_2870:
[----:B------:R-:W0:Y:S01]  /*3310*/  LDC.64 R10, c[0x0][R10+0x218] ;  /* 0x000086000a0a7b82 */ /* 0x000e220000000a00 */
[----:B------:R-:W-:Y:S01]  /*3320*/  MOV R3, R0 ;  /* 0x0000000000037202 */ /* 0x000fe20000000f00 */
[----:B0-----:R-:W-:-:S04]  /*3330*/  IMAD R5, R11, R4, RZ ;  /* 0x000000040b057224 */ /* 0x001fc800078e02ff */
[----:B------:R-:W-:-:S04]  /*3340*/  IMAD.WIDE.U32 R2, R10, R4, R2 ;  /* 0x000000040a027225 */ /* 0x000fc800078e0002 */
[----:B------:R-:W-:-:S04]  /*3350*/  IMAD R5, R10, R7, R5 ;  /* 0x000000070a057224 */ /* 0x000fc800078e0205 */
[----:B------:R-:W-:Y:S02]  /*3360*/  IMAD.IADD R0, R3, 0x1, R5 ;  /* 0x0000000103007824 */ /* 0x000fe400078e0205 */
.L_x_2848:
[----:B------:R-:W-:Y:S02]  /*3370*/  IMAD R5, R17, c[0x0][0x3d0], RZ ;  /* 0x0000f40011057a24 */ /* 0x000fe400078e02ff */
[----:B------:R-:W-:Y:S02]  /*3380*/  IMAD.MOV.U32 R3, RZ, RZ, R0 ;  /* 0x000000ffff037224 */ /* 0x000fe400078e0000 */
[C---:B------:R-:W-:Y:S02]  /*3390*/  IMAD R5, R16.reuse, c[0x0][0x3d4], R5 ;  /* 0x0000f50010057a24 */ /* 0x040fe400078e0205 */
[----:B------:R-:W-:-:S04]  /*33a0*/  IMAD.WIDE.U32 R2, R16, c[0x0][0x3d0], R2 ;  /* 0x0000f40010027a25 */ /* 0x000fc800078e0002 */
[----:B------:R-:W-:Y:S01]  /*33b0*/  IMAD.MOV.U32 R35, RZ, RZ, R2 ;  /* 0x000000ffff237224 */ /* 0x000fe200078e0002 */
[----:B------:R-:W-:Y:S02]  /*33c0*/  IADD3 R39, R3, R5, RZ ;  /* 0x0000000503277210 */ /* 0x000fe40007ffe0ff */
.L_x_2822:
[----:B------:R-:W-:Y:S05]  /*33d0*/  BSYNC B0 ;  /* 0x0000000000007941 */ /* 0x000fea0003800000 */
.L_x_2821:
        /* <DEDUP_REMOVED lines=33> */
.L_x_2890:
        /* <DEDUP_REMOVED lines=24> */
.L_x_2878:
        /* <DEDUP_REMOVED lines=23> */
.L_x_2879:
[----:B------:R-:W-:Y:S05]  /*38e0*/  BSYNC B2 ;  /* 0x0000000000027941 */ /* 0x000fea0003800000 */
.L_x_2877:
        /* <DEDUP_REMOVED lines=28> */
.L_x_2881:
        /* <DEDUP_REMOVED lines=23> */
.L_x_2882:
[----:B------:R-:W-:Y:S05]  /*3c20*/  BSYNC B2 ;  /* 0x0000000000027941 */ /* 0x000fea0003800000 */
.L_x_2880:
        /* <DEDUP_REMOVED lines=29> */
.L_x_2884:
        /* <DEDUP_REMOVED lines=23> */
.L_x_2885:
[----:B------:R-:W-:Y:S05]  /*3f70*/  BSYNC B2 ;  /* 0x0000000000027941 */ /* 0x000fea0003800000 */
.L_x_2883:
        /* <DEDUP_REMOVED lines=29> */
.L_x_2887:
        /* <DEDUP_REMOVED lines=23> */
.L_x_2888:
[----:B------:R-:W-:Y:S05]  /*42c0*/  BSYNC B2 ;  /* 0x0000000000027941 */ /* 0x000fea0003800000 */
.L_x_2886:
        /* <DEDUP_REMOVED lines=9> */
.L_x_2889:
[----:B------:R-:W-:Y:S05]  /*4360*/  BSYNC B1 ;  /* 0x0000000000017941 */ /* 0x000fea0003800000 */
.L_x_2876:
        /* <DEDUP_REMOVED lines=24> */
.L_x_2892:
        /* <DEDUP_REMOVED lines=23> */
.L_x_2893:
[----:B------:R-:W-:Y:S05]  /*4660*/  BSYNC B1 ;  /* 0x0000000000017941 */ /* 0x000fea0003800000 */
.L_x_2891:
        /* <DEDUP_REMOVED lines=28> */
.L_x_2895:
        /* <DEDUP_REMOVED lines=23> */
.L_x_2896:
[----:B------:R-:W-:Y:S05]  /*49a0*/  BSYNC B1 ;  /* 0x0000000000017941 */ /* 0x000fea0003800000 */
.L_x_2894:
        /* <DEDUP_REMOVED lines=27> */
.L_x_2898:
        /* <DEDUP_REMOVED lines=23> */
.L_x_2899:
[----:B------:R-:W-:Y:S05]  /*4cd0*/  BSYNC B1 ;  /* 0x0000000000017941 */ /* 0x000fea0003800000 */
.L_x_2897:
[----:B------:R-:W0:Y:S02]  /*4ce0*/  LDC.64 R12, c[0x0][R12+0x218] ;  /* 0x000086000c0c7b82 */ /* 0x000e240000000a00 */
[-C--:B0-----:R-:W-:Y:S02]  /*4cf0*/  IMAD R3, R13, R4.reuse, RZ ;  /* 0x000000040d037224 */ /* 0x081fe400078e02ff */
[----:B------:R-:W-:-:S04]  /*4d00*/  IMAD.WIDE.U32 R24, R12, R4, R24 ;  /* 0x000000040c187225 */ /* 0x000fc800078e0018 */
[----:B------:R-:W-:-:S04]  /*4d10*/  IMAD R3, R12, R7, R3 ;  /* 0x000000070c037224 */ /* 0x000fc800078e0203 */
[----:B------:R-:W-:Y:S02]  /*4d20*/  IMAD.IADD R25, R25, 0x1, R3 ;  /* 0x0000000119197824 */ /* 0x000fe400078e0203 */
.L_x_2875:
        /* <DEDUP_REMOVED lines=23> */
.L_x_2915:
        /* <DEDUP_REMOVED lines=27> */
.L_x_2903:
        /* <DEDUP_REMOVED lines=23> */
.L_x_2904:
[----:B------:R-:W-:Y:S05]  /*51c0*/  BSYNC B2 ;  /* 0x0000000000027941 */ /* 0x000fea0003800000 */
.L_x_2902:
        /* <DEDUP_REMOVED lines=29> */
.L_x_2906:
        /* <DEDUP_REMOVED lines=23> */
.L_x_2907:
[----:B------:R-:W-:Y:S05]  /*5510*/  BSYNC B2 ;  /* 0x0000000000027941 */ /* 0x000fea0003800000 */
.L_x_2905:
        /* <DEDUP_REMOVED lines=30> */
.L_x_2909:
        /* <DEDUP_REMOVED lines=22> */
.L_x_2910:
[----:B------:R-:W-:Y:S05]  /*5860*/  BSYNC B2 ;  /* 0x0000000000027941 */ /* 0x000fea0003800000 */
.L_x_2908:
        /* <DEDUP_REMOVED lines=30> */
.L_x_2912:
        /* <DEDUP_REMOVED lines=22> */
.L_x_2913:
[----:B------:R-:W-:Y:S05]  /*5bb0*/  BSYNC B2 ;  /* 0x0000000000027941 */ /* 0x000fea0003800000 */
.L_x_2911:
        /* <DEDUP_REMOVED lines=9> */
.L_x_2914:
[----:B------:R-:W-:Y:S05]  /*5c50*/  BSYNC B1 ;  /* 0x0000000000017941 */ /* 0x000fea0003800000 */
.L_x_2901:
        /* <DEDUP_REMOVED lines=27> */
.L_x_2917:
        /* <DEDUP_REMOVED lines=23> */
.L_x_2918:
[----:B------:R-:W-:Y:S05]  /*5f80*/  BSYNC B1 ;  /* 0x0000000000017941 */ /* 0x000fea0003800000 */
.L_x_2916:
        /* <DEDUP_REMOVED lines=31> */
.L_x_2920:
        /* <DEDUP_REMOVED lines=23> */
.L_x_2921:
[----:B------:R-:W-:Y:S05]  /*62f0*/  BSYNC B1 ;  /* 0x0000000000017941 */ /* 0x000fea0003800000 */
.L_x_2919:
        /* <DEDUP_REMOVED lines=30> */
.L_x_2923:
        /* <DEDUP_REMOVED lines=23> */
.L_x_2924:
[----:B------:R-:W-:Y:S05]  /*6650*/  BSYNC B1 ;  /* 0x0000000000017941 */ /* 0x000fea0003800000 */
.L_x_2922:
[----:B------:R-:W0:Y:S01]  /*6660*/  LDC.64 R12, c[0x0][R12+0x218] ;  /* 0x000086000c0c7b82 */ /* 0x000e220000000a00 */
[----:B------:R-:W-:Y:S01]  /*6670*/  MOV R3, R0 ;  /* 0x0000000000037202 */ /* 0x000fe20000000f00 */
[----:B0-----:R-:W-:-:S04]  /*6680*/  IMAD R6, R13, R4, RZ ;  /* 0x000000040d067224 */ /* 0x001fc800078e02ff */
[----:B------:R-:W-:-:S04]  /*6690*/  IMAD.WIDE.U32 R2, R12, R4, R2 ;  /* 0x000000040c027225 */ /* 0x000fc800078e0002 */
[----:B------:R-:W-:-:S04]  /*66a0*/  IMAD R5, R12, R5, R6 ;  /* 0x000000050c057224 */ /* 0x000fc800078e0206 */
[----:B------:R-:W-:-:S05]  /*66b0*/  IMAD.IADD R0, R3, 0x1, R5 ;  /* 0x0000000103007824 */ /* 0x000fca00078e0205 */
.L_x_2900:
[----:B------:R-:W-:Y:S01]  /*66c0*/  MOV R3, R0 ;  /* 0x0000000000037202 */ /* 0x000fe20000000f00 */
[----:B------:R-:W-:-:S04]  /*66d0*/  IMAD R8, R8, c[0x0][0x3d0], RZ ;  /* 0x0000f40008087a24 */ /* 0x000fc800078e02ff */
[----:B------:R-:W-:-:S04]  /*66e0*/  IMAD.WIDE.U32 R32, R9, c[0x0][0x3d0], R2 ;  /* 0x0000f40009207a25 */ /* 0x000fc800078e0002 */
[----:B------:R-:W-:-:S04]  /*66f0*/  IMAD R9, R9, c[0x0][0x3d4], R8 ;  /* 0x0000f50009097a24 */ /* 0x000fc800078e0208 */
[----:B------:R-:W-:Y:S02]  /*6700*/  IMAD.IADD R36, R33, 0x1, R9 ;  /* 0x0000000121247824 */ /* 0x000fe400078e0209 */
.L_x_2874:
[----:B------:R-:W-:Y:S05]  /*6710*/  BSYNC B0 ;  /* 0x0000000000007941 */ /* 0x000fea0003800000 */
.L_x_2873:
        /* <DEDUP_REMOVED lines=29> */
.L_x_2942:
        /* <DEDUP_REMOVED lines=24> */
.L_x_2930:
        /* <DEDUP_REMOVED lines=23> */
.L_x_2931:
[----:B------:R-:W-:Y:S05]  /*6be0*/  BSYNC B2 ;  /* 0x0000000000027941 */ /* 0x000fea0003800000 */
.L_x_2929:
        /* <DEDUP_REMOVED lines=15> */
[----:B------:R-:W-:Y:S05]  /*6ce0*/  CALL.REL.NOINC `($__internal_44_$__cuda_sm20_div_u64) ;  /* 0x0000732000007944 */ /* 0x000fea0003c00000 */
        /* <DEDUP_REMOVED lines=12> */
.L_x_2933:
        /* <DEDUP_REMOVED lines=23> */
.L_x_2934:
[----:B------:R-:W-:Y:S05]  /*6f20*/  BSYNC B2 ;  /* 0x0000000000027941 */ /* 0x000fea0003800000 */
.L_x_2932:
        /* <DEDUP_REMOVED lines=29> */
.L_x_2936:
        /* <DEDUP_REMOVED lines=23> */
.L_x_2937:
[----:B------:R-:W-:Y:S05]  /*7270*/  BSYNC B2 ;  /* 0x0000000000027941 */ /* 0x000fea0003800000 */
.L_x_2935:
        /* <DEDUP_REMOVED lines=30> */
.L_x_2939:
        /* <DEDUP_REMOVED lines=23> */
.L_x_2940:
[----:B------:R-:W-:Y:S05]  /*75d0*/  BSYNC B2 ;  /* 0x0000000000027941 */ /* 0x000fea0003800000 */
.L_x_2938:
        /* <DEDUP_REMOVED lines=8> */
.L_x_2941:
[----:B------:R-:W-:Y:S05]  /*7660*/  BSYNC B1 ;  /* 0x0000000000017941 */ /* 0x000fea0003800000 */
.L_x_2928:
        /* <DEDUP_REMOVED lines=24> */
.L_x_2944:
        /* <DEDUP_REMOVED lines=23> */
.L_x_2945:
[----:B------:R-:W-:Y:S05]  /*7960*/  BSYNC B1 ;  /* 0x0000000000017941 */ /* 0x000fea0003800000 */
.L_x_2943:
        /* <DEDUP_REMOVED lines=28> */
.L_x_2947:
        /* <DEDUP_REMOVED lines=23> */
.L_x_2948:
[----:B------:R-:W-:Y:S05]  /*7ca0*/  BSYNC B1 ;  /* 0x0000000000017941 */ /* 0x000fea0003800000 */
.L_x_2946:
        /* <DEDUP_REMOVED lines=27> */
.L_x_2950:
        /* <DEDUP_REMOVED lines=23> */
.L_x_2951:
[----:B------:R-:W-:Y:S05]  /*7fd0*/  BSYNC B1 ;  /* 0x0000000000017941 */ /* 0x000fea0003800000 */
.L_x_2949:
[----:B------:R-:W0:Y:S02]  /*7fe0*/  LDC.64 R12, c[0x0][R12+0x218] ;  /* 0x000086000c0c7b82 */ /* 0x000e240000000a00 */
[-C--:B0-----:R-:W-:Y:S02]  /*7ff0*/  IMAD R3, R13, R4.reuse, RZ ;  /* 0x000000040d037224 */ /* 0x081fe400078e02ff */
[----:B------:R-:W-:-:S04]  /*8000*/  IMAD.WIDE.U32 R16, R12, R4, R16 ;  /* 0x000000040c107225 */ /* 0x000fc800078e0010 */
[----:B------:R-:W-:-:S04]  /*8010*/  IMAD R3, R12, R7, R3 ;  /* 0x000000070c037224 */ /* 0x000fc800078e0203 */
[----:B------:R-:W-:Y:S02]  /*8020*/  IMAD.IADD R17, R17, 0x1, R3 ;  /* 0x0000000111117824 */ /* 0x000fe400078e0203 */
.L_x_2927:
        /* <DEDUP_REMOVED lines=25> */
.L_x_2967:
        /* <DEDUP_REMOVED lines=25> */
.L_x_2955:
        /* <DEDUP_REMOVED lines=23> */
.L_x_2956:
[----:B------:R-:W-:Y:S05]  /*84c0*/  BSYNC B2 ;  /* 0x0000000000027941 */ /* 0x000fea0003800000 */
.L_x_2954:
        /* <DEDUP_REMOVED lines=29> */
.L_x_2958:
        /* <DEDUP_REMOVED lines=23> */
.L_x_2959:
[----:B------:R-:W-:Y:S05]  /*8810*/  BSYNC B2 ;  /* 0x0000000000027941 */ /* 0x000fea0003800000 */
.L_x_2957:
        /* <DEDUP_REMOVED lines=29> */
.L_x_2961:
        /* <DEDUP_REMOVED lines=23> */
.L_x_2962:
[----:B------:R-:W-:Y:S05]  /*8b60*/  BSYNC B2 ;  /* 0x0000000000027941 */ /* 0x000fea0003800000 */
.L_x_2960:
        /* <DEDUP_REMOVED lines=29> */
.L_x_2964:
        /* <DEDUP_REMOVED lines=23> */
.L_x_2965:
[----:B------:R-:W-:Y:S05]  /*8eb0*/  BSYNC B2 ;  /* 0x0000000000027941 */ /* 0x000fea0003800000 */
.L_x_2963:
        /* <DEDUP_REMOVED lines=9> */
.L_x_2966:
[----:B------:R-:W-:Y:S05]  /*8f50*/  BSYNC B1 ;  /* 0x0000000000017941 */ /* 0x000fea0003800000 */
.L_x_2953:
        /* <DEDUP_REMOVED lines=25> */
.L_x_2969:
        /* <DEDUP_REMOVED lines=23> */
.L_x_2970:
[----:B------:R-:W-:Y:S05]  /*9260*/  BSYNC B1 ;  /* 0x0000000000017941 */ /* 0x000fea0003800000 */
.L_x_2968:
        /* <DEDUP_REMOVED lines=29> */
.L_x_2972:
        /* <DEDUP_REMOVED lines=23> */
.L_x_2973:
[----:B------:R-:W-:Y:S05]  /*95b0*/  BSYNC B1 ;  /* 0x0000000000017941 */ /* 0x000fea0003800000 */
.L_x_2971:
        /* <DEDUP_REMOVED lines=28> */
.L_x_2975:
        /* <DEDUP_REMOVED lines=23> */
.L_x_2976:
[----:B------:R-:W-:Y:S05]  /*98f0*/  BSYNC B1 ;  /* 0x0000000000017941 */ /* 0x000fea0003800000 */
.L_x_2974:
[----:B------:R-:W0:Y:S01]  /*9900*/  LDC.64 R10, c[0x0][R10+0x218] ;  /* 0x000086000a0a7b82 */ /* 0x000e220000000a00 */
[----:B------:R-:W-:Y:S01]  /*9910*/  MOV R3, R0 ;  /* 0x0000000000037202 */ /* 0x000fe20000000f00 */
[----:B0-----:R-:W-:-:S04]  /*9920*/  IMAD R5, R11, R4, RZ ;  /* 0x000000040b057224 */ /* 0x001fc800078e02ff */
[----:B------:R-:W-:-:S04]  /*9930*/  IMAD.WIDE.U32 R2, R10, R4, R2 ;  /* 0x000000040a027225 */ /* 0x000fc800078e0002 */
[----:B------:R-:W-:-:S04]  /*9940*/  IMAD R5, R10, R7, R5 ;  /* 0x000000070a057224 */ /* 0x000fc800078e0205 */
[----:B------:R-:W-:-:S05]  /*9950*/  IMAD.IADD R0, R3, 0x1, R5 ;  /* 0x0000000103007824 */ /* 0x000fca00078e0205 */
.L_x_2952:
[----:B------:R-:W-:Y:S01]  /*9960*/  MOV R3, R0 ;  /* 0x0000000000037202 */ /* 0x000fe20000000f00 */
[----:B------:R-:W-:-:S04]  /*9970*/  IMAD R17, R17, c[0x0][0x3d0], RZ ;  /* 0x0000f40011117a24 */ /* 0x000fc800078e02ff */
[----:B------:R-:W-:-:S04]  /*9980*/  IMAD.WIDE.U32 R2, R16, c[0x0][0x3d0], R2 ;  /* 0x0000f40010027a25 */ /* 0x000fc800078e0002 */
[----:B------:R-:W-:Y:S01]  /*9990*/  IMAD R17, R16, c[0x0][0x3d4], R17 ;  /* 0x0000f50010117a24 */ /* 0x000fe200078e0211 */
[----:B------:R-:W-:-:S03]  /*99a0*/  MOV R24, R2 ;  /* 0x0000000200187202 */ /* 0x000fc60000000f00 */
[----:B------:R-:W-:Y:S02]  /*99b0*/  IMAD.IADD R31, R3, 0x1, R17 ;  /* 0x00000001031f7824 */ /* 0x000fe400078e0211 */
.L_x_2926:
[----:B------:R-:W-:Y:S05]  /*99c0*/  BSYNC B0 ;  /* 0x0000000000007941 */ /* 0x000fea0003800000 */
.L_x_2925:
        /* <DEDUP_REMOVED lines=26> */
.L_x_2994:
        /* <DEDUP_REMOVED lines=22> */
.L_x_2982:
        /* <DEDUP_REMOVED lines=23> */
.L_x_2983:
[----:B------:R-:W-:Y:S05]  /*9e40*/  BSYNC B2 ;  /* 0x0000000000027941 */ /* 0x000fea0003800000 */
.L_x_2981:
        /* <DEDUP_REMOVED lines=28> */
.L_x_2985:
        /* <DEDUP_REMOVED lines=23> */
.L_x_2986:
[----:B------:R-:W-:Y:S05]  /*a180*/  BSYNC B2 ;  /* 0x0000000000027941 */ /* 0x000fea0003800000 */
.L_x_2984:
        /* <DEDUP_REMOVED lines=29> */
.L_x_2988:
        /* <DEDUP_REMOVED lines=23> */
.L_x_2989:
[----:B------:R-:W-:Y:S05]  /*a4d0*/  BSYNC B2 ;  /* 0x0000000000027941 */ /* 0x000fea0003800000 */
.L_x_2987:
        /* <DEDUP_REMOVED lines=29> */
.L_x_2991:
        /* <DEDUP_REMOVED lines=23> */
.L_x_2992:
[----:B------:R-:W-:Y:S05]  /*a820*/  BSYNC B2 ;  /* 0x0000000000027941 */ /* 0x000fea0003800000 */
.L_x_2990:
        /* <DEDUP_REMOVED lines=11> */
.L_x_2993:
[----:B------:R-:W-:Y:S05]  /*a8e0*/  BSYNC B1 ;  /* 0x0000000000017941 */ /* 0x000fea0003800000 */
.L_x_2980:
        /* <DEDUP_REMOVED lines=24> */
.L_x_2996:
        /* <DEDUP_REMOVED lines=23> */
.L_x_2997:
[----:B------:R-:W-:Y:S05]  /*abe0*/  BSYNC B1 ;  /* 0x0000000000017941 */ /* 0x000fea0003800000 */
.L_x_2995:
        /* <DEDUP_REMOVED lines=28> */
.L_x_2999:
        /* <DEDUP_REMOVED lines=23> */
.L_x_3000:
[----:B------:R-:W-:Y:S05]  /*af20*/  BSYNC B1 ;  /* 0x0000000000017941 */ /* 0x000fea0003800000 */
.L_x_2998:
        /* <DEDUP_REMOVED lines=27> */
.L_x_3002:
        /* <DEDUP_REMOVED lines=23> */
.L_x_3003:
[----:B------:R-:W-:Y:S05]  /*b250*/  BSYNC B1 ;  /* 0x0000000000017941 */ /* 0x000fea0003800000 */
.L_x_3001:
[----:B------:R-:W0:Y:S02]  /*b260*/  LDC.64 R12, c[0x0][R12+0x218] ;  /* 0x000086000c0c7b82 */ /* 0x000e240000000a00 */
[-C--:B0-----:R-:W-:Y:S02]  /*b270*/  IMAD R3, R13, R4.reuse, RZ ;  /* 0x000000040d037224 */ /* 0x081fe400078e02ff */
[----:B------:R-:W-:-:S04]  /*b280*/  IMAD.WIDE.U32 R16, R12, R4, R16 ;  /* 0x000000040c107225 */ /* 0x000fc800078e0010 */
[----:B------:R-:W-:-:S05]  /*b290*/  IMAD R3, R12, R7, R3 ;  /* 0x000000070c037224 */ /* 0x000fca00078e0203 */
[----:B------:R-:W-:Y:S02]  /*b2a0*/  IADD3 R17, R17, R3, RZ ;  /* 0x0000000311117210 */ /* 0x000fe40007ffe0ff */
.L_x_2979:
        /* <DEDUP_REMOVED lines=25> */
.L_x_3019:
        /* <DEDUP_REMOVED lines=25> */
.L_x_3007:
        /* <DEDUP_REMOVED lines=23> */
.L_x_3008:
[----:B------:R-:W-:Y:S05]  /*b740*/  BSYNC B2 ;  /* 0x0000000000027941 */ /* 0x000fea0003800000 */
.L_x_3006:
        /* <DEDUP_REMOVED lines=29> */
.L_x_3010:
        /* <DEDUP_REMOVED lines=23> */
.L_x_3011:
[----:B------:R-:W-:Y:S05]  /*ba90*/  BSYNC B2 ;  /* 0x0000000000027941 */ /* 0x000fea0003800000 */
.L_x_3009:
        /* <DEDUP_REMOVED lines=29> */
.L_x_3013:
        /* <DEDUP_REMOVED lines=23> */
.L_x_3014:
[----:B------:R-:W-:Y:S05]  /*bde0*/  BSYNC B2 ;  /* 0x0000000000027941 */ /* 0x000fea0003800000 */
.L_x_3012:
        /* <DEDUP_REMOVED lines=29> */
.L_x_3016:
        /* <DEDUP_REMOVED lines=23> */
.L_x_3017:
[----:B------:R-:W-:Y:S05]  /*c130*/  BSYNC B2 ;  /* 0x0000000000027941 */ /* 0x000fea0003800000 */
.L_x_3015:
        /* <DEDUP_REMOVED lines=9> */
.L_x_3018:
[----:B------:R-:W-:Y:S05]  /*c1d0*/  BSYNC B1 ;  /* 0x0000000000017941 */ /* 0x000fea0003800000 */
.L_x_3005:
        /* <DEDUP_REMOVED lines=25> */
.L_x_3021:
        /* <DEDUP_REMOVED lines=23> */
.L_x_3022:
[----:B------:R-:W-:Y:S05]  /*c4e0*/  BSYNC B1 ;  /* 0x0000000000017941 */ /* 0x000fea0003800000 */
.L_x_3020:
        /* <DEDUP_REMOVED lines=29> */
.L_x_3024:
        /* <DEDUP_REMOVED lines=23> */
.L_x_3025:
[----:B------:R-:W-:Y:S05]  /*c830*/  BSYNC B1 ;  /* 0x0000000000017941 */ /* 0x000fea0003800000 */
.L_x_3023:
        /* <DEDUP_REMOVED lines=28> */
.L_x_3027:
        /* <DEDUP_REMOVED lines=23> */
.L_x_3028:
[----:B------:R-:W-:Y:S05]  /*cb70*/  BSYNC B1 ;  /* 0x0000000000017941 */ /* 0x000fea0003800000 */
.L_x_3026:
[----:B------:R-:W0:Y:S01]  /*cb80*/  LDC.64 R10, c[0x0][R10+0x218] ;  /* 0x000086000a0a7b82 */ /* 0x000e220000000a00 */
[----:B------:R-:W-:Y:S02]  /*cb90*/  IMAD.MOV.U32 R3, RZ, RZ, R0 ;  /* 0x000000ffff037224 */ /* 0x000fe400078e0000 */
[-C--:B0-----:R-:W-:Y:S02]  /*cba0*/  IMAD R5, R11, R4.reuse, RZ ;  /* 0x000000040b057224 */ /* 0x081fe400078e02ff */
[----:B------:R-:W-:-:S04]  /*cbb0*/  IMAD.WIDE.U32 R2, R10, R4, R2 ;  /* 0x000000040a027225 */ /* 0x000fc800078e0002 */
[----:B------:R-:W-:-:S05]  /*cbc0*/  IMAD R5, R10, R7, R5 ;  /* 0x000000070a057224 */ /* 0x000fca00078e0205 */
[----:B------:R-:W-:-:S03]  /*cbd0*/  IADD3 R0, R3, R5, RZ ;  /* 0x0000000503007210 */ /* 0x000fc60007ffe0ff */
.L_x_3004:
[----:B------:R-:W-:Y:S02]  /*cbe0*/  IMAD R17, R17, c[0x0][0x3d0], RZ ;  /* 0x0000f40011117a24 */ /* 0x000fe400078e02ff */
[----:B------:R-:W-:Y:S02]  /*cbf0*/  IMAD.MOV.U32 R3, RZ, RZ, R0 ;  /* 0x000000ffff037224 */ /* 0x000fe400078e0000 */
[C---:B------:R-:W-:Y:S02]  /*cc00*/  IMAD R17, R16.reuse, c[0x0][0x3d4], R17 ;  /* 0x0000f50010117a24 */ /* 0x040fe400078e0211 */
[----:B------:R-:W-:-:S05]  /*cc10*/  IMAD.WIDE.U32 R44, R16, c[0x0][0x3d0], R2 ;  /* 0x0000f400102c7a25 */ /* 0x000fca00078e0002 */
[----:B------:R-:W-:Y:S02]  /*cc20*/  IADD3 R43, R45, R17, RZ ;  /* 0x000000112d2b7210 */ /* 0x000fe40007ffe0ff */
.L_x_2978:
[----:B------:R-:W-:Y:S05]  /*cc30*/  BSYNC B0 ;  /* 0x0000000000007941 */ /* 0x000fea0003800000 */
.L_x_2977:
        /* <DEDUP_REMOVED lines=153> */
.L_x_3030:
[----:B------:R-:W-:Y:S01]  /*d5d0*/  MOV R6, R5 ;  /* 0x0000000500067202 */ /* 0x000fe20000000f00 */
[----:B------:R-:W-:Y:S01]  /*d5e0*/  IMAD.MOV.U32 R0, RZ, RZ, R20 ;  /* 0x000000ffff007224 */ /* 0x000fe200078e0014 */
[----:B------:R-:W-:Y:S01]  /*d5f0*/  MOV R4, R2 ;  /* 0x0000000200047202 */ /* 0x000fe20000000f00 */
[----:B------:R-:W-:-:S04]  /*d600*/  IMAD.MOV.U32 R5, RZ, RZ, R14 ;  /* 0x000000ffff057224 */ /* 0x000fc800078e000e */
.L_x_3029:
        /* <DEDUP_REMOVED lines=18> */
.L_x_6860:
[----:B------:R-:W-:Y:S05]  /*d730*/  BRX R2 -0xd740                                                                                                                                                                                                                                                                                                                                                                                                                                                                               (*"BRANCH_TARGETS .L_x_6861,.L_x_6862,.L_x_6863"*) ;  /* 0xffff28c002007949 */ /* 0x000fea000383ffff */
.L_x_3033:
        /* <DEDUP_REMOVED lines=32> */
.L_x_3038:
[----:B------:R-:W-:Y:S05]  /*d940*/  BSYNC B9 ;  /* 0x0000000000097941 */ /* 0x000fea0003800000 */
.L_x_3037:
[----:B-----5:R-:W-:Y:S01]  /*d950*/  FSETP.GTU.FTZ.AND P0, PT, R41, R0, PT ;  /* 0x000000002900720b */ /* 0x020fe20003f1c000 */
[----:B------:R-:W-:-:S03]  /*d960*/  IMAD.MOV.U32 R2, RZ, RZ, RZ ;  /* 0x000000ffff027224 */ /* 0x000fc600078e00ff */
[----:B------:R-:W-:-:S05]  /*d970*/  FSEL R3, RZ, 1.875, P0 ;  /* 0x3ff00000ff037808 */ /* 0x000fca0000000000 */
[----:B------:R1:W-:Y:S04]  /*d980*/  STG.E.64 [R26.64], R2 ;  /* 0x000000021a007986 */ /* 0x0003e8000c101b24 */
.L_x_3035:
[----:B------:R-:W-:Y:S05]  /*d990*/  BSYNC B8 ;  /* 0x0000000000087941 */ /* 0x000fea0003800000 */
.L_x_3034:
[----:B------:R-:W2:Y:S01]  /*d9a0*/  LDG.E R0, [R32.64] ;  /* 0x0000002420007981 */ /* 0x000ea2000c1e1900 */
        /* <DEDUP_REMOVED lines=8> */
[----:B-1----:R1:W2:Y:S01]  /*da30*/  LDC.64 R2, c[0x4][R0] ;  /* 0x0100000000027b82 */ /* 0x0022a20000000a00 */
        /* <DEDUP_REMOVED lines=15> */
.L_x_3040:
[----:B------:R-:W-:Y:S05]  /*db30*/  BSYNC B8 ;  /* 0x0000000000087941 */ /* 0x000fea0003800000 */
.L_x_3039:
[----:B-----5:R-:W-:Y:S01]  /*db40*/  FSETP.GTU.FTZ.AND P0, PT, R37, R0, PT ;  /* 0x000000002500720b */ /* 0x020fe20003f1c000 */
[----:B-1----:R-:W-:-:S03]  /*db50*/  IMAD.MOV.U32 R2, RZ, RZ, RZ ;  /* 0x000000ffff027224 */ /* 0x002fc600078e00ff */
[----:B------:R-:W-:-:S05]  /*db60*/  FSEL R3, RZ, 1.875, P0 ;  /* 0x3ff00000ff037808 */ /* 0x000fca0000000000 */
[----:B------:R1:W-:Y:S04]  /*db70*/  STG.E.64 [R22.64], R2 ;  /* 0x0000000216007986 */ /* 0x0003e8000c101b24 */
.L_x_6862:
        /* <DEDUP_REMOVED lines=25> */
.L_x_3042:
[----:B------:R-:W-:Y:S05]  /*dd10*/  BSYNC B8 ;  /* 0x0000000000087941 */ /* 0x000fea0003800000 */
.L_x_3041:
[----:B-----5:R-:W-:Y:S01]  /*dd20*/  FSETP.GTU.FTZ.AND P0, PT, R36, R3, PT ;  /* 0x000000032400720b */ /* 0x020fe20003f1c000 */
[----:B------:R-:W-:-:S03]  /*dd30*/  IMAD.MOV.U32 R2, RZ, RZ, RZ ;  /* 0x000000ffff027224 */ /* 0x000fc600078e00ff */
[----:B------:R-:W-:-:S05]  /*dd40*/  FSEL R3, RZ, 1.875, P0 ;  /* 0x3ff00000ff037808 */ /* 0x000fca0000000000 */
[----:B------:R1:W-:Y:S04]  /*dd50*/  STG.E.64 [R18.64], R2 ;  /* 0x0000000212007986 */ /* 0x0003e8000c101b24 */
.L_x_6861:
[----:B------:R-:W-:Y:S05]  /*dd60*/  BSYNC B6 ;  /* 0x0000000000067941 */ /* 0x000fea0003800000 */
.L_x_3032:
        /* <DEDUP_REMOVED lines=25> */
.L_x_3044:
[----:B------:R-:W-:Y:S05]  /*df00*/  BSYNC B8 ;  /* 0x0000000000087941 */ /* 0x000fea0003800000 */
.L_x_3043:
[----:B-----5:R-:W-:Y:S01]  /*df10*/  FSETP.GTU.FTZ.AND P0, PT, R31, R0, PT ;  /* 0x000000001f00720b */ /* 0x020fe20003f1c000 */
[----:B-1----:R-:W-:-:S03]  /*df20*/  IMAD.MOV.U32 R2, RZ, RZ, RZ ;  /* 0x000000ffff027224 */ /* 0x002fc600078e00ff */
[----:B------:R-:W-:-:S05]  /*df30*/  FSEL R3, RZ, 1.875, P0 ;  /* 0x3ff00000ff037808 */ /* 0x000fca0000000000 */
[----:B------:R1:W-:Y:S01]  /*df40*/  STG.E.64 [R16.64], R2 ;  /* 0x0000000210007986 */ /* 0x0003e2000c101b24 */
[----:B------:R-:W-:Y:S05]  /*df50*/  BRA `(.L_x_3036) ;  /* 0x0000001000007947 */ /* 0x000fea0003800000 */
.L_x_6863:
[----:B------:R-:W-:Y:S02]  /*df60*/  BREAK B6 ;  /* 0x0000000000067942 */ /* 0x000fe40003800000 */
.L_x_3036:
[----:B------:R-:W-:Y:S05]  /*df70*/  BSYNC B7 ;  /* 0x0000000000077941 */ /* 0x000fea0003800000 */
.L_x_3031:
        /* <DEDUP_REMOVED lines=8> */
.L_x_3045:
[----:B------:R-:W-:Y:S05]  /*e000*/  EXIT ;  /* 0x000000000000794d */ /* 0x000fea0003800000 */
        .weak           $__internal_44_$__cuda_sm20_div_u64
        .type           $__internal_44_$__cuda_sm20_div_u64,@function
        .size           $__internal_44_$__cuda_sm20_div_u64,(.L_x_7296 - $__internal_44_$__cuda_sm20_div_u64)
$__internal_44_$__cuda_sm20_div_u64:
        /* <DEDUP_REMOVED lines=68> */
[----:B------:R-:W-:Y:S06]  /*e450*/  RET.REL.NODEC R6 `(_ZN2at4cuda57_GLOBAL__N__cd6b329d_24_DistributionBernoulli_cu_7537a20d21kernelPointwiseApply2IZNS_6native9templates4cuda28bernoulli_tensor_cuda_kernelIdfEEvRKNS_10TensorBaseES9_NS_15PhiloxCudaStateEEUliRdSB_SB_SB_RKfSD_SD_SD_E_dSC_mLin1ELin1ELi4ELi512ELi2EEEvNS0_6detail10TensorInfoIT0_T2_EENSG_IT1_SI_EESI_T_) ;  /* 0xffff1ba006007950 */ /* 0x000fec0003c3ffff */
.L_x_3047:
        /* <DEDUP_REMOVED lines=10> */
.L_x_7296:


//--------------------- .text._ZN2at4cuda57_GLOBAL__N__cd6b329d_24_DistributionBernoulli_cu_7537a20d21kernelPointwiseApply2IZNS_6native9templates4cuda28bernoulli_tensor_cuda_kernelIdfEEvRKNS_10TensorBaseES9_NS_15PhiloxCudaStateEEUliRdSB_SB_SB_RKfSD_SD_SD_E_dSC_mLi1ELi1ELi4ELi512ELi2EEEvNS0_6detail10TensorInfoIT0_T2_EENSG_IT1_SI_EESI_T_ --------------------------
	.section	.text._ZN2at4cuda57_GLOBAL__N__cd6b329d_24_DistributionBernoulli_cu_7537a20d21kernelPointwiseApply2IZNS_6native9templates4cuda28bernoulli_tensor_cuda_kernelIdfEEvRKNS_10TensorBaseES9_NS_15PhiloxCudaStateEEUliRdSB_SB_SB_RKfSD_SD_SD_E_dSC_mLi1ELi1ELi4ELi512ELi2EEEvNS0_6detail10TensorInfoIT0_T2_EENSG_IT1_SI_EESI_T_,"ax",@progbits
	.sectioninfo	@"SHI_REGISTERS=46"
	.align	128
.text._ZN2at4cuda57_GLOBAL__N__cd6b329d_24_DistributionBernoulli_cu_7537a20d21kernelPointwiseApply2IZNS_6native9templates4cuda28bernoulli_tensor_cuda_kernelIdfEEvRKNS_10TensorBaseES9_NS_15PhiloxCudaStateEEUliRdSB_SB_SB_RKfSD_SD_SD_E_dSC_mLi1ELi1ELi4ELi512ELi2EEEvNS0_6detail10TensorInfoIT0_T2_EENSG_IT1_SI_EESI_T_:
        .type           _ZN2at4cuda57_GLOBAL__N__cd6b329d_24_DistributionBernoulli_cu_7537a20d21kernelPointwiseApply2IZNS_6native9templates4cuda28bernoulli_tensor_cuda_kernelIdfEEvRKNS_10TensorBaseES9_NS_15PhiloxCudaStateEEUliRdSB_SB_SB_RKfSD_SD_SD_E_dSC_mLi1ELi1ELi4ELi512ELi2EEEvNS0_6detail10TensorInfoIT0_T2_EENSG_IT1_SI_EESI_T_,@function
        .size           _ZN2at4cuda57_GLOBAL__N__cd6b329d_24_DistributionBernoulli_cu_7537a20d21kernelPointwiseApply2IZNS_6native9templates4cuda28bernoulli_tensor_cuda_kernelIdfEEvRKNS_10TensorBaseES9_NS_15PhiloxCudaStateEEUliRdSB_SB_SB_RKfSD_SD_SD_E_dSC_mLi1ELi1ELi4ELi512ELi2EEEvNS0_6detail10TensorInfoIT0_T2_EENSG_IT1_SI_EESI_T_,(.L_x_7298 - _ZN2at4cuda57_GLOBAL__N__cd6b329d_24_DistributionBernoulli_cu_7537a20d21kernelPointwiseApply2IZNS_6native9templates4cuda28bernoulli_tensor_cuda_kernelIdfEEvRKNS_10TensorBaseES9_NS_15PhiloxCudaStateEEUliRdSB_SB_SB_RKfSD_SD_SD_E_dSC_mLi1ELi1ELi4ELi512ELi2EEEvNS0_6detail10TensorInfoIT0_T2_EENSG_IT1_SI_EESI_T_)
        .other          _ZN2at4cuda57_GLOBAL__N__cd6b329d_24_DistributionBernoulli_cu_7537a20d21kernelPointwiseApply2IZNS_6native9templates4cuda28bernoulli_tensor_cuda_kernelIdfEEvRKNS_10TensorBaseES9_NS_15PhiloxCudaStateEEUliRdSB_SB_SB_RKfSD_SD_SD_E_dSC_mLi1ELi1ELi4ELi512ELi2EEEvNS0_6detail10TensorInfoIT0_T2_EENSG_IT1_SI_EESI_T_,@"STO_CUDA_ENTRY STV_DEFAULT"
_ZN2at4cuda57_GLOBAL__N__cd6b329d_24_DistributionBernoulli_cu_7537a20d21kernelPointwiseApply2IZNS_6native9templates4cuda28bernoulli_tensor_cuda_kernelIdfEEvRKNS_10TensorBaseES9_NS_15PhiloxCudaStateEEUliRdSB_SB_SB_RKfSD_SD_SD_E_dSC_mLi1ELi1ELi4ELi512ELi2EEEvNS0_6detail10TensorInfoIT0_T2_EENSG_IT1_SI_EESI_T_:
        /* <DEDUP_REMOVED lines=12> */
.L_x_3065:
        /* <DEDUP_REMOVED lines=27> */
[----:B------:R-:W-:-:S03]  /*0270*/  IMAD.WIDE.U32 R26, R15, c[0x0][0x3d0], RZ ;  /* 0x0000f4000f1a7a25 */ /* 0x000fc600078e00ff */
        /* <DEDUP_REMOVED lines=167> */
.L_x_3049:
[----:B------:R-:W-:Y:S02]  /*0cf0*/  IMAD.MOV.U32 R9, RZ, RZ, R6 ;  /* 0x000000ffff097224 */ /* 0x000fe400078e0006 */
[----:B------:R-:W-:Y:S02]  /*0d00*/  IMAD.MOV.U32 R8, RZ, RZ, R20 ;  /* 0x000000ffff087224 */ /* 0x000fe400078e0014 */
[----:B------:R-:W-:-:S02]  /*0d10*/  IMAD.MOV.U32 R3, RZ, RZ, R36 ;  /* 0x000000ffff037224 */ /* 0x000fc400078e0024 */
[----:B------:R-:W-:-:S04]  /*0d20*/  IMAD.MOV.U32 R6, RZ, RZ, R4 ;  /* 0x000000ffff067224 */ /* 0x000fc800078e0004 */
.L_x_3048:
        /* <DEDUP_REMOVED lines=17> */
.L_x_6864:
[----:B------:R-:W-:Y:S05]  /*0e40*/  BRX R4 -0xe50                                                                                                                                                                                                                                                                                                                                                                                                                                                                                (*"BRANCH_TARGETS .L_x_6865,.L_x_6866,.L_x_6867"*) ;  /* 0xfffff1b004007949 */ /* 0x000fea000383ffff */
.L_x_3052:
        /* <DEDUP_REMOVED lines=32> */
.L_x_3057:
[----:B------:R-:W-:Y:S05]  /*1050*/  BSYNC B6 ;  /* 0x0000000000067941 */ /* 0x000fea0003800000 */
.L_x_3056:
[----:B-----5:R-:W-:Y:S01]  /*1060*/  FSETP.GTU.FTZ.AND P0, PT, R31, R0, PT ;  /* 0x000000001f00720b */ /* 0x020fe20003f1c000 */
[----:B------:R-:W-:-:S03]  /*1070*/  IMAD.MOV.U32 R4, RZ, RZ, RZ ;  /* 0x000000ffff047224 */ /* 0x000fc600078e00ff */
[----:B------:R-:W-:-:S05]  /*1080*/  FSEL R5, RZ, 1.875, P0 ;  /* 0x3ff00000ff057808 */ /* 0x000fca0000000000 */
[----:B------:R1:W-:Y:S04]  /*1090*/  STG.E.64 [R26.64], R4 ;  /* 0x000000041a007986 */ /* 0x0003e8000c101b24 */
.L_x_3054:
[----:B------:R-:W-:Y:S05]  /*10a0*/  BSYNC B7 ;  /* 0x0000000000077941 */ /* 0x000fea0003800000 */
.L_x_3053:
        /* <DEDUP_REMOVED lines=25> */
.L_x_3059:
[----:B------:R-:W-:Y:S05]  /*1240*/  BSYNC B6 ;  /* 0x0000000000067941 */ /* 0x000fea0003800000 */
.L_x_3058:
[----:B-----5:R-:W-:Y:S01]  /*1250*/  FSETP.GTU.FTZ.AND P0, PT, R34, R3, PT ;  /* 0x000000032200720b */ /* 0x020fe20003f1c000 */
[----:B-1----:R-:W-:-:S03]  /*1260*/  IMAD.MOV.U32 R4, RZ, RZ, RZ ;  /* 0x000000ffff047224 */ /* 0x002fc600078e00ff */
[----:B------:R-:W-:-:S05]  /*1270*/  FSEL R5, RZ, 1.875, P0 ;  /* 0x3ff00000ff057808 */ /* 0x000fca0000000000 */
[----:B------:R1:W-:Y:S04]  /*1280*/  STG.E.64 [R24.64], R4 ;  /* 0x0000000418007986 */ /* 0x0003e8000c101b24 */
.L_x_6866:
        /* <DEDUP_REMOVED lines=25> */
.L_x_3061:
[----:B------:R-:W-:Y:S05]  /*1420*/  BSYNC B6 ;  /* 0x0000000000067941 */ /* 0x000fea0003800000 */
.L_x_3060:
[----:B-----5:R-:W-:Y:S01]  /*1430*/  FSETP.GTU.FTZ.AND P0, PT, R35, R0, PT ;  /* 0x000000002300720b */ /* 0x020fe20003f1c000 */
[----:B-1----:R-:W-:-:S03]  /*1440*/  IMAD.MOV.U32 R4, RZ, RZ, RZ ;  /* 0x000000ffff047224 */ /* 0x002fc600078e00ff */
[----:B------:R-:W-:-:S05]  /*1450*/  FSEL R5, RZ, 1.875, P0 ;  /* 0x3ff00000ff057808 */ /* 0x000fca0000000000 */
[----:B------:R1:W-:Y:S04]  /*1460*/  STG.E.64 [R32.64], R4 ;  /* 0x0000000420007986 */ /* 0x0003e8000c101b24 */
.L_x_6865:
[----:B------:R-:W-:Y:S05]  /*1470*/  BSYNC B8 ;  /* 0x0000000000087941 */ /* 0x000fea0003800000 */
.L_x_3051:
        /* <DEDUP_REMOVED lines=36> */
.L_x_3063:
[----:B------:R-:W-:Y:S05]  /*16c0*/  BSYNC B6 ;  /* 0x0000000000067941 */ /* 0x000fea0003800000 */
.L_x_3062:
[----:B------:R-:W-:Y:S01]  /*16d0*/  IMAD R7, R29, c[0x0][0x230], RZ ;  /* 0x00008c001d077a24 */ /* 0x000fe200078e02ff */
[----:B------:R-:W-:Y:S01]  /*16e0*/  ISETP.NE.AND P2, PT, R22, RZ, PT ;  /* 0x000000ff1600720c */ /* 0x000fe20003f45270 */
[----:B------:R-:W-:Y:S01]  /*16f0*/  IMAD.WIDE.U32 R4, R28, c[0x0][0x230], RZ ;  /* 0x00008c001c047a25 */ /* 0x000fe200078e00ff */
[----:B-----5:R-:W-:-:S03]  /*1700*/  FSETP.GTU.FTZ.AND P0, PT, R36, R3, PT ;  /* 0x000000032400720b */ /* 0x020fc60003f1c000 */
[----:B------:R-:W-:Y:S01]  /*1710*/  IMAD R7, R28, c[0x0][0x234], R7 ;  /* 0x00008d001c077a24 */ /* 0x000fe200078e0207 */
[----:B------:R-:W-:-:S03]  /*1720*/  SEL R0, R4, RZ, P2 ;  /* 0x000000ff04007207 */ /* 0x000fc60001000000 */
[----:B------:R-:W-:Y:S01]  /*1730*/  IMAD.IADD R4, R5, 0x1, R7 ;  /* 0x0000000105047824 */ /* 0x000fe200078e0207 */
[----:B------:R-:W-:Y:S02]  /*1740*/  LEA R6, P1, R0, c[0x0][0x160], 0x3 ;  /* 0x0000580000067a11 */ /* 0x000fe400078218ff */
[----:B------:R-:W-:Y:S02]  /*1750*/  FSEL R5, RZ, 1.875, P0 ;  /* 0x3ff00000ff057808 */ /* 0x000fe40000000000 */
[----:B------:R-:W-:Y:S01]  /*1760*/  SEL R3, R4, RZ, P2 ;  /* 0x000000ff04037207 */ /* 0x000fe20001000000 */
[----:B------:R-:W-:-:S03]  /*1770*/  IMAD.MOV.U32 R4, RZ, RZ, RZ ;  /* 0x000000ffff047224 */ /* 0x000fc600078e00ff */
[----:B------:R-:W-:-:S05]  /*1780*/  LEA.HI.X R7, R0, c[0x0][0x164], R3, 0x3, P1 ;  /* 0x0000590000077a11 */ /* 0x000fca00008f1c03 */
[----:B------:R1:W-:Y:S01]  /*1790*/  STG.E.64 [R6.64], R4 ;  /* 0x0000000406007986 */ /* 0x0003e2000c101b24 */
[----:B------:R-:W-:Y:S05]  /*17a0*/  BRA `(.L_x_3055) ;  /* 0x0000001000007947 */ /* 0x000fea0003800000 */
.L_x_6867:
[----:B------:R-:W-:Y:S02]  /*17b0*/  BREAK B8 ;  /* 0x0000000000087942 */ /* 0x000fe40003800000 */
.L_x_3055:
[----:B------:R-:W-:Y:S05]  /*17c0*/  BSYNC B9 ;  /* 0x0000000000097941 */ /* 0x000fea0003800000 */
.L_x_3050:
        /* <DEDUP_REMOVED lines=8> */
.L_x_3064:
[----:B------:R-:W-:Y:S05]  /*1850*/  EXIT ;  /* 0x000000000000794d */ /* 0x000fea0003800000 */
.L_x_3066:
        /* <DEDUP_REMOVED lines=10> */
.L_x_7298:


//--------------------- .text._ZN2at4cuda57_GLOBAL__N__cd6b329d_24_DistributionBernoulli_cu_7537a20d21kernelPointwiseApply2IZNS_6native9templates4cuda28bernoulli_tensor_cuda_kernelIdfEEvRKNS_10TensorBaseES9_NS_15PhiloxCudaStateEEUliRdSB_SB_SB_RKfSD_SD_SD_E_dSC_jLin1ELin1ELi4ELi512ELi2EEEvNS0_6detail10TensorInfoIT0_T2_EENSG_IT1_SI_EESI_T_ --------------------------
	.section	.text._ZN2at4cuda57_GLOBAL__N__cd6b329d_24_DistributionBernoulli_cu_7537a20d21kernelPointwiseApply2IZNS_6native9templates4cuda28bernoulli_tensor_cuda_kernelIdfEEvRKNS_10TensorBaseES9_NS_15PhiloxCudaStateEEUliRdSB_SB_SB_RKfSD_SD_SD_E_dSC_jLin1ELin1ELi4ELi512ELi2EEEvNS0_6detail10TensorInfoIT0_T2_EENSG_IT1_SI_EESI_T_,"ax",@progbits
	.sectioninfo	@"SHI_REGISTERS=42"
	.align	128
.text._ZN2at4cuda57_GLOBAL__N__cd6b329d_24_DistributionBernoulli_cu_7537a20d21kernelPointwiseApply2IZNS_6native9templates4cuda28bernoulli_tensor_cuda_kernelIdfEEvRKNS_10TensorBaseES9_NS_15PhiloxCudaStateEEUliRdSB_SB_SB_RKfSD_SD_SD_E_dSC_jLin1ELin1ELi4ELi512ELi2EEEvNS0_6detail10TensorInfoIT0_T2_EENSG_IT1_SI_EESI_T_:
        .type           _ZN2at4cuda57_GLOBAL__N__cd6b329d_24_DistributionBernoulli_cu_7537a20d21kernelPointwiseApply2IZNS_6native9templates4cuda28bernoulli_tensor_cuda_kernelIdfEEvRKNS_10TensorBaseES9_NS_15PhiloxCudaStateEEUliRdSB_SB_SB_RKfSD_SD_SD_E_dSC_jLin1ELin1ELi4ELi512ELi2EEEvNS0_6detail10TensorInfoIT0_T2_EENSG_IT1_SI_EESI_T_,@function
        .size           _ZN2at4cuda57_GLOBAL__N__cd6b329d_24_DistributionBernoulli_cu_7537a20d21kernelPointwiseApply2IZNS_6native9templates4cuda28bernoulli_tensor_cuda_kernelIdfEEvRKNS_10TensorBaseES9_NS_15PhiloxCudaStateEEUliRdSB_SB_SB_RKfSD_SD_SD_E_dSC_jLin1ELin1ELi4ELi512ELi2EEEvNS0_6detail10TensorInfoIT0_T2_EENSG_IT1_SI_EESI_T_,(.L_x_7299 - _ZN2at4cuda57_GLOBAL__N__cd6b329d_24_DistributionBernoulli_cu_7537a20d21kernelPointwiseApply2IZNS_6native9templates4cuda28bernoulli_tensor_cuda_kernelIdfEEvRKNS_10TensorBaseES9_NS_15PhiloxCudaStateEEUliRdSB_SB_SB_RKfSD_SD_SD_E_dSC_jLin1ELin1ELi4ELi512ELi2EEEvNS0_6detail10TensorInfoIT0_T2_EENSG_IT1_SI_EESI_T_)
        .other          _ZN2at4cuda57_GLOBAL__N__cd6b329d_24_DistributionBernoulli_cu_7537a20d21kernelPointwiseApply2IZNS_6native9templates4cuda28bernoulli_tensor_cuda_kernelIdfEEvRKNS_10TensorBaseES9_NS_15PhiloxCudaStateEEUliRdSB_SB_SB_RKfSD_SD_SD_E_dSC_jLin1ELin1ELi4ELi512ELi2EEEvNS0_6detail10TensorInfoIT0_T2_EENSG_IT1_SI_EESI_T_,@"STO_CUDA_ENTRY STV_DEFAULT"
_ZN2at4cuda57_GLOBAL__N__cd6b329d_24_DistributionBernoulli_cu_7537a20d21kernelPointwiseApply2IZNS_6native9templates4cuda28bernoulli_tensor_cuda_kernelIdfEEvRKNS_10TensorBaseES9_NS_15PhiloxCudaStateEEUliRdSB_SB_SB_RKfSD_SD_SD_E_dSC_jLin1ELin1ELi4ELi512ELi2EEEvNS0_6detail10TensorInfoIT0_T2_EENSG_IT1_SI_EESI_T_:
        /* <DEDUP_REMOVED lines=9> */
.L_x_3116:
[----:B------:R-:W-:Y:S01]  /*0090*/  IADD3 R0, -R36, c[0x0][0x310], RZ ;  /* 0x0000c40024007a10 */ /* 0x000fe20007ffe1ff */
[----:B------:R-:W-:Y:S01]  /*00a0*/  BSSY B0, `(.L_x_3067) ;  /* 0x000019a000007945 */ /* 0x000fe20003800000 */
[----:B0-----:R-:W-:Y:S01]  /*00b0*/  HFMA2.MMA R22, -RZ, RZ, 0, 0 ;  /* 0x00000000ff167435 */ /* 0x001fe200000001ff */
[----:B------:R-:W-:Y:S01]  /*00c0*/  IMAD.MOV.U32 R30, RZ, RZ, RZ ;  /* 0x000000ffff1e7224 */ /* 0x000fe200078e00ff */
[----:B------:R-:W-:Y:S01]  /*00d0*/  ISETP.GE.AND P0, PT, R0, 0x1, PT ;  /* 0x000000010000780c */ /* 0x000fe20003f06270 */
[----:B------:R-:W-:-:S12]  /*00e0*/  IMAD.MOV.U32 R32, RZ, RZ, RZ ;  /* 0x000000ffff207224 */ /* 0x000fd800078e00ff */
[----:B------:R-:W-:Y:S05]  /*00f0*/  @!P0 BRA `(.L_x_3068) ;  /* 0x0000194000008947 */ /* 0x000fea0003800000 */
        /* <DEDUP_REMOVED lines=22> */
.L_x_3071:
        /* <DEDUP_REMOVED lines=100> */
.L_x_3070:
        /* <DEDUP_REMOVED lines=79> */
.L_x_3069:
        /* <DEDUP_REMOVED lines=21> */
.L_x_3074:
        /* <DEDUP_REMOVED lines=101> */
.L_x_3073:
        /* <DEDUP_REMOVED lines=80> */
.L_x_3072:
[----:B------:R-:W-:Y:S02]  /*1a30*/  IMAD R22, R3, c[0x0][0x2a4], R22 ;  /* 0x0000a90003167a24 */ /* 0x000fe400078e0216 */
.L_x_3068:
[----:B------:R-:W-:Y:S05]  /*1a40*/  BSYNC B0 ;  /* 0x0000000000007941 */ /* 0x000fea0003800000 */
.L_x_3067:
        /* <DEDUP_REMOVED lines=13> */
[----:B------:R-:W-:Y:S01]  /*1b20*/  IMAD.MOV.U32 R30, RZ, RZ, RZ ;  /* 0x000000ffff1e7224 */ /* 0x000fe200078e00ff */
[----:B------:R-:W-:Y:S02]  /*1b30*/  MOV R5, R24 ;  /* 0x0000001800057202 */ /* 0x000fe40000000f00 */
        /* <DEDUP_REMOVED lines=12> */
[----:B------:R-:W-:Y:S02]  /*1c00*/  IMAD.MOV.U32 R5, RZ, RZ, R24 ;  /* 0x000000ffff057224 */ /* 0x000fe400078e0018 */
.L_x_3079:
[----:B------:R-:W-:Y:S01]  /*1c10*/  IADD3 R8, R4, -0x1, RZ ;  /* 0xffffffff04087810 */ /* 0x000fe20007ffe0ff */
[----:B------:R-:W-:Y:S01]  /*1c20*/  IMAD.MOV.U32 R12, RZ, RZ, RZ ;  /* 0x000000ffff0c7224 */ /* 0x000fe200078e00ff */
        /* <DEDUP_REMOVED lines=53> */
[----:B-1----:R-:W0:Y:S03]  /*1f80*/  MUFU.RCP R13, R13 ;  /* 0x0000000d000d7308 */ /* 0x002e260000001000 */
[----:B------:R-:W-:-:S02]  /*1f90*/  IMAD.MOV R15, RZ, RZ, -R11 ;  /* 0x000000ffff0f7224 */ /* 0x000fc400078e0a0b */
        /* <DEDUP_REMOVED lines=34> */
[----:B------:R-:W-:Y:S01]  /*21c0*/  IMAD R14, R9, R7, R14 ;  /* 0x00000007090e7224 */ /* 0x000fe200078e020e */
[----:B------:R-:W-:Y:S01]  /*21d0*/  IADD3 R7, -R17, RZ, RZ ;  /* 0x000000ff11077210 */ /* 0x000fe20007ffe1ff */
[----:B---3--:R-:W-:-:S04]  /*21e0*/  IMAD R5, R12, R15, R5 ;  /* 0x0000000f0c057224 */ /* 0x008fc800078e0205 */
[----:B-1----:R-:W-:Y:S02]  /*21f0*/  IMAD R5, R14, R16, R5 ;  /* 0x000000100e057224 */ /* 0x002fe400078e0205 */
[----:B------:R-:W-:-:S04]  /*2200*/  IMAD R18, R11, R7, R18 ;  /* 0x000000070b127224 */ /* 0x000fc800078e0212 */
[----:B--2---:R-:W-:Y:S02]  /*2210*/  IMAD R30, R18, R19, R5 ;  /* 0x00000013121e7224 */ /* 0x004fe400078e0205 */
[----:B------:R-:W-:Y:S01]  /*2220*/  IMAD.MOV.U32 R5, RZ, RZ, R17 ;  /* 0x000000ffff057224 */ /* 0x000fe200078e0011 */
[----:B------:R-:W-:Y:S05]  /*2230*/  @P1 BRA `(.L_x_3079) ;  /* 0xfffff9d000001947 */ /* 0x000fea000383ffff */
[----:B------:R-:W-:Y:S05]  /*2240*/  BSYNC B1 ;  /* 0x0000000000017941 */ /* 0x000fea0003800000 */
.L_x_3078:
        /* <DEDUP_REMOVED lines=79> */
.L_x_3077:
        /* <DEDUP_REMOVED lines=18> */
.L_x_3082:
        /* <DEDUP_REMOVED lines=16> */
[----:B0-----:R-:W-:-:S07]  /*2960*/  IADD3 R10, R12, 0xffffffe, RZ ;  /* 0x0ffffffe0c0a7810 */ /* 0x001fce0007ffe0ff */
[----:B--2---:R-:W0:Y:S08]  /*2970*/  I2F.U32.RP R16, R8 ;  /* 0x0000000800107306 */ /* 0x004e300000209000 */
[----:B------:R1:W2:Y:S08]  /*2980*/  F2I.FTZ.U32.TRUNC.NTZ R11, R10 ;  /* 0x0000000a000b7305 */ /* 0x0002b0000021f000 */
[----:B0-----:R-:W0:Y:S01]  /*2990*/  MUFU.RCP R16, R16 ;  /* 0x0000001000107308 */ /* 0x001e220000001000 */
[----:B-1----:R-:W-:Y:S01]  /*29a0*/  HFMA2.MMA R10, -RZ, RZ, 0, 0 ;  /* 0x00000000ff0a7435 */ /* 0x002fe200000001ff */
[----:B--2---:R-:W-:-:S09]  /*29b0*/  IMAD R13, R13, R11, RZ ;  /* 0x0000000b0d0d7224 */ /* 0x004fd200078e02ff */
        /* <DEDUP_REMOVED lines=8> */
[----:B0-----:R-:W-:-:S10]  /*2a40*/  HFMA2.MMA R12, -RZ, RZ, 0, 0 ;  /* 0x00000000ff0c7435 */ /* 0x001fd400000001ff */
        /* <DEDUP_REMOVED lines=8> */
[----:B-1----:R-:W-:Y:S01]  /*2ad0*/  HFMA2.MMA R14, -RZ, RZ, 0, 0 ;  /* 0x00000000ff0e7435 */ /* 0x002fe200000001ff */
        /* <DEDUP_REMOVED lines=24> */
[----:B0-----:R-:W-:-:S10]  /*2c60*/  MOV R16, RZ ;  /* 0x000000ff00107202 */ /* 0x001fd40000000f00 */
[----:B------:R-:W-:Y:S01]  /*2c70*/  @P1 IMAD.IADD R19, R19, 0x1, -R8 ;  /* 0x0000000113131824 */ /* 0x000fe200078e0a08 */
[----:B------:R-:W-:-:S04]  /*2c80*/  @P1 IADD3 R15, R15, 0x1, RZ ;  /* 0x000000010f0f1810 */ /* 0x000fc80007ffe0ff */
[----:B------:R-:W-:Y:S01]  /*2c90*/  ISETP.GE.U32.AND P2, PT, R19, R8, PT ;  /* 0x000000081300720c */ /* 0x000fe20003f46070 */
[----:B------:R-:W-:-:S04]  /*2ca0*/  IMAD.MOV R19, RZ, RZ, -R10 ;  /* 0x000000ffff137224 */ /* 0x000fc800078e0a0a */
[----:B--2---:R-:W-:-:S04]  /*2cb0*/  IMAD R19, R19, R17, RZ ;  /* 0x0000001113137224 */ /* 0x004fc800078e02ff */
[----:B------:R-:W-:Y:S02]  /*2cc0*/  IMAD.HI.U32 R12, R17, R19, R16 ;  /* 0x00000013110c7227 */ /* 0x000fe400078e0010 */
[----:B------:R-:W0:Y:S02]  /*2cd0*/  LDC R16, c[0x0][R7+0x1c8] ;  /* 0x0000720007107b82 */ /* 0x000e240000000800 */
[----:B------:R-:W-:Y:S02]  /*2ce0*/  @P2 IADD3 R15, R15, 0x1, RZ ;  /* 0x000000010f0f2810 */ /* 0x000fe40007ffe0ff */
[----:B------:R-:W-:Y:S02]  /*2cf0*/  @!P3 LOP3.LUT R15, RZ, R8, RZ, 0x33, !PT ;  /* 0x00000008ff0fb212 */ /* 0x000fe400078e33ff */
[----:B------:R-:W-:Y:S02]  /*2d00*/  ISETP.NE.U32.AND P3, PT, R10, RZ, PT ;  /* 0x000000ff0a00720c */ /* 0x000fe40003f65070 */
[----:B------:R-:W2:Y:S01]  /*2d10*/  LDC R17, c[0x0][R7+0x1c4] ;  /* 0x0000710007117b82 */ /* 0x000ea20000000800 */
[----:B------:R-:W-:-:S04]  /*2d20*/  IMAD.HI.U32 R18, R12, R15, RZ ;  /* 0x0000000f0c127227 */ /* 0x000fc800078e00ff */
[----:B------:R-:W-:Y:S02]  /*2d30*/  IMAD.MOV R19, RZ, RZ, -R18 ;  /* 0x000000ffff137224 */ /* 0x000fe400078e0a12 */
[----:B------:R-:W-:Y:S02]  /*2d40*/  IMAD.MOV R12, RZ, RZ, -R11 ;  /* 0x000000ffff0c7224 */ /* 0x000fe400078e0a0b */
[----:B------:R-:W-:Y:S02]  /*2d50*/  IMAD R19, R10, R19, R15 ;  /* 0x000000130a137224 */ /* 0x000fe400078e020f */
[----:B------:R-:W-:Y:S01]  /*2d60*/  IMAD R12, R9, R12, R24 ;  /* 0x0000000c090c7224 */ /* 0x000fe200078e0218 */
[----:B------:R-:W-:Y:S02]  /*2d70*/  IADD3 R9, -R13, RZ, RZ ;  /* 0x000000ff0d097210 */ /* 0x000fe40007ffe1ff */
[----:B------:R-:W-:Y:S01]  /*2d80*/  ISETP.GE.U32.AND P1, PT, R19, R10, PT ;  /* 0x0000000a1300720c */ /* 0x000fe20003f26070 */
[----:B-1----:R-:W-:-:S02]  /*2d90*/  IMAD R12, R12, R14, R3 ;  /* 0x0000000e0c0c7224 */ /* 0x002fc400078e0203 */
[----:B------:R-:W-:Y:S02]  /*2da0*/  IMAD.MOV R3, RZ, RZ, -R15 ;  /* 0x000000ffff037224 */ /* 0x000fe400078e0a0f */
[----:B------:R-:W-:Y:S02]  /*2db0*/  IMAD R11, R6, R9, R11 ;  /* 0x00000009060b7224 */ /* 0x000fe400078e020b */
[----:B------:R-:W-:-:S06]  /*2dc0*/  IMAD R8, R8, R3, R13 ;  /* 0x0000000308087224 */ /* 0x000fcc00078e020d */
[----:B------:R-:W-:Y:S01]  /*2dd0*/  @P1 IMAD.IADD R19, R19, 0x1, -R10 ;  /* 0x0000000113131824 */ /* 0x000fe200078e0a0a */
[----:B------:R-:W-:Y:S02]  /*2de0*/  @P1 IADD3 R18, R18, 0x1, RZ ;  /* 0x0000000112121810 */ /* 0x000fe40007ffe0ff */
[----:B------:R-:W-:Y:S02]  /*2df0*/  ISETP.NE.AND P1, PT, R5, RZ, PT ;  /* 0x000000ff0500720c */ /* 0x000fe40003f25270 */
[----:B------:R-:W-:Y:S01]  /*2e00*/  ISETP.GE.U32.AND P2, PT, R19, R10, PT ;  /* 0x0000000a1300720c */ /* 0x000fe20003f46070 */
[----:B0-----:R-:W-:-:S12]  /*2e10*/  IMAD R11, R11, R16, R12 ;  /* 0x000000100b0b7224 */ /* 0x001fd800078e020c */
[----:B------:R-:W-:Y:S02]  /*2e20*/  @P2 IADD3 R18, R18, 0x1, RZ ;  /* 0x0000000112122810 */ /* 0x000fe40007ffe0ff */
[----:B------:R-:W-:Y:S01]  /*2e30*/  @!P3 LOP3.LUT R18, RZ, R10, RZ, 0x33, !PT ;  /* 0x0000000aff12b212 */ /* 0x000fe200078e33ff */
[----:B--2---:R-:W-:-:S04]  /*2e40*/  IMAD R8, R8, R17, R11 ;  /* 0x0000001108087224 */ /* 0x004fc800078e020b */
[--C-:B------:R-:W-:Y:S02]  /*2e50*/  IMAD.MOV R3, RZ, RZ, -R18.reuse ;  /* 0x000000ffff037224 */ /* 0x100fe400078e0a12 */
[----:B------:R-:W-:Y:S02]  /*2e60*/  IMAD.MOV.U32 R24, RZ, RZ, R18 ;  /* 0x000000ffff187224 */ /* 0x000fe400078e0012 */
[----:B------:R-:W-:-:S04]  /*2e70*/  IMAD R3, R10, R3, R15 ;  /* 0x000000030a037224 */ /* 0x000fc800078e020f */
[----:B---3--:R-:W-:Y:S01]  /*2e80*/  IMAD R3, R3, R20, R8 ;  /* 0x0000001403037224 */ /* 0x008fe200078e0208 */
[----:B------:R-:W-:Y:S05]  /*2e90*/  @P1 BRA `(.L_x_3082) ;  /* 0xfffff9c000001947 */ /* 0x000fea000383ffff */
[----:B------:R-:W-:Y:S05]  /*2ea0*/  BSYNC B1 ;  /* 0x0000000000017941 */ /* 0x000fea0003800000 */
.L_x_3081:
        /* <DEDUP_REMOVED lines=79> */
.L_x_3080:
[----:B------:R-:W-:-:S03]  /*33a0*/  IMAD R24, R24, c[0x0][0x2a4], R3 ;  /* 0x0000a90018187a24 */ /* 0x000fc600078e0203 */
.L_x_3076:
[----:B------:R-:W-:Y:S05]  /*33b0*/  BSYNC B0 ;  /* 0x0000000000007941 */ /* 0x000fea0003800000 */
.L_x_3075:
        /* <DEDUP_REMOVED lines=29> */
.L_x_3087:
        /* <DEDUP_REMOVED lines=16> */
[----:B------:R-:W-:-:S07]  /*3690*/  IADD3 R13, RZ, -R9, RZ ;  /* 0x80000009ff0d7210 */ /* 0x000fce0007ffe0ff */
[----:B------:R1:W2:Y:S08]  /*36a0*/  F2I.FTZ.U32.TRUNC.NTZ R3, R2 ;  /* 0x0000000200037305 */ /* 0x0002b0000021f000 */
[----:B0-----:R-:W-:Y:S01]  /*36b0*/  MUFU.RCP R16, R16 ;  /* 0x0000001000107308 */ /* 0x001fe20000001000 */
[----:B-1----:R-:W-:Y:S02]  /*36c0*/  IMAD.MOV.U32 R2, RZ, RZ, RZ ;  /* 0x000000ffff027224 */ /* 0x002fe400078e00ff */
[----:B--2---:R-:W-:-:S04]  /*36d0*/  IMAD R17, R17, R3, RZ ;  /* 0x0000000311117224 */ /* 0x004fc800078e02ff */
[----:B------:R-:W-:Y:S01]  /*36e0*/  IMAD.HI.U32 R3, R3, R17, R2 ;  /* 0x0000001103037227 */ /* 0x000fe200078e0002 */
[----:B------:R-:W-:-:S05]  /*36f0*/  IADD3 R17, RZ, -R12, RZ ;  /* 0x8000000cff117210 */ /* 0x000fca0007ffe0ff */
        /* <DEDUP_REMOVED lines=63> */
[----:B-1----:R-:W-:Y:S02]  /*3af0*/  IMAD R2, R2, R3, R23 ;  /* 0x0000000302027224 */ /* 0x002fe400078e0217 */
[----:B------:R-:W-:Y:S01]  /*3b00*/  @P2 IADD3 R20, R20, 0x1, RZ ;  /* 0x0000000114142810 */ /* 0x000fe20007ffe0ff */
[----:B------:R-:W-:Y:S01]  /*3b10*/  IMAD.MOV R3, RZ, RZ, -R16 ;  /* 0x000000ffff037224 */ /* 0x000fe200078e0a10 */
[----:B------:R-:W-:Y:S01]  /*3b20*/  @!P3 LOP3.LUT R20, RZ, R13, RZ, 0x33, !PT ;  /* 0x0000000dff14b212 */ /* 0x000fe200078e33ff */
[----:B------:R-:W-:Y:S02]  /*3b30*/  IMAD R9, R9, R6, R14 ;  /* 0x0000000609097224 */ /* 0x000fe400078e020e */
[----:B------:R-:W-:Y:S01]  /*3b40*/  IMAD R15, R12, R3, R15 ;  /* 0x000000030c0f7224 */ /* 0x000fe200078e020f */
[----:B------:R-:W-:Y:S01]  /*3b50*/  MOV R6, R20 ;  /* 0x0000001400067202 */ /* 0x000fe20000000f00 */
[----:B--2---:R-:W-:-:S02]  /*3b60*/  IMAD R2, R9, R17, R2 ;  /* 0x0000001109027224 */ /* 0x004fc400078e0202 */
[----:B------:R-:W-:Y:S02]  /*3b70*/  IMAD.MOV R3, RZ, RZ, -R20 ;  /* 0x000000ffff037224 */ /* 0x000fe400078e0a14 */
[----:B0-----:R-:W-:Y:S02]  /*3b80*/  IMAD R2, R15, R19, R2 ;  /* 0x000000130f027224 */ /* 0x001fe400078e0202 */
[----:B------:R-:W-:-:S04]  /*3b90*/  IMAD R13, R13, R3, R16 ;  /* 0x000000030d0d7224 */ /* 0x000fc800078e0210 */
[----:B---3--:R-:W-:Y:S01]  /*3ba0*/  IMAD R23, R13, R21, R2 ;  /* 0x000000150d177224 */ /* 0x008fe200078e0202 */
[----:B------:R-:W-:Y:S05]  /*3bb0*/  @P1 BRA `(.L_x_3087) ;  /* 0xfffff9d000001947 */ /* 0x000fea000383ffff */
[----:B------:R-:W-:Y:S05]  /*3bc0*/  BSYNC B1 ;  /* 0x0000000000017941 */ /* 0x000fea0003800000 */
.L_x_3086:
        /* <DEDUP_REMOVED lines=77> */
[----:B0-----:R-:W-:Y:S02]  /*40a0*/  IMAD R23, R4, R7, R23 ;  /* 0x0000000704177224 */ /* 0x001fe400078e0217 */
.L_x_3085:
        /* <DEDUP_REMOVED lines=18> */
.L_x_3090:
[----:B------:R-:W-:Y:S01]  /*41d0*/  HFMA2.MMA R2, -RZ, RZ, 0, 2.384185791015625e-07 ;  /* 0x00000004ff027435 */ /* 0x000fe200000001ff */
[C---:B------:R-:W-:Y:S02]  /*41e0*/  IADD3 R9, R6.reuse, -0x1, RZ ;  /* 0xffffffff06097810 */ /* 0x040fe40007ffe0ff */
[----:B------:R-:W-:Y:S02]  /*41f0*/  IADD3 R7, R7, -0x4, RZ ;  /* 0xfffffffc07077810 */ /* 0x000fe40007ffe0ff */
[----:B------:R-:W-:-:S05]  /*4200*/  IADD3 R6, R6, -0x4, RZ ;  /* 0xfffffffc06067810 */ /* 0x000fca0007ffe0ff */
        /* <DEDUP_REMOVED lines=45> */
[----:B------:R-:W-:Y:S02]  /*44e0*/  @P1 IADD3 R17, -R8, R17, RZ ;  /* 0x0000001108111210 */ /* 0x000fe40007ffe1ff */
[----:B------:R-:W-:Y:S02]  /*44f0*/  @P1 IADD3 R15, R15, 0x1, RZ ;  /* 0x000000010f0f1810 */ /* 0x000fe40007ffe0ff */
        /* <DEDUP_REMOVED lines=42> */
[----:B------:R-:W-:Y:S01]  /*47a0*/  IADD3 R5, -R19, RZ, RZ ;  /* 0x000000ff13057210 */ /* 0x000fe20007ffe1ff */
[----:B-1----:R-:W-:Y:S02]  /*47b0*/  IMAD R2, R13, R14, R2 ;  /* 0x0000000e0d027224 */ /* 0x002fe400078e0202 */
[----:B------:R-:W-:Y:S02]  /*47c0*/  IMAD.MOV.U32 R26, RZ, RZ, R19 ;  /* 0x000000ffff1a7224 */ /* 0x000fe400078e0013 */
[----:B---3--:R-:W-:Y:S02]  /*47d0*/  IMAD R2, R15, R16, R2 ;  /* 0x000000100f027224 */ /* 0x008fe400078e0202 */
[----:B------:R-:W-:-:S04]  /*47e0*/  IMAD R5, R12, R5, R17 ;  /* 0x000000050c057224 */ /* 0x000fc800078e0211 */
[----:B----4-:R-:W-:Y:S01]  /*47f0*/  IMAD R5, R5, R20, R2 ;  /* 0x0000001405057224 */ /* 0x010fe200078e0202 */
[----:B------:R-:W-:Y:S05]  /*4800*/  @P1 BRA `(.L_x_3090) ;  /* 0xfffff9c000001947 */ /* 0x000fea000383ffff */
[----:B------:R-:W-:Y:S05]  /*4810*/  BSYNC B1 ;  /* 0x0000000000017941 */ /* 0x000fea0003800000 */
.L_x_3089:
        /* <DEDUP_REMOVED lines=79> */
.L_x_3088:
[----:B------:R-:W-:-:S03]  /*4d10*/  IMAD R26, R26, c[0x0][0x2a4], R5 ;  /* 0x0000a9001a1a7a24 */ /* 0x000fc600078e0205 */
.L_x_3084:
[----:B------:R-:W-:Y:S05]  /*4d20*/  BSYNC B0 ;  /* 0x0000000000007941 */ /* 0x000fea0003800000 */
.L_x_3083:
[----:B------:R-:W-:Y:S01]  /*4d30*/  ISETP.GE.AND P0, PT, R0, 0x4, PT ;  /* 0x000000040000780c */ /* 0x000fe20003f06270 */
[----:B------:R-:W-:Y:S01]  /*4d40*/  BSSY B0, `(.L_x_3091) ;  /* 0x0000193000007945 */ /* 0x000fe20003800000 */
[----:B------:R-:W-:-:S11]  /*4d50*/  HFMA2.MMA R28, -RZ, RZ, 0, 0 ;  /* 0x00000000ff1c7435 */ /* 0x000fd600000001ff */
        /* <DEDUP_REMOVED lines=24> */
.L_x_3095:
        /* <DEDUP_REMOVED lines=100> */
.L_x_3094:
        /* <DEDUP_REMOVED lines=78> */
.L_x_3093:
        /* <DEDUP_REMOVED lines=18> */
.L_x_3098:
        /* <DEDUP_REMOVED lines=101> */
.L_x_3097:
        /* <DEDUP_REMOVED lines=79> */
.L_x_3096:
[----:B------:R-:W-:-:S03]  /*6660*/  IMAD R28, R28, c[0x0][0x2a4], R5 ;  /* 0x0000a9001c1c7a24 */ /* 0x000fc600078e0205 */
.L_x_3092:
[----:B------:R-:W-:Y:S05]  /*6670*/  BSYNC B0 ;  /* 0x0000000000007941 */ /* 0x000fea0003800000 */
.L_x_3091:
[----:B------:R-:W-:-:S13]  /*6680*/  ISETP.NE.AND P0, PT, RZ, UR38, PT ;  /* 0x00000026ff007c0c */ /* 0x000fda000bf05270 */
[----:B------:R-:W-:Y:S01]  /*6690*/  @P0 MOV R2, c[0x0][0x320] ;  /* 0x0000c80000020a02 */ /* 0x000fe20000000f00 */
[----:B------:R-:W-:-:S06]  /*66a0*/  @P0 IMAD.MOV.U32 R3, RZ, RZ, c[0x0][0x324] ;  /* 0x0000c900ff030624 */ /* 0x000fcc00078e00ff */
[----:B------:R-:W2:Y:S01]  /*66b0*/  @P0 LDG.E.64 R2, [R2.64] ;  /* 0x0000002402020981 */ /* 0x000ea2000c1e1b00 */
[----:B------:R-:W-:Y:S01]  /*66c0*/  MOV R4, c[0x0][0x318] ;  /* 0x0000c60000047a02 */ /* 0x000fe20000000f00 */
[----:B------:R-:W-:Y:S02]  /*66d0*/  IMAD.MOV.U32 R5, RZ, RZ, c[0x0][0x31c] ;  /* 0x0000c700ff057624 */ /* 0x000fe400078e00ff */
[----:B------:R-:W-:Y:S02]  /*66e0*/  IMAD.MOV.U32 R6, RZ, RZ, c[0x0][0x318] ;  /* 0x0000c600ff067624 */ /* 0x000fe400078e00ff */
[----:B------:R-:W-:-:S05]  /*66f0*/  IMAD.MOV.U32 R7, RZ, RZ, c[0x0][0x31c] ;  /* 0x0000c700ff077624 */ /* 0x000fca00078e00ff */
[----:B------:R-:W3:Y:S01]  /*6700*/  @P0 LDG.E.64 R4, [R6.64] ;  /* 0x0000002406040981 */ /* 0x000ee2000c1e1b00 */
[----:B------:R-:W-:Y:S02]  /*6710*/  IMAD.MOV.U32 R19, RZ, RZ, c[0x0][0x320] ;  /* 0x0000c800ff137624 */ /* 0x000fe400078e00ff */
[----:B------:R-:W-:Y:S02]  /*6720*/  IMAD.MOV.U32 R12, RZ, RZ, c[0x0][0x324] ;  /* 0x0000c900ff0c7624 */ /* 0x000fe400078e00ff */
[----:B------:R-:W-:Y:S02]  /*6730*/  IMAD R9, R37, -0x326172a9, RZ ;  /* 0xcd9e8d5725097824 */ /* 0x000fe400078e02ff */
[----:B------:R-:W-:-:S04]  /*6740*/  IMAD.MOV.U32 R29, RZ, RZ, 0x4 ;  /* 0x00000004ff1d7424 */ /* 0x000fc800078e00ff */
[----:B------:R-:W-:-:S04]  /*6750*/  IMAD.WIDE.U32 R24, R24, R29, c[0x0][0x238] ;  /* 0x00008e0018187625 */ /* 0x000fc800078e001d */
[----:B------:R-:W-:Y:S01]  /*6760*/  IMAD.WIDE.U32 R26, R26, R29, c[0x0][0x238] ;  /* 0x00008e001a1a7625 */ /* 0x000fe200078e001d */
[----:B--2---:R-:W-:-:S04]  /*6770*/  @P0 IADD3 R19, P1, R2, c[0x0][0x328], RZ ;  /* 0x0000ca0002130a10 */ /* 0x004fc80007f3e0ff */
[----:B------:R-:W-:Y:S01]  /*6780*/  @P0 IADD3.X R12, RZ, R3, RZ, P1, !PT ;  /* 0x00000003ff0c0210 */ /* 0x000fe20000ffe4ff */
[----:B------:R-:W-:-:S03]  /*6790*/  IMAD.HI.U32 R3, R37, -0x326172a9, RZ ;  /* 0xcd9e8d5725037827 */ /* 0x000fc600078e00ff */
[--C-:B------:R-:W-:Y:S02]  /*67a0*/  SHF.R.U64 R8, R19, 0x2, R12.reuse ;  /* 0x0000000213087819 */ /* 0x100fe4000000120c */
[----:B------:R-:W-:Y:S02]  /*67b0*/  SHF.R.U32.HI R11, RZ, 0x2, R12 ;  /* 0x00000002ff0b7819 */ /* 0x000fe4000001160c */
[----:B------:R-:W-:Y:S02]  /*67c0*/  IADD3 R10, R8, 0x1, RZ ;  /* 0x00000001080a7810 */ /* 0x000fe40007ffe0ff */
[----:B---3--:R-:W-:Y:S02]  /*67d0*/  IADD3 R2, R4, -0x61c88647, RZ ;  /* 0x9e3779b904027810 */ /* 0x008fe40007ffe0ff */
        /* <DEDUP_REMOVED lines=93> */
[----:B------:R-:W-:Y:S01]  /*6db0*/  IMAD.WIDE.U32 R2, R6, -0x2daee0ad, RZ ;  /* 0xd2511f5306027825 */ /* 0x000fe200078e00ff */
[----:B------:R-:W-:-:S02]  /*6dc0*/  IADD3 R13, R5, -0x695add53, RZ ;  /* 0x96a522ad050d7810 */ /* 0x000fc40007ffe0ff */
[----:B------:R-:W-:Y:S01]  /*6dd0*/  IADD3 R11, R4, -0x700cb87f, RZ ;  /* 0x8ff34781040b7810 */ /* 0x000fe20007ffe0ff */
[----:B------:R-:W-:Y:S01]  /*6de0*/  IMAD.WIDE.U32 R4, R9, -0x326172a9, RZ ;  /* 0xcd9e8d5709047825 */ /* 0x000fe200078e00ff */
[--C-:B------:R-:W-:Y:S02]  /*6df0*/  LOP3.LUT R10, R3, R10, R13.reuse, 0x96, !PT ;  /* 0x0000000a030a7212 */ /* 0x100fe400078e960d */
[----:B------:R-:W-:Y:S01]  /*6e00*/  LOP3.LUT R13, R16, R12, R13, 0x96, !PT ;  /* 0x0000000c100d7212 */ /* 0x000fe200078e960d */
[----:B------:R-:W-:Y:S01]  /*6e10*/  IMAD.WIDE.U32 R6, R7, -0x326172a9, RZ ;  /* 0xcd9e8d5707067825 */ /* 0x000fe200078e00ff */
[--C-:B------:R-:W-:Y:S02]  /*6e20*/  LOP3.LUT R8, R5, R8, R11.reuse, 0x96, !PT ;  /* 0x0000000805087212 */ /* 0x100fe400078e960b */
[----:B------:R-:W-:Y:S01]  /*6e30*/  MOV R12, R2 ;  /* 0x00000002000c7202 */ /* 0x000fe20000000f00 */
[----:B------:R-:W-:Y:S01]  /*6e40*/  IMAD.MOV.U32 R9, RZ, RZ, 0x8 ;  /* 0x00000008ff097424 */ /* 0x000fe200078e00ff */
[----:B------:R-:W-:Y:S01]  /*6e50*/  LOP3.LUT R14, R7, R14, R11, 0x96, !PT ;  /* 0x0000000e070e7212 */ /* 0x000fe200078e960b */
[----:B------:R-:W-:-:S02]  /*6e60*/  IMAD.MOV.U32 R11, RZ, RZ, R10 ;  /* 0x000000ffff0b7224 */ /* 0x000fc400078e000a */
[----:B------:R-:W-:-:S04]  /*6e70*/  IMAD.WIDE.U32 R16, R23, R9, c[0x0][0x160] ;  /* 0x0000580017107625 */ /* 0x000fc800078e0009 */
[----:B------:R-:W-:-:S04]  /*6e80*/  IMAD.WIDE.U32 R32, R32, R9, c[0x0][0x160] ;  /* 0x0000580020207625 */ /* 0x000fc800078e0009 */
        /* <DEDUP_REMOVED lines=18> */
.L_x_3100:
[----:B------:R-:W-:Y:S01]  /*6fb0*/  IMAD.MOV.U32 R12, RZ, RZ, R14 ;  /* 0x000000ffff0c7224 */ /* 0x000fe200078e000e */
[----:B------:R-:W-:Y:S01]  /*6fc0*/  MOV R9, R10 ;  /* 0x0000000a00097202 */ /* 0x000fe20000000f00 */
[----:B------:R-:W-:Y:S02]  /*6fd0*/  IMAD.MOV.U32 R11, RZ, RZ, R2 ;  /* 0x000000ffff0b7224 */ /* 0x000fe400078e0002 */
[----:B------:R-:W-:-:S03]  /*6fe0*/  IMAD.MOV.U32 R14, RZ, RZ, R6 ;  /* 0x000000ffff0e7224 */ /* 0x000fc600078e0006 */
.L_x_3099:
        /* <DEDUP_REMOVED lines=18> */
.L_x_6868:
[----:B------:R-:W-:Y:S05]  /*7110*/  BRX R2 -0x7120                                                                                                                                                                                                                                                                                                                                                                                                                                                                               (*"BRANCH_TARGETS .L_x_6869,.L_x_6870,.L_x_6871"*) ;  /* 0xffff8ee002007949 */ /* 0x000fea000383ffff */
.L_x_3103:
        /* <DEDUP_REMOVED lines=32> */
.L_x_3108:
[----:B------:R-:W-:Y:S05]  /*7320*/  BSYNC B6 ;  /* 0x0000000000067941 */ /* 0x000fea0003800000 */
.L_x_3107:
[----:B-----5:R-:W-:Y:S01]  /*7330*/  FSETP.GTU.FTZ.AND P0, PT, R39, R0, PT ;  /* 0x000000002700720b */ /* 0x020fe20003f1c000 */
[----:B------:R-:W-:-:S03]  /*7340*/  IMAD.MOV.U32 R2, RZ, RZ, RZ ;  /* 0x000000ffff027224 */ /* 0x000fc600078e00ff */
[----:B------:R-:W-:-:S05]  /*7350*/  FSEL R3, RZ, 1.875, P0 ;  /* 0x3ff00000ff037808 */ /* 0x000fca0000000000 */
[----:B------:R1:W-:Y:S04]  /*7360*/  STG.E.64 [R18.64], R2 ;  /* 0x0000000212007986 */ /* 0x0003e8000c101b24 */
.L_x_3105:
[----:B------:R-:W-:Y:S05]  /*7370*/  BSYNC B7 ;  /* 0x0000000000077941 */ /* 0x000fea0003800000 */
.L_x_3104:
        /* <DEDUP_REMOVED lines=25> */
.L_x_3110:
[----:B------:R-:W-:Y:S05]  /*7510*/  BSYNC B6 ;  /* 0x0000000000067941 */ /* 0x000fea0003800000 */
.L_x_3109:
[----:B-----5:R-:W-:Y:S01]  /*7520*/  FSETP.GTU.FTZ.AND P0, PT, R38, R3, PT ;  /* 0x000000032600720b */ /* 0x020fe20003f1c000 */
[----:B------:R-:W-:-:S03]  /*7530*/  HFMA2.MMA R2, -RZ, RZ, 0, 0 ;  /* 0x00000000ff027435 */ /* 0x000fc600000001ff */
[----:B------:R-:W-:-:S05]  /*7540*/  FSEL R3, RZ, 1.875, P0 ;  /* 0x3ff00000ff037808 */ /* 0x000fca0000000000 */
[----:B------:R1:W-:Y:S04]  /*7550*/  STG.E.64 [R16.64], R2 ;  /* 0x0000000210007986 */ /* 0x0003e8000c101b24 */
.L_x_6870:
        /* <DEDUP_REMOVED lines=25> */
.L_x_3112:
[----:B------:R-:W-:Y:S05]  /*76f0*/  BSYNC B6 ;  /* 0x0000000000067941 */ /* 0x000fea0003800000 */
.L_x_3111:
[----:B-----5:R-:W-:Y:S01]  /*7700*/  FSETP.GTU.FTZ.AND P0, PT, R34, R3, PT ;  /* 0x000000032200720b */ /* 0x020fe20003f1c000 */
[----:B------:R-:W-:-:S03]  /*7710*/  IMAD.MOV.U32 R2, RZ, RZ, RZ ;  /* 0x000000ffff027224 */ /* 0x000fc600078e00ff */
[----:B------:R-:W-:-:S05]  /*7720*/  FSEL R3, RZ, 1.875, P0 ;  /* 0x3ff00000ff037808 */ /* 0x000fca0000000000 */
[----:B------:R1:W-:Y:S04]  /*7730*/  STG.E.64 [R30.64], R2 ;  /* 0x000000021e007986 */ /* 0x0003e8000c101b24 */
.L_x_6869:
[----:B------:R-:W-:Y:S05]  /*7740*/  BSYNC B8 ;  /* 0x0000000000087941 */ /* 0x000fea0003800000 */
.L_x_3102:
        /* <DEDUP_REMOVED lines=10> */
[----:B------:R-:W-:Y:S01]  /*77f0*/  IMAD.MOV.U32 R7, RZ, RZ, c[0x4][0x17c] ;  /* 0x01005f00ff077624 */ /* 0x000fe200078e00ff */
[----:B------:R-:W-:Y:S01]  /*7800*/  MOV R10, c[0x4][0x70] ;  /* 0x01001c00000a7a02 */ /* 0x000fe20000000f00 */
[----:B------:R-:W-:Y:S02]  /*7810*/  IMAD.MOV.U32 R8, RZ, RZ, 0x27f ;  /* 0x0000027fff087424 */ /* 0x000fe400078e00ff */
[----:B------:R-:W-:Y:S02]  /*7820*/  IMAD.MOV.U32 R11, RZ, RZ, c[0x4][0x74] ;  /* 0x01001d00ff0b7624 */ /* 0x000fe400078e00ff */
[----:B------:R-:W-:-:S02]  /*7830*/  IMAD.MOV.U32 R12, RZ, RZ, 0x1 ;  /* 0x00000001ff0c7424 */ /* 0x000fc400078e00ff */
        /* <DEDUP_REMOVED lines=10> */
.L_x_3114:
[----:B------:R-:W-:Y:S05]  /*78e0*/  BSYNC B6 ;  /* 0x0000000000067941 */ /* 0x000fea0003800000 */
.L_x_3113:
[----:B-----5:R-:W-:Y:S01]  /*78f0*/  FSETP.GTU.FTZ.AND P0, PT, R35, R0, PT ;  /* 0x000000002300720b */ /* 0x020fe20003f1c000 */
[----:B-1----:R-:W-:-:S03]  /*7900*/  HFMA2.MMA R2, -RZ, RZ, 0, 0 ;  /* 0x00000000ff027435 */ /* 0x002fc600000001ff */
[----:B------:R-:W-:-:S05]  /*7910*/  FSEL R3, RZ, 1.875, P0 ;  /* 0x3ff00000ff037808 */ /* 0x000fca0000000000 */
[----:B------:R1:W-:Y:S01]  /*7920*/  STG.E.64 [R32.64], R2 ;  /* 0x0000000220007986 */ /* 0x0003e2000c101b24 */
[----:B------:R-:W-:Y:S05]  /*7930*/  BRA `(.L_x_3106) ;  /* 0x0000001000007947 */ /* 0x000fea0003800000 */
.L_x_6871:
[----:B------:R-:W-:Y:S02]  /*7940*/  BREAK B8 ;  /* 0x0000000000087942 */ /* 0x000fe40003800000 */
.L_x_3106:
[----:B------:R-:W-:Y:S05]  /*7950*/  BSYNC B9 ;  /* 0x0000000000097941 */ /* 0x000fea0003800000 */
.L_x_3101:
[----:B-1----:R-:W-:-:S04]  /*7960*/  IMAD.MOV.U32 R3, RZ, RZ, c[0x0][0x0] ;  /* 0x00000000ff037624 */ /* 0x002fc800078e00ff */
[----:B------:R-:W-:-:S04]  /*7970*/  IMAD.SHL.U32 R3, R3, 0x4, RZ ;  /* 0x0000000403037824 */ /* 0x000fc800078e00ff */
[----:B------:R-:W-:-:S05]  /*7980*/  IMAD R36, R3, c[0x0][0xc], R36 ;  /* 0x0000030003247a24 */ /* 0x000fca00078e0224 */
[----:B------:R-:W-:-:S13]  /*7990*/  ISETP.GE.U32.AND P0, PT, R36, c[0x0][0x310], PT ;  /* 0x0000c40024007a0c */ /* 0x000fda0003f06070 */
[----:B------:R-:W-:Y:S01]  /*79a0*/  @P0 CALL.REL.NOINC `(.L_x_3115) ;  /* 0x0000001000000944 */ /* 0x000fe20003c00000 */
[----:B------:R-:W-:Y:S05]  /*79b0*/  BRA `(.L_x_3116) ;  /* 0xffff86d000007947 */ /* 0x000fea000383ffff */
.L_x_3115:
[----:B------:R-:W-:Y:S05]  /*79c0*/  EXIT ;  /* 0x000000000000794d */ /* 0x000fea0003800000 */
.L_x_3117:
        /* <DEDUP_REMOVED lines=11> */
.L_x_7299:


//--------------------- .text._ZN2at4cuda57_GLOBAL__N__cd6b329d_24_DistributionBernoulli_cu_7537a20d21kernelPointwiseApply2IZNS_6native9templates4cuda28bernoulli_tensor_cuda_kernelIdfEEvRKNS_10TensorBaseES9_NS_15PhiloxCudaStateEEUliRdSB_SB_SB_RKfSD_SD_SD_E_dSC_jLin1ELi2ELi4ELi512ELi2EEEvNS0_6detail10TensorInfoIT0_T2_EENSG_IT1_SI_EESI_T_ --------------------------
	.section	.text._ZN2at4cuda57_GLOBAL__N__cd6b329d_24_DistributionBernoulli_cu_7537a20d21kernelPointwiseApply2IZNS_6native9templates4cuda28bernoulli_tensor_cuda_kernelIdfEEvRKNS_10TensorBaseES9_NS_15PhiloxCudaStateEEUliRdSB_SB_SB_RKfSD_SD_SD_E_dSC_jLin1ELi2ELi4ELi512ELi2EEEvNS0_6detail10TensorInfoIT0_T2_EENSG_IT1_SI_EESI_T_,"ax",@progbits
	.sectioninfo	@"SHI_REGISTERS=42"
	.align	128
.text._ZN2at4cuda57_GLOBAL__N__cd6b329d_24_DistributionBernoulli_cu_7537a20d21kernelPointwiseApply2IZNS_6native9templates4cuda28bernoulli_tensor_cuda_kernelIdfEEvRKNS_10TensorBaseES9_NS_15PhiloxCudaStateEEUliRdSB_SB_SB_RKfSD_SD_SD_E_dSC_jLin1ELi2ELi4ELi512ELi2EEEvNS0_6detail10TensorInfoIT0_T2_EENSG_IT1_SI_EESI_T_:
        .type           _ZN2at4cuda57_GLOBAL__N__cd6b329d_24_DistributionBernoulli_cu_7537a20d21kernelPointwiseApply2IZNS_6native9templates4cuda28bernoulli_tensor_cuda_kernelIdfEEvRKNS_10TensorBaseES9_NS_15PhiloxCudaStateEEUliRdSB_SB_SB_RKfSD_SD_SD_E_dSC_jLin1ELi2ELi4ELi512ELi2EEEvNS0_6detail10TensorInfoIT0_T2_EENSG_IT1_SI_EESI_T_,@function
        .size           _ZN2at4cuda57_GLOBAL__N__cd6b329d_24_DistributionBernoulli_cu_7537a20d21kernelPointwiseApply2IZNS_6native9templates4cuda28bernoulli_tensor_cuda_kernelIdfEEvRKNS_10TensorBaseES9_NS_15PhiloxCudaStateEEUliRdSB_SB_SB_RKfSD_SD_SD_E_dSC_jLin1ELi2ELi4ELi512ELi2EEEvNS0_6detail10TensorInfoIT0_T2_EENSG_IT1_SI_EESI_T_,(.L_x_7300 - _ZN2at4cuda57_GLOBAL__N__cd6b329d_24_DistributionBernoulli_cu_7537a20d21kernelPointwiseApply2IZNS_6native9templates4cuda28bernoulli_tensor_cuda_kernelIdfEEvRKNS_10TensorBaseES9_NS_15PhiloxCudaStateEEUliRdSB_SB_SB_RKfSD_SD_SD_E_dSC_jLin1ELi2ELi4ELi512ELi2EEEvNS0_6detail10TensorInfoIT0_T2_EENSG_IT1_SI_EESI_T_)
        .other          _ZN2at4cuda57_GLOBAL__N__cd6b329d_24_DistributionBernoulli_cu_7537a20d21kernelPointwiseApply2IZNS_6native9templates4cuda28bernoulli_tensor_cuda_kernelIdfEEvRKNS_10TensorBaseES9_NS_15PhiloxCudaStateEEUliRdSB_SB_SB_RKfSD_SD_SD_E_dSC_jLin1ELi2ELi4ELi512ELi2EEEvNS0_6detail10TensorInfoIT0_T2_EENSG_IT1_SI_EESI_T_,@"STO_CUDA_ENTRY STV_DEFAULT"
_ZN2at4cuda57_GLOBAL__N__cd6b329d_24_DistributionBernoulli_cu_7537a20d21kernelPointwiseApply2IZNS_6native9templates4cuda28bernoulli_tensor_cuda_kernelIdfEEvRKNS_10TensorBaseES9_NS_15PhiloxCudaStateEEUliRdSB_SB_SB_RKfSD_SD_SD_E_dSC_jLin1ELi2ELi4ELi512ELi2EEEvNS0_6detail10TensorInfoIT0_T2_EENSG_IT1_SI_EESI_T_:
        /* <DEDUP_REMOVED lines=9> */
.L_x_3155:
        /* <DEDUP_REMOVED lines=28> */
.L_x_3122:
        /* <DEDUP_REMOVED lines=100> */
.L_x_3121:
        /* <DEDUP_REMOVED lines=79> */
.L_x_3120:
        /* <DEDUP_REMOVED lines=23> */
.L_x_3119:
[----:B------:R-:W-:Y:S05]  /*0ef0*/  BSYNC B0 ;  /* 0x0000000000007941 */ /* 0x000fea0003800000 */
.L_x_3118:
        /* <DEDUP_REMOVED lines=27> */
.L_x_3127:
        /* <DEDUP_REMOVED lines=100> */
.L_x_3126:
        /* <DEDUP_REMOVED lines=79> */
.L_x_3125:
        /* <DEDUP_REMOVED lines=23> */
.L_x_3124:
[----:B------:R-:W-:Y:S05]  /*1d50*/  BSYNC B0 ;  /* 0x0000000000007941 */ /* 0x000fea0003800000 */
.L_x_3123:
        /* <DEDUP_REMOVED lines=28> */
.L_x_3132:
        /* <DEDUP_REMOVED lines=100> */
.L_x_3131:
        /* <DEDUP_REMOVED lines=78> */
.L_x_3130:
        /* <DEDUP_REMOVED lines=23> */
.L_x_3129:
[----:B------:R-:W-:Y:S05]  /*2bb0*/  BSYNC B0 ;  /* 0x0000000000007941 */ /* 0x000fea0003800000 */
.L_x_3128:
        /* <DEDUP_REMOVED lines=27> */
.L_x_3137:
        /* <DEDUP_REMOVED lines=36> */
[----:B------:R-:W-:Y:S02]  /*2fb0*/  ISETP.NE.U32.AND P3, PT, R9, RZ, PT ;  /* 0x000000ff0900720c */ /* 0x000fe40003f65070 */
[----:B------:R-:W-:Y:S01]  /*2fc0*/  IADD3 R17, RZ, -R11, RZ ;  /* 0x8000000bff117210 */ /* 0x000fe20007ffe0ff */
        /* <DEDUP_REMOVED lines=30> */
[----:B------:R-:W-:-:S07]  /*31b0*/  HFMA2.MMA R2, -RZ, RZ, 0, 0 ;  /* 0x00000000ff027435 */ /* 0x000fce00000001ff */
[----:B------:R-:W-:Y:S02]  /*31c0*/  @P2 IADD3 R20, R20, 0x1, RZ ;  /* 0x0000000114142810 */ /* 0x000fe40007ffe0ff */
[----:B------:R-:W-:Y:S01]  /*31d0*/  @!P3 LOP3.LUT R20, RZ, R11, RZ, 0x33, !PT ;  /* 0x0000000bff14b212 */ /* 0x000fe200078e33ff */
[----:B------:R-:W-:Y:S01]  /*31e0*/  IMAD.HI.U32 R15, R3, R15, R2 ;  /* 0x0000000f030f7227 */ /* 0x000fe200078e0002 */
[----:B------:R-:W-:Y:S01]  /*31f0*/  ISETP.NE.U32.AND P3, PT, R13, RZ, PT ;  /* 0x000000ff0d00720c */ /* 0x000fe20003f65070 */
[----:B------:R-:W1:Y:S02]  /*3200*/  LDC R2, c[0x0][R10+0x1cc] ;  /* 0x000073000a027b82 */ /* 0x000e640000000800 */
        /* <DEDUP_REMOVED lines=26> */
.L_x_3136:
        /* <DEDUP_REMOVED lines=78> */
.L_x_3135:
        /* <DEDUP_REMOVED lines=23> */
.L_x_3134:
[----:B------:R-:W-:Y:S05]  /*3a00*/  BSYNC B0 ;  /* 0x0000000000007941 */ /* 0x000fea0003800000 */
.L_x_3133:
        /* <DEDUP_REMOVED lines=147> */
.L_x_3139:
[----:B------:R-:W-:Y:S01]  /*4340*/  IMAD.MOV.U32 R12, RZ, RZ, R14 ;  /* 0x000000ffff0c7224 */ /* 0x000fe200078e000e */
[----:B------:R-:W-:Y:S01]  /*4350*/  MOV R9, R10 ;  /* 0x0000000a00097202 */ /* 0x000fe20000000f00 */
[----:B------:R-:W-:Y:S02]  /*4360*/  IMAD.MOV.U32 R11, RZ, RZ, R2 ;  /* 0x000000ffff0b7224 */ /* 0x000fe400078e0002 */
[----:B------:R-:W-:-:S03]  /*4370*/  IMAD.MOV.U32 R14, RZ, RZ, R6 ;  /* 0x000000ffff0e7224 */ /* 0x000fc600078e0006 */
.L_x_3138:
        /* <DEDUP_REMOVED lines=18> */
.L_x_6872:
[----:B------:R-:W-:Y:S05]  /*44a0*/  BRX R2 -0x44b0                                                                                                                                                                                                                                                                                                                                                                                                                                                                               (*"BRANCH_TARGETS .L_x_6873,.L_x_6874,.L_x_6875"*) ;  /* 0xffffbb5002007949 */ /* 0x000fea000383ffff */
.L_x_3142:
        /* <DEDUP_REMOVED lines=32> */
.L_x_3147:
[----:B------:R-:W-:Y:S05]  /*46b0*/  BSYNC B6 ;  /* 0x0000000000067941 */ /* 0x000fea0003800000 */
.L_x_3146:
[----:B-----5:R-:W-:Y:S01]  /*46c0*/  FSETP.GTU.FTZ.AND P0, PT, R39, R0, PT ;  /* 0x000000002700720b */ /* 0x020fe20003f1c000 */
[----:B------:R-:W-:-:S03]  /*46d0*/  IMAD.MOV.U32 R2, RZ, RZ, RZ ;  /* 0x000000ffff027224 */ /* 0x000fc600078e00ff */
[----:B------:R-:W-:-:S05]  /*46e0*/  FSEL R3, RZ, 1.875, P0 ;  /* 0x3ff00000ff037808 */ /* 0x000fca0000000000 */
[----:B------:R1:W-:Y:S04]  /*46f0*/  STG.E.64 [R18.64], R2 ;  /* 0x0000000212007986 */ /* 0x0003e8000c101b24 */
.L_x_3144:
[----:B------:R-:W-:Y:S05]  /*4700*/  BSYNC B7 ;  /* 0x0000000000077941 */ /* 0x000fea0003800000 */
.L_x_3143:
        /* <DEDUP_REMOVED lines=25> */
.L_x_3149:
[----:B------:R-:W-:Y:S05]  /*48a0*/  BSYNC B6 ;  /* 0x0000000000067941 */ /* 0x000fea0003800000 */
.L_x_3148:
[----:B-----5:R-:W-:Y:S01]  /*48b0*/  FSETP.GTU.FTZ.AND P0, PT, R38, R3, PT ;  /* 0x000000032600720b */ /* 0x020fe20003f1c000 */
[----:B------:R-:W-:-:S03]  /*48c0*/  HFMA2.MMA R2, -RZ, RZ, 0, 0 ;  /* 0x00000000ff027435 */ /* 0x000fc600000001ff */
[----:B------:R-:W-:-:S05]  /*48d0*/  FSEL R3, RZ, 1.875, P0 ;  /* 0x3ff00000ff037808 */ /* 0x000fca0000000000 */
[----:B------:R1:W-:Y:S04]  /*48e0*/  STG.E.64 [R16.64], R2 ;  /* 0x0000000210007986 */ /* 0x0003e8000c101b24 */
.L_x_6874:
        /* <DEDUP_REMOVED lines=25> */
.L_x_3151:
[----:B------:R-:W-:Y:S05]  /*4a80*/  BSYNC B6 ;  /* 0x0000000000067941 */ /* 0x000fea0003800000 */
.L_x_3150:
[----:B-----5:R-:W-:Y:S01]  /*4a90*/  FSETP.GTU.FTZ.AND P0, PT, R34, R3, PT ;  /* 0x000000032200720b */ /* 0x020fe20003f1c000 */
[----:B------:R-:W-:-:S03]  /*4aa0*/  IMAD.MOV.U32 R2, RZ, RZ, RZ ;  /* 0x000000ffff027224 */ /* 0x000fc600078e00ff */
[----:B------:R-:W-:-:S05]  /*4ab0*/  FSEL R3, RZ, 1.875, P0 ;  /* 0x3ff00000ff037808 */ /* 0x000fca0000000000 */
[----:B------:R1:W-:Y:S04]  /*4ac0*/  STG.E.64 [R30.64], R2 ;  /* 0x000000021e007986 */ /* 0x0003e8000c101b24 */
.L_x_6873:
[----:B------:R-:W-:Y:S05]  /*4ad0*/  BSYNC B8 ;  /* 0x0000000000087941 */ /* 0x000fea0003800000 */
.L_x_3141:
        /* <DEDUP_REMOVED lines=25> */
.L_x_3153:
[----:B------:R-:W-:Y:S05]  /*4c70*/  BSYNC B6 ;  /* 0x0000000000067941 */ /* 0x000fea0003800000 */
.L_x_3152:
[----:B-----5:R-:W-:Y:S01]  /*4c80*/  FSETP.GTU.FTZ.AND P0, PT, R35, R0, PT ;  /* 0x000000002300720b */ /* 0x020fe20003f1c000 */
[----:B-1----:R-:W-:-:S03]  /*4c90*/  HFMA2.MMA R2, -RZ, RZ, 0, 0 ;  /* 0x00000000ff027435 */ /* 0x002fc600000001ff */
[----:B------:R-:W-:-:S05]  /*4ca0*/  FSEL R3, RZ, 1.875, P0 ;  /* 0x3ff00000ff037808 */ /* 0x000fca0000000000 */
[----:B------:R1:W-:Y:S01]  /*4cb0*/  STG.E.64 [R32.64], R2 ;  /* 0x0000000220007986 */ /* 0x0003e2000c101b24 */
[----:B------:R-:W-:Y:S05]  /*4cc0*/  BRA `(.L_x_3145) ;  /* 0x0000001000007947 */ /* 0x000fea0003800000 */
.L_x_6875:
[----:B------:R-:W-:Y:S02]  /*4cd0*/  BREAK B8 ;  /* 0x0000000000087942 */ /* 0x000fe40003800000 */
.L_x_3145:
[----:B------:R-:W-:Y:S05]  /*4ce0*/  BSYNC B9 ;  /* 0x0000000000097941 */ /* 0x000fea0003800000 */
.L_x_3140:
[----:B-1----:R-:W-:-:S04]  /*4cf0*/  IMAD.MOV.U32 R3, RZ, RZ, c[0x0][0x0] ;  /* 0x00000000ff037624 */ /* 0x002fc800078e00ff */
[----:B------:R-:W-:-:S04]  /*4d00*/  IMAD.SHL.U32 R3, R3, 0x4, RZ ;  /* 0x0000000403037824 */ /* 0x000fc800078e00ff */
[----:B------:R-:W-:-:S05]  /*4d10*/  IMAD R36, R3, c[0x0][0xc], R36 ;  /* 0x0000030003247a24 */ /* 0x000fca00078e0224 */
[----:B------:R-:W-:-:S13]  /*4d20*/  ISETP.GE.U32.AND P0, PT, R36, c[0x0][0x310], PT ;  /* 0x0000c40024007a0c */ /* 0x000fda0003f06070 */
[----:B------:R-:W-:Y:S01]  /*4d30*/  @P0 CALL.REL.NOINC `(.L_x_3154) ;  /* 0x0000001000000944 */ /* 0x000fe20003c00000 */
[----:B------:R-:W-:Y:S05]  /*4d40*/  BRA `(.L_x_3155) ;  /* 0xffffb34000007947 */ /* 0x000fea000383ffff */
.L_x_3154:
[----:B------:R-:W-:Y:S05]  /*4d50*/  EXIT ;  /* 0x000000000000794d */ /* 0x000fea0003800000 */
.L_x_3156:
        /* <DEDUP_REMOVED lines=10> */
.L_x_7300:


//--------------------- .text._ZN2at4cuda57_GLOBAL__N__cd6b329d_24_DistributionBernoulli_cu_7537a20d21kernelPointwiseApply2IZNS_6native9templates4cuda28bernoulli_tensor_cuda_kernelIdfEEvRKNS_10TensorBaseES9_NS_15PhiloxCudaStateEEUliRdSB_SB_SB_RKfSD_SD_SD_E_dSC_jLin1ELi1ELi4ELi512ELi2EEEvNS0_6detail10TensorInfoIT0_T2_EENSG_IT1_SI_EESI_T_ --------------------------
	.section	.text._ZN2at4cuda57_GLOBAL__N__cd6b329d_24_DistributionBernoulli_cu_7537a20d21kernelPointwiseApply2IZNS_6native9templates4cuda28bernoulli_tensor_cuda_kernelIdfEEvRKNS_10TensorBaseES9_NS_15PhiloxCudaStateEEUliRdSB_SB_SB_RKfSD_SD_SD_E_dSC_jLin1ELi1ELi4ELi512ELi2EEEvNS0_6detail10TensorInfoIT0_T2_EENSG_IT1_SI_EESI_T_,"ax",@progbits
	.sectioninfo	@"SHI_REGISTERS=38"
	.align	128
.text._ZN2at4cuda57_GLOBAL__N__cd6b329d_24_DistributionBernoulli_cu_7537a20d21kernelPointwiseApply2IZNS_6native9templates4cuda28bernoulli_tensor_cuda_kernelIdfEEvRKNS_10TensorBaseES9_NS_15PhiloxCudaStateEEUliRdSB_SB_SB_RKfSD_SD_SD_E_dSC_jLin1ELi1ELi4ELi512ELi2EEEvNS0_6detail10TensorInfoIT0_T2_EENSG_IT1_SI_EESI_T_:
        .type           _ZN2at4cuda57_GLOBAL__N__cd6b329d_24_DistributionBernoulli_cu_7537a20d21kernelPointwiseApply2IZNS_6native9templates4cuda28bernoulli_tensor_cuda_kernelIdfEEvRKNS_10TensorBaseES9_NS_15PhiloxCudaStateEEUliRdSB_SB_SB_RKfSD_SD_SD_E_dSC_jLin1ELi1ELi4ELi512ELi2EEEvNS0_6detail10TensorInfoIT0_T2_EENSG_IT1_SI_EESI_T_,@function
        .size           _ZN2at4cuda57_GLOBAL__N__cd6b329d_24_DistributionBernoulli_cu_7537a20d21kernelPointwiseApply2IZNS_6native9templates4cuda28bernoulli_tensor_cuda_kernelIdfEEvRKNS_10TensorBaseES9_NS_15PhiloxCudaStateEEUliRdSB_SB_SB_RKfSD_SD_SD_E_dSC_jLin1ELi1ELi4ELi512ELi2EEEvNS0_6detail10TensorInfoIT0_T2_EENSG_IT1_SI_EESI_T_,(.L_x_7301 - _ZN2at4cuda57_GLOBAL__N__cd6b329d_24_DistributionBernoulli_cu_7537a20d21kernelPointwiseApply2IZNS_6native9templates4cuda28bernoulli_tensor_cuda_kernelIdfEEvRKNS_10TensorBaseES9_NS_15PhiloxCudaStateEEUliRdSB_SB_SB_RKfSD_SD_SD_E_dSC_jLin1ELi1ELi4ELi512ELi2EEEvNS0_6detail10TensorInfoIT0_T2_EENSG_IT1_SI_EESI_T_)
        .other          _ZN2at4cuda57_GLOBAL__N__cd6b329d_24_DistributionBernoulli_cu_7537a20d21kernelPointwiseApply2IZNS_6native9templates4cuda28bernoulli_tensor_cuda_kernelIdfEEvRKNS_10TensorBaseES9_NS_15PhiloxCudaStateEEUliRdSB_SB_SB_RKfSD_SD_SD_E_dSC_jLin1ELi1ELi4ELi512ELi2EEEvNS0_6detail10TensorInfoIT0_T2_EENSG_IT1_SI_EESI_T_,@"STO_CUDA_ENTRY STV_DEFAULT"
_ZN2at4cuda57_GLOBAL__N__cd6b329d_24_DistributionBernoulli_cu_7537a20d21kernelPointwiseApply2IZNS_6native9templates4cuda28bernoulli_tensor_cuda_kernelIdfEEvRKNS_10TensorBaseES9_NS_15PhiloxCudaStateEEUliRdSB_SB_SB_RKfSD_SD_SD_E_dSC_jLin1ELi1ELi4ELi512ELi2EEEvNS0_6detail10TensorInfoIT0_T2_EENSG_IT1_SI_EESI_T_:
        /* <DEDUP_REMOVED lines=9> */
.L_x_3194:
[----:B------:R-:W-:Y:S01]  /*0090*/  IADD3 R0, -R32, c[0x0][0x310], RZ ;  /* 0x0000c40020007a10 */ /* 0x000fe20007ffe1ff */
[----:B------:R-:W-:Y:S01]  /*00a0*/  BSSY B0, `(.L_x_3157) ;  /* 0x00000ce000007945 */ /* 0x000fe20003800000 */
[----:B------:R-:W-:Y:S02]  /*00b0*/  IMAD.MOV.U32 R24, RZ, RZ, RZ ;  /* 0x000000ffff187224 */ /* 0x000fe400078e00ff */
        /* <DEDUP_REMOVED lines=24> */
.L_x_3161:
        /* <DEDUP_REMOVED lines=100> */
.L_x_3160:
        /* <DEDUP_REMOVED lines=79> */
.L_x_3159:
[----:B------:R-:W-:Y:S02]  /*0d70*/  IMAD R26, R3, c[0x0][0x1cc], R26 ;  /* 0x00007300031a7a24 */ /* 0x000fe400078e021a */
.L_x_3158:
[----:B------:R-:W-:Y:S05]  /*0d80*/  BSYNC B0 ;  /* 0x0000000000007941 */ /* 0x000fea0003800000 */
.L_x_3157:
        /* <DEDUP_REMOVED lines=24> */
.L_x_3166:
        /* <DEDUP_REMOVED lines=100> */
.L_x_3165:
        /* <DEDUP_REMOVED lines=79> */
.L_x_3164:
[----:B------:R-:W-:-:S03]  /*1a40*/  IMAD R24, R3, c[0x0][0x1cc], R24 ;  /* 0x0000730003187a24 */ /* 0x000fc600078e0218 */
.L_x_3163:
[----:B------:R-:W-:Y:S05]  /*1a50*/  BSYNC B0 ;  /* 0x0000000000007941 */ /* 0x000fea0003800000 */
.L_x_3162:
        /* <DEDUP_REMOVED lines=24> */
.L_x_3171:
        /* <DEDUP_REMOVED lines=100> */
.L_x_3170:
        /* <DEDUP_REMOVED lines=78> */
.L_x_3169:
[----:B------:R-:W-:-:S03]  /*2700*/  IMAD R22, R5, c[0x0][0x1cc], R22 ;  /* 0x0000730005167a24 */ /* 0x000fc600078e0216 */
.L_x_3168:
[----:B------:R-:W-:Y:S05]  /*2710*/  BSYNC B0 ;  /* 0x0000000000007941 */ /* 0x000fea0003800000 */
.L_x_3167:
        /* <DEDUP_REMOVED lines=23> */
.L_x_3176:
        /* <DEDUP_REMOVED lines=100> */
.L_x_3175:
        /* <DEDUP_REMOVED lines=78> */
.L_x_3174:
[----:B------:R-:W-:-:S03]  /*33b0*/  IMAD R16, R5, c[0x0][0x1cc], R16 ;  /* 0x0000730005107a24 */ /* 0x000fc600078e0210 */
.L_x_3173:
[----:B------:R-:W-:Y:S05]  /*33c0*/  BSYNC B0 ;  /* 0x0000000000007941 */ /* 0x000fea0003800000 */
.L_x_3172:
        /* <DEDUP_REMOVED lines=10> */
[----:B------:R-:W-:Y:S01]  /*3470*/  HFMA2.MMA R17, -RZ, RZ, 0, 4.76837158203125e-07 ;  /* 0x00000008ff117435 */ /* 0x000fe200000001ff */
[----:B------:R-:W-:Y:S02]  /*3480*/  IMAD.MOV.U32 R9, RZ, RZ, c[0x0][0x324] ;  /* 0x0000c900ff097624 */ /* 0x000fe400078e00ff */
[----:B0-----:R-:W-:-:S07]  /*3490*/  IMAD.HI.U32 R7, R33, -0x326172a9, RZ ;  /* 0xcd9e8d5721077827 */ /* 0x001fce00078e00ff */
[----:B------:R-:W-:-:S04]  /*34a0*/  IMAD.WIDE.U32 R26, R26, R17, c[0x0][0x160] ;  /* 0x000058001a1a7625 */ /* 0x000fc800078e0011 */
        /* <DEDUP_REMOVED lines=128> */
.L_x_3178:
[----:B------:R-:W-:Y:S01]  /*3cb0*/  IMAD.MOV.U32 R11, RZ, RZ, R13 ;  /* 0x000000ffff0b7224 */ /* 0x000fe200078e000d */
[----:B------:R-:W-:Y:S01]  /*3cc0*/  MOV R13, R6 ;  /* 0x00000006000d7202 */ /* 0x000fe20000000f00 */
[----:B------:R-:W-:Y:S02]  /*3cd0*/  IMAD.MOV.U32 R10, RZ, RZ, R2 ;  /* 0x000000ffff0a7224 */ /* 0x000fe400078e0002 */
[----:B------:R-:W-:-:S06]  /*3ce0*/  IMAD.MOV.U32 R0, RZ, RZ, R9 ;  /* 0x000000ffff007224 */ /* 0x000fcc00078e0009 */
.L_x_3177:
        /* <DEDUP_REMOVED lines=19> */
.L_x_6876:
[----:B------:R-:W-:Y:S05]  /*3e20*/  BRX R2 -0x3e30                                                                                                                                                                                                                                                                                                                                                                                                                                                                               (*"BRANCH_TARGETS .L_x_6877,.L_x_6878,.L_x_6879"*) ;  /* 0xffffc1d002007949 */ /* 0x000fea000383ffff */
.L_x_3181:
        /* <DEDUP_REMOVED lines=22> */
[----:B------:R-:W0:Y:S01]  /*3f90*/  LDC.64 R2, c[0x4][R2] ;  /* 0x0100000002027b82 */ /* 0x000e220000000a00 */
        /* <DEDUP_REMOVED lines=13> */
.L_x_3186:
[----:B------:R-:W-:Y:S05]  /*4070*/  BSYNC B6 ;  /* 0x0000000000067941 */ /* 0x000fea0003800000 */
.L_x_3185:
[----:B-----5:R-:W-:Y:S01]  /*4080*/  FSETP.GTU.FTZ.AND P0, PT, R34, R3, PT ;  /* 0x000000032200720b */ /* 0x020fe20003f1c000 */
[----:B------:R-:W-:-:S03]  /*4090*/  IMAD.MOV.U32 R2, RZ, RZ, RZ ;  /* 0x000000ffff027224 */ /* 0x000fc600078e00ff */
[----:B------:R-:W-:-:S05]  /*40a0*/  FSEL R3, RZ, 1.875, P0 ;  /* 0x3ff00000ff037808 */ /* 0x000fca0000000000 */
[----:B------:R1:W-:Y:S04]  /*40b0*/  STG.E.64 [R16.64], R2 ;  /* 0x0000000210007986 */ /* 0x0003e8000c101b24 */
.L_x_3183:
[----:B------:R-:W-:Y:S05]  /*40c0*/  BSYNC B7 ;  /* 0x0000000000077941 */ /* 0x000fea0003800000 */
.L_x_3182:
        /* <DEDUP_REMOVED lines=31> */
.L_x_3188:
[----:B------:R-:W-:Y:S05]  /*42c0*/  BSYNC B6 ;  /* 0x0000000000067941 */ /* 0x000fea0003800000 */
.L_x_3187:
[----:B-----5:R-:W-:Y:S01]  /*42d0*/  FSETP.GTU.FTZ.AND P0, PT, R28, R3, PT ;  /* 0x000000031c00720b */ /* 0x020fe20003f1c000 */
[----:B------:R-:W-:-:S03]  /*42e0*/  IMAD.MOV.U32 R2, RZ, RZ, RZ ;  /* 0x000000ffff027224 */ /* 0x000fc600078e00ff */
[----:B------:R-:W-:-:S05]  /*42f0*/  FSEL R3, RZ, 1.875, P0 ;  /* 0x3ff00000ff037808 */ /* 0x000fca0000000000 */
[----:B------:R1:W-:Y:S04]  /*4300*/  STG.E.64 [R22.64], R2 ;  /* 0x0000000216007986 */ /* 0x0003e8000c101b24 */
.L_x_6878:
        /* <DEDUP_REMOVED lines=12> */
[----:B------:R-:W-:Y:S01]  /*43d0*/  IMAD.MOV.U32 R4, RZ, RZ, c[0x4][0x190] ;  /* 0x01006400ff047624 */ /* 0x000fe200078e00ff */
[----:B------:R-:W-:Y:S01]  /*43e0*/  MOV R8, 0x27a ;  /* 0x0000027a00087802 */ /* 0x000fe20000000f00 */
[----:B------:R-:W-:Y:S02]  /*43f0*/  IMAD.MOV.U32 R5, RZ, RZ, c[0x4][0x194] ;  /* 0x01006500ff057624 */ /* 0x000fe400078e00ff */
[----:B------:R-:W-:Y:S01]  /*4400*/  IMAD.MOV.U32 R6, RZ, RZ, c[0x4][0x178] ;  /* 0x01005e00ff067624 */ /* 0x000fe200078e00ff */
[----:B------:R-:W0:Y:S01]  /*4410*/  LDC.64 R2, c[0x4][R2] ;  /* 0x0100000002027b82 */ /* 0x000e220000000a00 */
[----:B------:R-:W-:Y:S02]  /*4420*/  IMAD.MOV.U32 R7, RZ, RZ, c[0x4][0x17c] ;  /* 0x01005f00ff077624 */ /* 0x000fe400078e00ff */
        /* <DEDUP_REMOVED lines=13> */
.L_x_3190:
[----:B------:R-:W-:Y:S05]  /*4500*/  BSYNC B6 ;  /* 0x0000000000067941 */ /* 0x000fea0003800000 */
.L_x_3189:
[----:B-----5:R-:W-:Y:S02]  /*4510*/  FSETP.GTU.FTZ.AND P0, PT, R29, R0, PT ;  /* 0x000000001d00720b */ /* 0x020fe40003f1c000 */
[----:B-1----:R-:W-:Y:S02]  /*4520*/  MOV R2, RZ ;  /* 0x000000ff00027202 */ /* 0x002fe40000000f00 */
[----:B------:R-:W-:-:S05]  /*4530*/  FSEL R3, RZ, 1.875, P0 ;  /* 0x3ff00000ff037808 */ /* 0x000fca0000000000 */
[----:B------:R1:W-:Y:S04]  /*4540*/  STG.E.64 [R24.64], R2 ;  /* 0x0000000218007986 */ /* 0x0003e8000c101b24 */
.L_x_6877:
[----:B------:R-:W-:Y:S05]  /*4550*/  BSYNC B8 ;  /* 0x0000000000087941 */ /* 0x000fea0003800000 */
.L_x_3180:
[C---:B-1----:R-:W-:Y:S01]  /*4560*/  IADD3 R2, -R32.reuse, c[0x0][0x310], RZ ;  /* 0x0000c40020027a10 */ /* 0x042fe20007ffe1ff */
[----:B------:R-:W-:Y:S02]  /*4570*/  IMAD R0, R32, c[0x0][0x2a4], RZ ;  /* 0x0000a90020007a24 */ /* 0x000fe400078e02ff */
[----:B0-----:R-:W-:Y:S01]  /*4580*/  IMAD.MOV.U32 R17, RZ, RZ, 0x4 ;  /* 0x00000004ff117424 */ /* 0x001fe200078e00ff */
[----:B------:R-:W-:-:S04]  /*4590*/  ISETP.GT.AND P0, PT, R2, RZ, PT ;  /* 0x000000ff0200720c */ /* 0x000fc80003f04270 */
        /* <DEDUP_REMOVED lines=27> */
.L_x_3192:
[----:B------:R-:W-:Y:S05]  /*4750*/  BSYNC B6 ;  /* 0x0000000000067941 */ /* 0x000fea0003800000 */
.L_x_3191:
[----:B-----5:R-:W-:Y:S01]  /*4760*/  FSETP.GTU.FTZ.AND P0, PT, R30, R3, PT ;  /* 0x000000031e00720b */ /* 0x020fe20003f1c000 */
[----:B------:R-:W-:-:S03]  /*4770*/  IMAD.MOV.U32 R2, RZ, RZ, RZ ;  /* 0x000000ffff027224 */ /* 0x000fc600078e00ff */
[----:B------:R-:W-:-:S05]  /*4780*/  FSEL R3, RZ, 1.875, P0 ;  /* 0x3ff00000ff037808 */ /* 0x000fca0000000000 */
[----:B------:R1:W-:Y:S01]  /*4790*/  STG.E.64 [R26.64], R2 ;  /* 0x000000021a007986 */ /* 0x0003e2000c101b24 */
[----:B------:R-:W-:Y:S05]  /*47a0*/  BRA `(.L_x_3184) ;  /* 0x0000001000007947 */ /* 0x000fea0003800000 */
.L_x_6879:
[----:B------:R-:W-:Y:S02]  /*47b0*/  BREAK B8 ;  /* 0x0000000000087942 */ /* 0x000fe40003800000 */
.L_x_3184:
[----:B------:R-:W-:Y:S05]  /*47c0*/  BSYNC B9 ;  /* 0x0000000000097941 */ /* 0x000fea0003800000 */
.L_x_3179:
[----:B-1----:R-:W-:-:S04]  /*47d0*/  IMAD.MOV.U32 R3, RZ, RZ, c[0x0][0x0] ;  /* 0x00000000ff037624 */ /* 0x002fc800078e00ff */
[----:B------:R-:W-:-:S04]  /*47e0*/  IMAD.SHL.U32 R3, R3, 0x4, RZ ;  /* 0x0000000403037824 */ /* 0x000fc800078e00ff */
[----:B------:R-:W-:-:S05]  /*47f0*/  IMAD R32, R3, c[0x0][0xc], R32 ;  /* 0x0000030003207a24 */ /* 0x000fca00078e0220 */
[----:B------:R-:W-:-:S13]  /*4800*/  ISETP.GE.U32.AND P0, PT, R32, c[0x0][0x310], PT ;  /* 0x0000c40020007a0c */ /* 0x000fda0003f06070 */
[----:B------:R-:W-:Y:S01]  /*4810*/  @P0 CALL.REL.NOINC `(.L_x_3193) ;  /* 0x0000001000000944 */ /* 0x000fe20003c00000 */
[----:B------:R-:W-:Y:S05]  /*4820*/  BRA `(.L_x_3194) ;  /* 0xffffb86000007947 */ /* 0x000fea000383ffff */
.L_x_3193:
[----:B------:R-:W-:Y:S05]  /*4830*/  EXIT ;  /* 0x000000000000794d */ /* 0x000fea0003800000 */
.L_x_3195:
        /* <DEDUP_REMOVED lines=12> */
.L_x_7301:


//--------------------- .text._ZN2at4cuda57_GLOBAL__N__cd6b329d_24_DistributionBernoulli_cu_7537a20d21kernelPointwiseApply2IZNS_6native9templates4cuda28bernoulli_tensor_cuda_kernelIdfEEvRKNS_10TensorBaseES9_NS_15PhiloxCudaStateEEUliRdSB_SB_SB_RKfSD_SD_SD_E_dSC_jLi2ELin1ELi4ELi512ELi2EEEvNS0_6detail10TensorInfoIT0_T2_EENSG_IT1_SI_EESI_T_ --------------------------
	.section	.text._ZN2at4cuda57_GLOBAL__N__cd6b329d_24_DistributionBernoulli_cu_7537a20d21kernelPointwiseApply2IZNS_6native9templates4cuda28bernoulli_tensor_cuda_kernelIdfEEvRKNS_10TensorBaseES9_NS_15PhiloxCudaStateEEUliRdSB_SB_SB_RKfSD_SD_SD_E_dSC_jLi2ELin1ELi4ELi512ELi2EEEvNS0_6detail10TensorInfoIT0_T2_EENSG_IT1_SI_EESI_T_,"ax",@progbits
	.sectioninfo	@"SHI_REGISTERS=42"
	.align	128
.text._ZN2at4cuda57_GLOBAL__N__cd6b329d_24_DistributionBernoulli_cu_7537a20d21kernelPointwiseApply2IZNS_6native9templates4cuda28bernoulli_tensor_cuda_kernelIdfEEvRKNS_10TensorBaseES9_NS_15PhiloxCudaStateEEUliRdSB_SB_SB_RKfSD_SD_SD_E_dSC_jLi2ELin1ELi4ELi512ELi2EEEvNS0_6detail10TensorInfoIT0_T2_EENSG_IT1_SI_EESI_T_:
        .type           _ZN2at4cuda57_GLOBAL__N__cd6b329d_24_DistributionBernoulli_cu_7537a20d21kernelPointwiseApply2IZNS_6native9templates4cuda28bernoulli_tensor_cuda_kernelIdfEEvRKNS_10TensorBaseES9_NS_15PhiloxCudaStateEEUliRdSB_SB_SB_RKfSD_SD_SD_E_dSC_jLi2ELin1ELi4ELi512ELi2EEEvNS0_6detail10TensorInfoIT0_T2_EENSG_IT1_SI_EESI_T_,@function
        .size           _ZN2at4cuda57_GLOBAL__N__cd6b329d_24_DistributionBernoulli_cu_7537a20d21kernelPointwiseApply2IZNS_6native9templates4cuda28bernoulli_tensor_cuda_kernelIdfEEvRKNS_10TensorBaseES9_NS_15PhiloxCudaStateEEUliRdSB_SB_SB_RKfSD_SD_SD_E_dSC_jLi2ELin1ELi4ELi512ELi2EEEvNS0_6detail10TensorInfoIT0_T2_EENSG_IT1_SI_EESI_T_,(.L_x_7302 - _ZN2at4cuda57_GLOBAL__N__cd6b329d_24_DistributionBernoulli_cu_7537a20d21kernelPointwiseApply2IZNS_6native9templates4cuda28bernoulli_tensor_cuda_kernelIdfEEvRKNS_10TensorBaseES9_NS_15PhiloxCudaStateEEUliRdSB_SB_SB_RKfSD_SD_SD_E_dSC_jLi2ELin1ELi4ELi512ELi2EEEvNS0_6detail10TensorInfoIT0_T2_EENSG_IT1_SI_EESI_T_)
        .other          _ZN2at4cuda57_GLOBAL__N__cd6b329d_24_DistributionBernoulli_cu_7537a20d21kernelPointwiseApply2IZNS_6native9templates4cuda28bernoulli_tensor_cuda_kernelIdfEEvRKNS_10TensorBaseES9_NS_15PhiloxCudaStateEEUliRdSB_SB_SB_RKfSD_SD_SD_E_dSC_jLi2ELin1ELi4ELi512ELi2EEEvNS0_6detail10TensorInfoIT0_T2_EENSG_IT1_SI_EESI_T_,@"STO_CUDA_ENTRY STV_DEFAULT"
_ZN2at4cuda57_GLOBAL__N__cd6b329d_24_DistributionBernoulli_cu_7537a20d21kernelPointwiseApply2IZNS_6native9templates4cuda28bernoulli_tensor_cuda_kernelIdfEEvRKNS_10TensorBaseES9_NS_15PhiloxCudaStateEEUliRdSB_SB_SB_RKfSD_SD_SD_E_dSC_jLi2ELin1ELi4ELi512ELi2EEEvNS0_6detail10TensorInfoIT0_T2_EENSG_IT1_SI_EESI_T_:
        /* <DEDUP_REMOVED lines=9> */
.L_x_3233:
[----:B------:R-:W-:Y:S01]  /*0090*/  IADD3 R0, -R36, c[0x0][0x310], RZ ;  /* 0x0000c40024007a10 */ /* 0x000fe20007ffe1ff */
[----:B------:R-:W-:Y:S01]  /*00a0*/  BSSY B0, `(.L_x_3196) ;  /* 0x00000e7000007945 */ /* 0x000fe20003800000 */
[----:B0-----:R-:W-:Y:S01]  /*00b0*/  HFMA2.MMA R22, -RZ, RZ, 0, 0 ;  /* 0x00000000ff167435 */ /* 0x001fe200000001ff */
[----:B------:R-:W-:Y:S01]  /*00c0*/  IMAD.MOV.U32 R30, RZ, RZ, RZ ;  /* 0x000000ffff1e7224 */ /* 0x000fe200078e00ff */
[----:B------:R-:W-:Y:S01]  /*00d0*/  ISETP.GE.AND P0, PT, R0, 0x1, PT ;  /* 0x000000010000780c */ /* 0x000fe20003f06270 */
[----:B------:R-:W-:-:S12]  /*00e0*/  IMAD.MOV.U32 R32, RZ, RZ, RZ ;  /* 0x000000ffff207224 */ /* 0x000fd800078e00ff */
[----:B------:R-:W-:Y:S05]  /*00f0*/  @!P0 BRA `(.L_x_3197) ;  /* 0x00000e1000008947 */ /* 0x000fea0003800000 */
        /* <DEDUP_REMOVED lines=43> */
.L_x_3200:
        /* <DEDUP_REMOVED lines=101> */
.L_x_3199:
        /* <DEDUP_REMOVED lines=80> */
.L_x_3198:
[----:B------:R-:W-:-:S03]  /*0f00*/  IMAD R22, R3, c[0x0][0x2a4], R22 ;  /* 0x0000a90003167a24 */ /* 0x000fc600078e0216 */
.L_x_3197:
[----:B------:R-:W-:Y:S05]  /*0f10*/  BSYNC B0 ;  /* 0x0000000000007941 */ /* 0x000fea0003800000 */
.L_x_3196:
        /* <DEDUP_REMOVED lines=46> */
.L_x_3205:
        /* <DEDUP_REMOVED lines=101> */
.L_x_3204:
        /* <DEDUP_REMOVED lines=80> */
.L_x_3203:
[----:B------:R-:W-:-:S03]  /*1d50*/  IMAD R24, R3, c[0x0][0x2a4], R24 ;  /* 0x0000a90003187a24 */ /* 0x000fc600078e0218 */
.L_x_3202:
[----:B------:R-:W-:Y:S05]  /*1d60*/  BSYNC B0 ;  /* 0x0000000000007941 */ /* 0x000fea0003800000 */
.L_x_3201:
        /* <DEDUP_REMOVED lines=47> */
.L_x_3210:
        /* <DEDUP_REMOVED lines=101> */
.L_x_3209:
        /* <DEDUP_REMOVED lines=79> */
.L_x_3208:
[----:B------:R-:W-:-:S03]  /*2ba0*/  IMAD R26, R5, c[0x0][0x2a4], R26 ;  /* 0x0000a900051a7a24 */ /* 0x000fc600078e021a */
.L_x_3207:
[----:B------:R-:W-:Y:S05]  /*2bb0*/  BSYNC B0 ;  /* 0x0000000000007941 */ /* 0x000fea0003800000 */
.L_x_3206:
[----:B------:R-:W-:Y:S01]  /*2bc0*/  ISETP.GE.AND P0, PT, R0, 0x4, PT ;  /* 0x000000040000780c */ /* 0x000fe20003f06270 */
[----:B------:R-:W-:Y:S01]  /*2bd0*/  BSSY B0, `(.L_x_3211) ;  /* 0x00000e2000007945 */ /* 0x000fe20003800000 */
[----:B------:R-:W-:-:S11]  /*2be0*/  IMAD.MOV.U32 R28, RZ, RZ, RZ ;  /* 0x000000ffff1c7224 */ /* 0x000fd600078e00ff */
        /* <DEDUP_REMOVED lines=43> */
.L_x_3215:
        /* <DEDUP_REMOVED lines=101> */
.L_x_3214:
        /* <DEDUP_REMOVED lines=79> */
.L_x_3213:
[----:B------:R-:W-:-:S03]  /*39e0*/  IMAD R28, R28, c[0x0][0x2a4], R5 ;  /* 0x0000a9001c1c7a24 */ /* 0x000fc600078e0205 */
.L_x_3212:
[----:B------:R-:W-:Y:S05]  /*39f0*/  BSYNC B0 ;  /* 0x0000000000007941 */ /* 0x000fea0003800000 */
.L_x_3211:
        /* <DEDUP_REMOVED lines=147> */
.L_x_3217:
[----:B------:R-:W-:Y:S01]  /*4330*/  IMAD.MOV.U32 R12, RZ, RZ, R14 ;  /* 0x000000ffff0c7224 */ /* 0x000fe200078e000e */
[----:B------:R-:W-:Y:S01]  /*4340*/  MOV R9, R10 ;  /* 0x0000000a00097202 */ /* 0x000fe20000000f00 */
[----:B------:R-:W-:Y:S02]  /*4350*/  IMAD.MOV.U32 R11, RZ, RZ, R2 ;  /* 0x000000ffff0b7224 */ /* 0x000fe400078e0002 */
[----:B------:R-:W-:-:S03]  /*4360*/  IMAD.MOV.U32 R14, RZ, RZ, R6 ;  /* 0x000000ffff0e7224 */ /* 0x000fc600078e0006 */
.L_x_3216:
        /* <DEDUP_REMOVED lines=18> */
.L_x_6880:
[----:B------:R-:W-:Y:S05]  /*4490*/  BRX R2 -0x44a0                                                                                                                                                                                                                                                                                                                                                                                                                                                                               (*"BRANCH_TARGETS .L_x_6881,.L_x_6882,.L_x_6883"*) ;  /* 0xffffbb6002007949 */ /* 0x000fea000383ffff */
.L_x_3220:
        /* <DEDUP_REMOVED lines=32> */
.L_x_3225:
[----:B------:R-:W-:Y:S05]  /*46a0*/  BSYNC B6 ;  /* 0x0000000000067941 */ /* 0x000fea0003800000 */
.L_x_3224:
[----:B-----5:R-:W-:Y:S01]  /*46b0*/  FSETP.GTU.FTZ.AND P0, PT, R39, R0, PT ;  /* 0x000000002700720b */ /* 0x020fe20003f1c000 */
[----:B------:R-:W-:-:S03]  /*46c0*/  IMAD.MOV.U32 R2, RZ, RZ, RZ ;  /* 0x000000ffff027224 */ /* 0x000fc600078e00ff */
[----:B------:R-:W-:-:S05]  /*46d0*/  FSEL R3, RZ, 1.875, P0 ;  /* 0x3ff00000ff037808 */ /* 0x000fca0000000000 */
[----:B------:R1:W-:Y:S04]  /*46e0*/  STG.E.64 [R18.64], R2 ;  /* 0x0000000212007986 */ /* 0x0003e8000c101b24 */
.L_x_3222:
[----:B------:R-:W-:Y:S05]  /*46f0*/  BSYNC B7 ;  /* 0x0000000000077941 */ /* 0x000fea0003800000 */
.L_x_3221:
        /* <DEDUP_REMOVED lines=25> */
.L_x_3227:
[----:B------:R-:W-:Y:S05]  /*4890*/  BSYNC B6 ;  /* 0x0000000000067941 */ /* 0x000fea0003800000 */
.L_x_3226:
[----:B-----5:R-:W-:Y:S01]  /*48a0*/  FSETP.GTU.FTZ.AND P0, PT, R38, R3, PT ;  /* 0x000000032600720b */ /* 0x020fe20003f1c000 */
[----:B------:R-:W-:-:S03]  /*48b0*/  HFMA2.MMA R2, -RZ, RZ, 0, 0 ;  /* 0x00000000ff027435 */ /* 0x000fc600000001ff */
[----:B------:R-:W-:-:S05]  /*48c0*/  FSEL R3, RZ, 1.875, P0 ;  /* 0x3ff00000ff037808 */ /* 0x000fca0000000000 */
[----:B------:R1:W-:Y:S04]  /*48d0*/  STG.E.64 [R16.64], R2 ;  /* 0x0000000210007986 */ /* 0x0003e8000c101b24 */
.L_x_6882:
        /* <DEDUP_REMOVED lines=25> */
.L_x_3229:
[----:B------:R-:W-:Y:S05]  /*4a70*/  BSYNC B6 ;  /* 0x0000000000067941 */ /* 0x000fea0003800000 */
.L_x_3228:
[----:B-----5:R-:W-:Y:S01]  /*4a80*/  FSETP.GTU.FTZ.AND P0, PT, R34, R3, PT ;  /* 0x000000032200720b */ /* 0x020fe20003f1c000 */
[----:B------:R-:W-:-:S03]  /*4a90*/  IMAD.MOV.U32 R2, RZ, RZ, RZ ;  /* 0x000000ffff027224 */ /* 0x000fc600078e00ff */
[----:B------:R-:W-:-:S05]  /*4aa0*/  FSEL R3, RZ, 1.875, P0 ;  /* 0x3ff00000ff037808 */ /* 0x000fca0000000000 */
[----:B------:R1:W-:Y:S04]  /*4ab0*/  STG.E.64 [R30.64], R2 ;  /* 0x000000021e007986 */ /* 0x0003e8000c101b24 */
.L_x_6881:
[----:B------:R-:W-:Y:S05]  /*4ac0*/  BSYNC B8 ;  /* 0x0000000000087941 */ /* 0x000fea0003800000 */
.L_x_3219:
        /* <DEDUP_REMOVED lines=25> */
.L_x_3231:
[----:B------:R-:W-:Y:S05]  /*4c60*/  BSYNC B6 ;  /* 0x0000000000067941 */ /* 0x000fea0003800000 */
.L_x_3230:
[----:B-----5:R-:W-:Y:S01]  /*4c70*/  FSETP.GTU.FTZ.AND P0, PT, R35, R0, PT ;  /* 0x000000002300720b */ /* 0x020fe20003f1c000 */
[----:B-1----:R-:W-:-:S03]  /*4c80*/  HFMA2.MMA R2, -RZ, RZ, 0, 0 ;  /* 0x00000000ff027435 */ /* 0x002fc600000001ff */
[----:B------:R-:W-:-:S05]  /*4c90*/  FSEL R3, RZ, 1.875, P0 ;  /* 0x3ff00000ff037808 */ /* 0x000fca0000000000 */
[----:B------:R1:W-:Y:S01]  /*4ca0*/  STG.E.64 [R32.64], R2 ;  /* 0x0000000220007986 */ /* 0x0003e2000c101b24 */
[----:B------:R-:W-:Y:S05]  /*4cb0*/  BRA `(.L_x_3223) ;  /* 0x0000001000007947 */ /* 0x000fea0003800000 */
.L_x_6883:
[----:B------:R-:W-:Y:S02]  /*4cc0*/  BREAK B8 ;  /* 0x0000000000087942 */ /* 0x000fe40003800000 */
.L_x_3223:
[----:B------:R-:W-:Y:S05]  /*4cd0*/  BSYNC B9 ;  /* 0x0000000000097941 */ /* 0x000fea0003800000 */
.L_x_3218:
[----:B-1----:R-:W-:-:S04]  /*4ce0*/  IMAD.MOV.U32 R3, RZ, RZ, c[0x0][0x0] ;  /* 0x00000000ff037624 */ /* 0x002fc800078e00ff */
[----:B------:R-:W-:-:S04]  /*4cf0*/  IMAD.SHL.U32 R3, R3, 0x4, RZ ;  /* 0x0000000403037824 */ /* 0x000fc800078e00ff */
[----:B------:R-:W-:-:S05]  /*4d00*/  IMAD R36, R3, c[0x0][0xc], R36 ;  /* 0x0000030003247a24 */ /* 0x000fca00078e0224 */
[----:B------:R-:W-:-:S13]  /*4d10*/  ISETP.GE.U32.AND P0, PT, R36, c[0x0][0x310], PT ;  /* 0x0000c40024007a0c */ /* 0x000fda0003f06070 */
[----:B------:R-:W-:Y:S01]  /*4d20*/  @P0 CALL.REL.NOINC `(.L_x_3232) ;  /* 0x0000001000000944 */ /* 0x000fe20003c00000 */
[----:B------:R-:W-:Y:S05]  /*4d30*/  BRA `(.L_x_3233) ;  /* 0xffffb35000007947 */ /* 0x000fea000383ffff */
.L_x_3232:
[----:B------:R-:W-:Y:S05]  /*4d40*/  EXIT ;  /* 0x000000000000794d */ /* 0x000fea0003800000 */
.L_x_3234:
        /* <DEDUP_REMOVED lines=11> */
.L_x_7302:


//--------------------- .text._ZN2at4cuda57_GLOBAL__N__cd6b329d_24_DistributionBernoulli_cu_7537a20d21kernelPointwiseApply2IZNS_6native9templates4cuda28bernoulli_tensor_cuda_kernelIdfEEvRKNS_10TensorBaseES9_NS_15PhiloxCudaStateEEUliRdSB_SB_SB_RKfSD_SD_SD_E_dSC_jLi2ELi2ELi4ELi512ELi2EEEvNS0_6detail10TensorInfoIT0_T2_EENSG_IT1_SI_EESI_T_ --------------------------
	.section	.text._ZN2at4cuda57_GLOBAL__N__cd6b329d_24_DistributionBernoulli_cu_7537a20d21kernelPointwiseApply2IZNS_6native9templates4cuda28bernoulli_tensor_cuda_kernelIdfEEvRKNS_10TensorBaseES9_NS_15PhiloxCudaStateEEUliRdSB_SB_SB_RKfSD_SD_SD_E_dSC_jLi2ELi2ELi4ELi512ELi2EEEvNS0_6detail10TensorInfoIT0_T2_EENSG_IT1_SI_EESI_T_,"ax",@progbits
	.sectioninfo	@"SHI_REGISTERS=42"
	.align	128
.text._ZN2at4cuda57_GLOBAL__N__cd6b329d_24_DistributionBernoulli_cu_7537a20d21kernelPointwiseApply2IZNS_6native9templates4cuda28bernoulli_tensor_cuda_kernelIdfEEvRKNS_10TensorBaseES9_NS_15PhiloxCudaStateEEUliRdSB_SB_SB_RKfSD_SD_SD_E_dSC_jLi2ELi2ELi4ELi512ELi2EEEvNS0_6detail10TensorInfoIT0_T2_EENSG_IT1_SI_EESI_T_:
        .type           _ZN2at4cuda57_GLOBAL__N__cd6b329d_24_DistributionBernoulli_cu_7537a20d21kernelPointwiseApply2IZNS_6native9templates4cuda28bernoulli_tensor_cuda_kernelIdfEEvRKNS_10TensorBaseES9_NS_15PhiloxCudaStateEEUliRdSB_SB_SB_RKfSD_SD_SD_E_dSC_jLi2ELi2ELi4ELi512ELi2EEEvNS0_6detail10TensorInfoIT0_T2_EENSG_IT1_SI_EESI_T_,@function
        .size           _ZN2at4cuda57_GLOBAL__N__cd6b329d_24_DistributionBernoulli_cu_7537a20d21kernelPointwiseApply2IZNS_6native9templates4cuda28bernoulli_tensor_cuda_kernelIdfEEvRKNS_10TensorBaseES9_NS_15PhiloxCudaStateEEUliRdSB_SB_SB_RKfSD_SD_SD_E_dSC_jLi2ELi2ELi4ELi512ELi2EEEvNS0_6detail10TensorInfoIT0_T2_EENSG_IT1_SI_EESI_T_,(.L_x_7303 - _ZN2at4cuda57_GLOBAL__N__cd6b329d_24_DistributionBernoulli_cu_7537a20d21kernelPointwiseApply2IZNS_6native9templates4cuda28bernoulli_tensor_cuda_kernelIdfEEvRKNS_10TensorBaseES9_NS_15PhiloxCudaStateEEUliRdSB_SB_SB_RKfSD_SD_SD_E_dSC_jLi2ELi2ELi4ELi512ELi2EEEvNS0_6detail10TensorInfoIT0_T2_EENSG_IT1_SI_EESI_T_)
        .other          _ZN2at4cuda57_GLOBAL__N__cd6b329d_24_DistributionBernoulli_cu_7537a20d21kernelPointwiseApply2IZNS_6native9templates4cuda28bernoulli_tensor_cuda_kernelIdfEEvRKNS_10TensorBaseES9_NS_15PhiloxCudaStateEEUliRdSB_SB_SB_RKfSD_SD_SD_E_dSC_jLi2ELi2ELi4ELi512ELi2EEEvNS0_6detail10TensorInfoIT0_T2_EENSG_IT1_SI_EESI_T_,@"STO_CUDA_ENTRY STV_DEFAULT"
_ZN2at4cuda57_GLOBAL__N__cd6b329d_24_DistributionBernoulli_cu_7537a20d21kernelPointwiseApply2IZNS_6native9templates4cuda28bernoulli_tensor_cuda_kernelIdfEEvRKNS_10TensorBaseES9_NS_15PhiloxCudaStateEEUliRdSB_SB_SB_RKfSD_SD_SD_E_dSC_jLi2ELi2ELi4ELi512ELi2EEEvNS0_6detail10TensorInfoIT0_T2_EENSG_IT1_SI_EESI_T_:
        /* <DEDUP_REMOVED lines=9> */
.L_x_3260:
        /* <DEDUP_REMOVED lines=23> */
[----:B------:R-:W-:Y:S02]  /*0200*/  ISETP.NE.AND P0, PT, R10, RZ, PT ;  /* 0x000000ff0a00720c */ /* 0x000fe40003f05270 */
[----:B------:R-:W-:-:S02]  /*0210*/  IADD3 R6, R13, 0x1, RZ ;  /* 0x000000010d067810 */ /* 0x000fc40007ffe0ff */
[----:B------:R-:W-:Y:S01]  /*0220*/  LOP3.LUT R14, R5, R3, RZ, 0x3c, !PT ;  /* 0x00000003050e7212 */ /* 0x000fe200078e3cff */
[----:B------:R-:W-:Y:S01]  /*0230*/  IMAD.HI.U32 R5, R10, -0x2daee0ad, RZ ;  /* 0xd2511f530a057827 */ /* 0x000fe200078e00ff */
[----:B------:R-:W-:Y:S02]  /*0240*/  IADD3 R0, R2, -0x61c88647, RZ ;  /* 0x9e3779b902007810 */ /* 0x000fe40007ffe0ff */
[----:B------:R-:W-:Y:S01]  /*0250*/  IADD3 R17, R3, -0x4498517b, RZ ;  /* 0xbb67ae8503117810 */ /* 0x000fe20007ffe0ff */
[----:B------:R-:W-:Y:S01]  /*0260*/  IMAD.WIDE.U32 R14, R14, -0x326172a9, RZ ;  /* 0xcd9e8d570e0e7825 */ /* 0x000fe200078e00ff */
[----:B------:R-:W-:Y:S02]  /*0270*/  LOP3.LUT R19, R0, R11, RZ, 0x3c, !PT ;  /* 0x0000000b00137212 */ /* 0x000fe400078e3cff */
[----:B------:R-:W-:Y:S01]  /*0280*/  LOP3.LUT R5, R5, R3, RZ, 0x3c, !PT ;  /* 0x0000000305057212 */ /* 0x000fe200078e3cff */
[----:B------:R-:W-:Y:S01]  /*0290*/  @P0 IMAD.MOV R6, RZ, RZ, R13 ;  /* 0x000000ffff060224 */ /* 0x000fe200078e020d */
[----:B------:R-:W-:Y:S01]  /*02a0*/  IADD3 R0, R4, -0x2daee0ad, RZ ;  /* 0xd2511f5304007810 */ /* 0x000fe20007ffe0ff */
[----:B------:R-:W-:Y:S01]  /*02b0*/  IMAD.WIDE.U32 R12, R12, -0x2daee0ad, RZ ;  /* 0xd2511f530c0c7825 */ /* 0x000fe200078e00ff */
[----:B------:R-:W-:-:S02]  /*02c0*/  LOP3.LUT R20, R19, R15, RZ, 0x3c, !PT ;  /* 0x0000000f13147212 */ /* 0x000fc400078e3cff */
[----:B------:R-:W-:Y:S02]  /*02d0*/  LOP3.LUT R6, R6, R9, R2, 0x96, !PT ;  /* 0x0000000906067212 */ /* 0x000fe400078e9602 */
[----:B------:R-:W-:Y:S01]  /*02e0*/  LOP3.LUT R10, R13, R4, R17, 0x96, !PT ;  /* 0x000000040d0a7212 */ /* 0x000fe200078e9611 */
[----:B------:R-:W-:Y:S01]  /*02f0*/  IMAD.WIDE.U32 R4, R5, -0x326172a9, RZ ;  /* 0xcd9e8d5705047825 */ /* 0x000fe200078e00ff */
[----:B------:R-:W-:Y:S02]  /*0300*/  IADD3 R9, R2, 0x3c6ef372, RZ ;  /* 0x3c6ef37202097810 */ /* 0x000fe40007ffe0ff */
[----:B0-----:R-:W-:Y:S01]  /*0310*/  IADD3 R23, R3, 0x76cf5d0a, RZ ;  /* 0x76cf5d0a03177810 */ /* 0x001fe20007ffe0ff */
        /* <DEDUP_REMOVED lines=8> */
[----:B------:R-:W-:Y:S01]  /*03a0*/  LOP3.LUT R8, R8, 0x3, RZ, 0xc0, !PT ;  /* 0x0000000308087812 */ /* 0x000fe200078ec0ff */
        /* <DEDUP_REMOVED lines=11> */
[--C-:B------:R-:W-:Y:S02]  /*0460*/  LOP3.LUT R20, R19, R10, R25.reuse, 0x96, !PT ;  /* 0x0000000a13147212 */ /* 0x100fe400078e9619 */
[----:B------:R-:W-:Y:S01]  /*0470*/  IADD3 R0, -R36, c[0x0][0x310], RZ ;  /* 0x0000c40024007a10 */ /* 0x000fe20007ffe1ff */
[----:B------:R-:W-:Y:S01]  /*0480*/  IMAD.WIDE.U32 R10, R11, -0x326172a9, RZ ;  /* 0xcd9e8d570b0a7825 */ /* 0x000fe200078e00ff */
[----:B------:R-:W-:-:S02]  /*0490*/  LOP3.LUT R13, R5, R14, R25, 0x96, !PT ;  /* 0x0000000e050d7212 */ /* 0x000fc400078e9619 */
[----:B------:R-:W-:Y:S01]  /*04a0*/  IADD3 R25, R2, 0x1715609d, RZ ;  /* 0x1715609d02197810 */ /* 0x000fe20007ffe0ff */
        /* <DEDUP_REMOVED lines=8> */
[----:B------:R-:W-:Y:S01]  /*0530*/  IMNMX R0, R0, 0x4, PT ;  /* 0x0000000400007817 */ /* 0x000fe20003800200 */
        /* <DEDUP_REMOVED lines=26> */
[----:B------:R-:W-:Y:S01]  /*06e0*/  IADD3 R13, R2, -0x700cb87f, RZ ;  /* 0x8ff34781020d7810 */ /* 0x000fe20007ffe0ff */
[----:B------:R-:W-:Y:S01]  /*06f0*/  IMAD.WIDE.U32 R14, R14, -0x326172a9, RZ ;  /* 0xcd9e8d570e0e7825 */ /* 0x000fe200078e00ff */
[----:B------:R-:W-:-:S03]  /*0700*/  LOP3.LUT R10, R17, R20, R7, 0x96, !PT ;  /* 0x00000014110a7212 */ /* 0x000fc600078e9607 */
[----:B------:R-:W-:Y:S01]  /*0710*/  IMAD.WIDE.U32 R18, R18, -0x326172a9, RZ ;  /* 0xcd9e8d5712127825 */ /* 0x000fe200078e00ff */
[----:B------:R-:W-:Y:S02]  /*0720*/  LOP3.LUT R20, R15, R4, R9, 0x96, !PT ;  /* 0x000000040f147212 */ /* 0x000fe400078e9609 */
[----:B------:R-:W-:Y:S01]  /*0730*/  IADD3 R9, R2, -0xe443238, RZ ;  /* 0xf1bbcdc802097810 */ /* 0x000fe20007ffe0ff */
[----:B------:R-:W-:Y:S01]  /*0740*/  IMAD.WIDE.U32 R4, R5, -0x326172a9, RZ ;  /* 0xcd9e8d5705047825 */ /* 0x000fe200078e00ff */
[--C-:B------:R-:W-:Y:S02]  /*0750*/  LOP3.LUT R22, R19, R6, R25.reuse, 0x96, !PT ;  /* 0x0000000613167212 */ /* 0x100fe400078e9619 */
        /* <DEDUP_REMOVED lines=66> */
.L_x_3236:
[----:B------:R-:W-:Y:S05]  /*0b80*/  BSYNC B0 ;  /* 0x0000000000007941 */ /* 0x000fea0003800000 */
.L_x_3235:
[----:B------:R-:W-:Y:S01]  /*0b90*/  BSSY B0, `(.L_x_3237) ;  /* 0x0000037000007945 */ /* 0x000fe20003800000 */
[----:B------:R-:W-:Y:S01]  /*0ba0*/  HFMA2.MMA R18, -RZ, RZ, 0, 0 ;  /* 0x00000000ff127435 */ /* 0x000fe200000001ff */
[----:B------:R-:W-:Y:S01]  /*0bb0*/  ISETP.NE.AND P3, PT, R8, 0x1, PT ;  /* 0x000000010800780c */ /* 0x000fe20003f65270 */
[----:B------:R-:W-:Y:S02]  /*0bc0*/  IMAD.MOV.U32 R16, RZ, RZ, RZ ;  /* 0x000000ffff107224 */ /* 0x000fe400078e00ff */
[----:B------:R-:W-:Y:S02]  /*0bd0*/  IMAD.MOV.U32 R26, RZ, RZ, RZ ;  /* 0x000000ffff1a7224 */ /* 0x000fe400078e00ff */
[----:B------:R-:W-:Y:S02]  /*0be0*/  IMAD.MOV.U32 R28, RZ, RZ, RZ ;  /* 0x000000ffff1c7224 */ /* 0x000fe400078e00ff */
[----:B------:R-:W-:Y:S02]  /*0bf0*/  IMAD.MOV.U32 R19, RZ, RZ, 0x8 ;  /* 0x00000008ff137424 */ /* 0x000fe400078e00ff */
        /* <DEDUP_REMOVED lines=41> */
[----:B------:R-:W-:-:S04]  /*0e90*/  @!P4 LOP3.LUT R24, RZ, c[0x0][0x244], RZ, 0x33, !PT ;  /* 0x00009100ff18ca12 */ /* 0x000fc800078e33ff */
[----:B------:R-:W-:-:S05]  /*0ea0*/  IADD3 R20, -R24, RZ, RZ ;  /* 0x000000ff18147210 */ /* 0x000fca0007ffe1ff */
[----:B------:R-:W-:Y:S02]  /*0eb0*/  IMAD R15, R20, c[0x0][0x244], R13 ;  /* 0x00009100140f7a24 */ /* 0x000fe400078e020d */
[----:B------:R-:W-:Y:S02]  /*0ec0*/  IMAD R13, R14, c[0x0][0x1d0], RZ ;  /* 0x000074000e0d7a24 */ /* 0x000fe400078e02ff */
[----:B------:R-:W-:Y:S02]  /*0ed0*/  IMAD R15, R15, c[0x0][0x2a8], RZ ;  /* 0x0000aa000f0f7a24 */ /* 0x000fe400078e02ff */
[----:B------:R-:W-:Y:S02]  /*0ee0*/  IMAD R30, R30, c[0x0][0x1cc], R13 ;  /* 0x000073001e1e7a24 */ /* 0x000fe400078e020d */
[----:B------:R-:W-:Y:S02]  /*0ef0*/  IMAD R24, R24, c[0x0][0x2a4], R15 ;  /* 0x0000a90018187a24 */ /* 0x000fe400078e020f */
.L_x_3238:
[----:B------:R-:W-:Y:S05]  /*0f00*/  BSYNC B0 ;  /* 0x0000000000007941 */ /* 0x000fea0003800000 */
.L_x_3237:
        /* <DEDUP_REMOVED lines=47> */
.L_x_3240:
[----:B------:R-:W-:Y:S05]  /*1200*/  BSYNC B0 ;  /* 0x0000000000007941 */ /* 0x000fea0003800000 */
.L_x_3239:
        /* <DEDUP_REMOVED lines=47> */
.L_x_3242:
[----:B------:R-:W-:Y:S05]  /*1500*/  BSYNC B0 ;  /* 0x0000000000007941 */ /* 0x000fea0003800000 */
.L_x_3241:
[----:B------:R-:W-:-:S04]  /*1510*/  IMAD.WIDE.U32 R32, R32, R19, c[0x0][0x160] ;  /* 0x0000580020207625 */ /* 0x000fc800078e0013 */
        /* <DEDUP_REMOVED lines=23> */
.L_x_3244:
[----:B------:R-:W-:Y:S01]  /*1690*/  IMAD.MOV.U32 R15, RZ, RZ, R11 ;  /* 0x000000ffff0f7224 */ /* 0x000fe200078e000b */
[----:B------:R-:W-:Y:S01]  /*16a0*/  MOV R14, R6 ;  /* 0x00000006000e7202 */ /* 0x000fe20000000f00 */
[----:B------:R-:W-:Y:S02]  /*16b0*/  IMAD.MOV.U32 R13, RZ, RZ, R9 ;  /* 0x000000ffff0d7224 */ /* 0x000fe400078e0009 */
[----:B------:R-:W-:-:S04]  /*16c0*/  IMAD.MOV.U32 R11, RZ, RZ, R2 ;  /* 0x000000ffff0b7224 */ /* 0x000fc800078e0002 */
.L_x_3243:
        /* <DEDUP_REMOVED lines=18> */
.L_x_6884:
[----:B------:R-:W-:Y:S05]  /*17f0*/  BRX R2 -0x1800                                                                                                                                                                                                                                                                                                                                                                                                                                                                               (*"BRANCH_TARGETS .L_x_6885,.L_x_6886,.L_x_6887"*) ;  /* 0xffffe80002007949 */ /* 0x000fea000383ffff */
.L_x_3247:
        /* <DEDUP_REMOVED lines=32> */
.L_x_3252:
[----:B------:R-:W-:Y:S05]  /*1a00*/  BSYNC B6 ;  /* 0x0000000000067941 */ /* 0x000fea0003800000 */
.L_x_3251:
[----:B-----5:R-:W-:Y:S01]  /*1a10*/  FSETP.GTU.FTZ.AND P0, PT, R39, R0, PT ;  /* 0x000000002700720b */ /* 0x020fe20003f1c000 */
[----:B------:R-:W-:-:S03]  /*1a20*/  IMAD.MOV.U32 R2, RZ, RZ, RZ ;  /* 0x000000ffff027224 */ /* 0x000fc600078e00ff */
[----:B------:R-:W-:-:S05]  /*1a30*/  FSEL R3, RZ, 1.875, P0 ;  /* 0x3ff00000ff037808 */ /* 0x000fca0000000000 */
[----:B------:R1:W-:Y:S04]  /*1a40*/  STG.E.64 [R18.64], R2 ;  /* 0x0000000212007986 */ /* 0x0003e8000c101b24 */
.L_x_3249:
[----:B------:R-:W-:Y:S05]  /*1a50*/  BSYNC B7 ;  /* 0x0000000000077941 */ /* 0x000fea0003800000 */
.L_x_3248:
        /* <DEDUP_REMOVED lines=25> */
.L_x_3254:
[----:B------:R-:W-:Y:S05]  /*1bf0*/  BSYNC B6 ;  /* 0x0000000000067941 */ /* 0x000fea0003800000 */
.L_x_3253:
[----:B-----5:R-:W-:Y:S01]  /*1c00*/  FSETP.GTU.FTZ.AND P0, PT, R38, R3, PT ;  /* 0x000000032600720b */ /* 0x020fe20003f1c000 */
[----:B------:R-:W-:-:S03]  /*1c10*/  IMAD.MOV.U32 R2, RZ, RZ, RZ ;  /* 0x000000ffff027224 */ /* 0x000fc600078e00ff */
[----:B------:R-:W-:-:S05]  /*1c20*/  FSEL R3, RZ, 1.875, P0 ;  /* 0x3ff00000ff037808 */ /* 0x000fca0000000000 */
[----:B------:R1:W-:Y:S04]  /*1c30*/  STG.E.64 [R16.64], R2 ;  /* 0x0000000210007986 */ /* 0x0003e8000c101b24 */
.L_x_6886:
        /* <DEDUP_REMOVED lines=25> */
.L_x_3256:
[----:B------:R-:W-:Y:S05]  /*1dd0*/  BSYNC B6 ;  /* 0x0000000000067941 */ /* 0x000fea0003800000 */
.L_x_3255:
[----:B-----5:R-:W-:Y:S01]  /*1de0*/  FSETP.GTU.FTZ.AND P0, PT, R34, R3, PT ;  /* 0x000000032200720b */ /* 0x020fe20003f1c000 */
[----:B------:R-:W-:-:S03]  /*1df0*/  HFMA2.MMA R2, -RZ, RZ, 0, 0 ;  /* 0x00000000ff027435 */ /* 0x000fc600000001ff */
[----:B------:R-:W-:-:S05]  /*1e00*/  FSEL R3, RZ, 1.875, P0 ;  /* 0x3ff00000ff037808 */ /* 0x000fca0000000000 */
[----:B------:R1:W-:Y:S04]  /*1e10*/  STG.E.64 [R30.64], R2 ;  /* 0x000000021e007986 */ /* 0x0003e8000c101b24 */
.L_x_6885:
[----:B------:R-:W-:Y:S05]  /*1e20*/  BSYNC B8 ;  /* 0x0000000000087941 */ /* 0x000fea0003800000 */
.L_x_3246:
        /* <DEDUP_REMOVED lines=11> */
[----:B------:R-:W-:Y:S02]  /*1ee0*/  IMAD.MOV.U32 R7, RZ, RZ, c[0x4][0x17c] ;  /* 0x01005f00ff077624 */ /* 0x000fe400078e00ff */
[----:B------:R-:W-:Y:S02]  /*1ef0*/  IMAD.MOV.U32 R8, RZ, RZ, 0x27f ;  /* 0x0000027fff087424 */ /* 0x000fe400078e00ff */
        /* <DEDUP_REMOVED lines=12> */
.L_x_3258:
[----:B------:R-:W-:Y:S05]  /*1fc0*/  BSYNC B6 ;  /* 0x0000000000067941 */ /* 0x000fea0003800000 */
.L_x_3257:
[----:B-----5:R-:W-:Y:S01]  /*1fd0*/  FSETP.GTU.FTZ.AND P0, PT, R35, R0, PT ;  /* 0x000000002300720b */ /* 0x020fe20003f1c000 */
[----:B-1----:R-:W-:-:S03]  /*1fe0*/  IMAD.MOV.U32 R2, RZ, RZ, RZ ;  /* 0x000000ffff027224 */ /* 0x002fc600078e00ff */
[----:B------:R-:W-:-:S05]  /*1ff0*/  FSEL R3, RZ, 1.875, P0 ;  /* 0x3ff00000ff037808 */ /* 0x000fca0000000000 */
[----:B------:R1:W-:Y:S01]  /*2000*/  STG.E.64 [R32.64], R2 ;  /* 0x0000000220007986 */ /* 0x0003e2000c101b24 */
[----:B------:R-:W-:Y:S05]  /*2010*/  BRA `(.L_x_3250) ;  /* 0x0000001000007947 */ /* 0x000fea0003800000 */
.L_x_6887:
[----:B------:R-:W-:Y:S02]  /*2020*/  BREAK B8 ;  /* 0x0000000000087942 */ /* 0x000fe40003800000 */
.L_x_3250:
[----:B------:R-:W-:Y:S05]  /*2030*/  BSYNC B9 ;  /* 0x0000000000097941 */ /* 0x000fea0003800000 */
.L_x_3245:
[----:B-1----:R-:W-:-:S04]  /*2040*/  IMAD.MOV.U32 R3, RZ, RZ, c[0x0][0x0] ;  /* 0x00000000ff037624 */ /* 0x002fc800078e00ff */
[----:B------:R-:W-:-:S04]  /*2050*/  IMAD.SHL.U32 R3, R3, 0x4, RZ ;  /* 0x0000000403037824 */ /* 0x000fc800078e00ff */
[----:B------:R-:W-:-:S05]  /*2060*/  IMAD R36, R3, c[0x0][0xc], R36 ;  /* 0x0000030003247a24 */ /* 0x000fca00078e0224 */
[----:B------:R-:W-:-:S13]  /*2070*/  ISETP.GE.U32.AND P0, PT, R36, c[0x0][0x310], PT ;  /* 0x0000c40024007a0c */ /* 0x000fda0003f06070 */
[----:B------:R-:W-:Y:S01]  /*2080*/  @P0 CALL.REL.NOINC `(.L_x_3259) ;  /* 0x0000001000000944 */ /* 0x000fe20003c00000 */
[----:B------:R-:W-:Y:S05]  /*2090*/  BRA `(.L_x_3260) ;  /* 0xffffdff000007947 */ /* 0x000fea000383ffff */
.L_x_3259:
[----:B------:R-:W-:Y:S05]  /*20a0*/  EXIT ;  /* 0x000000000000794d */ /* 0x000fea0003800000 */
.L_x_3261:
        /* <DEDUP_REMOVED lines=13> */
.L_x_7303:


//--------------------- .text._ZN2at4cuda57_GLOBAL__N__cd6b329d_24_DistributionBernoulli_cu_7537a20d21kernelPointwiseApply2IZNS_6native9templates4cuda28bernoulli_tensor_cuda_kernelIdfEEvRKNS_10TensorBaseES9_NS_15PhiloxCudaStateEEUliRdSB_SB_SB_RKfSD_SD_SD_E_dSC_jLi2ELi1ELi4ELi512ELi2EEEvNS0_6detail10TensorInfoIT0_T2_EENSG_IT1_SI_EESI_T_ --------------------------
	.section	.text._ZN2at4cuda57_GLOBAL__N__cd6b329d_24_DistributionBernoulli_cu_7537a20d21kernelPointwiseApply2IZNS_6native9templates4cuda28bernoulli_tensor_cuda_kernelIdfEEvRKNS_10TensorBaseES9_NS_15PhiloxCudaStateEEUliRdSB_SB_SB_RKfSD_SD_SD_E_dSC_jLi2ELi1ELi4ELi512ELi2EEEvNS0_6detail10TensorInfoIT0_T2_EENSG_IT1_SI_EESI_T_,"ax",@progbits
	.sectioninfo	@"SHI_REGISTERS=41"
	.align	128
.text._ZN2at4cuda57_GLOBAL__N__cd6b329d_24_DistributionBernoulli_cu_7537a20d21kernelPointwiseApply2IZNS_6native9templates4cuda28bernoulli_tensor_cuda_kernelIdfEEvRKNS_10TensorBaseES9_NS_15PhiloxCudaStateEEUliRdSB_SB_SB_RKfSD_SD_SD_E_dSC_jLi2ELi1ELi4ELi512ELi2EEEvNS0_6detail10TensorInfoIT0_T2_EENSG_IT1_SI_EESI_T_:
        .type           _ZN2at4cuda57_GLOBAL__N__cd6b329d_24_DistributionBernoulli_cu_7537a20d21kernelPointwiseApply2IZNS_6native9templates4cuda28bernoulli_tensor_cuda_kernelIdfEEvRKNS_10TensorBaseES9_NS_15PhiloxCudaStateEEUliRdSB_SB_SB_RKfSD_SD_SD_E_dSC_jLi2ELi1ELi4ELi512ELi2EEEvNS0_6detail10TensorInfoIT0_T2_EENSG_IT1_SI_EESI_T_,@function
        .size           _ZN2at4cuda57_GLOBAL__N__cd6b329d_24_DistributionBernoulli_cu_7537a20d21kernelPointwiseApply2IZNS_6native9templates4cuda28bernoulli_tensor_cuda_kernelIdfEEvRKNS_10TensorBaseES9_NS_15PhiloxCudaStateEEUliRdSB_SB_SB_RKfSD_SD_SD_E_dSC_jLi2ELi1ELi4ELi512ELi2EEEvNS0_6detail10TensorInfoIT0_T2_EENSG_IT1_SI_EESI_T_,(.L_x_7304 - _ZN2at4cuda57_GLOBAL__N__cd6b329d_24_DistributionBernoulli_cu_7537a20d21kernelPointwiseApply2IZNS_6native9templates4cuda28bernoulli_tensor_cuda_kernelIdfEEvRKNS_10TensorBaseES9_NS_15PhiloxCudaStateEEUliRdSB_SB_SB_RKfSD_SD_SD_E_dSC_jLi2ELi1ELi4ELi512ELi2EEEvNS0_6detail10TensorInfoIT0_T2_EENSG_IT1_SI_EESI_T_)
        .other          _ZN2at4cuda57_GLOBAL__N__cd6b329d_24_DistributionBernoulli_cu_7537a20d21kernelPointwiseApply2IZNS_6native9templates4cuda28bernoulli_tensor_cuda_kernelIdfEEvRKNS_10TensorBaseES9_NS_15PhiloxCudaStateEEUliRdSB_SB_SB_RKfSD_SD_SD_E_dSC_jLi2ELi1ELi4ELi512ELi2EEEvNS0_6detail10TensorInfoIT0_T2_EENSG_IT1_SI_EESI_T_,@"STO_CUDA_ENTRY STV_DEFAULT"
_ZN2at4cuda57_GLOBAL__N__cd6b329d_24_DistributionBernoulli_cu_7537a20d21kernelPointwiseApply2IZNS_6native9templates4cuda28bernoulli_tensor_cuda_kernelIdfEEvRKNS_10TensorBaseES9_NS_15PhiloxCudaStateEEUliRdSB_SB_SB_RKfSD_SD_SD_E_dSC_jLi2ELi1ELi4ELi512ELi2EEEvNS0_6detail10TensorInfoIT0_T2_EENSG_IT1_SI_EESI_T_:
        /* <DEDUP_REMOVED lines=9> */
.L_x_3287:
        /* <DEDUP_REMOVED lines=13> */
[C---:B------:R-:W-:Y:S01]  /*0160*/  IADD3 R33, R29.reuse, 0x1, RZ ;  /* 0x000000011d217810 */ /* 0x040fe20007ffe0ff */
[----:B------:R-:W-:Y:S01]  /*0170*/  IMAD.MOV.U32 R25, RZ, RZ, RZ ;  /* 0x000000ffff197224 */ /* 0x000fe200078e00ff */
[C---:B------:R-:W-:Y:S01]  /*0180*/  ISETP.GE.AND P4, PT, R32.reuse, 0x1, PT ;  /* 0x000000012000780c */ /* 0x040fe20003f86270 */
[----:B------:R-:W-:Y:S01]  /*0190*/  IMAD.MOV.U32 R24, RZ, RZ, 0x8 ;  /* 0x00000008ff187424 */ /* 0x000fe200078e00ff */
[----:B------:R-:W-:Y:S01]  /*01a0*/  IMNMX R35, R32, 0x4, PT ;  /* 0x0000000420237817 */ /* 0x000fe20003800200 */
[----:B0-----:R-:W-:Y:S01]  /*01b0*/  IMAD.HI.U32 R7, R28, -0x326172a9, RZ ;  /* 0xcd9e8d571c077827 */ /* 0x001fe200078e00ff */
[----:B------:R-:W-:-:S02]  /*01c0*/  IADD3 R36, R29, 0x2, RZ ;  /* 0x000000021d247810 */ /* 0x000fc40007ffe0ff */
[----:B------:R-:W-:Y:S02]  /*01d0*/  ISETP.GE.AND P3, PT, R35, 0x2, PT ;  /* 0x000000022300780c */ /* 0x000fe40003f66270 */
        /* <DEDUP_REMOVED lines=15> */
[----:B------:R-:W-:Y:S01]  /*02d0*/  LOP3.LUT R18, R5, R3, RZ, 0x3c, !PT ;  /* 0x0000000305127212 */ /* 0x000fe200078e3cff */
        /* <DEDUP_REMOVED lines=69> */
[----:B------:R-:W-:Y:S01]  /*0730*/  LOP3.LUT R9, R23, R4, R5, 0x96, !PT ;  /* 0x0000000417097212 */ /* 0x000fe200078e9605 */
[----:B------:R-:W-:Y:S02]  /*0740*/  HFMA2.MMA R23, -RZ, RZ, 0, 0 ;  /* 0x00000000ff177435 */ /* 0x000fe400000001ff */
        /* <DEDUP_REMOVED lines=8> */
[C---:B------:R-:W-:Y:S01]  /*07d0*/  IADD3 R7, R3.reuse, -0x24c28bd8, RZ ;  /* 0xdb3d742803077810 */ /* 0x040fe20007ffe0ff */
[----:B------:R-:W-:Y:S01]  /*07e0*/  IMAD.WIDE.U32 R14, R14, -0x2daee0ad, RZ ;  /* 0xd2511f530e0e7825 */ /* 0x000fe200078e00ff */
[----:B------:R-:W-:Y:S02]  /*07f0*/  IADD3 R13, R3, -0x695add53, RZ ;  /* 0x96a522ad030d7810 */ /* 0x000fe40007ffe0ff */
        /* <DEDUP_REMOVED lines=39> */
.L_x_3263:
[----:B------:R-:W-:Y:S05]  /*0a70*/  BSYNC B0 ;  /* 0x0000000000007941 */ /* 0x000fea0003800000 */
.L_x_3262:
        /* <DEDUP_REMOVED lines=24> */
.L_x_3265:
[----:B------:R-:W-:Y:S05]  /*0c00*/  BSYNC B0 ;  /* 0x0000000000007941 */ /* 0x000fea0003800000 */
.L_x_3264:
        /* <DEDUP_REMOVED lines=24> */
.L_x_3267:
[----:B------:R-:W-:Y:S05]  /*0d90*/  BSYNC B0 ;  /* 0x0000000000007941 */ /* 0x000fea0003800000 */
.L_x_3266:
[----:B------:R-:W-:Y:S01]  /*0da0*/  BSSY B0, `(.L_x_3268) ;  /* 0x0000019000007945 */ /* 0x000fe20003800000 */
[----:B------:R-:W-:Y:S05]  /*0db0*/  @!P1 BRA `(.L_x_3269) ;  /* 0x0000017000009947 */ /* 0x000fea0003800000 */
[----:B------:R-:W0:Y:S01]  /*0dc0*/  I2F.U32.RP R14, c[0x0][0x16c] ;  /* 0x00005b00000e7b06 */ /* 0x000e220000209000 */
[----:B------:R-:W-:Y:S02]  /*0dd0*/  MOV R12, RZ ;  /* 0x000000ff000c7202 */ /* 0x000fe40000000f00 */
[----:B------:R-:W-:-:S05]  /*0de0*/  ISETP.NE.U32.AND P3, PT, RZ, c[0x0][0x16c], PT ;  /* 0x00005b00ff007a0c */ /* 0x000fca0003f65070 */
        /* <DEDUP_REMOVED lines=20> */
.L_x_3269:
[----:B------:R-:W-:Y:S05]  /*0f30*/  BSYNC B0 ;  /* 0x0000000000007941 */ /* 0x000fea0003800000 */
.L_x_3268:
        /* <DEDUP_REMOVED lines=20> */
.L_x_3271:
[----:B------:R-:W-:Y:S01]  /*1080*/  IMAD.MOV.U32 R14, RZ, RZ, R10 ;  /* 0x000000ffff0e7224 */ /* 0x000fe200078e000a */
[----:B------:R-:W-:Y:S01]  /*1090*/  MOV R13, R6 ;  /* 0x00000006000d7202 */ /* 0x000fe20000000f00 */
[----:B------:R-:W-:Y:S02]  /*10a0*/  IMAD.MOV.U32 R12, RZ, RZ, R8 ;  /* 0x000000ffff0c7224 */ /* 0x000fe400078e0008 */
[----:B------:R-:W-:-:S04]  /*10b0*/  IMAD.MOV.U32 R10, RZ, RZ, R2 ;  /* 0x000000ffff0a7224 */ /* 0x000fc800078e0002 */
.L_x_3270:
        /* <DEDUP_REMOVED lines=19> */
.L_x_6888:
[----:B------:R-:W-:Y:S05]  /*11f0*/  BRX R2 -0x1200                                                                                                                                                                                                                                                                                                                                                                                                                                                                               (*"BRANCH_TARGETS .L_x_6889,.L_x_6890,.L_x_6891"*) ;  /* 0xffffee0002007949 */ /* 0x000fea000383ffff */
.L_x_3274:
        /* <DEDUP_REMOVED lines=20> */
[----:B------:R-:W0:Y:S01]  /*1340*/  LDC.64 R2, c[0x4][R2] ;  /* 0x0100000002027b82 */ /* 0x000e220000000a00 */
        /* <DEDUP_REMOVED lines=15> */
.L_x_3279:
[----:B------:R-:W-:Y:S05]  /*1440*/  BSYNC B6 ;  /* 0x0000000000067941 */ /* 0x000fea0003800000 */
.L_x_3278:
[----:B-----5:R-:W-:Y:S01]  /*1450*/  FSETP.GTU.FTZ.AND P0, PT, R37, R0, PT ;  /* 0x000000002500720b */ /* 0x020fe20003f1c000 */
[----:B------:R-:W-:-:S03]  /*1460*/  IMAD.MOV.U32 R2, RZ, RZ, RZ ;  /* 0x000000ffff027224 */ /* 0x000fc600078e00ff */
[----:B------:R-:W-:-:S05]  /*1470*/  FSEL R3, RZ, 1.875, P0 ;  /* 0x3ff00000ff037808 */ /* 0x000fca0000000000 */
[----:B------:R1:W-:Y:S04]  /*1480*/  STG.E.64 [R24.64], R2 ;  /* 0x0000000218007986 */ /* 0x0003e8000c101b24 */
.L_x_3276:
[----:B------:R-:W-:Y:S05]  /*1490*/  BSYNC B7 ;  /* 0x0000000000077941 */ /* 0x000fea0003800000 */
.L_x_3275:
        /* <DEDUP_REMOVED lines=30> */
.L_x_3281:
[----:B------:R-:W-:Y:S05]  /*1680*/  BSYNC B6 ;  /* 0x0000000000067941 */ /* 0x000fea0003800000 */
.L_x_3280:
[----:B-----5:R-:W-:Y:S01]  /*1690*/  FSETP.GTU.FTZ.AND P0, PT, R34, R3, PT ;  /* 0x000000032200720b */ /* 0x020fe20003f1c000 */
[----:B------:R-:W-:-:S03]  /*16a0*/  HFMA2.MMA R2, -RZ, RZ, 0, 0 ;  /* 0x00000000ff027435 */ /* 0x000fc600000001ff */
[----:B------:R-:W-:-:S05]  /*16b0*/  FSEL R3, RZ, 1.875, P0 ;  /* 0x3ff00000ff037808 */ /* 0x000fca0000000000 */
[----:B------:R1:W-:Y:S04]  /*16c0*/  STG.E.64 [R16.64], R2 ;  /* 0x0000000210007986 */ /* 0x0003e8000c101b24 */
.L_x_6890:
        /* <DEDUP_REMOVED lines=30> */
.L_x_3283:
[----:B------:R-:W-:Y:S05]  /*18b0*/  BSYNC B6 ;  /* 0x0000000000067941 */ /* 0x000fea0003800000 */
.L_x_3282:
[----:B-----5:R-:W-:Y:S01]  /*18c0*/  FSETP.GTU.FTZ.AND P0, PT, R31, R0, PT ;  /* 0x000000001f00720b */ /* 0x020fe20003f1c000 */
[----:B------:R-:W-:-:S03]  /*18d0*/  IMAD.MOV.U32 R2, RZ, RZ, RZ ;  /* 0x000000ffff027224 */ /* 0x000fc600078e00ff */
[----:B------:R-:W-:-:S05]  /*18e0*/  FSEL R3, RZ, 1.875, P0 ;  /* 0x3ff00000ff037808 */ /* 0x000fca0000000000 */
[----:B------:R1:W-:Y:S04]  /*18f0*/  STG.E.64 [R18.64], R2 ;  /* 0x0000000212007986 */ /* 0x0003e8000c101b24 */
.L_x_6889:
[----:B------:R-:W-:Y:S05]  /*1900*/  BSYNC B8 ;  /* 0x0000000000087941 */ /* 0x000fea0003800000 */
.L_x_3273:
        /* <DEDUP_REMOVED lines=14> */
[----:B------:R0:W1:Y:S01]  /*19f0*/  LDC.64 R2, c[0x4][R0] ;  /* 0x0100000000027b82 */ /* 0x0000620000000a00 */
        /* <DEDUP_REMOVED lines=13> */
[----:B-1----:R-:W-:Y:S05]  /*1ad0*/  CALL.ABS.NOINC R2 ;  /* 0x0000000002007343 */ /* 0x002fea0003c00000 */
[----:B------:R0:W5:Y:S02]  /*1ae0*/  LDG.E R3, [R16.64] ;  /* 0x0000002410037981 */ /* 0x000164000c1e1900 */
.L_x_3285:
[----:B------:R-:W-:Y:S05]  /*1af0*/  BSYNC B6 ;  /* 0x0000000000067941 */ /* 0x000fea0003800000 */
.L_x_3284:
[----:B-----5:R-:W-:Y:S01]  /*1b00*/  FSETP.GTU.FTZ.AND P0, PT, R30, R3, PT ;  /* 0x000000031e00720b */ /* 0x020fe20003f1c000 */
[----:B------:R-:W-:-:S03]  /*1b10*/  IMAD.MOV.U32 R2, RZ, RZ, RZ ;  /* 0x000000ffff027224 */ /* 0x000fc600078e00ff */
[----:B------:R-:W-:-:S05]  /*1b20*/  FSEL R3, RZ, 1.875, P0 ;  /* 0x3ff00000ff037808 */ /* 0x000fca0000000000 */
[----:B------:R1:W-:Y:S01]  /*1b30*/  STG.E.64 [R22.64], R2 ;  /* 0x0000000216007986 */ /* 0x0003e2000c101b24 */
[----:B------:R-:W-:Y:S05]  /*1b40*/  BRA `(.L_x_3277) ;  /* 0x0000001000007947 */ /* 0x000fea0003800000 */
.L_x_6891:
[----:B------:R-:W-:Y:S02]  /*1b50*/  BREAK B8 ;  /* 0x0000000000087942 */ /* 0x000fe40003800000 */
.L_x_3277:
[----:B------:R-:W-:Y:S05]  /*1b60*/  BSYNC B9 ;  /* 0x0000000000097941 */ /* 0x000fea0003800000 */
.L_x_3272:
[----:B------:R-:W-:-:S04]  /*1b70*/  IMAD.MOV.U32 R0, RZ, RZ, c[0x0][0x0] ;  /* 0x00000000ff007624 */ /* 0x000fc800078e00ff */
[----:B------:R-:W-:-:S04]  /*1b80*/  IMAD.SHL.U32 R0, R0, 0x4, RZ ;  /* 0x0000000400007824 */ /* 0x000fc800078e00ff */
[----:B------:R-:W-:-:S05]  /*1b90*/  IMAD R29, R0, c[0x0][0xc], R29 ;  /* 0x00000300001d7a24 */ /* 0x000fca00078e021d */
[----:B------:R-:W-:-:S13]  /*1ba0*/  ISETP.GE.U32.AND P0, PT, R29, c[0x0][0x310], PT ;  /* 0x0000c4001d007a0c */ /* 0x000fda0003f06070 */
[----:B------:R-:W-:Y:S01]  /*1bb0*/  @P0 CALL.REL.NOINC `(.L_x_3286) ;  /* 0x0000001000000944 */ /* 0x000fe20003c00000 */
[----:B------:R-:W-:Y:S05]  /*1bc0*/  BRA `(.L_x_3287) ;  /* 0xffffe4c000007947 */ /* 0x000fea000383ffff */
.L_x_3286:
[----:B------:R-:W-:Y:S05]  /*1bd0*/  EXIT ;  /* 0x000000000000794d */ /* 0x000fea0003800000 */
.L_x_3288:
        /* <DEDUP_REMOVED lines=10> */
.L_x_7304:


//--------------------- .text._ZN2at4cuda57_GLOBAL__N__cd6b329d_24_DistributionBernoulli_cu_7537a20d21kernelPointwiseApply2IZNS_6native9templates4cuda28bernoulli_tensor_cuda_kernelIdfEEvRKNS_10TensorBaseES9_NS_15PhiloxCudaStateEEUliRdSB_SB_SB_RKfSD_SD_SD_E_dSC_jLi1ELin1ELi4ELi512ELi2EEEvNS0_6detail10TensorInfoIT0_T2_EENSG_IT1_SI_EESI_T_ --------------------------
	.section	.text._ZN2at4cuda57_GLOBAL__N__cd6b329d_24_DistributionBernoulli_cu_7537a20d21kernelPointwiseApply2IZNS_6native9templates4cuda28bernoulli_tensor_cuda_kernelIdfEEvRKNS_10TensorBaseES9_NS_15PhiloxCudaStateEEUliRdSB_SB_SB_RKfSD_SD_SD_E_dSC_jLi1ELin1ELi4ELi512ELi2EEEvNS0_6detail10TensorInfoIT0_T2_EENSG_IT1_SI_EESI_T_,"ax",@progbits
	.sectioninfo	@"SHI_REGISTERS=36"
	.align	128
.text._ZN2at4cuda57_GLOBAL__N__cd6b329d_24_DistributionBernoulli_cu_7537a20d21kernelPointwiseApply2IZNS_6native9templates4cuda28bernoulli_tensor_cuda_kernelIdfEEvRKNS_10TensorBaseES9_NS_15PhiloxCudaStateEEUliRdSB_SB_SB_RKfSD_SD_SD_E_dSC_jLi1ELin1ELi4ELi512ELi2EEEvNS0_6detail10TensorInfoIT0_T2_EENSG_IT1_SI_EESI_T_:
        .type           _ZN2at4cuda57_GLOBAL__N__cd6b329d_24_DistributionBernoulli_cu_7537a20d21kernelPointwiseApply2IZNS_6native9templates4cuda28bernoulli_tensor_cuda_kernelIdfEEvRKNS_10TensorBaseES9_NS_15PhiloxCudaStateEEUliRdSB_SB_SB_RKfSD_SD_SD_E_dSC_jLi1ELin1ELi4ELi512ELi2EEEvNS0_6detail10TensorInfoIT0_T2_EENSG_IT1_SI_EESI_T_,@function
        .size           _ZN2at4cuda57_GLOBAL__N__cd6b329d_24_DistributionBernoulli_cu_7537a20d21kernelPointwiseApply2IZNS_6native9templates4cuda28bernoulli_tensor_cuda_kernelIdfEEvRKNS_10TensorBaseES9_NS_15PhiloxCudaStateEEUliRdSB_SB_SB_RKfSD_SD_SD_E_dSC_jLi1ELin1ELi4ELi512ELi2EEEvNS0_6detail10TensorInfoIT0_T2_EENSG_IT1_SI_EESI_T_,(.L_x_7305 - _ZN2at4cuda57_GLOBAL__N__cd6b329d_24_DistributionBernoulli_cu_7537a20d21kernelPointwiseApply2IZNS_6native9templates4cuda28bernoulli_tensor_cuda_kernelIdfEEvRKNS_10TensorBaseES9_NS_15PhiloxCudaStateEEUliRdSB_SB_SB_RKfSD_SD_SD_E_dSC_jLi1ELin1ELi4ELi512ELi2EEEvNS0_6detail10TensorInfoIT0_T2_EENSG_IT1_SI_EESI_T_)
        .other          _ZN2at4cuda57_GLOBAL__N__cd6b329d_24_DistributionBernoulli_cu_7537a20d21kernelPointwiseApply2IZNS_6native9templates4cuda28bernoulli_tensor_cuda_kernelIdfEEvRKNS_10TensorBaseES9_NS_15PhiloxCudaStateEEUliRdSB_SB_SB_RKfSD_SD_SD_E_dSC_jLi1ELin1ELi4ELi512ELi2EEEvNS0_6detail10TensorInfoIT0_T2_EENSG_IT1_SI_EESI_T_,@"STO_CUDA_ENTRY STV_DEFAULT"
_ZN2at4cuda57_GLOBAL__N__cd6b329d_24_DistributionBernoulli_cu_7537a20d21kernelPointwiseApply2IZNS_6native9templates4cuda28bernoulli_tensor_cuda_kernelIdfEEvRKNS_10TensorBaseES9_NS_15PhiloxCudaStateEEUliRdSB_SB_SB_RKfSD_SD_SD_E_dSC_jLi1ELin1ELi4ELi512ELi2EEEvNS0_6detail10TensorInfoIT0_T2_EENSG_IT1_SI_EESI_T_:
        /* <DEDUP_REMOVED lines=9> */
.L_x_3326:
        /* <DEDUP_REMOVED lines=27> */
.L_x_3293:
        /* <DEDUP_REMOVED lines=101> */
.L_x_3292:
        /* <DEDUP_REMOVED lines=80> */
.L_x_3291:
[----:B------:R-:W-:-:S03]  /*0d90*/  IMAD R24, R3, c[0x0][0x2a4], R24 ;  /* 0x0000a90003187a24 */ /* 0x000fc600078e0218 */
.L_x_3290:
[----:B------:R-:W-:Y:S05]  /*0da0*/  BSYNC B0 ;  /* 0x0000000000007941 */ /* 0x000fea0003800000 */
.L_x_3289:
[----:B------:R-:W-:Y:S01]  /*0db0*/  IADD3 R28, -R27, c[0x0][0x310], RZ ;  /* 0x0000c4001b1c7a10 */ /* 0x000fe20007ffe1ff */
[----:B------:R-:W-:Y:S03]  /*0dc0*/  BSSY B0, `(.L_x_3294) ;  /* 0x00000cd000007945 */ /* 0x000fe60003800000 */
[----:B------:R-:W-:-:S04]  /*0dd0*/  IMNMX R28, R28, 0x4, PT ;  /* 0x000000041c1c7817 */ /* 0x000fc80003800200 */
[----:B------:R-:W-:-:S13]  /*0de0*/  ISETP.GE.AND P0, PT, R28, 0x2, PT ;  /* 0x000000021c00780c */ /* 0x000fda0003f06270 */
[----:B------:R-:W-:Y:S05]  /*0df0*/  @!P0 BRA `(.L_x_3295) ;  /* 0x00000c9000008947 */ /* 0x000fea0003800000 */
[----:B------:R-:W-:Y:S01]  /*0e00*/  IMAD.MOV.U32 R0, RZ, RZ, c[0x0][0x308] ;  /* 0x0000c200ff007624 */ /* 0x000fe200078e00ff */
[----:B------:R-:W-:Y:S01]  /*0e10*/  HFMA2.MMA R22, -RZ, RZ, 0, 0 ;  /* 0x00000000ff167435 */ /* 0x000fe200000001ff */
[----:B------:R-:W-:-:S03]  /*0e20*/  IADD3 R3, R27, 0x1, RZ ;  /* 0x000000011b037810 */ /* 0x000fc60007ffe0ff */
        /* <DEDUP_REMOVED lines=16> */
.L_x_3298:
[----:B------:R-:W-:Y:S01]  /*0f30*/  IADD3 R6, R2, -0x1, RZ ;  /* 0xffffffff02067810 */ /* 0x000fe20007ffe0ff */
        /* <DEDUP_REMOVED lines=57> */
[----:B-1----:R-:W0:Y:S03]  /*12d0*/  MUFU.RCP R11, R11 ;  /* 0x0000000b000b7308 */ /* 0x002e260000001000 */
[----:B------:R-:W-:-:S04]  /*12e0*/  IMAD.MOV R12, RZ, RZ, -R16 ;  /* 0x000000ffff0c7224 */ /* 0x000fc800078e0a10 */
        /* <DEDUP_REMOVED lines=41> */
.L_x_3297:
        /* <DEDUP_REMOVED lines=80> */
.L_x_3296:
[----:B------:R-:W-:Y:S02]  /*1a80*/  IMAD R22, R3, c[0x0][0x2a4], R22 ;  /* 0x0000a90003167a24 */ /* 0x000fe400078e0216 */
.L_x_3295:
[----:B------:R-:W-:Y:S05]  /*1a90*/  BSYNC B0 ;  /* 0x0000000000007941 */ /* 0x000fea0003800000 */
.L_x_3294:
[----:B------:R-:W-:Y:S01]  /*1aa0*/  ISETP.GE.AND P0, PT, R28, 0x3, PT ;  /* 0x000000031c00780c */ /* 0x000fe20003f06270 */
[----:B------:R-:W-:Y:S01]  /*1ab0*/  BSSY B0, `(.L_x_3299) ;  /* 0x00000cc000007945 */ /* 0x000fe20003800000 */
[----:B------:R-:W-:Y:S02]  /*1ac0*/  IMAD.MOV.U32 R18, RZ, RZ, RZ ;  /* 0x000000ffff127224 */ /* 0x000fe400078e00ff */
[----:B------:R-:W-:-:S09]  /*1ad0*/  IMAD.MOV.U32 R16, RZ, RZ, RZ ;  /* 0x000000ffff107224 */ /* 0x000fd200078e00ff */
        /* <DEDUP_REMOVED lines=20> */
.L_x_3303:
        /* <DEDUP_REMOVED lines=101> */
.L_x_3302:
        /* <DEDUP_REMOVED lines=79> */
.L_x_3301:
[----:B------:R-:W-:-:S03]  /*2760*/  IMAD R16, R5, c[0x0][0x2a4], R16 ;  /* 0x0000a90005107a24 */ /* 0x000fc600078e0210 */
.L_x_3300:
[----:B------:R-:W-:Y:S05]  /*2770*/  BSYNC B0 ;  /* 0x0000000000007941 */ /* 0x000fea0003800000 */
.L_x_3299:
        /* <DEDUP_REMOVED lines=23> */
.L_x_3308:
[----:B------:R-:W-:Y:S02]  /*28f0*/  IADD3 R8, R4, -0x1, RZ ;  /* 0xffffffff04087810 */ /* 0x000fe40007ffe0ff */
        /* <DEDUP_REMOVED lines=100> */
.L_x_3307:
        /* <DEDUP_REMOVED lines=79> */
.L_x_3306:
[----:B------:R-:W-:-:S03]  /*3430*/  IMAD R18, R5, c[0x0][0x2a4], R18 ;  /* 0x0000a90005127a24 */ /* 0x000fc600078e0212 */
.L_x_3305:
[----:B------:R-:W-:Y:S05]  /*3440*/  BSYNC B0 ;  /* 0x0000000000007941 */ /* 0x000fea0003800000 */
.L_x_3304:
        /* <DEDUP_REMOVED lines=10> */
[----:B------:R-:W-:Y:S01]  /*34f0*/  HFMA2.MMA R19, -RZ, RZ, 0, 2.384185791015625e-07 ;  /* 0x00000004ff137435 */ /* 0x000fe200000001ff */
        /* <DEDUP_REMOVED lines=131> */
.L_x_3310:
[----:B------:R-:W-:Y:S01]  /*3d30*/  IMAD.MOV.U32 R11, RZ, RZ, R13 ;  /* 0x000000ffff0b7224 */ /* 0x000fe200078e000d */
[----:B------:R-:W-:Y:S01]  /*3d40*/  MOV R13, R6 ;  /* 0x00000006000d7202 */ /* 0x000fe20000000f00 */
[----:B------:R-:W-:Y:S02]  /*3d50*/  IMAD.MOV.U32 R10, RZ, RZ, R2 ;  /* 0x000000ffff0a7224 */ /* 0x000fe400078e0002 */
[----:B------:R-:W-:-:S06]  /*3d60*/  IMAD.MOV.U32 R0, RZ, RZ, R9 ;  /* 0x000000ffff007224 */ /* 0x000fcc00078e0009 */
.L_x_3309:
        /* <DEDUP_REMOVED lines=19> */
.L_x_6892:
[----:B------:R-:W-:Y:S05]  /*3ea0*/  BRX R2 -0x3eb0                                                                                                                                                                                                                                                                                                                                                                                                                                                                               (*"BRANCH_TARGETS .L_x_6893,.L_x_6894,.L_x_6895"*) ;  /* 0xffffc15002007949 */ /* 0x000fea000383ffff */
.L_x_3313:
        /* <DEDUP_REMOVED lines=32> */
.L_x_3318:
[----:B------:R-:W-:Y:S05]  /*40b0*/  BSYNC B6 ;  /* 0x0000000000067941 */ /* 0x000fea0003800000 */
.L_x_3317:
[----:B------:R-:W-:Y:S01]  /*40c0*/  IADD3 R2, R27, 0x3, RZ ;  /* 0x000000031b027810 */ /* 0x000fe20007ffe0ff */
[----:B------:R-:W-:Y:S01]  /*40d0*/  IMAD.MOV.U32 R3, RZ, RZ, 0x8 ;  /* 0x00000008ff037424 */ /* 0x000fe200078e00ff */
[----:B-----5:R-:W-:Y:S01]  /*40e0*/  FSETP.GTU.FTZ.AND P0, PT, R33, R0, PT ;  /* 0x000000002100720b */ /* 0x020fe20003f1c000 */
[----:B------:R-:W-:Y:S02]  /*40f0*/  IMAD.MOV.U32 R4, RZ, RZ, RZ ;  /* 0x000000ffff047224 */ /* 0x000fe400078e00ff */
[----:B------:R-:W-:Y:S01]  /*4100*/  IMAD R2, R2, c[0x0][0x1cc], RZ ;  /* 0x0000730002027a24 */ /* 0x000fe200078e02ff */
[----:B------:R-:W-:-:S03]  /*4110*/  FSEL R5, RZ, 1.875, P0 ;  /* 0x3ff00000ff057808 */ /* 0x000fc60000000000 */
[----:B------:R-:W-:-:S05]  /*4120*/  IMAD.WIDE.U32 R2, R2, R3, c[0x0][0x160] ;  /* 0x0000580002027625 */ /* 0x000fca00078e0003 */
[----:B------:R1:W-:Y:S02]  /*4130*/  STG.E.64 [R2.64], R4 ;  /* 0x0000000402007986 */ /* 0x0003e4000c101b24 */
.L_x_3315:
[----:B------:R-:W-:Y:S05]  /*4140*/  BSYNC B7 ;  /* 0x0000000000077941 */ /* 0x000fea0003800000 */
.L_x_3314:
        /* <DEDUP_REMOVED lines=25> */
.L_x_3320:
[----:B------:R-:W-:Y:S05]  /*42e0*/  BSYNC B6 ;  /* 0x0000000000067941 */ /* 0x000fea0003800000 */
.L_x_3319:
[----:B-1----:R-:W-:Y:S01]  /*42f0*/  IADD3 R2, R27, 0x2, RZ ;  /* 0x000000021b027810 */ /* 0x002fe20007ffe0ff */
[----:B------:R-:W-:Y:S01]  /*4300*/  IMAD.MOV.U32 R3, RZ, RZ, 0x8 ;  /* 0x00000008ff037424 */ /* 0x000fe200078e00ff */
[----:B------:R-:W-:Y:S01]  /*4310*/  ISETP.NE.AND P1, PT, R32, RZ, PT ;  /* 0x000000ff2000720c */ /* 0x000fe20003f25270 */
[----:B------:R-:W-:Y:S01]  /*4320*/  IMAD.MOV.U32 R4, RZ, RZ, RZ ;  /* 0x000000ffff047224 */ /* 0x000fe200078e00ff */
[----:B-----5:R-:W-:Y:S01]  /*4330*/  FSETP.GTU.FTZ.AND P0, PT, R31, R0, PT ;  /* 0x000000001f00720b */ /* 0x020fe20003f1c000 */
[----:B------:R-:W-:-:S03]  /*4340*/  IMAD R2, R2, c[0x0][0x1cc], RZ ;  /* 0x0000730002027a24 */ /* 0x000fc600078e02ff */
[----:B------:R-:W-:Y:S02]  /*4350*/  FSEL R5, RZ, 1.875, P0 ;  /* 0x3ff00000ff057808 */ /* 0x000fe40000000000 */
[----:B------:R-:W-:-:S05]  /*4360*/  SEL R2, R2, RZ, P1 ;  /* 0x000000ff02027207 */ /* 0x000fca0000800000 */
[----:B------:R-:W-:-:S05]  /*4370*/  IMAD.WIDE.U32 R2, R2, R3, c[0x0][0x160] ;  /* 0x0000580002027625 */ /* 0x000fca00078e0003 */
[----:B------:R1:W-:Y:S02]  /*4380*/  STG.E.64 [R2.64], R4 ;  /* 0x0000000402007986 */ /* 0x0003e4000c101b24 */
.L_x_6894:
        /* <DEDUP_REMOVED lines=25> */
.L_x_3322:
[----:B------:R-:W-:Y:S05]  /*4520*/  BSYNC B6 ;  /* 0x0000000000067941 */ /* 0x000fea0003800000 */
.L_x_3321:
[----:B------:R-:W-:Y:S01]  /*4530*/  IADD3 R0, R27, 0x1, RZ ;  /* 0x000000011b007810 */ /* 0x000fe20007ffe0ff */
[----:B------:R-:W-:Y:S01]  /*4540*/  HFMA2.MMA R4, -RZ, RZ, 0, 0 ;  /* 0x00000000ff047435 */ /* 0x000fe200000001ff */
[----:B------:R-:W-:Y:S02]  /*4550*/  ISETP.GT.AND P0, PT, R28, 0x1, PT ;  /* 0x000000011c00780c */ /* 0x000fe40003f04270 */
[----:B-----5:R-:W-:Y:S01]  /*4560*/  FSETP.GTU.FTZ.AND P1, PT, R30, R3, PT ;  /* 0x000000031e00720b */ /* 0x020fe20003f3c000 */
[----:B------:R-:W-:Y:S02]  /*4570*/  IMAD R0, R0, c[0x0][0x1cc], RZ ;  /* 0x0000730000007a24 */ /* 0x000fe400078e02ff */
[----:B------:R-:W-:Y:S01]  /*4580*/  IMAD.MOV.U32 R3, RZ, RZ, 0x8 ;  /* 0x00000008ff037424 */ /* 0x000fe200078e00ff */
[----:B------:R-:W-:Y:S02]  /*4590*/  FSEL R5, RZ, 1.875, P1 ;  /* 0x3ff00000ff057808 */ /* 0x000fe40000800000 */
[----:B------:R-:W-:-:S05]  /*45a0*/  SEL R0, R0, RZ, P0 ;  /* 0x000000ff00007207 */ /* 0x000fca0000000000 */
[----:B------:R-:W-:-:S05]  /*45b0*/  IMAD.WIDE.U32 R2, R0, R3, c[0x0][0x160] ;  /* 0x0000580000027625 */ /* 0x000fca00078e0003 */
[----:B------:R1:W-:Y:S02]  /*45c0*/  STG.E.64 [R2.64], R4 ;  /* 0x0000000402007986 */ /* 0x0003e4000c101b24 */
.L_x_6893:
[----:B------:R-:W-:Y:S05]  /*45d0*/  BSYNC B8 ;  /* 0x0000000000087941 */ /* 0x000fea0003800000 */
.L_x_3312:
[----:B------:R-:W2:Y:S01]  /*45e0*/  LDG.E R0, [R24.64] ;  /* 0x0000002418007981 */ /* 0x000ea2000c1e1900 */
[----:B------:R-:W-:Y:S01]  /*45f0*/  BSSY B6, `(.L_x_3323) ;  /* 0x0000018000067945 */ /* 0x000fe20003800000 */
[C---:B--2---:R-:W-:Y:S02]  /*4600*/  FSETP.GE.FTZ.AND P1, PT, R0.reuse, RZ, PT ;  /* 0x000000ff0000720b */ /* 0x044fe40003f36000 */
[----:B------:R-:W-:-:S13]  /*4610*/  FSETP.GTU.FTZ.AND P0, PT, R0, 1, PT ;  /* 0x3f8000000000780b */ /* 0x000fda0003f1c000 */
[----:B------:R-:W-:Y:S05]  /*4620*/  @!P0 BRA P1, `(.L_x_3324) ;  /* 0x0000014000008947 */ /* 0x000fea0000800000 */
[----:B-1----:R-:W-:Y:S01]  /*4630*/  MOV R2, 0x1a0 ;  /* 0x000001a000027802 */ /* 0x002fe20000000f00 */
[----:B------:R-:W-:Y:S01]  /*4640*/  HFMA2.MMA R8, -RZ, RZ, 0, 3.8087368011474609375e-05 ;  /* 0x0000027fff087435 */ /* 0x000fe200000001ff */
[----:B------:R-:W-:Y:S02]  /*4650*/  IMAD.MOV.U32 R4, RZ, RZ, c[0x4][0x198] ;  /* 0x01006600ff047624 */ /* 0x000fe400078e00ff */
[----:B------:R-:W-:Y:S02]  /*4660*/  IMAD.MOV.U32 R5, RZ, RZ, c[0x4][0x19c] ;  /* 0x01006700ff057624 */ /* 0x000fe400078e00ff */
[----:B------:R-:W1:Y:S01]  /*4670*/  LDC.64 R2, c[0x4][R2] ;  /* 0x0100000002027b82 */ /* 0x000e620000000a00 */
        /* <DEDUP_REMOVED lines=15> */
.L_x_3324:
[----:B------:R-:W-:Y:S05]  /*4770*/  BSYNC B6 ;  /* 0x0000000000067941 */ /* 0x000fea0003800000 */
.L_x_3323:
[C---:B-1----:R-:W-:Y:S01]  /*4780*/  IADD3 R3, -R27.reuse, c[0x0][0x310], RZ ;  /* 0x0000c4001b037a10 */ /* 0x042fe20007ffe1ff */
[----:B------:R-:W-:Y:S01]  /*4790*/  IMAD R2, R27, c[0x0][0x1cc], RZ ;  /* 0x000073001b027a24 */ /* 0x000fe200078e02ff */
[----:B-----5:R-:W-:Y:S01]  /*47a0*/  FSETP.GTU.FTZ.AND P1, PT, R29, R0, PT ;  /* 0x000000001d00720b */ /* 0x020fe20003f3c000 */
[----:B------:R-:W-:Y:S01]  /*47b0*/  IMAD.MOV.U32 R4, RZ, RZ, RZ ;  /* 0x000000ffff047224 */ /* 0x000fe200078e00ff */
[----:B------:R-:W-:Y:S02]  /*47c0*/  ISETP.GT.AND P0, PT, R3, RZ, PT ;  /* 0x000000ff0300720c */ /* 0x000fe40003f04270 */
[----:B------:R-:W-:Y:S02]  /*47d0*/  MOV R3, 0x8 ;  /* 0x0000000800037802 */ /* 0x000fe40000000f00 */
[----:B------:R-:W-:Y:S02]  /*47e0*/  SEL R2, R2, RZ, P0 ;  /* 0x000000ff02027207 */ /* 0x000fe40000000000 */
[----:B------:R-:W-:-:S03]  /*47f0*/  FSEL R5, RZ, 1.875, P1 ;  /* 0x3ff00000ff057808 */ /* 0x000fc60000800000 */
[----:B------:R-:W-:-:S05]  /*4800*/  IMAD.WIDE.U32 R2, R2, R3, c[0x0][0x160] ;  /* 0x0000580002027625 */ /* 0x000fca00078e0003 */
[----:B------:R1:W-:Y:S01]  /*4810*/  STG.E.64 [R2.64], R4 ;  /* 0x0000000402007986 */ /* 0x0003e2000c101b24 */
[----:B------:R-:W-:Y:S05]  /*4820*/  BRA `(.L_x_3316) ;  /* 0x0000001000007947 */ /* 0x000fea0003800000 */
.L_x_6895:
[----:B------:R-:W-:Y:S02]  /*4830*/  BREAK B8 ;  /* 0x0000000000087942 */ /* 0x000fe40003800000 */
.L_x_3316:
[----:B------:R-:W-:Y:S05]  /*4840*/  BSYNC B9 ;  /* 0x0000000000097941 */ /* 0x000fea0003800000 */
.L_x_3311:
[----:B------:R-:W-:-:S04]  /*4850*/  IMAD.MOV.U32 R0, RZ, RZ, c[0x0][0x0] ;  /* 0x00000000ff007624 */ /* 0x000fc800078e00ff */
[----:B------:R-:W-:-:S04]  /*4860*/  IMAD.SHL.U32 R0, R0, 0x4, RZ ;  /* 0x0000000400007824 */ /* 0x000fc800078e00ff */
[----:B------:R-:W-:-:S05]  /*4870*/  IMAD R27, R0, c[0x0][0xc], R27 ;  /* 0x00000300001b7a24 */ /* 0x000fca00078e021b */
[----:B------:R-:W-:-:S13]  /*4880*/  ISETP.GE.U32.AND P0, PT, R27, c[0x0][0x310], PT ;  /* 0x0000c4001b007a0c */ /* 0x000fda0003f06070 */
[----:B------:R-:W-:Y:S01]  /*4890*/  @P0 CALL.REL.NOINC `(.L_x_3325) ;  /* 0x0000001000000944 */ /* 0x000fe20003c00000 */
[----:B------:R-:W-:Y:S05]  /*48a0*/  BRA `(.L_x_3326) ;  /* 0xffffb7e000007947 */ /* 0x000fea000383ffff */
.L_x_3325:
[----:B------:R-:W-:Y:S05]  /*48b0*/  EXIT ;  /* 0x000000000000794d */ /* 0x000fea0003800000 */
.L_x_3327:
        /* <DEDUP_REMOVED lines=12> */
.L_x_7305:


//--------------------- .text._ZN2at4cuda57_GLOBAL__N__cd6b329d_24_DistributionBernoulli_cu_7537a20d21kernelPointwiseApply2IZNS_6native9templates4cuda28bernoulli_tensor_cuda_kernelIdfEEvRKNS_10TensorBaseES9_NS_15PhiloxCudaStateEEUliRdSB_SB_SB_RKfSD_SD_SD_E_dSC_jLi1ELi2ELi4ELi512ELi2EEEvNS0_6detail10TensorInfoIT0_T2_EENSG_IT1_SI_EESI_T_ --------------------------
	.section	.text._ZN2at4cuda57_GLOBAL__N__cd6b329d_24_DistributionBernoulli_cu_7537a20d21kernelPointwiseApply2IZNS_6native9templates4cuda28bernoulli_tensor_cuda_kernelIdfEEvRKNS_10TensorBaseES9_NS_15PhiloxCudaStateEEUliRdSB_SB_SB_RKfSD_SD_SD_E_dSC_jLi1ELi2ELi4ELi512ELi2EEEvNS0_6detail10TensorInfoIT0_T2_EENSG_IT1_SI_EESI_T_,"ax",@progbits
	.sectioninfo	@"SHI_REGISTERS=37"
	.align	128
.text._ZN2at4cuda57_GLOBAL__N__cd6b329d_24_DistributionBernoulli_cu_7537a20d21kernelPointwiseApply2IZNS_6native9templates4cuda28bernoulli_tensor_cuda_kernelIdfEEvRKNS_10TensorBaseES9_NS_15PhiloxCudaStateEEUliRdSB_SB_SB_RKfSD_SD_SD_E_dSC_jLi1ELi2ELi4ELi512ELi2EEEvNS0_6detail10TensorInfoIT0_T2_EENSG_IT1_SI_EESI_T_:
        .type           _ZN2at4cuda57_GLOBAL__N__cd6b329d_24_DistributionBernoulli_cu_7537a20d21kernelPointwiseApply2IZNS_6native9templates4cuda28bernoulli_tensor_cuda_kernelIdfEEvRKNS_10TensorBaseES9_NS_15PhiloxCudaStateEEUliRdSB_SB_SB_RKfSD_SD_SD_E_dSC_jLi1ELi2ELi4ELi512ELi2EEEvNS0_6detail10TensorInfoIT0_T2_EENSG_IT1_SI_EESI_T_,@function
        .size           _ZN2at4cuda57_GLOBAL__N__cd6b329d_24_DistributionBernoulli_cu_7537a20d21kernelPointwiseApply2IZNS_6native9templates4cuda28bernoulli_tensor_cuda_kernelIdfEEvRKNS_10TensorBaseES9_NS_15PhiloxCudaStateEEUliRdSB_SB_SB_RKfSD_SD_SD_E_dSC_jLi1ELi2ELi4ELi512ELi2EEEvNS0_6detail10TensorInfoIT0_T2_EENSG_IT1_SI_EESI_T_,(.L_x_7306 - _ZN2at4cuda57_GLOBAL__N__cd6b329d_24_DistributionBernoulli_cu_7537a20d21kernelPointwiseApply2IZNS_6native9templates4cuda28bernoulli_tensor_cuda_kernelIdfEEvRKNS_10TensorBaseES9_NS_15PhiloxCudaStateEEUliRdSB_SB_SB_RKfSD_SD_SD_E_dSC_jLi1ELi2ELi4ELi512ELi2EEEvNS0_6detail10TensorInfoIT0_T2_EENSG_IT1_SI_EESI_T_)
        .other          _ZN2at4cuda57_GLOBAL__N__cd6b329d_24_DistributionBernoulli_cu_7537a20d21kernelPointwiseApply2IZNS_6native9templates4cuda28bernoulli_tensor_cuda_kernelIdfEEvRKNS_10TensorBaseES9_NS_15PhiloxCudaStateEEUliRdSB_SB_SB_RKfSD_SD_SD_E_dSC_jLi1ELi2ELi4ELi512ELi2EEEvNS0_6detail10TensorInfoIT0_T2_EENSG_IT1_SI_EESI_T_,@"STO_CUDA_ENTRY STV_DEFAULT"
_ZN2at4cuda57_GLOBAL__N__cd6b329d_24_DistributionBernoulli_cu_7537a20d21kernelPointwiseApply2IZNS_6native9templates4cuda28bernoulli_tensor_cuda_kernelIdfEEvRKNS_10TensorBaseES9_NS_15PhiloxCudaStateEEUliRdSB_SB_SB_RKfSD_SD_SD_E_dSC_jLi1ELi2ELi4ELi512ELi2EEEvNS0_6detail10TensorInfoIT0_T2_EENSG_IT1_SI_EESI_T_:
        /* <DEDUP_REMOVED lines=9> */
.L_x_3353:
        /* <DEDUP_REMOVED lines=156> */
.L_x_3329:
[----:B------:R-:W-:Y:S05]  /*0a50*/  BSYNC B0 ;  /* 0x0000000000007941 */ /* 0x000fea0003800000 */
.L_x_3328:
        /* <DEDUP_REMOVED lines=25> */
.L_x_3331:
[----:B------:R-:W-:Y:S05]  /*0bf0*/  BSYNC B0 ;  /* 0x0000000000007941 */ /* 0x000fea0003800000 */
.L_x_3330:
        /* <DEDUP_REMOVED lines=25> */
.L_x_3333:
[----:B------:R-:W-:Y:S05]  /*0d90*/  BSYNC B0 ;  /* 0x0000000000007941 */ /* 0x000fea0003800000 */
.L_x_3332:
        /* <DEDUP_REMOVED lines=25> */
.L_x_3335:
[----:B------:R-:W-:Y:S05]  /*0f30*/  BSYNC B0 ;  /* 0x0000000000007941 */ /* 0x000fea0003800000 */
.L_x_3334:
        /* <DEDUP_REMOVED lines=20> */
.L_x_3337:
[----:B------:R-:W-:Y:S02]  /*1080*/  IMAD.MOV.U32 R14, RZ, RZ, R12 ;  /* 0x000000ffff0e7224 */ /* 0x000fe400078e000c */
[----:B------:R-:W-:Y:S02]  /*1090*/  IMAD.MOV.U32 R13, RZ, RZ, R4 ;  /* 0x000000ffff0d7224 */ /* 0x000fe400078e0004 */
[----:B------:R-:W-:-:S02]  /*10a0*/  IMAD.MOV.U32 R11, RZ, RZ, R9 ;  /* 0x000000ffff0b7224 */ /* 0x000fc400078e0009 */
[----:B------:R-:W-:-:S04]  /*10b0*/  IMAD.MOV.U32 R12, RZ, RZ, R6 ;  /* 0x000000ffff0c7224 */ /* 0x000fc800078e0006 */
.L_x_3336:
        /* <DEDUP_REMOVED lines=19> */
.L_x_6896:
[----:B------:R-:W-:Y:S05]  /*11f0*/  BRX R2 -0x1200                                                                                                                                                                                                                                                                                                                                                                                                                                                                               (*"BRANCH_TARGETS .L_x_6897,.L_x_6898,.L_x_6899"*) ;  /* 0xffffee0002007949 */ /* 0x000fea000383ffff */
.L_x_3340:
        /* <DEDUP_REMOVED lines=32> */
.L_x_3345:
[----:B------:R-:W-:Y:S05]  /*1400*/  BSYNC B6 ;  /* 0x0000000000067941 */ /* 0x000fea0003800000 */
.L_x_3344:
[----:B------:R-:W-:Y:S01]  /*1410*/  IADD3 R2, R31, 0x3, RZ ;  /* 0x000000031f027810 */ /* 0x000fe20007ffe0ff */
[----:B------:R-:W-:Y:S01]  /*1420*/  IMAD.MOV.U32 R4, RZ, RZ, RZ ;  /* 0x000000ffff047224 */ /* 0x000fe200078e00ff */
[----:B-----5:R-:W-:Y:S01]  /*1430*/  FSETP.GTU.FTZ.AND P0, PT, R34, R3, PT ;  /* 0x000000032200720b */ /* 0x020fe20003f1c000 */
[----:B------:R-:W-:Y:S02]  /*1440*/  IMAD.MOV.U32 R3, RZ, RZ, 0x8 ;  /* 0x00000008ff037424 */ /* 0x000fe400078e00ff */
[----:B------:R-:W-:Y:S01]  /*1450*/  IMAD R2, R2, c[0x0][0x1cc], RZ ;  /* 0x0000730002027a24 */ /* 0x000fe200078e02ff */
[----:B------:R-:W-:-:S03]  /*1460*/  FSEL R5, RZ, 1.875, P0 ;  /* 0x3ff00000ff057808 */ /* 0x000fc60000000000 */
[----:B------:R-:W-:-:S05]  /*1470*/  IMAD.WIDE.U32 R2, R2, R3, c[0x0][0x160] ;  /* 0x0000580002027625 */ /* 0x000fca00078e0003 */
[----:B------:R1:W-:Y:S02]  /*1480*/  STG.E.64 [R2.64], R4 ;  /* 0x0000000402007986 */ /* 0x0003e4000c101b24 */
.L_x_3342:
[----:B------:R-:W-:Y:S05]  /*1490*/  BSYNC B7 ;  /* 0x0000000000077941 */ /* 0x000fea0003800000 */
.L_x_3341:
        /* <DEDUP_REMOVED lines=25> */
.L_x_3347:
[----:B------:R-:W-:Y:S05]  /*1630*/  BSYNC B6 ;  /* 0x0000000000067941 */ /* 0x000fea0003800000 */
.L_x_3346:
[----:B------:R-:W-:Y:S01]  /*1640*/  IADD3 R0, R31, 0x2, RZ ;  /* 0x000000021f007810 */ /* 0x000fe20007ffe0ff */
[----:B------:R-:W-:Y:S01]  /*1650*/  IMAD.MOV.U32 R4, RZ, RZ, RZ ;  /* 0x000000ffff047224 */ /* 0x000fe200078e00ff */
[----:B------:R-:W-:Y:S02]  /*1660*/  ISETP.NE.AND P1, PT, R33, RZ, PT ;  /* 0x000000ff2100720c */ /* 0x000fe40003f25270 */
[----:B-----5:R-:W-:Y:S01]  /*1670*/  FSETP.GTU.FTZ.AND P0, PT, R26, R3, PT ;  /* 0x000000031a00720b */ /* 0x020fe20003f1c000 */
[----:B------:R-:W-:Y:S02]  /*1680*/  IMAD R0, R0, c[0x0][0x1cc], RZ ;  /* 0x0000730000007a24 */ /* 0x000fe400078e02ff */
[----:B------:R-:W-:Y:S01]  /*1690*/  IMAD.MOV.U32 R3, RZ, RZ, 0x8 ;  /* 0x00000008ff037424 */ /* 0x000fe200078e00ff */
[----:B------:R-:W-:Y:S02]  /*16a0*/  FSEL R5, RZ, 1.875, P0 ;  /* 0x3ff00000ff057808 */ /* 0x000fe40000000000 */
[----:B------:R-:W-:-:S05]  /*16b0*/  SEL R0, R0, RZ, P1 ;  /* 0x000000ff00007207 */ /* 0x000fca0000800000 */
[----:B------:R-:W-:-:S05]  /*16c0*/  IMAD.WIDE.U32 R2, R0, R3, c[0x0][0x160] ;  /* 0x0000580000027625 */ /* 0x000fca00078e0003 */
[----:B------:R1:W-:Y:S02]  /*16d0*/  STG.E.64 [R2.64], R4 ;  /* 0x0000000402007986 */ /* 0x0003e4000c101b24 */
.L_x_6898:
        /* <DEDUP_REMOVED lines=25> */
.L_x_3349:
[----:B------:R-:W-:Y:S05]  /*1870*/  BSYNC B6 ;  /* 0x0000000000067941 */ /* 0x000fea0003800000 */
.L_x_3348:
[----:B-1----:R-:W-:Y:S01]  /*1880*/  IADD3 R2, R31, 0x1, RZ ;  /* 0x000000011f027810 */ /* 0x002fe20007ffe0ff */
[----:B------:R-:W-:Y:S01]  /*1890*/  IMAD.MOV.U32 R3, RZ, RZ, 0x8 ;  /* 0x00000008ff037424 */ /* 0x000fe200078e00ff */
[----:B------:R-:W-:Y:S01]  /*18a0*/  ISETP.GT.AND P0, PT, R29, 0x1, PT ;  /* 0x000000011d00780c */ /* 0x000fe20003f04270 */
[----:B------:R-:W-:Y:S01]  /*18b0*/  HFMA2.MMA R4, -RZ, RZ, 0, 0 ;  /* 0x00000000ff047435 */ /* 0x000fe200000001ff */
[----:B-----5:R-:W-:Y:S01]  /*18c0*/  FSETP.GTU.FTZ.AND P1, PT, R27, R0, PT ;  /* 0x000000001b00720b */ /* 0x020fe20003f3c000 */
[----:B------:R-:W-:-:S03]  /*18d0*/  IMAD R2, R2, c[0x0][0x1cc], RZ ;  /* 0x0000730002027a24 */ /* 0x000fc600078e02ff */
[----:B------:R-:W-:Y:S02]  /*18e0*/  FSEL R5, RZ, 1.875, P1 ;  /* 0x3ff00000ff057808 */ /* 0x000fe40000800000 */
[----:B------:R-:W-:-:S05]  /*18f0*/  SEL R2, R2, RZ, P0 ;  /* 0x000000ff02027207 */ /* 0x000fca0000000000 */
[----:B------:R-:W-:-:S05]  /*1900*/  IMAD.WIDE.U32 R2, R2, R3, c[0x0][0x160] ;  /* 0x0000580002027625 */ /* 0x000fca00078e0003 */
[----:B------:R1:W-:Y:S02]  /*1910*/  STG.E.64 [R2.64], R4 ;  /* 0x0000000402007986 */ /* 0x0003e4000c101b24 */
.L_x_6897:
[----:B------:R-:W-:Y:S05]  /*1920*/  BSYNC B8 ;  /* 0x0000000000087941 */ /* 0x000fea0003800000 */
.L_x_3339:
        /* <DEDUP_REMOVED lines=25> */
.L_x_3351:
[----:B------:R-:W-:Y:S05]  /*1ac0*/  BSYNC B6 ;  /* 0x0000000000067941 */ /* 0x000fea0003800000 */
.L_x_3350:
[----:B------:R-:W-:Y:S01]  /*1ad0*/  IMAD R0, R31, c[0x0][0x1cc], RZ ;  /* 0x000073001f007a24 */ /* 0x000fe200078e02ff */
[----:B------:R-:W-:Y:S01]  /*1ae0*/  ISETP.GT.AND P0, PT, R30, RZ, PT ;  /* 0x000000ff1e00720c */ /* 0x000fe20003f04270 */
[----:B------:R-:W-:Y:S01]  /*1af0*/  IMAD.MOV.U32 R4, RZ, RZ, RZ ;  /* 0x000000ffff047224 */ /* 0x000fe200078e00ff */
[----:B-----5:R-:W-:Y:S01]  /*1b00*/  FSETP.GTU.FTZ.AND P1, PT, R28, R3, PT ;  /* 0x000000031c00720b */ /* 0x020fe20003f3c000 */
[----:B------:R-:W-:Y:S01]  /*1b10*/  IMAD.MOV.U32 R3, RZ, RZ, 0x8 ;  /* 0x00000008ff037424 */ /* 0x000fe200078e00ff */
[----:B------:R-:W-:Y:S02]  /*1b20*/  SEL R0, R0, RZ, P0 ;  /* 0x000000ff00007207 */ /* 0x000fe40000000000 */
[----:B------:R-:W-:-:S03]  /*1b30*/  FSEL R5, RZ, 1.875, P1 ;  /* 0x3ff00000ff057808 */ /* 0x000fc60000800000 */
[----:B------:R-:W-:-:S05]  /*1b40*/  IMAD.WIDE.U32 R2, R0, R3, c[0x0][0x160] ;  /* 0x0000580000027625 */ /* 0x000fca00078e0003 */
[----:B------:R1:W-:Y:S01]  /*1b50*/  STG.E.64 [R2.64], R4 ;  /* 0x0000000402007986 */ /* 0x0003e2000c101b24 */
[----:B------:R-:W-:Y:S05]  /*1b60*/  BRA `(.L_x_3343) ;  /* 0x0000001000007947 */ /* 0x000fea0003800000 */
.L_x_6899:
[----:B------:R-:W-:Y:S02]  /*1b70*/  BREAK B8 ;  /* 0x0000000000087942 */ /* 0x000fe40003800000 */
.L_x_3343:
[----:B------:R-:W-:Y:S05]  /*1b80*/  BSYNC B9 ;  /* 0x0000000000097941 */ /* 0x000fea0003800000 */
.L_x_3338:
[----:B------:R-:W-:-:S04]  /*1b90*/  IMAD.MOV.U32 R0, RZ, RZ, c[0x0][0x0] ;  /* 0x00000000ff007624 */ /* 0x000fc800078e00ff */
[----:B------:R-:W-:-:S04]  /*1ba0*/  IMAD.SHL.U32 R0, R0, 0x4, RZ ;  /* 0x0000000400007824 */ /* 0x000fc800078e00ff */
[----:B------:R-:W-:-:S05]  /*1bb0*/  IMAD R31, R0, c[0x0][0xc], R31 ;  /* 0x00000300001f7a24 */ /* 0x000fca00078e021f */
[----:B------:R-:W-:-:S13]  /*1bc0*/  ISETP.GE.U32.AND P0, PT, R31, c[0x0][0x310], PT ;  /* 0x0000c4001f007a0c */ /* 0x000fda0003f06070 */
[----:B------:R-:W-:Y:S01]  /*1bd0*/  @P0 CALL.REL.NOINC `(.L_x_3352) ;  /* 0x0000001000000944 */ /* 0x000fe20003c00000 */
[----:B------:R-:W-:Y:S05]  /*1be0*/  BRA `(.L_x_3353) ;  /* 0xffffe4a000007947 */ /* 0x000fea000383ffff */
.L_x_3352:
[----:B------:R-:W-:Y:S05]  /*1bf0*/  EXIT ;  /* 0x000000000000794d */ /* 0x000fea0003800000 */
.L_x_3354:
        /* <DEDUP_REMOVED lines=16> */
.L_x_7306:


//--------------------- .text._ZN2at4cuda57_GLOBAL__N__cd6b329d_24_DistributionBernoulli_cu_7537a20d21kernelPointwiseApply2IZNS_6native9templates4cuda28bernoulli_tensor_cuda_kernelIdfEEvRKNS_10TensorBaseES9_NS_15PhiloxCudaStateEEUliRdSB_SB_SB_RKfSD_SD_SD_E_dSC_jLi1ELi1ELi4ELi512ELi2EEEvNS0_6detail10TensorInfoIT0_T2_EENSG_IT1_SI_EESI_T_ --------------------------
	.section	.text._ZN2at4cuda57_GLOBAL__N__cd6b329d_24_DistributionBernoulli_cu_7537a20d21kernelPointwiseApply2IZNS_6native9templates4cuda28bernoulli_tensor_cuda_kernelIdfEEvRKNS_10TensorBaseES9_NS_15PhiloxCudaStateEEUliRdSB_SB_SB_RKfSD_SD_SD_E_dSC_jLi1ELi1ELi4ELi512ELi2EEEvNS0_6detail10TensorInfoIT0_T2_EENSG_IT1_SI_EESI_T_,"ax",@progbits
	.sectioninfo	@"SHI_REGISTERS=38"
	.align	128
.text._ZN2at4cuda57_GLOBAL__N__cd6b329d_24_DistributionBernoulli_cu_7537a20d21kernelPointwiseApply2IZNS_6native9templates4cuda28bernoulli_tensor_cuda_kernelIdfEEvRKNS_10TensorBaseES9_NS_15PhiloxCudaStateEEUliRdSB_SB_SB_RKfSD_SD_SD_E_dSC_jLi1ELi1ELi4ELi512ELi2EEEvNS0_6detail10TensorInfoIT0_T2_EENSG_IT1_SI_EESI_T_:
        .type           _ZN2at4cuda57_GLOBAL__N__cd6b329d_24_DistributionBernoulli_cu_7537a20d21kernelPointwiseApply2IZNS_6native9templates4cuda28bernoulli_tensor_cuda_kernelIdfEEvRKNS_10TensorBaseES9_NS_15PhiloxCudaStateEEUliRdSB_SB_SB_RKfSD_SD_SD_E_dSC_jLi1ELi1ELi4ELi512ELi2EEEvNS0_6detail10TensorInfoIT0_T2_EENSG_IT1_SI_EESI_T_,@function
        .size           _ZN2at4cuda57_GLOBAL__N__cd6b329d_24_DistributionBernoulli_cu_7537a20d21kernelPointwiseApply2IZNS_6native9templates4cuda28bernoulli_tensor_cuda_kernelIdfEEvRKNS_10TensorBaseES9_NS_15PhiloxCudaStateEEUliRdSB_SB_SB_RKfSD_SD_SD_E_dSC_jLi1ELi1ELi4ELi512ELi2EEEvNS0_6detail10TensorInfoIT0_T2_EENSG_IT1_SI_EESI_T_,(.L_x_7307 - _ZN2at4cuda57_GLOBAL__N__cd6b329d_24_DistributionBernoulli_cu_7537a20d21kernelPointwiseApply2IZNS_6native9templates4cuda28bernoulli_tensor_cuda_kernelIdfEEvRKNS_10TensorBaseES9_NS_15PhiloxCudaStateEEUliRdSB_SB_SB_RKfSD_SD_SD_E_dSC_jLi1ELi1ELi4ELi512ELi2EEEvNS0_6detail10TensorInfoIT0_T2_EENSG_IT1_SI_EESI_T_)
        .other          _ZN2at4cuda57_GLOBAL__N__cd6b329d_24_DistributionBernoulli_cu_7537a20d21kernelPointwiseApply2IZNS_6native9templates4cuda28bernoulli_tensor_cuda_kernelIdfEEvRKNS_10TensorBaseES9_NS_15PhiloxCudaStateEEUliRdSB_SB_SB_RKfSD_SD_SD_E_dSC_jLi1ELi1ELi4ELi512ELi2EEEvNS0_6detail10TensorInfoIT0_T2_EENSG_IT1_SI_EESI_T_,@"STO_CUDA_ENTRY STV_DEFAULT"
_ZN2at4cuda57_GLOBAL__N__cd6b329d_24_DistributionBernoulli_cu_7537a20d21kernelPointwiseApply2IZNS_6native9templates4cuda28bernoulli_tensor_cuda_kernelIdfEEvRKNS_10TensorBaseES9_NS_15PhiloxCudaStateEEUliRdSB_SB_SB_RKfSD_SD_SD_E_dSC_jLi1ELi1ELi4ELi512ELi2EEEvNS0_6detail10TensorInfoIT0_T2_EENSG_IT1_SI_EESI_T_:
        /* <DEDUP_REMOVED lines=9> */
.L_x_3372:
        /* <DEDUP_REMOVED lines=10> */
[----:B------:R-:W-:Y:S02]  /*0130*/  IMAD.MOV.U32 R9, RZ, RZ, c[0x0][0x324] ;  /* 0x0000c900ff097624 */ /* 0x000fe400078e00ff */
[----:B0-----:R-:W-:Y:S01]  /*0140*/  IMAD.MOV.U32 R25, RZ, RZ, 0x4 ;  /* 0x00000004ff197424 */ /* 0x001fe200078e00ff */
        /* <DEDUP_REMOVED lines=153> */
.L_x_3356:
[----:B------:R-:W-:Y:S02]  /*0ae0*/  IMAD.MOV.U32 R14, RZ, RZ, R11 ;  /* 0x000000ffff0e7224 */ /* 0x000fe400078e000b */
[----:B------:R-:W-:Y:S02]  /*0af0*/  IMAD.MOV.U32 R13, RZ, RZ, R6 ;  /* 0x000000ffff0d7224 */ /* 0x000fe400078e0006 */
[----:B------:R-:W-:-:S02]  /*0b00*/  IMAD.MOV.U32 R0, RZ, RZ, R8 ;  /* 0x000000ffff007224 */ /* 0x000fc400078e0008 */
[----:B------:R-:W-:-:S04]  /*0b10*/  IMAD.MOV.U32 R11, RZ, RZ, R2 ;  /* 0x000000ffff0b7224 */ /* 0x000fc800078e0002 */
.L_x_3355:
        /* <DEDUP_REMOVED lines=17> */
.L_x_6900:
[----:B------:R-:W-:Y:S05]  /*0c30*/  BRX R2 -0xc40                                                                                                                                                                                                                                                                                                                                                                                                                                                                                (*"BRANCH_TARGETS .L_x_6901,.L_x_6902,.L_x_6903"*) ;  /* 0xfffff3c002007949 */ /* 0x000fea000383ffff */
.L_x_3359:
        /* <DEDUP_REMOVED lines=32> */
.L_x_3364:
[----:B------:R-:W-:Y:S05]  /*0e40*/  BSYNC B6 ;  /* 0x0000000000067941 */ /* 0x000fea0003800000 */
.L_x_3363:
[----:B-----5:R-:W-:Y:S01]  /*0e50*/  FSETP.GTU.FTZ.AND P0, PT, R35, R0, PT ;  /* 0x000000002300720b */ /* 0x020fe20003f1c000 */
[----:B------:R-:W-:-:S03]  /*0e60*/  IMAD.MOV.U32 R2, RZ, RZ, RZ ;  /* 0x000000ffff027224 */ /* 0x000fc600078e00ff */
[----:B------:R-:W-:-:S05]  /*0e70*/  FSEL R3, RZ, 1.875, P0 ;  /* 0x3ff00000ff037808 */ /* 0x000fca0000000000 */
[----:B------:R1:W-:Y:S04]  /*0e80*/  STG.E.64 [R22.64], R2 ;  /* 0x0000000216007986 */ /* 0x0003e8000c101b24 */
.L_x_3361:
[----:B------:R-:W-:Y:S05]  /*0e90*/  BSYNC B7 ;  /* 0x0000000000077941 */ /* 0x000fea0003800000 */
.L_x_3360:
        /* <DEDUP_REMOVED lines=25> */
.L_x_3366:
[----:B------:R-:W-:Y:S05]  /*1030*/  BSYNC B6 ;  /* 0x0000000000067941 */ /* 0x000fea0003800000 */
.L_x_3365:
[----:B-----5:R-:W-:Y:S01]  /*1040*/  FSETP.GTU.FTZ.AND P0, PT, R34, R3, PT ;  /* 0x000000032200720b */ /* 0x020fe20003f1c000 */
[----:B------:R-:W-:-:S03]  /*1050*/  IMAD.MOV.U32 R2, RZ, RZ, RZ ;  /* 0x000000ffff027224 */ /* 0x000fc600078e00ff */
[----:B------:R-:W-:-:S05]  /*1060*/  FSEL R3, RZ, 1.875, P0 ;  /* 0x3ff00000ff037808 */ /* 0x000fca0000000000 */
[----:B------:R1:W-:Y:S04]  /*1070*/  STG.E.64 [R16.64], R2 ;  /* 0x0000000210007986 */ /* 0x0003e8000c101b24 */
.L_x_6902:
        /* <DEDUP_REMOVED lines=25> */
.L_x_3368:
[----:B------:R-:W-:Y:S05]  /*1210*/  BSYNC B6 ;  /* 0x0000000000067941 */ /* 0x000fea0003800000 */
.L_x_3367:
[----:B-----5:R-:W-:Y:S01]  /*1220*/  FSETP.GTU.FTZ.AND P0, PT, R33, R0, PT ;  /* 0x000000002100720b */ /* 0x020fe20003f1c000 */
[----:B-1----:R-:W-:-:S03]  /*1230*/  IMAD.MOV.U32 R2, RZ, RZ, RZ ;  /* 0x000000ffff027224 */ /* 0x002fc600078e00ff */
[----:B------:R-:W-:-:S05]  /*1240*/  FSEL R3, RZ, 1.875, P0 ;  /* 0x3ff00000ff037808 */ /* 0x000fca0000000000 */
[----:B------:R1:W-:Y:S04]  /*1250*/  STG.E.64 [R18.64], R2 ;  /* 0x0000000212007986 */ /* 0x0003e8000c101b24 */
.L_x_6901:
[----:B------:R-:W-:Y:S05]  /*1260*/  BSYNC B8 ;  /* 0x0000000000087941 */ /* 0x000fea0003800000 */
.L_x_3358:
[C---:B-1----:R-:W-:Y:S01]  /*1270*/  IADD3 R2, -R31.reuse, c[0x0][0x310], RZ ;  /* 0x0000c4001f027a10 */ /* 0x042fe20007ffe1ff */
[----:B------:R-:W-:Y:S02]  /*1280*/  IMAD R0, R31, c[0x0][0x2a4], RZ ;  /* 0x0000a9001f007a24 */ /* 0x000fe400078e02ff */
[----:B------:R-:W-:Y:S01]  /*1290*/  IMAD.MOV.U32 R17, RZ, RZ, 0x4 ;  /* 0x00000004ff117424 */ /* 0x000fe200078e00ff */
        /* <DEDUP_REMOVED lines=29> */
.L_x_3370:
[----:B------:R-:W-:Y:S05]  /*1470*/  BSYNC B6 ;  /* 0x0000000000067941 */ /* 0x000fea0003800000 */
.L_x_3369:
[----:B------:R-:W-:Y:S01]  /*1480*/  IMAD R0, R31, c[0x0][0x1cc], RZ ;  /* 0x000073001f007a24 */ /* 0x000fe200078e02ff */
[----:B------:R-:W-:Y:S01]  /*1490*/  ISETP.NE.AND P1, PT, R18, RZ, PT ;  /* 0x000000ff1200720c */ /* 0x000fe20003f25270 */
        /* <DEDUP_REMOVED lines=8> */
.L_x_6903:
[----:B------:R-:W-:Y:S02]  /*1520*/  BREAK B8 ;  /* 0x0000000000087942 */ /* 0x000fe40003800000 */
.L_x_3362:
[----:B------:R-:W-:Y:S05]  /*1530*/  BSYNC B9 ;  /* 0x0000000000097941 */ /* 0x000fea0003800000 */
.L_x_3357:
[----:B------:R-:W-:-:S04]  /*1540*/  IMAD.MOV.U32 R0, RZ, RZ, c[0x0][0x0] ;  /* 0x00000000ff007624 */ /* 0x000fc800078e00ff */
[----:B------:R-:W-:-:S04]  /*1550*/  IMAD.SHL.U32 R0, R0, 0x4, RZ ;  /* 0x0000000400007824 */ /* 0x000fc800078e00ff */
[----:B------:R-:W-:-:S05]  /*1560*/  IMAD R31, R0, c[0x0][0xc], R31 ;  /* 0x00000300001f7a24 */ /* 0x000fca00078e021f */
[----:B------:R-:W-:-:S13]  /*1570*/  ISETP.GE.U32.AND P0, PT, R31, c[0x0][0x310], PT ;  /* 0x0000c4001f007a0c */ /* 0x000fda0003f06070 */
[----:B------:R-:W-:Y:S01]  /*1580*/  @P0 CALL.REL.NOINC `(.L_x_3371) ;  /* 0x0000001000000944 */ /* 0x000fe20003c00000 */
[----:B------:R-:W-:Y:S05]  /*1590*/  BRA `(.L_x_3372) ;  /* 0xffffeaf000007947 */ /* 0x000fea000383ffff */
.L_x_3371:
[----:B------:R-:W-:Y:S05]  /*15a0*/  EXIT ;  /* 0x000000000000794d */ /* 0x000fea0003800000 */
.L_x_3373:
        /* <DEDUP_REMOVED lines=13> */
.L_x_7307:


//--------------------- .text._ZN2at4cuda57_GLOBAL__N__cd6b329d_24_DistributionBernoulli_cu_7537a20d21kernelPointwiseApply2IZNS_6native9templates4cuda28bernoulli_tensor_cuda_kernelIsfEEvRKNS_10TensorBaseES9_NS_15PhiloxCudaStateEEUliRsSB_SB_SB_RKfSD_SD_SD_E_sSC_mLin1ELin1ELi4ELi512ELi2EEEvNS0_6detail10TensorInfoIT0_T2_EENSG_IT1_SI_EESI_T_ --------------------------
	.section	.text._ZN2at4cuda57_GLOBAL__N__cd6b329d_24_DistributionBernoulli_cu_7537a20d21kernelPointwiseApply2IZNS_6native9templates4cuda28bernoulli_tensor_cuda_kernelIsfEEvRKNS_10TensorBaseES9_NS_15PhiloxCudaStateEEUliRsSB_SB_SB_RKfSD_SD_SD_E_sSC_mLin1ELin1ELi4ELi512ELi2EEEvNS0_6detail10TensorInfoIT0_T2_EENSG_IT1_SI_EESI_T_,"ax",@progbits
	.sectioninfo	@"SHI_REGISTERS=48"
	.align	128
.text._ZN2at4cuda57_GLOBAL__N__cd6b329d_24_DistributionBernoulli_cu_7537a20d21kernelPointwiseApply2IZNS_6native9templates4cuda28bernoulli_tensor_cuda_kernelIsfEEvRKNS_10TensorBaseES9_NS_15PhiloxCudaStateEEUliRsSB_SB_SB_RKfSD_SD_SD_E_sSC_mLin1ELin1ELi4ELi512ELi2EEEvNS0_6detail10TensorInfoIT0_T2_EENSG_IT1_SI_EESI_T_:
        .type           _ZN2at4cuda57_GLOBAL__N__cd6b329d_24_DistributionBernoulli_cu_7537a20d21kernelPointwiseApply2IZNS_6native9templates4cuda28bernoulli_tensor_cuda_kernelIsfEEvRKNS_10TensorBaseES9_NS_15PhiloxCudaStateEEUliRsSB_SB_SB_RKfSD_SD_SD_E_sSC_mLin1ELin1ELi4ELi512ELi2EEEvNS0_6detail10TensorInfoIT0_T2_EENSG_IT1_SI_EESI_T_,@function
        .size           _ZN2at4cuda57_GLOBAL__N__cd6b329d_24_DistributionBernoulli_cu_7537a20d21kernelPointwiseApply2IZNS_6native9templates4cuda28bernoulli_tensor_cuda_kernelIsfEEvRKNS_10TensorBaseES9_NS_15PhiloxCudaStateEEUliRsSB_SB_SB_RKfSD_SD_SD_E_sSC_mLin1ELin1ELi4ELi512ELi2EEEvNS0_6detail10TensorInfoIT0_T2_EENSG_IT1_SI_EESI_T_,(.L_x_7308 - _ZN2at4cuda57_GLOBAL__N__cd6b329d_24_DistributionBernoulli_cu_7537a20d21kernelPointwiseApply2IZNS_6native9templates4cuda28bernoulli_tensor_cuda_kernelIsfEEvRKNS_10TensorBaseES9_NS_15PhiloxCudaStateEEUliRsSB_SB_SB_RKfSD_SD_SD_E_sSC_mLin1ELin1ELi4ELi512ELi2EEEvNS0_6detail10TensorInfoIT0_T2_EENSG_IT1_SI_EESI_T_)
        .other          _ZN2at4cuda57_GLOBAL__N__cd6b329d_24_DistributionBernoulli_cu_7537a20d21kernelPointwiseApply2IZNS_6native9templates4cuda28bernoulli_tensor_cuda_kernelIsfEEvRKNS_10TensorBaseES9_NS_15PhiloxCudaStateEEUliRsSB_SB_SB_RKfSD_SD_SD_E_sSC_mLin1ELin1ELi4ELi512ELi2EEEvNS0_6detail10TensorInfoIT0_T2_EENSG_IT1_SI_EESI_T_,@"STO_CUDA_ENTRY STV_DEFAULT"
_ZN2at4cuda57_GLOBAL__N__cd6b329d_24_DistributionBernoulli_cu_7537a20d21kernelPointwiseApply2IZNS_6native9templates4cuda28bernoulli_tensor_cuda_kernelIsfEEvRKNS_10TensorBaseES9_NS_15PhiloxCudaStateEEUliRsSB_SB_SB_RKfSD_SD_SD_E_sSC_mLin1ELin1ELi4ELi512ELi2EEEvNS0_6detail10TensorInfoIT0_T2_EENSG_IT1_SI_EESI_T_:
        /* <DEDUP_REMOVED lines=11> */
.L_x_3599:
        /* <DEDUP_REMOVED lines=33> */
.L_x_3391:
        /* <DEDUP_REMOVED lines=13> */
[----:B------:R-:W-:Y:S05]  /*0390*/  CALL.REL.NOINC `($__internal_45_$__cuda_sm20_div_u64) ;  /* 0x0000dc3000007944 */ /* 0x000fea0003c00000 */
        /* <DEDUP_REMOVED lines=10> */
.L_x_3379:
        /* <DEDUP_REMOVED lines=23> */
.L_x_3380:
[----:B------:R-:W-:Y:S05]  /*05b0*/  BSYNC B2 ;  /* 0x0000000000027941 */ /* 0x000fea0003800000 */
.L_x_3378:
        /* <DEDUP_REMOVED lines=15> */
[----:B------:R-:W-:Y:S05]  /*06b0*/  CALL.REL.NOINC `($__internal_45_$__cuda_sm20_div_u64) ;  /* 0x0000d91000007944 */ /* 0x000fea0003c00000 */
        /* <DEDUP_REMOVED lines=12> */
.L_x_3382:
        /* <DEDUP_REMOVED lines=23> */
.L_x_3383:
[----:B------:R-:W-:Y:S05]  /*08f0*/  BSYNC B2 ;  /* 0x0000000000027941 */ /* 0x000fea0003800000 */
.L_x_3381:
        /* <DEDUP_REMOVED lines=29> */
.L_x_3385:
        /* <DEDUP_REMOVED lines=23> */
.L_x_3386:
[----:B------:R-:W-:Y:S05]  /*0c40*/  BSYNC B2 ;  /* 0x0000000000027941 */ /* 0x000fea0003800000 */
.L_x_3384:
        /* <DEDUP_REMOVED lines=30> */
.L_x_3388:
        /* <DEDUP_REMOVED lines=23> */
.L_x_3389:
[----:B------:R-:W-:Y:S05]  /*0fa0*/  BSYNC B2 ;  /* 0x0000000000027941 */ /* 0x000fea0003800000 */
.L_x_3387:
        /* <DEDUP_REMOVED lines=8> */
.L_x_3390:
[----:B------:R-:W-:Y:S05]  /*1030*/  BSYNC B1 ;  /* 0x0000000000017941 */ /* 0x000fea0003800000 */
.L_x_3377:
        /* <DEDUP_REMOVED lines=13> */
[----:B------:R-:W-:Y:S05]  /*1110*/  CALL.REL.NOINC `($__internal_45_$__cuda_sm20_div_u64) ;  /* 0x0000ceb000007944 */ /* 0x000fea0003c00000 */
        /* <DEDUP_REMOVED lines=10> */
.L_x_3393:
        /* <DEDUP_REMOVED lines=23> */
.L_x_3394:
[----:B------:R-:W-:Y:S05]  /*1330*/  BSYNC B1 ;  /* 0x0000000000017941 */ /* 0x000fea0003800000 */
.L_x_3392:
        /* <DEDUP_REMOVED lines=28> */
.L_x_3396:
        /* <DEDUP_REMOVED lines=23> */
.L_x_3397:
[----:B------:R-:W-:Y:S05]  /*1670*/  BSYNC B1 ;  /* 0x0000000000017941 */ /* 0x000fea0003800000 */
.L_x_3395:
        /* <DEDUP_REMOVED lines=27> */
.L_x_3399:
        /* <DEDUP_REMOVED lines=23> */
.L_x_3400:
[----:B------:R-:W-:Y:S05]  /*19a0*/  BSYNC B1 ;  /* 0x0000000000017941 */ /* 0x000fea0003800000 */
.L_x_3398:
[----:B------:R-:W0:Y:S02]  /*19b0*/  LDC.64 R12, c[0x0][R12+0x218] ;  /* 0x000086000c0c7b82 */ /* 0x000e240000000a00 */
[-C--:B0-----:R-:W-:Y:S02]  /*19c0*/  IMAD R3, R13, R4.reuse, RZ ;  /* 0x000000040d037224 */ /* 0x081fe400078e02ff */
[----:B------:R-:W-:-:S04]  /*19d0*/  IMAD.WIDE.U32 R16, R12, R4, R16 ;  /* 0x000000040c107225 */ /* 0x000fc800078e0010 */
[----:B------:R-:W-:-:S04]  /*19e0*/  IMAD R3, R12, R7, R3 ;  /* 0x000000070c037224 */ /* 0x000fc800078e0203 */
[----:B------:R-:W-:Y:S02]  /*19f0*/  IMAD.IADD R17, R17, 0x1, R3 ;  /* 0x0000000111117824 */ /* 0x000fe400078e0203 */
.L_x_3376:
        /* <DEDUP_REMOVED lines=29> */
.L_x_3416:
        /* <DEDUP_REMOVED lines=25> */
.L_x_3404:
        /* <DEDUP_REMOVED lines=23> */
.L_x_3405:
[----:B------:R-:W-:Y:S05]  /*1ed0*/  BSYNC B2 ;  /* 0x0000000000027941 */ /* 0x000fea0003800000 */
.L_x_3403:
        /* <DEDUP_REMOVED lines=16> */
[----:B------:R-:W-:Y:S05]  /*1fe0*/  CALL.REL.NOINC `($__internal_45_$__cuda_sm20_div_u64) ;  /* 0x0000bfe000007944 */ /* 0x000fea0003c00000 */
        /* <DEDUP_REMOVED lines=12> */
.L_x_3407:
        /* <DEDUP_REMOVED lines=23> */
.L_x_3408:
[----:B------:R-:W-:Y:S05]  /*2220*/  BSYNC B2 ;  /* 0x0000000000027941 */ /* 0x000fea0003800000 */
.L_x_3406:
        /* <DEDUP_REMOVED lines=29> */
.L_x_3410:
        /* <DEDUP_REMOVED lines=23> */
.L_x_3411:
[----:B------:R-:W-:Y:S05]  /*2570*/  BSYNC B2 ;  /* 0x0000000000027941 */ /* 0x000fea0003800000 */
.L_x_3409:
        /* <DEDUP_REMOVED lines=29> */
.L_x_3413:
        /* <DEDUP_REMOVED lines=23> */
.L_x_3414:
[----:B------:R-:W-:Y:S05]  /*28c0*/  BSYNC B2 ;  /* 0x0000000000027941 */ /* 0x000fea0003800000 */
.L_x_3412:
        /* <DEDUP_REMOVED lines=9> */
.L_x_3415:
[----:B------:R-:W-:Y:S05]  /*2960*/  BSYNC B1 ;  /* 0x0000000000017941 */ /* 0x000fea0003800000 */
.L_x_3402:
        /* <DEDUP_REMOVED lines=25> */
.L_x_3418:
        /* <DEDUP_REMOVED lines=23> */
.L_x_3419:
[----:B------:R-:W-:Y:S05]  /*2c70*/  BSYNC B1 ;  /* 0x0000000000017941 */ /* 0x000fea0003800000 */
.L_x_3417:
        /* <DEDUP_REMOVED lines=29> */
.L_x_3421:
        /* <DEDUP_REMOVED lines=23> */
.L_x_3422:
[----:B------:R-:W-:Y:S05]  /*2fc0*/  BSYNC B1 ;  /* 0x0000000000017941 */ /* 0x000fea0003800000 */
.L_x_3420:
        /* <DEDUP_REMOVED lines=28> */
.L_x_3424:
        /* <DEDUP_REMOVED lines=23> */
.L_x_3425:
[----:B------:R-:W-:Y:S05]  /*3300*/  BSYNC B1 ;  /* 0x0000000000017941 */ /* 0x000fea0003800000 */
.L_x_3423:
[----:B------:R-:W0:Y:S01]  /*3310*/  LDC.64 R10, c[0x0][R10+0x218] ;  /* 0x000086000a0a7b82 */ /* 0x000e220000000a00 */
[----:B------:R-:W-:Y:S01]  /*3320*/  MOV R3, R0 ;  /* 0x0000000000037202 */ /* 0x000fe20000000f00 */
[----:B0-----:R-:W-:-:S04]  /*3330*/  IMAD R5, R11, R4, RZ ;  /* 0x000000040b057224 */ /* 0x001fc800078e02ff */
[----:B------:R-:W-:-:S04]  /*3340*/  IMAD.WIDE.U32 R2, R10, R4, R2 ;  /* 0x000000040a027225 */ /* 0x000fc800078e0002 */
[----:B------:R-:W-:-:S04]  /*3350*/  IMAD R5, R10, R7, R5 ;  /* 0x000000070a057224 */ /* 0x000fc800078e0205 */
[----:B------:R-:W-:Y:S02]  /*3360*/  IMAD.IADD R0, R3, 0x1, R5 ;  /* 0x0000000103007824 */ /* 0x000fe400078e0205 */
.L_x_3401:
[----:B------:R-:W-:Y:S02]  /*3370*/  IMAD R5, R17, c[0x0][0x3d0], RZ ;  /* 0x0000f40011057a24 */ /* 0x000fe400078e02ff */
[----:B------:R-:W-:Y:S02]  /*3380*/  IMAD.MOV.U32 R3, RZ, RZ, R0 ;  /* 0x000000ffff037224 */ /* 0x000fe400078e0000 */
[C---:B------:R-:W-:Y:S02]  /*3390*/  IMAD R5, R16.reuse, c[0x0][0x3d4], R5 ;  /* 0x0000f50010057a24 */ /* 0x040fe400078e0205 */
[----:B------:R-:W-:-:S04]  /*33a0*/  IMAD.WIDE.U32 R2, R16, c[0x0][0x3d0], R2 ;  /* 0x0000f40010027a25 */ /* 0x000fc800078e0002 */
[----:B------:R-:W-:Y:S01]  /*33b0*/  IMAD.MOV.U32 R35, RZ, RZ, R2 ;  /* 0x000000ffff237224 */ /* 0x000fe200078e0002 */
[----:B------:R-:W-:Y:S02]  /*33c0*/  IADD3 R39, R3, R5, RZ ;  /* 0x0000000503277210 */ /* 0x000fe40007ffe0ff */
.L_x_3375:
[----:B------:R-:W-:Y:S05]  /*33d0*/  BSYNC B0 ;  /* 0x0000000000007941 */ /* 0x000fea0003800000 */
.L_x_3374:
        /* <DEDUP_REMOVED lines=33> */
.L_x_3443:
        /* <DEDUP_REMOVED lines=24> */
.L_x_3431:
        /* <DEDUP_REMOVED lines=23> */
.L_x_3432:
[----:B------:R-:W-:Y:S05]  /*38e0*/  BSYNC B2 ;  /* 0x0000000000027941 */ /* 0x000fea0003800000 */
.L_x_3430:
        /* <DEDUP_REMOVED lines=28> */
.L_x_3434:
        /* <DEDUP_REMOVED lines=23> */
.L_x_3435:
[----:B------:R-:W-:Y:S05]  /*3c20*/  BSYNC B2 ;  /* 0x0000000000027941 */ /* 0x000fea0003800000 */
.L_x_3433:
        /* <DEDUP_REMOVED lines=29> */
.L_x_3437:
        /* <DEDUP_REMOVED lines=23> */
.L_x_3438:
[----:B------:R-:W-:Y:S05]  /*3f70*/  BSYNC B2 ;  /* 0x0000000000027941 */ /* 0x000fea0003800000 */
.L_x_3436:
        /* <DEDUP_REMOVED lines=29> */
.L_x_3440:
        /* <DEDUP_REMOVED lines=23> */
.L_x_3441:
[----:B------:R-:W-:Y:S05]  /*42c0*/  BSYNC B2 ;  /* 0x0000000000027941 */ /* 0x000fea0003800000 */
.L_x_3439:
        /* <DEDUP_REMOVED lines=9> */
.L_x_3442:
[----:B------:R-:W-:Y:S05]  /*4360*/  BSYNC B1 ;  /* 0x0000000000017941 */ /* 0x000fea0003800000 */
.L_x_3429:
        /* <DEDUP_REMOVED lines=24> */
.L_x_3445:
        /* <DEDUP_REMOVED lines=23> */
.L_x_3446:
[----:B------:R-:W-:Y:S05]  /*4660*/  BSYNC B1 ;  /* 0x0000000000017941 */ /* 0x000fea0003800000 */
.L_x_3444:
        /* <DEDUP_REMOVED lines=28> */
.L_x_3448:
        /* <DEDUP_REMOVED lines=23> */
.L_x_3449:
[----:B------:R-:W-:Y:S05]  /*49a0*/  BSYNC B1 ;  /* 0x0000000000017941 */ /* 0x000fea0003800000 */
.L_x_3447:
        /* <DEDUP_REMOVED lines=27> */
.L_x_3451:
        /* <DEDUP_REMOVED lines=23> */
.L_x_3452:
[----:B------:R-:W-:Y:S05]  /*4cd0*/  BSYNC B1 ;  /* 0x0000000000017941 */ /* 0x000fea0003800000 */
.L_x_3450:
[----:B------:R-:W0:Y:S02]  /*4ce0*/  LDC.64 R12, c[0x0][R12+0x218] ;  /* 0x000086000c0c7b82 */ /* 0x000e240000000a00 */
[-C--:B0-----:R-:W-:Y:S02]  /*4cf0*/  IMAD R3, R13, R4.reuse, RZ ;  /* 0x000000040d037224 */ /* 0x081fe400078e02ff */
[----:B------:R-:W-:-:S04]  /*4d00*/  IMAD.WIDE.U32 R24, R12, R4, R24 ;  /* 0x000000040c187225 */ /* 0x000fc800078e0018 */
[----:B------:R-:W-:-:S04]  /*4d10*/  IMAD R3, R12, R7, R3 ;  /* 0x000000070c037224 */ /* 0x000fc800078e0203 */
[----:B------:R-:W-:Y:S02]  /*4d20*/  IMAD.IADD R25, R25, 0x1, R3 ;  /* 0x0000000119197824 */ /* 0x000fe400078e0203 */
.L_x_3428:
        /* <DEDUP_REMOVED lines=23> */
.L_x_3468:
        /* <DEDUP_REMOVED lines=27> */
.L_x_3456:
        /* <DEDUP_REMOVED lines=23> */
.L_x_3457:
[----:B------:R-:W-:Y:S05]  /*51c0*/  BSYNC B2 ;  /* 0x0000000000027941 */ /* 0x000fea0003800000 */
.L_x_3455:
        /* <DEDUP_REMOVED lines=29> */
.L_x_3459:
        /* <DEDUP_REMOVED lines=23> */
.L_x_3460:
[----:B------:R-:W-:Y:S05]  /*5510*/  BSYNC B2 ;  /* 0x0000000000027941 */ /* 0x000fea0003800000 */
.L_x_3458:
        /* <DEDUP_REMOVED lines=30> */
.L_x_3462:
        /* <DEDUP_REMOVED lines=22> */
.L_x_3463:
[----:B------:R-:W-:Y:S05]  /*5860*/  BSYNC B2 ;  /* 0x0000000000027941 */ /* 0x000fea0003800000 */
.L_x_3461:
        /* <DEDUP_REMOVED lines=30> */
.L_x_3465:
        /* <DEDUP_REMOVED lines=22> */
.L_x_3466:
[----:B------:R-:W-:Y:S05]  /*5bb0*/  BSYNC B2 ;  /* 0x0000000000027941 */ /* 0x000fea0003800000 */
.L_x_3464:
        /* <DEDUP_REMOVED lines=9> */
.L_x_3467:
[----:B------:R-:W-:Y:S05]  /*5c50*/  BSYNC B1 ;  /* 0x0000000000017941 */ /* 0x000fea0003800000 */
.L_x_3454:
        /* <DEDUP_REMOVED lines=27> */
.L_x_3470:
        /* <DEDUP_REMOVED lines=23> */
.L_x_3471:
[----:B------:R-:W-:Y:S05]  /*5f80*/  BSYNC B1 ;  /* 0x0000000000017941 */ /* 0x000fea0003800000 */
.L_x_3469:
        /* <DEDUP_REMOVED lines=31> */
.L_x_3473:
        /* <DEDUP_REMOVED lines=23> */
.L_x_3474:
[----:B------:R-:W-:Y:S05]  /*62f0*/  BSYNC B1 ;  /* 0x0000000000017941 */ /* 0x000fea0003800000 */
.L_x_3472:
        /* <DEDUP_REMOVED lines=30> */
.L_x_3476:
        /* <DEDUP_REMOVED lines=23> */
.L_x_3477:
[----:B------:R-:W-:Y:S05]  /*6650*/  BSYNC B1 ;  /* 0x0000000000017941 */ /* 0x000fea0003800000 */
.L_x_3475:
[----:B------:R-:W0:Y:S01]  /*6660*/  LDC.64 R12, c[0x0][R12+0x218] ;  /* 0x000086000c0c7b82 */ /* 0x000e220000000a00 */
[----:B------:R-:W-:Y:S01]  /*6670*/  MOV R3, R0 ;  /* 0x0000000000037202 */ /* 0x000fe20000000f00 */
[----:B0-----:R-:W-:-:S04]  /*6680*/  IMAD R6, R13, R4, RZ ;  /* 0x000000040d067224 */ /* 0x001fc800078e02ff */
[----:B------:R-:W-:-:S04]  /*6690*/  IMAD.WIDE.U32 R2, R12, R4, R2 ;  /* 0x000000040c027225 */ /* 0x000fc800078e0002 */
[----:B------:R-:W-:-:S04]  /*66a0*/  IMAD R5, R12, R5, R6 ;  /* 0x000000050c057224 */ /* 0x000fc800078e0206 */
[----:B------:R-:W-:-:S05]  /*66b0*/  IMAD.IADD R0, R3, 0x1, R5 ;  /* 0x0000000103007824 */ /* 0x000fca00078e0205 */
.L_x_3453:
[----:B------:R-:W-:Y:S01]  /*66c0*/  MOV R3, R0 ;  /* 0x0000000000037202 */ /* 0x000fe20000000f00 */
[----:B------:R-:W-:-:S04]  /*66d0*/  IMAD R8, R8, c[0x0][0x3d0], RZ ;  /* 0x0000f40008087a24 */ /* 0x000fc800078e02ff */
[----:B------:R-:W-:-:S04]  /*66e0*/  IMAD.WIDE.U32 R32, R9, c[0x0][0x3d0], R2 ;  /* 0x0000f40009207a25 */ /* 0x000fc800078e0002 */
[----:B------:R-:W-:-:S04]  /*66f0*/  IMAD R9, R9, c[0x0][0x3d4], R8 ;  /* 0x0000f50009097a24 */ /* 0x000fc800078e0208 */
[----:B------:R-:W-:Y:S02]  /*6700*/  IMAD.IADD R36, R33, 0x1, R9 ;  /* 0x0000000121247824 */ /* 0x000fe400078e0209 */
.L_x_3427:
[----:B------:R-:W-:Y:S05]  /*6710*/  BSYNC B0 ;  /* 0x0000000000007941 */ /* 0x000fea0003800000 */
.L_x_3426:
        /* <DEDUP_REMOVED lines=29> */
.L_x_3495:
        /* <DEDUP_REMOVED lines=24> */
.L_x_3483:
        /* <DEDUP_REMOVED lines=23> */
.L_x_3484:
[----:B------:R-:W-:Y:S05]  /*6be0*/  BSYNC B2 ;  /* 0x0000000000027941 */ /* 0x000fea0003800000 */
.L_x_3482:
        /* <DEDUP_REMOVED lines=15> */
[----:B------:R-:W-:Y:S05]  /*6ce0*/  CALL.REL.NOINC `($__internal_45_$__cuda_sm20_div_u64) ;  /* 0x000072e000007944 */ /* 0x000fea0003c00000 */
        /* <DEDUP_REMOVED lines=12> */
.L_x_3486:
        /* <DEDUP_REMOVED lines=23> */
.L_x_3487:
[----:B------:R-:W-:Y:S05]  /*6f20*/  BSYNC B2 ;  /* 0x0000000000027941 */ /* 0x000fea0003800000 */
.L_x_3485:
        /* <DEDUP_REMOVED lines=29> */
.L_x_3489:
        /* <DEDUP_REMOVED lines=23> */
.L_x_3490:
[----:B------:R-:W-:Y:S05]  /*7270*/  BSYNC B2 ;  /* 0x0000000000027941 */ /* 0x000fea0003800000 */
.L_x_3488:
        /* <DEDUP_REMOVED lines=30> */
.L_x_3492:
        /* <DEDUP_REMOVED lines=23> */
.L_x_3493:
[----:B------:R-:W-:Y:S05]  /*75d0*/  BSYNC B2 ;  /* 0x0000000000027941 */ /* 0x000fea0003800000 */
.L_x_3491:
        /* <DEDUP_REMOVED lines=8> */
.L_x_3494:
[----:B------:R-:W-:Y:S05]  /*7660*/  BSYNC B1 ;  /* 0x0000000000017941 */ /* 0x000fea0003800000 */
.L_x_3481:
        /* <DEDUP_REMOVED lines=24> */
.L_x_3497:
        /* <DEDUP_REMOVED lines=23> */
.L_x_3498:
[----:B------:R-:W-:Y:S05]  /*7960*/  BSYNC B1 ;  /* 0x0000000000017941 */ /* 0x000fea0003800000 */
.L_x_3496:
        /* <DEDUP_REMOVED lines=28> */
.L_x_3500:
        /* <DEDUP_REMOVED lines=23> */
.L_x_3501:
[----:B------:R-:W-:Y:S05]  /*7ca0*/  BSYNC B1 ;  /* 0x0000000000017941 */ /* 0x000fea0003800000 */
.L_x_3499:
        /* <DEDUP_REMOVED lines=27> */
.L_x_3503:
        /* <DEDUP_REMOVED lines=23> */
.L_x_3504:
[----:B------:R-:W-:Y:S05]  /*7fd0*/  BSYNC B1 ;  /* 0x0000000000017941 */ /* 0x000fea0003800000 */
.L_x_3502:
[----:B------:R-:W0:Y:S02]  /*7fe0*/  LDC.64 R12, c[0x0][R12+0x218] ;  /* 0x000086000c0c7b82 */ /* 0x000e240000000a00 */
[-C--:B0-----:R-:W-:Y:S02]  /*7ff0*/  IMAD R3, R13, R4.reuse, RZ ;  /* 0x000000040d037224 */ /* 0x081fe400078e02ff */
[----:B------:R-:W-:-:S04]  /*8000*/  IMAD.WIDE.U32 R16, R12, R4, R16 ;  /* 0x000000040c107225 */ /* 0x000fc800078e0010 */
[----:B------:R-:W-:-:S04]  /*8010*/  IMAD R3, R12, R7, R3 ;  /* 0x000000070c037224 */ /* 0x000fc800078e0203 */
[----:B------:R-:W-:Y:S02]  /*8020*/  IMAD.IADD R17, R17, 0x1, R3 ;  /* 0x0000000111117824 */ /* 0x000fe400078e0203 */
.L_x_3480:
        /* <DEDUP_REMOVED lines=25> */
.L_x_3520:
        /* <DEDUP_REMOVED lines=25> */
.L_x_3508:
        /* <DEDUP_REMOVED lines=23> */
.L_x_3509:
[----:B------:R-:W-:Y:S05]  /*84c0*/  BSYNC B2 ;  /* 0x0000000000027941 */ /* 0x000fea0003800000 */
.L_x_3507:
        /* <DEDUP_REMOVED lines=29> */
.L_x_3511:
        /* <DEDUP_REMOVED lines=23> */
.L_x_3512:
[----:B------:R-:W-:Y:S05]  /*8810*/  BSYNC B2 ;  /* 0x0000000000027941 */ /* 0x000fea0003800000 */
.L_x_3510:
        /* <DEDUP_REMOVED lines=29> */
.L_x_3514:
        /* <DEDUP_REMOVED lines=23> */
.L_x_3515:
[----:B------:R-:W-:Y:S05]  /*8b60*/  BSYNC B2 ;  /* 0x0000000000027941 */ /* 0x000fea0003800000 */
.L_x_3513:
        /* <DEDUP_REMOVED lines=29> */
.L_x_3517:
        /* <DEDUP_REMOVED lines=23> */
.L_x_3518:
[----:B------:R-:W-:Y:S05]  /*8eb0*/  BSYNC B2 ;  /* 0x0000000000027941 */ /* 0x000fea0003800000 */
.L_x_3516:
        /* <DEDUP_REMOVED lines=9> */
.L_x_3519:
[----:B------:R-:W-:Y:S05]  /*8f50*/  BSYNC B1 ;  /* 0x0000000000017941 */ /* 0x000fea0003800000 */
.L_x_3506:
        /* <DEDUP_REMOVED lines=25> */
.L_x_3522:
        /* <DEDUP_REMOVED lines=23> */
.L_x_3523:
[----:B------:R-:W-:Y:S05]  /*9260*/  BSYNC B1 ;  /* 0x0000000000017941 */ /* 0x000fea0003800000 */
.L_x_3521:
        /* <DEDUP_REMOVED lines=29> */
.L_x_3525:
        /* <DEDUP_REMOVED lines=23> */
.L_x_3526:
[----:B------:R-:W-:Y:S05]  /*95b0*/  BSYNC B1 ;  /* 0x0000000000017941 */ /* 0x000fea0003800000 */
.L_x_3524:
        /* <DEDUP_REMOVED lines=28> */
.L_x_3528:
        /* <DEDUP_REMOVED lines=23> */
.L_x_3529:
[----:B------:R-:W-:Y:S05]  /*98f0*/  BSYNC B1 ;  /* 0x0000000000017941 */ /* 0x000fea0003800000 */
.L_x_3527:
[----:B------:R-:W0:Y:S01]  /*9900*/  LDC.64 R10, c[0x0][R10+0x218] ;  /* 0x000086000a0a7b82 */ /* 0x000e220000000a00 */
[----:B------:R-:W-:Y:S01]  /*9910*/  MOV R3, R0 ;  /* 0x0000000000037202 */ /* 0x000fe20000000f00 */
[----:B0-----:R-:W-:-:S04]  /*9920*/  IMAD R5, R11, R4, RZ ;  /* 0x000000040b057224 */ /* 0x001fc800078e02ff */
[----:B------:R-:W-:-:S04]  /*9930*/  IMAD.WIDE.U32 R2, R10, R4, R2 ;  /* 0x000000040a027225 */ /* 0x000fc800078e0002 */
[----:B------:R-:W-:-:S04]  /*9940*/  IMAD R5, R10, R7, R5 ;  /* 0x000000070a057224 */ /* 0x000fc800078e0205 */
[----:B------:R-:W-:-:S05]  /*9950*/  IMAD.IADD R0, R3, 0x1, R5 ;  /* 0x0000000103007824 */ /* 0x000fca00078e0205 */
.L_x_3505:
[----:B------:R-:W-:Y:S01]  /*9960*/  MOV R3, R0 ;  /* 0x0000000000037202 */ /* 0x000fe20000000f00 */
[----:B------:R-:W-:-:S04]  /*9970*/  IMAD R17, R17, c[0x0][0x3d0], RZ ;  /* 0x0000f40011117a24 */ /* 0x000fc800078e02ff */
[----:B------:R-:W-:-:S04]  /*9980*/  IMAD.WIDE.U32 R2, R16, c[0x0][0x3d0], R2 ;  /* 0x0000f40010027a25 */ /* 0x000fc800078e0002 */
[----:B------:R-:W-:Y:S01]  /*9990*/  IMAD R17, R16, c[0x0][0x3d4], R17 ;  /* 0x0000f50010117a24 */ /* 0x000fe200078e0211 */
[----:B------:R-:W-:-:S03]  /*99a0*/  MOV R24, R2 ;  /* 0x0000000200187202 */ /* 0x000fc60000000f00 */
[----:B------:R-:W-:Y:S02]  /*99b0*/  IMAD.IADD R31, R3, 0x1, R17 ;  /* 0x00000001031f7824 */ /* 0x000fe400078e0211 */
.L_x_3479:
[----:B------:R-:W-:Y:S05]  /*99c0*/  BSYNC B0 ;  /* 0x0000000000007941 */ /* 0x000fea0003800000 */
.L_x_3478:
        /* <DEDUP_REMOVED lines=26> */
.L_x_3547:
        /* <DEDUP_REMOVED lines=22> */
.L_x_3535:
        /* <DEDUP_REMOVED lines=23> */
.L_x_3536:
[----:B------:R-:W-:Y:S05]  /*9e40*/  BSYNC B2 ;  /* 0x0000000000027941 */ /* 0x000fea0003800000 */
.L_x_3534:
        /* <DEDUP_REMOVED lines=28> */
.L_x_3538:
        /* <DEDUP_REMOVED lines=23> */
.L_x_3539:
[----:B------:R-:W-:Y:S05]  /*a180*/  BSYNC B2 ;  /* 0x0000000000027941 */ /* 0x000fea0003800000 */
.L_x_3537:
        /* <DEDUP_REMOVED lines=29> */
.L_x_3541:
        /* <DEDUP_REMOVED lines=23> */
.L_x_3542:
[----:B------:R-:W-:Y:S05]  /*a4d0*/  BSYNC B2 ;  /* 0x0000000000027941 */ /* 0x000fea0003800000 */
.L_x_3540:
        /* <DEDUP_REMOVED lines=29> */
.L_x_3544:
        /* <DEDUP_REMOVED lines=23> */
.L_x_3545:
[----:B------:R-:W-:Y:S05]  /*a820*/  BSYNC B2 ;  /* 0x0000000000027941 */ /* 0x000fea0003800000 */
.L_x_3543:
        /* <DEDUP_REMOVED lines=11> */
.L_x_3546:
[----:B------:R-:W-:Y:S05]  /*a8e0*/  BSYNC B1 ;  /* 0x0000000000017941 */ /* 0x000fea0003800000 */
.L_x_3533:
        /* <DEDUP_REMOVED lines=24> */
.L_x_3549:
        /* <DEDUP_REMOVED lines=23> */
.L_x_3550:
[----:B------:R-:W-:Y:S05]  /*abe0*/  BSYNC B1 ;  /* 0x0000000000017941 */ /* 0x000fea0003800000 */
.L_x_3548:
        /* <DEDUP_REMOVED lines=28> */
.L_x_3552:
        /* <DEDUP_REMOVED lines=23> */
.L_x_3553:
[----:B------:R-:W-:Y:S05]  /*af20*/  BSYNC B1 ;  /* 0x0000000000017941 */ /* 0x000fea0003800000 */
.L_x_3551:
        /* <DEDUP_REMOVED lines=27> */
.L_x_3555:
        /* <DEDUP_REMOVED lines=23> */
.L_x_3556:
[----:B------:R-:W-:Y:S05]  /*b250*/  BSYNC B1 ;  /* 0x0000000000017941 */ /* 0x000fea0003800000 */
.L_x_3554:
[----:B------:R-:W0:Y:S02]  /*b260*/  LDC.64 R12, c[0x0][R12+0x218] ;  /* 0x000086000c0c7b82 */ /* 0x000e240000000a00 */
[-C--:B0-----:R-:W-:Y:S02]  /*b270*/  IMAD R3, R13, R4.reuse, RZ ;  /* 0x000000040d037224 */ /* 0x081fe400078e02ff */
[----:B------:R-:W-:-:S04]  /*b280*/  IMAD.WIDE.U32 R16, R12, R4, R16 ;  /* 0x000000040c107225 */ /* 0x000fc800078e0010 */
[----:B------:R-:W-:-:S05]  /*b290*/  IMAD R3, R12, R7, R3 ;  /* 0x000000070c037224 */ /* 0x000fca00078e0203 */
[----:B------:R-:W-:Y:S02]  /*b2a0*/  IADD3 R17, R17, R3, RZ ;  /* 0x0000000311117210 */ /* 0x000fe40007ffe0ff */
.L_x_3532:
        /* <DEDUP_REMOVED lines=25> */
.L_x_3572:
        /* <DEDUP_REMOVED lines=25> */
.L_x_3560:
        /* <DEDUP_REMOVED lines=23> */
.L_x_3561:
[----:B------:R-:W-:Y:S05]  /*b740*/  BSYNC B2 ;  /* 0x0000000000027941 */ /* 0x000fea0003800000 */
.L_x_3559:
        /* <DEDUP_REMOVED lines=29> */
.L_x_3563:
        /* <DEDUP_REMOVED lines=23> */
.L_x_3564:
[----:B------:R-:W-:Y:S05]  /*ba90*/  BSYNC B2 ;  /* 0x0000000000027941 */ /* 0x000fea0003800000 */
.L_x_3562:
        /* <DEDUP_REMOVED lines=29> */
.L_x_3566:
        /* <DEDUP_REMOVED lines=23> */
.L_x_3567:
[----:B------:R-:W-:Y:S05]  /*bde0*/  BSYNC B2 ;  /* 0x0000000000027941 */ /* 0x000fea0003800000 */
.L_x_3565:
        /* <DEDUP_REMOVED lines=29> */
.L_x_3569:
        /* <DEDUP_REMOVED lines=23> */
.L_x_3570:
[----:B------:R-:W-:Y:S05]  /*c130*/  BSYNC B2 ;  /* 0x0000000000027941 */ /* 0x000fea0003800000 */
.L_x_3568:
        /* <DEDUP_REMOVED lines=9> */
.L_x_3571:
[----:B------:R-:W-:Y:S05]  /*c1d0*/  BSYNC B1 ;  /* 0x0000000000017941 */ /* 0x000fea0003800000 */
.L_x_3558:
        /* <DEDUP_REMOVED lines=25> */
.L_x_3574:
        /* <DEDUP_REMOVED lines=23> */
.L_x_3575:
[----:B------:R-:W-:Y:S05]  /*c4e0*/  BSYNC B1 ;  /* 0x0000000000017941 */ /* 0x000fea0003800000 */
.L_x_3573:
        /* <DEDUP_REMOVED lines=29> */
.L_x_3577:
        /* <DEDUP_REMOVED lines=23> */
.L_x_3578:
[----:B------:R-:W-:Y:S05]  /*c830*/  BSYNC B1 ;  /* 0x0000000000017941 */ /* 0x000fea0003800000 */
.L_x_3576:
        /* <DEDUP_REMOVED lines=28> */
.L_x_3580:
        /* <DEDUP_REMOVED lines=23> */
.L_x_3581:
[----:B------:R-:W-:Y:S05]  /*cb70*/  BSYNC B1 ;  /* 0x0000000000017941 */ /* 0x000fea0003800000 */
.L_x_3579:
[----:B------:R-:W0:Y:S01]  /*cb80*/  LDC.64 R10, c[0x0][R10+0x218] ;  /* 0x000086000a0a7b82 */ /* 0x000e220000000a00 */
[----:B------:R-:W-:Y:S02]  /*cb90*/  IMAD.MOV.U32 R3, RZ, RZ, R0 ;  /* 0x000000ffff037224 */ /* 0x000fe400078e0000 */
[-C--:B0-----:R-:W-:Y:S02]  /*cba0*/  IMAD R5, R11, R4.reuse, RZ ;  /* 0x000000040b057224 */ /* 0x081fe400078e02ff */
[----:B------:R-:W-:-:S04]  /*cbb0*/  IMAD.WIDE.U32 R2, R10, R4, R2 ;  /* 0x000000040a027225 */ /* 0x000fc800078e0002 */
[----:B------:R-:W-:-:S05]  /*cbc0*/  IMAD R5, R10, R7, R5 ;  /* 0x000000070a057224 */ /* 0x000fca00078e0205 */
[----:B------:R-:W-:-:S03]  /*cbd0*/  IADD3 R0, R3, R5, RZ ;  /* 0x0000000503007210 */ /* 0x000fc60007ffe0ff */
.L_x_3557:
[----:B------:R-:W-:Y:S02]  /*cbe0*/  IMAD R17, R17, c[0x0][0x3d0], RZ ;  /* 0x0000f40011117a24 */ /* 0x000fe400078e02ff */
[----:B------:R-:W-:Y:S02]  /*cbf0*/  IMAD.MOV.U32 R3, RZ, RZ, R0 ;  /* 0x000000ffff037224 */ /* 0x000fe400078e0000 */
[C---:B------:R-:W-:Y:S02]  /*cc00*/  IMAD R17, R16.reuse, c[0x0][0x3d4], R17 ;  /* 0x0000f50010117a24 */ /* 0x040fe400078e0211 */
[----:B------:R-:W-:-:S05]  /*cc10*/  IMAD.WIDE.U32 R44, R16, c[0x0][0x3d0], R2 ;  /* 0x0000f400102c7a25 */ /* 0x000fca00078e0002 */
[----:B------:R-:W-:Y:S02]  /*cc20*/  IADD3 R43, R45, R17, RZ ;  /* 0x000000112d2b7210 */ /* 0x000fe40007ffe0ff */
.L_x_3531:
[----:B------:R-:W-:Y:S05]  /*cc30*/  BSYNC B0 ;  /* 0x0000000000007941 */ /* 0x000fea0003800000 */
.L_x_3530:
        /* <DEDUP_REMOVED lines=153> */
.L_x_3583:
[----:B------:R-:W-:Y:S01]  /*d5d0*/  MOV R6, R5 ;  /* 0x0000000500067202 */ /* 0x000fe20000000f00 */
[----:B------:R-:W-:Y:S01]  /*d5e0*/  IMAD.MOV.U32 R0, RZ, RZ, R20 ;  /* 0x000000ffff007224 */ /* 0x000fe200078e0014 */
[----:B------:R-:W-:Y:S01]  /*d5f0*/  MOV R4, R2 ;  /* 0x0000000200047202 */ /* 0x000fe20000000f00 */
[----:B------:R-:W-:-:S04]  /*d600*/  IMAD.MOV.U32 R5, RZ, RZ, R14 ;  /* 0x000000ffff057224 */ /* 0x000fc800078e000e */
.L_x_3582:
        /* <DEDUP_REMOVED lines=18> */
.L_x_6904:
[----:B------:R-:W-:Y:S05]  /*d730*/  BRX R2 -0xd740                                                                                                                                                                                                                                                                                                                                                                                                                                                                               (*"BRANCH_TARGETS .L_x_6905,.L_x_6906,.L_x_6907"*) ;  /* 0xffff28c002007949 */ /* 0x000fea000383ffff */
.L_x_3586:
        /* <DEDUP_REMOVED lines=32> */
.L_x_3591:
[----:B------:R-:W-:Y:S05]  /*d940*/  BSYNC B9 ;  /* 0x0000000000097941 */ /* 0x000fea0003800000 */
.L_x_3590:
[----:B-----5:R-:W-:-:S04]  /*d950*/  FSETP.GTU.FTZ.AND P0, PT, R41, R0, PT ;  /* 0x000000002900720b */ /* 0x020fc80003f1c000 */
[----:B------:R-:W-:-:S05]  /*d960*/  SEL R3, RZ, 0x1, P0 ;  /* 0x00000001ff037807 */ /* 0x000fca0000000000 */
[----:B------:R1:W-:Y:S04]  /*d970*/  STG.E.U16 [R26.64], R3 ;  /* 0x000000031a007986 */ /* 0x0003e8000c101524 */
.L_x_3588:
[----:B------:R-:W-:Y:S05]  /*d980*/  BSYNC B8 ;  /* 0x0000000000087941 */ /* 0x000fea0003800000 */
.L_x_3587:
        /* <DEDUP_REMOVED lines=25> */
.L_x_3593:
[----:B------:R-:W-:Y:S05]  /*db20*/  BSYNC B8 ;  /* 0x0000000000087941 */ /* 0x000fea0003800000 */
.L_x_3592:
[----:B-----5:R-:W-:-:S04]  /*db30*/  FSETP.GTU.FTZ.AND P0, PT, R37, R0, PT ;  /* 0x000000002500720b */ /* 0x020fc80003f1c000 */
[----:B-1----:R-:W-:-:S05]  /*db40*/  SEL R3, RZ, 0x1, P0 ;  /* 0x00000001ff037807 */ /* 0x002fca0000000000 */
[----:B------:R1:W-:Y:S04]  /*db50*/  STG.E.U16 [R22.64], R3 ;  /* 0x0000000316007986 */ /* 0x0003e8000c101524 */
.L_x_6906:
        /* <DEDUP_REMOVED lines=25> */
.L_x_3595:
[----:B------:R-:W-:Y:S05]  /*dcf0*/  BSYNC B8 ;  /* 0x0000000000087941 */ /* 0x000fea0003800000 */
.L_x_3594:
[----:B-----5:R-:W-:-:S04]  /*dd00*/  FSETP.GTU.FTZ.AND P0, PT, R36, R3, PT ;  /* 0x000000032400720b */ /* 0x020fc80003f1c000 */
[----:B------:R-:W-:-:S05]  /*dd10*/  SEL R3, RZ, 0x1, P0 ;  /* 0x00000001ff037807 */ /* 0x000fca0000000000 */
[----:B------:R1:W-:Y:S04]  /*dd20*/  STG.E.U16 [R18.64], R3 ;  /* 0x0000000312007986 */ /* 0x0003e8000c101524 */
.L_x_6905:
[----:B------:R-:W-:Y:S05]  /*dd30*/  BSYNC B6 ;  /* 0x0000000000067941 */ /* 0x000fea0003800000 */
.L_x_3585:
        /* <DEDUP_REMOVED lines=25> */
.L_x_3597:
[----:B------:R-:W-:Y:S05]  /*ded0*/  BSYNC B8 ;  /* 0x0000000000087941 */ /* 0x000fea0003800000 */
.L_x_3596:
[----:B-----5:R-:W-:-:S04]  /*dee0*/  FSETP.GTU.FTZ.AND P0, PT, R31, R0, PT ;  /* 0x000000001f00720b */ /* 0x020fc80003f1c000 */
[----:B-1----:R-:W-:-:S05]  /*def0*/  SEL R3, RZ, 0x1, P0 ;  /* 0x00000001ff037807 */ /* 0x002fca0000000000 */
[----:B------:R1:W-:Y:S01]  /*df00*/  STG.E.U16 [R16.64], R3 ;  /* 0x0000000310007986 */ /* 0x0003e2000c101524 */
[----:B------:R-:W-:Y:S05]  /*df10*/  BRA `(.L_x_3589) ;  /* 0x0000001000007947 */ /* 0x000fea0003800000 */
.L_x_6907:
[----:B------:R-:W-:Y:S02]  /*df20*/  BREAK B6 ;  /* 0x0000000000067942 */ /* 0x000fe40003800000 */
.L_x_3589:
[----:B------:R-:W-:Y:S05]  /*df30*/  BSYNC B7 ;  /* 0x0000000000077941 */ /* 0x000fea0003800000 */
.L_x_3584:
        /* <DEDUP_REMOVED lines=8> */
.L_x_3598:
[----:B------:R-:W-:Y:S05]  /*dfc0*/  EXIT ;  /* 0x000000000000794d */ /* 0x000fea0003800000 */
        .weak           $__internal_45_$__cuda_sm20_div_u64
        .type           $__internal_45_$__cuda_sm20_div_u64,@function
        .size           $__internal_45_$__cuda_sm20_div_u64,(.L_x_7308 - $__internal_45_$__cuda_sm20_div_u64)
$__internal_45_$__cuda_sm20_div_u64:
        /* <DEDUP_REMOVED lines=68> */
[----:B------:R-:W-:Y:S06]  /*e410*/  RET.REL.NODEC R6 `(_ZN2at4cuda57_GLOBAL__N__cd6b329d_24_DistributionBernoulli_cu_7537a20d21kernelPointwiseApply2IZNS_6native9templates4cuda28bernoulli_tensor_cuda_kernelIsfEEvRKNS_10TensorBaseES9_NS_15PhiloxCudaStateEEUliRsSB_SB_SB_RKfSD_SD_SD_E_sSC_mLin1ELin1ELi4ELi512ELi2EEEvNS0_6detail10TensorInfoIT0_T2_EENSG_IT1_SI_EESI_T_) ;  /* 0xffff1be006007950 */ /* 0x000fec0003c3ffff */
.L_x_3600:
        /* <DEDUP_REMOVED lines=14> */
.L_x_7308:


//--------------------- .text._ZN2at4cuda57_GLOBAL__N__cd6b329d_24_DistributionBernoulli_cu_7537a20d21kernelPointwiseApply2IZNS_6native9templates4cuda28bernoulli_tensor_cuda_kernelIsfEEvRKNS_10TensorBaseES9_NS_15PhiloxCudaStateEEUliRsSB_SB_SB_RKfSD_SD_SD_E_sSC_mLi1ELi1ELi4ELi512ELi2EEEvNS0_6detail10TensorInfoIT0_T2_EENSG_IT1_SI_EESI_T_ --------------------------
	.section	.text._ZN2at4cuda57_GLOBAL__N__cd6b329d_24_DistributionBernoulli_cu_7537a20d21kernelPointwiseApply2IZNS_6native9templates4cuda28bernoulli_tensor_cuda_kernelIsfEEvRKNS_10TensorBaseES9_NS_15PhiloxCudaStateEEUliRsSB_SB_SB_RKfSD_SD_SD_E_sSC_mLi1ELi1ELi4ELi512ELi2EEEvNS0_6detail10TensorInfoIT0_T2_EENSG_IT1_SI_EESI_T_,"ax",@progbits
	.sectioninfo	@"SHI_REGISTERS=46"
	.align	128
.text._ZN2at4cuda57_GLOBAL__N__cd6b329d_24_DistributionBernoulli_cu_7537a20d21kernelPointwiseApply2IZNS_6native9templates4cuda28bernoulli_tensor_cuda_kernelIsfEEvRKNS_10TensorBaseES9_NS_15PhiloxCudaStateEEUliRsSB_SB_SB_RKfSD_SD_SD_E_sSC_mLi1ELi1ELi4ELi512ELi2EEEvNS0_6detail10TensorInfoIT0_T2_EENSG_IT1_SI_EESI_T_:
        .type           _ZN2at4cuda57_GLOBAL__N__cd6b329d_24_DistributionBernoulli_cu_7537a20d21kernelPointwiseApply2IZNS_6native9templates4cuda28bernoulli_tensor_cuda_kernelIsfEEvRKNS_10TensorBaseES9_NS_15PhiloxCudaStateEEUliRsSB_SB_SB_RKfSD_SD_SD_E_sSC_mLi1ELi1ELi4ELi512ELi2EEEvNS0_6detail10TensorInfoIT0_T2_EENSG_IT1_SI_EESI_T_,@function
        .size           _ZN2at4cuda57_GLOBAL__N__cd6b329d_24_DistributionBernoulli_cu_7537a20d21kernelPointwiseApply2IZNS_6native9templates4cuda28bernoulli_tensor_cuda_kernelIsfEEvRKNS_10TensorBaseES9_NS_15PhiloxCudaStateEEUliRsSB_SB_SB_RKfSD_SD_SD_E_sSC_mLi1ELi1ELi4ELi512ELi2EEEvNS0_6detail10TensorInfoIT0_T2_EENSG_IT1_SI_EESI_T_,(.L_x_7310 - _ZN2at4cuda57_GLOBAL__N__cd6b329d_24_DistributionBernoulli_cu_7537a20d21kernelPointwiseApply2IZNS_6native9templates4cuda28bernoulli_tensor_cuda_kernelIsfEEvRKNS_10TensorBaseES9_NS_15PhiloxCudaStateEEUliRsSB_SB_SB_RKfSD_SD_SD_E_sSC_mLi1ELi1ELi4ELi512ELi2EEEvNS0_6detail10TensorInfoIT0_T2_EENSG_IT1_SI_EESI_T_)
        .other          _ZN2at4cuda57_GLOBAL__N__cd6b329d_24_DistributionBernoulli_cu_7537a20d21kernelPointwiseApply2IZNS_6native9templates4cuda28bernoulli_tensor_cuda_kernelIsfEEvRKNS_10TensorBaseES9_NS_15PhiloxCudaStateEEUliRsSB_SB_SB_RKfSD_SD_SD_E_sSC_mLi1ELi1ELi4ELi512ELi2EEEvNS0_6detail10TensorInfoIT0_T2_EENSG_IT1_SI_EESI_T_,@"STO_CUDA_ENTRY STV_DEFAULT"
_ZN2at4cuda57_GLOBAL__N__cd6b329d_24_DistributionBernoulli_cu_7537a20d21kernelPointwiseApply2IZNS_6native9templates4cuda28bernoulli_tensor_cuda_kernelIsfEEvRKNS_10TensorBaseES9_NS_15PhiloxCudaStateEEUliRsSB_SB_SB_RKfSD_SD_SD_E_sSC_mLi1ELi1ELi4ELi512ELi2EEEvNS0_6detail10TensorInfoIT0_T2_EENSG_IT1_SI_EESI_T_:
        /* <DEDUP_REMOVED lines=12> */
.L_x_3618:
        /* <DEDUP_REMOVED lines=195> */
.L_x_3602:
[----:B------:R-:W-:Y:S02]  /*0cf0*/  IMAD.MOV.U32 R9, RZ, RZ, R6 ;  /* 0x000000ffff097224 */ /* 0x000fe400078e0006 */
[----:B------:R-:W-:Y:S02]  /*0d00*/  IMAD.MOV.U32 R8, RZ, RZ, R20 ;  /* 0x000000ffff087224 */ /* 0x000fe400078e0014 */
[----:B------:R-:W-:-:S02]  /*0d10*/  IMAD.MOV.U32 R3, RZ, RZ, R36 ;  /* 0x000000ffff037224 */ /* 0x000fc400078e0024 */
[----:B------:R-:W-:-:S04]  /*0d20*/  IMAD.MOV.U32 R6, RZ, RZ, R4 ;  /* 0x000000ffff067224 */ /* 0x000fc800078e0004 */
.L_x_3601:
        /* <DEDUP_REMOVED lines=17> */
.L_x_6908:
[----:B------:R-:W-:Y:S05]  /*0e40*/  BRX R4 -0xe50                                                                                                                                                                                                                                                                                                                                                                                                                                                                                (*"BRANCH_TARGETS .L_x_6909,.L_x_6910,.L_x_6911"*) ;  /* 0xfffff1b004007949 */ /* 0x000fea000383ffff */
.L_x_3605:
        /* <DEDUP_REMOVED lines=32> */
.L_x_3610:
[----:B------:R-:W-:Y:S05]  /*1050*/  BSYNC B6 ;  /* 0x0000000000067941 */ /* 0x000fea0003800000 */
.L_x_3609:
[----:B-----5:R-:W-:-:S04]  /*1060*/  FSETP.GTU.FTZ.AND P0, PT, R31, R0, PT ;  /* 0x000000001f00720b */ /* 0x020fc80003f1c000 */
[----:B------:R-:W-:-:S05]  /*1070*/  SEL R3, RZ, 0x1, P0 ;  /* 0x00000001ff037807 */ /* 0x000fca0000000000 */
[----:B------:R1:W-:Y:S04]  /*1080*/  STG.E.U16 [R26.64], R3 ;  /* 0x000000031a007986 */ /* 0x0003e8000c101524 */
.L_x_3607:
[----:B------:R-:W-:Y:S05]  /*1090*/  BSYNC B7 ;  /* 0x0000000000077941 */ /* 0x000fea0003800000 */
.L_x_3606:
        /* <DEDUP_REMOVED lines=25> */
.L_x_3612:
[----:B------:R-:W-:Y:S05]  /*1230*/  BSYNC B6 ;  /* 0x0000000000067941 */ /* 0x000fea0003800000 */
.L_x_3611:
[----:B-----5:R-:W-:-:S04]  /*1240*/  FSETP.GTU.FTZ.AND P0, PT, R34, R3, PT ;  /* 0x000000032200720b */ /* 0x020fc80003f1c000 */
[----:B------:R-:W-:-:S05]  /*1250*/  SEL R3, RZ, 0x1, P0 ;  /* 0x00000001ff037807 */ /* 0x000fca0000000000 */
[----:B------:R1:W-:Y:S04]  /*1260*/  STG.E.U16 [R24.64], R3 ;  /* 0x0000000318007986 */ /* 0x0003e8000c101524 */
.L_x_6910:
        /* <DEDUP_REMOVED lines=25> */
.L_x_3614:
[----:B------:R-:W-:Y:S05]  /*1400*/  BSYNC B6 ;  /* 0x0000000000067941 */ /* 0x000fea0003800000 */
.L_x_3613:
[----:B-----5:R-:W-:-:S04]  /*1410*/  FSETP.GTU.FTZ.AND P0, PT, R35, R0, PT ;  /* 0x000000002300720b */ /* 0x020fc80003f1c000 */
[----:B-1----:R-:W-:-:S05]  /*1420*/  SEL R3, RZ, 0x1, P0 ;  /* 0x00000001ff037807 */ /* 0x002fca0000000000 */
[----:B------:R1:W-:Y:S04]  /*1430*/  STG.E.U16 [R32.64], R3 ;  /* 0x0000000320007986 */ /* 0x0003e8000c101524 */
.L_x_6909:
[----:B------:R-:W-:Y:S05]  /*1440*/  BSYNC B8 ;  /* 0x0000000000087941 */ /* 0x000fea0003800000 */
.L_x_3604:
[----:B-1----:R-:W-:Y:S01]  /*1450*/  IMAD R3, R29, c[0x0][0x3d0], RZ ;  /* 0x0000f4001d037a24 */ /* 0x002fe200078e02ff */
        /* <DEDUP_REMOVED lines=35> */
.L_x_3616:
[----:B------:R-:W-:Y:S05]  /*1690*/  BSYNC B6 ;  /* 0x0000000000067941 */ /* 0x000fea0003800000 */
.L_x_3615:
[----:B------:R-:W-:Y:S01]  /*16a0*/  IMAD R7, R29, c[0x0][0x230], RZ ;  /* 0x00008c001d077a24 */ /* 0x000fe200078e02ff */
[----:B------:R-:W-:Y:S01]  /*16b0*/  ISETP.NE.AND P0, PT, R22, RZ, PT ;  /* 0x000000ff1600720c */ /* 0x000fe20003f05270 */
[----:B------:R-:W-:-:S04]  /*16c0*/  IMAD.WIDE.U32 R4, R28, c[0x0][0x230], RZ ;  /* 0x00008c001c047a25 */ /* 0x000fc800078e00ff */
[----:B------:R-:W-:Y:S01]  /*16d0*/  IMAD R7, R28, c[0x0][0x234], R7 ;  /* 0x00008d001c077a24 */ /* 0x000fe200078e0207 */
[----:B------:R-:W-:-:S03]  /*16e0*/  SEL R0, R4, RZ, P0 ;  /* 0x000000ff04007207 */ /* 0x000fc60000000000 */
[----:B------:R-:W-:Y:S01]  /*16f0*/  IMAD.IADD R5, R5, 0x1, R7 ;  /* 0x0000000105057824 */ /* 0x000fe200078e0207 */
[----:B------:R-:W-:-:S04]  /*1700*/  LEA R4, P1, R0, c[0x0][0x160], 0x1 ;  /* 0x0000580000047a11 */ /* 0x000fc800078208ff */
[----:B------:R-:W-:Y:S02]  /*1710*/  SEL R5, R5, RZ, P0 ;  /* 0x000000ff05057207 */ /* 0x000fe40000000000 */
[----:B-----5:R-:W-:Y:S02]  /*1720*/  FSETP.GTU.FTZ.AND P0, PT, R36, R3, PT ;  /* 0x000000032400720b */ /* 0x020fe40003f1c000 */
[----:B------:R-:W-:Y:S02]  /*1730*/  LEA.HI.X R5, R0, c[0x0][0x164], R5, 0x1, P1 ;  /* 0x0000590000057a11 */ /* 0x000fe400008f0c05 */
[----:B------:R-:W-:-:S05]  /*1740*/  SEL R3, RZ, 0x1, P0 ;  /* 0x00000001ff037807 */ /* 0x000fca0000000000 */
[----:B------:R1:W-:Y:S01]  /*1750*/  STG.E.U16 [R4.64], R3 ;  /* 0x0000000304007986 */ /* 0x0003e2000c101524 */
[----:B------:R-:W-:Y:S05]  /*1760*/  BRA `(.L_x_3608) ;  /* 0x0000001000007947 */ /* 0x000fea0003800000 */
.L_x_6911:
[----:B------:R-:W-:Y:S02]  /*1770*/  BREAK B8 ;  /* 0x0000000000087942 */ /* 0x000fe40003800000 */
.L_x_3608:
[----:B------:R-:W-:Y:S05]  /*1780*/  BSYNC B9 ;  /* 0x0000000000097941 */ /* 0x000fea0003800000 */
.L_x_3603:
[----:B-1----:R-:W-:-:S04]  /*1790*/  IMAD.MOV.U32 R3, RZ, RZ, c[0x0][0x0] ;  /* 0x00000000ff037624 */ /* 0x002fc800078e00ff */
[----:B------:R-:W-:-:S05]  /*17a0*/  IMAD R3, R3, c[0x0][0xc], RZ ;  /* 0x0000030003037a24 */ /* 0x000fca00078e02ff */
[----:B------:R-:W-:-:S05]  /*17b0*/  LEA R28, P0, R3, R28, 0x2 ;  /* 0x0000001c031c7211 */ /* 0x000fca00078010ff */
[----:B------:R-:W-:Y:S01]  /*17c0*/  IMAD.X R29, RZ, RZ, R29, P0 ;  /* 0x000000ffff1d7224 */ /* 0x000fe200000e061d */
[----:B------:R-:W-:-:S04]  /*17d0*/  ISETP.GE.U32.AND P0, PT, R28, c[0x0][0x4a0], PT ;  /* 0x000128001c007a0c */ /* 0x000fc80003f06070 */
[----:B------:R-:W-:-:S13]  /*17e0*/  ISETP.GE.U32.AND.EX P0, PT, R29, c[0x0][0x4a4], PT, P0 ;  /* 0x000129001d007a0c */ /* 0x000fda0003f06100 */
[----:B------:R-:W-:Y:S01]  /*17f0*/  @P0 CALL.REL.NOINC `(.L_x_3617) ;  /* 0x0000001000000944 */ /* 0x000fe20003c00000 */
[----:B------:R-:W-:Y:S05]  /*1800*/  BRA `(.L_x_3618) ;  /* 0xffffe8b000007947 */ /* 0x000fea000383ffff */
.L_x_3617:
[----:B------:R-:W-:Y:S05]  /*1810*/  EXIT ;  /* 0x000000000000794d */ /* 0x000fea0003800000 */
.L_x_3619:
        /* <DEDUP_REMOVED lines=14> */
.L_x_7310:


//--------------------- .text._ZN2at4cuda57_GLOBAL__N__cd6b329d_24_DistributionBernoulli_cu_7537a20d21kernelPointwiseApply2IZNS_6native9templates4cuda28bernoulli_tensor_cuda_kernelIsfEEvRKNS_10TensorBaseES9_NS_15PhiloxCudaStateEEUliRsSB_SB_SB_RKfSD_SD_SD_E_sSC_jLin1ELin1ELi4ELi512ELi2EEEvNS0_6detail10TensorInfoIT0_T2_EENSG_IT1_SI_EESI_T_ --------------------------
	.section	.text._ZN2at4cuda57_GLOBAL__N__cd6b329d_24_DistributionBernoulli_cu_7537a20d21kernelPointwiseApply2IZNS_6native9templates4cuda28bernoulli_tensor_cuda_kernelIsfEEvRKNS_10TensorBaseES9_NS_15PhiloxCudaStateEEUliRsSB_SB_SB_RKfSD_SD_SD_E_sSC_jLin1ELin1ELi4ELi512ELi2EEEvNS0_6detail10TensorInfoIT0_T2_EENSG_IT1_SI_EESI_T_,"ax",@progbits
	.sectioninfo	@"SHI_REGISTERS=42"
	.align	128
.text._ZN2at4cuda57_GLOBAL__N__cd6b329d_24_DistributionBernoulli_cu_7537a20d21kernelPointwiseApply2IZNS_6native9templates4cuda28bernoulli_tensor_cuda_kernelIsfEEvRKNS_10TensorBaseES9_NS_15PhiloxCudaStateEEUliRsSB_SB_SB_RKfSD_SD_SD_E_sSC_jLin1ELin1ELi4ELi512ELi2EEEvNS0_6detail10TensorInfoIT0_T2_EENSG_IT1_SI_EESI_T_:
        .type           _ZN2at4cuda57_GLOBAL__N__cd6b329d_24_DistributionBernoulli_cu_7537a20d21kernelPointwiseApply2IZNS_6native9templates4cuda28bernoulli_tensor_cuda_kernelIsfEEvRKNS_10TensorBaseES9_NS_15PhiloxCudaStateEEUliRsSB_SB_SB_RKfSD_SD_SD_E_sSC_jLin1ELin1ELi4ELi512ELi2EEEvNS0_6detail10TensorInfoIT0_T2_EENSG_IT1_SI_EESI_T_,@function
        .size           _ZN2at4cuda57_GLOBAL__N__cd6b329d_24_DistributionBernoulli_cu_7537a20d21kernelPointwiseApply2IZNS_6native9templates4cuda28bernoulli_tensor_cuda_kernelIsfEEvRKNS_10TensorBaseES9_NS_15PhiloxCudaStateEEUliRsSB_SB_SB_RKfSD_SD_SD_E_sSC_jLin1ELin1ELi4ELi512ELi2EEEvNS0_6detail10TensorInfoIT0_T2_EENSG_IT1_SI_EESI_T_,(.L_x_7311 - _ZN2at4cuda57_GLOBAL__N__cd6b329d_24_DistributionBernoulli_cu_7537a20d21kernelPointwiseApply2IZNS_6native9templates4cuda28bernoulli_tensor_cuda_kernelIsfEEvRKNS_10TensorBaseES9_NS_15PhiloxCudaStateEEUliRsSB_SB_SB_RKfSD_SD_SD_E_sSC_jLin1ELin1ELi4ELi512ELi2EEEvNS0_6detail10TensorInfoIT0_T2_EENSG_IT1_SI_EESI_T_)
        .other          _ZN2at4cuda57_GLOBAL__N__cd6b329d_24_DistributionBernoulli_cu_7537a20d21kernelPointwiseApply2IZNS_6native9templates4cuda28bernoulli_tensor_cuda_kernelIsfEEvRKNS_10TensorBaseES9_NS_15PhiloxCudaStateEEUliRsSB_SB_SB_RKfSD_SD_SD_E_sSC_jLin1ELin1ELi4ELi512ELi2EEEvNS0_6detail10TensorInfoIT0_T2_EENSG_IT1_SI_EESI_T_,@"STO_CUDA_ENTRY STV_DEFAULT"
_ZN2at4cuda57_GLOBAL__N__cd6b329d_24_DistributionBernoulli_cu_7537a20d21kernelPointwiseApply2IZNS_6native9templates4cuda28bernoulli_tensor_cuda_kernelIsfEEvRKNS_10TensorBaseES9_NS_15PhiloxCudaStateEEUliRsSB_SB_SB_RKfSD_SD_SD_E_sSC_jLin1ELin1ELi4ELi512ELi2EEEvNS0_6detail10TensorInfoIT0_T2_EENSG_IT1_SI_EESI_T_:
        /* <DEDUP_REMOVED lines=9> */
.L_x_3669:
        /* <DEDUP_REMOVED lines=29> */
.L_x_3624:
        /* <DEDUP_REMOVED lines=100> */
.L_x_3623:
        /* <DEDUP_REMOVED lines=79> */
.L_x_3622:
        /* <DEDUP_REMOVED lines=21> */
.L_x_3627:
        /* <DEDUP_REMOVED lines=101> */
.L_x_3626:
        /* <DEDUP_REMOVED lines=80> */
.L_x_3625:
[----:B------:R-:W-:Y:S02]  /*1a30*/  IMAD R22, R3, c[0x0][0x2a4], R22 ;  /* 0x0000a90003167a24 */ /* 0x000fe400078e0216 */
.L_x_3621:
[----:B------:R-:W-:Y:S05]  /*1a40*/  BSYNC B0 ;  /* 0x0000000000007941 */ /* 0x000fea0003800000 */
.L_x_3620:
        /* <DEDUP_REMOVED lines=28> */
.L_x_3632:
        /* <DEDUP_REMOVED lines=100> */
.L_x_3631:
        /* <DEDUP_REMOVED lines=79> */
.L_x_3630:
        /* <DEDUP_REMOVED lines=18> */
.L_x_3635:
        /* <DEDUP_REMOVED lines=101> */
.L_x_3634:
        /* <DEDUP_REMOVED lines=79> */
.L_x_3633:
[----:B------:R-:W-:-:S03]  /*33a0*/  IMAD R24, R24, c[0x0][0x2a4], R3 ;  /* 0x0000a90018187a24 */ /* 0x000fc600078e0203 */
.L_x_3629:
[----:B------:R-:W-:Y:S05]  /*33b0*/  BSYNC B0 ;  /* 0x0000000000007941 */ /* 0x000fea0003800000 */
.L_x_3628:
        /* <DEDUP_REMOVED lines=29> */
.L_x_3640:
        /* <DEDUP_REMOVED lines=100> */
.L_x_3639:
        /* <DEDUP_REMOVED lines=78> */
.L_x_3638:
        /* <DEDUP_REMOVED lines=18> */
.L_x_3643:
        /* <DEDUP_REMOVED lines=101> */
.L_x_3642:
        /* <DEDUP_REMOVED lines=79> */
.L_x_3641:
[----:B------:R-:W-:-:S03]  /*4d10*/  IMAD R26, R26, c[0x0][0x2a4], R5 ;  /* 0x0000a9001a1a7a24 */ /* 0x000fc600078e0205 */
.L_x_3637:
[----:B------:R-:W-:Y:S05]  /*4d20*/  BSYNC B0 ;  /* 0x0000000000007941 */ /* 0x000fea0003800000 */
.L_x_3636:
        /* <DEDUP_REMOVED lines=27> */
.L_x_3648:
        /* <DEDUP_REMOVED lines=100> */
.L_x_3647:
        /* <DEDUP_REMOVED lines=78> */
.L_x_3646:
        /* <DEDUP_REMOVED lines=18> */
.L_x_3651:
        /* <DEDUP_REMOVED lines=101> */
.L_x_3650:
        /* <DEDUP_REMOVED lines=79> */
.L_x_3649:
[----:B------:R-:W-:-:S03]  /*6660*/  IMAD R28, R28, c[0x0][0x2a4], R5 ;  /* 0x0000a9001c1c7a24 */ /* 0x000fc600078e0205 */
.L_x_3645:
[----:B------:R-:W-:Y:S05]  /*6670*/  BSYNC B0 ;  /* 0x0000000000007941 */ /* 0x000fea0003800000 */
.L_x_3644:
        /* <DEDUP_REMOVED lines=147> */
.L_x_3653:
[----:B------:R-:W-:Y:S01]  /*6fb0*/  IMAD.MOV.U32 R12, RZ, RZ, R14 ;  /* 0x000000ffff0c7224 */ /* 0x000fe200078e000e */
[----:B------:R-:W-:Y:S01]  /*6fc0*/  MOV R9, R10 ;  /* 0x0000000a00097202 */ /* 0x000fe20000000f00 */
[----:B------:R-:W-:Y:S02]  /*6fd0*/  IMAD.MOV.U32 R11, RZ, RZ, R2 ;  /* 0x000000ffff0b7224 */ /* 0x000fe400078e0002 */
[----:B------:R-:W-:-:S03]  /*6fe0*/  IMAD.MOV.U32 R14, RZ, RZ, R6 ;  /* 0x000000ffff0e7224 */ /* 0x000fc600078e0006 */
.L_x_3652:
        /* <DEDUP_REMOVED lines=18> */
.L_x_6912:
[----:B------:R-:W-:Y:S05]  /*7110*/  BRX R2 -0x7120                                                                                                                                                                                                                                                                                                                                                                                                                                                                               (*"BRANCH_TARGETS .L_x_6913,.L_x_6914,.L_x_6915"*) ;  /* 0xffff8ee002007949 */ /* 0x000fea000383ffff */
.L_x_3656:
        /* <DEDUP_REMOVED lines=32> */
.L_x_3661:
[----:B------:R-:W-:Y:S05]  /*7320*/  BSYNC B6 ;  /* 0x0000000000067941 */ /* 0x000fea0003800000 */
.L_x_3660:
[----:B-----5:R-:W-:-:S04]  /*7330*/  FSETP.GTU.FTZ.AND P0, PT, R39, R0, PT ;  /* 0x000000002700720b */ /* 0x020fc80003f1c000 */
[----:B------:R-:W-:-:S05]  /*7340*/  SEL R3, RZ, 0x1, P0 ;  /* 0x00000001ff037807 */ /* 0x000fca0000000000 */
[----:B------:R1:W-:Y:S04]  /*7350*/  STG.E.U16 [R18.64], R3 ;  /* 0x0000000312007986 */ /* 0x0003e8000c101524 */
.L_x_3658:
[----:B------:R-:W-:Y:S05]  /*7360*/  BSYNC B7 ;  /* 0x0000000000077941 */ /* 0x000fea0003800000 */
.L_x_3657:
        /* <DEDUP_REMOVED lines=25> */
.L_x_3663:
[----:B------:R-:W-:Y:S05]  /*7500*/  BSYNC B6 ;  /* 0x0000000000067941 */ /* 0x000fea0003800000 */
.L_x_3662:
[----:B-----5:R-:W-:-:S04]  /*7510*/  FSETP.GTU.FTZ.AND P0, PT, R38, R3, PT ;  /* 0x000000032600720b */ /* 0x020fc80003f1c000 */
[----:B------:R-:W-:-:S05]  /*7520*/  SEL R3, RZ, 0x1, P0 ;  /* 0x00000001ff037807 */ /* 0x000fca0000000000 */
[----:B------:R1:W-:Y:S04]  /*7530*/  STG.E.U16 [R16.64], R3 ;  /* 0x0000000310007986 */ /* 0x0003e8000c101524 */
.L_x_6914:
        /* <DEDUP_REMOVED lines=25> */
.L_x_3665:
[----:B------:R-:W-:Y:S05]  /*76d0*/  BSYNC B6 ;  /* 0x0000000000067941 */ /* 0x000fea0003800000 */
.L_x_3664:
[----:B-----5:R-:W-:-:S04]  /*76e0*/  FSETP.GTU.FTZ.AND P0, PT, R34, R3, PT ;  /* 0x000000032200720b */ /* 0x020fc80003f1c000 */
[----:B------:R-:W-:-:S05]  /*76f0*/  SEL R3, RZ, 0x1, P0 ;  /* 0x00000001ff037807 */ /* 0x000fca0000000000 */
[----:B------:R1:W-:Y:S04]  /*7700*/  STG.E.U16 [R30.64], R3 ;  /* 0x000000031e007986 */ /* 0x0003e8000c101524 */
.L_x_6913:
[----:B------:R-:W-:Y:S05]  /*7710*/  BSYNC B8 ;  /* 0x0000000000087941 */ /* 0x000fea0003800000 */
.L_x_3655:
        /* <DEDUP_REMOVED lines=25> */
.L_x_3667:
[----:B------:R-:W-:Y:S05]  /*78b0*/  BSYNC B6 ;  /* 0x0000000000067941 */ /* 0x000fea0003800000 */
.L_x_3666:
[----:B-----5:R-:W-:-:S04]  /*78c0*/  FSETP.GTU.FTZ.AND P0, PT, R35, R0, PT ;  /* 0x000000002300720b */ /* 0x020fc80003f1c000 */
[----:B-1----:R-:W-:-:S05]  /*78d0*/  SEL R3, RZ, 0x1, P0 ;  /* 0x00000001ff037807 */ /* 0x002fca0000000000 */
[----:B------:R1:W-:Y:S01]  /*78e0*/  STG.E.U16 [R32.64], R3 ;  /* 0x0000000320007986 */ /* 0x0003e2000c101524 */
[----:B------:R-:W-:Y:S05]  /*78f0*/  BRA `(.L_x_3659) ;  /* 0x0000001000007947 */ /* 0x000fea0003800000 */
.L_x_6915:
[----:B------:R-:W-:Y:S02]  /*7900*/  BREAK B8 ;  /* 0x0000000000087942 */ /* 0x000fe40003800000 */
.L_x_3659:
[----:B------:R-:W-:Y:S05]  /*7910*/  BSYNC B9 ;  /* 0x0000000000097941 */ /* 0x000fea0003800000 */
.L_x_3654:
[----:B-1----:R-:W-:-:S04]  /*7920*/  IMAD.MOV.U32 R3, RZ, RZ, c[0x0][0x0] ;  /* 0x00000000ff037624 */ /* 0x002fc800078e00ff */
[----:B------:R-:W-:-:S04]  /*7930*/  IMAD.SHL.U32 R3, R3, 0x4, RZ ;  /* 0x0000000403037824 */ /* 0x000fc800078e00ff */
[----:B------:R-:W-:-:S05]  /*7940*/  IMAD R36, R3, c[0x0][0xc], R36 ;  /* 0x0000030003247a24 */ /* 0x000fca00078e0224 */
[----:B------:R-:W-:-:S13]  /*7950*/  ISETP.GE.U32.AND P0, PT, R36, c[0x0][0x310], PT ;  /* 0x0000c40024007a0c */ /* 0x000fda0003f06070 */
[----:B------:R-:W-:Y:S01]  /*7960*/  @P0 CALL.REL.NOINC `(.L_x_3668) ;  /* 0x0000001000000944 */ /* 0x000fe20003c00000 */
[----:B------:R-:W-:Y:S05]  /*7970*/  BRA `(.L_x_3669) ;  /* 0xffff871000007947 */ /* 0x000fea000383ffff */
.L_x_3668:
[----:B------:R-:W-:Y:S05]  /*7980*/  EXIT ;  /* 0x000000000000794d */ /* 0x000fea0003800000 */
.L_x_3670:
        /* <DEDUP_REMOVED lines=15> */
.L_x_7311:


//--------------------- .text._ZN2at4cuda57_GLOBAL__N__cd6b329d_24_DistributionBernoulli_cu_7537a20d21kernelPointwiseApply2IZNS_6native9templates4cuda28bernoulli_tensor_cuda_kernelIsfEEvRKNS_10TensorBaseES9_NS_15PhiloxCudaStateEEUliRsSB_SB_SB_RKfSD_SD_SD_E_sSC_jLin1ELi2ELi4ELi512ELi2EEEvNS0_6detail10TensorInfoIT0_T2_EENSG_IT1_SI_EESI_T_ --------------------------
	.section	.text._ZN2at4cuda57_GLOBAL__N__cd6b329d_24_DistributionBernoulli_cu_7537a20d21kernelPointwiseApply2IZNS_6native9templates4cuda28bernoulli_tensor_cuda_kernelIsfEEvRKNS_10TensorBaseES9_NS_15PhiloxCudaStateEEUliRsSB_SB_SB_RKfSD_SD_SD_E_sSC_jLin1ELi2ELi4ELi512ELi2EEEvNS0_6detail10TensorInfoIT0_T2_EENSG_IT1_SI_EESI_T_,"ax",@progbits
	.sectioninfo	@"SHI_REGISTERS=42"
	.align	128
.text._ZN2at4cuda57_GLOBAL__N__cd6b329d_24_DistributionBernoulli_cu_7537a20d21kernelPointwiseApply2IZNS_6native9templates4cuda28bernoulli_tensor_cuda_kernelIsfEEvRKNS_10TensorBaseES9_NS_15PhiloxCudaStateEEUliRsSB_SB_SB_RKfSD_SD_SD_E_sSC_jLin1ELi2ELi4ELi512ELi2EEEvNS0_6detail10TensorInfoIT0_T2_EENSG_IT1_SI_EESI_T_:
        .type           _ZN2at4cuda57_GLOBAL__N__cd6b329d_24_DistributionBernoulli_cu_7537a20d21kernelPointwiseApply2IZNS_6native9templates4cuda28bernoulli_tensor_cuda_kernelIsfEEvRKNS_10TensorBaseES9_NS_15PhiloxCudaStateEEUliRsSB_SB_SB_RKfSD_SD_SD_E_sSC_jLin1ELi2ELi4ELi512ELi2EEEvNS0_6detail10TensorInfoIT0_T2_EENSG_IT1_SI_EESI_T_,@function
        .size           _ZN2at4cuda57_GLOBAL__N__cd6b329d_24_DistributionBernoulli_cu_7537a20d21kernelPointwiseApply2IZNS_6native9templates4cuda28bernoulli_tensor_cuda_kernelIsfEEvRKNS_10TensorBaseES9_NS_15PhiloxCudaStateEEUliRsSB_SB_SB_RKfSD_SD_SD_E_sSC_jLin1ELi2ELi4ELi512ELi2EEEvNS0_6detail10TensorInfoIT0_T2_EENSG_IT1_SI_EESI_T_,(.L_x_7312 - _ZN2at4cuda57_GLOBAL__N__cd6b329d_24_DistributionBernoulli_cu_7537a20d21kernelPointwiseApply2IZNS_6native9templates4cuda28bernoulli_tensor_cuda_kernelIsfEEvRKNS_10TensorBaseES9_NS_15PhiloxCudaStateEEUliRsSB_SB_SB_RKfSD_SD_SD_E_sSC_jLin1ELi2ELi4ELi512ELi2EEEvNS0_6detail10TensorInfoIT0_T2_EENSG_IT1_SI_EESI_T_)
        .other          _ZN2at4cuda57_GLOBAL__N__cd6b329d_24_DistributionBernoulli_cu_7537a20d21kernelPointwiseApply2IZNS_6native9templates4cuda28bernoulli_tensor_cuda_kernelIsfEEvRKNS_10TensorBaseES9_NS_15PhiloxCudaStateEEUliRsSB_SB_SB_RKfSD_SD_SD_E_sSC_jLin1ELi2ELi4ELi512ELi2EEEvNS0_6detail10TensorInfoIT0_T2_EENSG_IT1_SI_EESI_T_,@"STO_CUDA_ENTRY STV_DEFAULT"
_ZN2at4cuda57_GLOBAL__N__cd6b329d_24_DistributionBernoulli_cu_7537a20d21kernelPointwiseApply2IZNS_6native9templates4cuda28bernoulli_tensor_cuda_kernelIsfEEvRKNS_10TensorBaseES9_NS_15PhiloxCudaStateEEUliRsSB_SB_SB_RKfSD_SD_SD_E_sSC_jLin1ELi2ELi4ELi512ELi2EEEvNS0_6detail10TensorInfoIT0_T2_EENSG_IT1_SI_EESI_T_:
        /* <DEDUP_REMOVED lines=9> */
.L_x_3708:
        /* <DEDUP_REMOVED lines=28> */
.L_x_3675:
        /* <DEDUP_REMOVED lines=100> */
.L_x_3674:
        /* <DEDUP_REMOVED lines=79> */
.L_x_3673:
        /* <DEDUP_REMOVED lines=23> */
.L_x_3672:
[----:B------:R-:W-:Y:S05]  /*0ef0*/  BSYNC B0 ;  /* 0x0000000000007941 */ /* 0x000fea0003800000 */
.L_x_3671:
        /* <DEDUP_REMOVED lines=27> */
.L_x_3680:
        /* <DEDUP_REMOVED lines=100> */
.L_x_3679:
        /* <DEDUP_REMOVED lines=79> */
.L_x_3678:
        /* <DEDUP_REMOVED lines=23> */
.L_x_3677:
[----:B------:R-:W-:Y:S05]  /*1d50*/  BSYNC B0 ;  /* 0x0000000000007941 */ /* 0x000fea0003800000 */
.L_x_3676:
        /* <DEDUP_REMOVED lines=28> */
.L_x_3685:
        /* <DEDUP_REMOVED lines=100> */
.L_x_3684:
        /* <DEDUP_REMOVED lines=78> */
.L_x_3683:
        /* <DEDUP_REMOVED lines=23> */
.L_x_3682:
[----:B------:R-:W-:Y:S05]  /*2bb0*/  BSYNC B0 ;  /* 0x0000000000007941 */ /* 0x000fea0003800000 */
.L_x_3681:
        /* <DEDUP_REMOVED lines=27> */
.L_x_3690:
        /* <DEDUP_REMOVED lines=100> */
.L_x_3689:
        /* <DEDUP_REMOVED lines=78> */
.L_x_3688:
        /* <DEDUP_REMOVED lines=23> */
.L_x_3687:
[----:B------:R-:W-:Y:S05]  /*3a00*/  BSYNC B0 ;  /* 0x0000000000007941 */ /* 0x000fea0003800000 */
.L_x_3686:
        /* <DEDUP_REMOVED lines=147> */
.L_x_3692:
[----:B------:R-:W-:Y:S01]  /*4340*/  IMAD.MOV.U32 R12, RZ, RZ, R14 ;  /* 0x000000ffff0c7224 */ /* 0x000fe200078e000e */
[----:B------:R-:W-:Y:S01]  /*4350*/  MOV R9, R10 ;  /* 0x0000000a00097202 */ /* 0x000fe20000000f00 */
[----:B------:R-:W-:Y:S02]  /*4360*/  IMAD.MOV.U32 R11, RZ, RZ, R2 ;  /* 0x000000ffff0b7224 */ /* 0x000fe400078e0002 */
[----:B------:R-:W-:-:S03]  /*4370*/  IMAD.MOV.U32 R14, RZ, RZ, R6 ;  /* 0x000000ffff0e7224 */ /* 0x000fc600078e0006 */
.L_x_3691:
        /* <DEDUP_REMOVED lines=18> */
.L_x_6916:
[----:B------:R-:W-:Y:S05]  /*44a0*/  BRX R2 -0x44b0                                                                                                                                                                                                                                                                                                                                                                                                                                                                               (*"BRANCH_TARGETS .L_x_6917,.L_x_6918,.L_x_6919"*) ;  /* 0xffffbb5002007949 */ /* 0x000fea000383ffff */
.L_x_3695:
        /* <DEDUP_REMOVED lines=32> */
.L_x_3700:
[----:B------:R-:W-:Y:S05]  /*46b0*/  BSYNC B6 ;  /* 0x0000000000067941 */ /* 0x000fea0003800000 */
.L_x_3699:
[----:B-----5:R-:W-:-:S04]  /*46c0*/  FSETP.GTU.FTZ.AND P0, PT, R39, R0, PT ;  /* 0x000000002700720b */ /* 0x020fc80003f1c000 */
[----:B------:R-:W-:-:S05]  /*46d0*/  SEL R3, RZ, 0x1, P0 ;  /* 0x00000001ff037807 */ /* 0x000fca0000000000 */
[----:B------:R1:W-:Y:S04]  /*46e0*/  STG.E.U16 [R18.64], R3 ;  /* 0x0000000312007986 */ /* 0x0003e8000c101524 */
.L_x_3697:
[----:B------:R-:W-:Y:S05]  /*46f0*/  BSYNC B7 ;  /* 0x0000000000077941 */ /* 0x000fea0003800000 */
.L_x_3696:
        /* <DEDUP_REMOVED lines=25> */
.L_x_3702:
[----:B------:R-:W-:Y:S05]  /*4890*/  BSYNC B6 ;  /* 0x0000000000067941 */ /* 0x000fea0003800000 */
.L_x_3701:
[----:B-----5:R-:W-:-:S04]  /*48a0*/  FSETP.GTU.FTZ.AND P0, PT, R38, R3, PT ;  /* 0x000000032600720b */ /* 0x020fc80003f1c000 */
[----:B------:R-:W-:-:S05]  /*48b0*/  SEL R3, RZ, 0x1, P0 ;  /* 0x00000001ff037807 */ /* 0x000fca0000000000 */
[----:B------:R1:W-:Y:S04]  /*48c0*/  STG.E.U16 [R16.64], R3 ;  /* 0x0000000310007986 */ /* 0x0003e8000c101524 */
.L_x_6918:
        /* <DEDUP_REMOVED lines=25> */
.L_x_3704:
[----:B------:R-:W-:Y:S05]  /*4a60*/  BSYNC B6 ;  /* 0x0000000000067941 */ /* 0x000fea0003800000 */
.L_x_3703:
[----:B-----5:R-:W-:-:S04]  /*4a70*/  FSETP.GTU.FTZ.AND P0, PT, R34, R3, PT ;  /* 0x000000032200720b */ /* 0x020fc80003f1c000 */
[----:B------:R-:W-:-:S05]  /*4a80*/  SEL R3, RZ, 0x1, P0 ;  /* 0x00000001ff037807 */ /* 0x000fca0000000000 */
[----:B------:R1:W-:Y:S04]  /*4a90*/  STG.E.U16 [R30.64], R3 ;  /* 0x000000031e007986 */ /* 0x0003e8000c101524 */
.L_x_6917:
[----:B------:R-:W-:Y:S05]  /*4aa0*/  BSYNC B8 ;  /* 0x0000000000087941 */ /* 0x000fea0003800000 */
.L_x_3694:
        /* <DEDUP_REMOVED lines=25> */
.L_x_3706:
[----:B------:R-:W-:Y:S05]  /*4c40*/  BSYNC B6 ;  /* 0x0000000000067941 */ /* 0x000fea0003800000 */
.L_x_3705:
[----:B-----5:R-:W-:-:S04]  /*4c50*/  FSETP.GTU.FTZ.AND P0, PT, R35, R0, PT ;  /* 0x000000002300720b */ /* 0x020fc80003f1c000 */
[----:B-1----:R-:W-:-:S05]  /*4c60*/  SEL R3, RZ, 0x1, P0 ;  /* 0x00000001ff037807 */ /* 0x002fca0000000000 */
[----:B------:R1:W-:Y:S01]  /*4c70*/  STG.E.U16 [R32.64], R3 ;  /* 0x0000000320007986 */ /* 0x0003e2000c101524 */
[----:B------:R-:W-:Y:S05]  /*4c80*/  BRA `(.L_x_3698) ;  /* 0x0000001000007947 */ /* 0x000fea0003800000 */
.L_x_6919:
[----:B------:R-:W-:Y:S02]  /*4c90*/  BREAK B8 ;  /* 0x0000000000087942 */ /* 0x000fe40003800000 */
.L_x_3698:
[----:B------:R-:W-:Y:S05]  /*4ca0*/  BSYNC B9 ;  /* 0x0000000000097941 */ /* 0x000fea0003800000 */
.L_x_3693:
[----:B-1----:R-:W-:-:S04]  /*4cb0*/  IMAD.MOV.U32 R3, RZ, RZ, c[0x0][0x0] ;  /* 0x00000000ff037624 */ /* 0x002fc800078e00ff */
[----:B------:R-:W-:-:S04]  /*4cc0*/  IMAD.SHL.U32 R3, R3, 0x4, RZ ;  /* 0x0000000403037824 */ /* 0x000fc800078e00ff */
[----:B------:R-:W-:-:S05]  /*4cd0*/  IMAD R36, R3, c[0x0][0xc], R36 ;  /* 0x0000030003247a24 */ /* 0x000fca00078e0224 */
[----:B------:R-:W-:-:S13]  /*4ce0*/  ISETP.GE.U32.AND P0, PT, R36, c[0x0][0x310], PT ;  /* 0x0000c40024007a0c */ /* 0x000fda0003f06070 */
[----:B------:R-:W-:Y:S01]  /*4cf0*/  @P0 CALL.REL.NOINC `(.L_x_3707) ;  /* 0x0000001000000944 */ /* 0x000fe20003c00000 */
[----:B------:R-:W-:Y:S05]  /*4d00*/  BRA `(.L_x_3708) ;  /* 0xffffb38000007947 */ /* 0x000fea000383ffff */
.L_x_3707:
[----:B------:R-:W-:Y:S05]  /*4d10*/  EXIT ;  /* 0x000000000000794d */ /* 0x000fea0003800000 */
.L_x_3709:
        /* <DEDUP_REMOVED lines=14> */
.L_x_7312:


//--------------------- .text._ZN2at4cuda57_GLOBAL__N__cd6b329d_24_DistributionBernoulli_cu_7537a20d21kernelPointwiseApply2IZNS_6native9templates4cuda28bernoulli_tensor_cuda_kernelIsfEEvRKNS_10TensorBaseES9_NS_15PhiloxCudaStateEEUliRsSB_SB_SB_RKfSD_SD_SD_E_sSC_jLin1ELi1ELi4ELi512ELi2EEEvNS0_6detail10TensorInfoIT0_T2_EENSG_IT1_SI_EESI_T_ --------------------------
	.section	.text._ZN2at4cuda57_GLOBAL__N__cd6b329d_24_DistributionBernoulli_cu_7537a20d21kernelPointwiseApply2IZNS_6native9templates4cuda28bernoulli_tensor_cuda_kernelIsfEEvRKNS_10TensorBaseES9_NS_15PhiloxCudaStateEEUliRsSB_SB_SB_RKfSD_SD_SD_E_sSC_jLin1ELi1ELi4ELi512ELi2EEEvNS0_6detail10TensorInfoIT0_T2_EENSG_IT1_SI_EESI_T_,"ax",@progbits
	.sectioninfo	@"SHI_REGISTERS=38"
	.align	128
.text._ZN2at4cuda57_GLOBAL__N__cd6b329d_24_DistributionBernoulli_cu_7537a20d21kernelPointwiseApply2IZNS_6native9templates4cuda28bernoulli_tensor_cuda_kernelIsfEEvRKNS_10TensorBaseES9_NS_15PhiloxCudaStateEEUliRsSB_SB_SB_RKfSD_SD_SD_E_sSC_jLin1ELi1ELi4ELi512ELi2EEEvNS0_6detail10TensorInfoIT0_T2_EENSG_IT1_SI_EESI_T_:
        .type           _ZN2at4cuda57_GLOBAL__N__cd6b329d_24_DistributionBernoulli_cu_7537a20d21kernelPointwiseApply2IZNS_6native9templates4cuda28bernoulli_tensor_cuda_kernelIsfEEvRKNS_10TensorBaseES9_NS_15PhiloxCudaStateEEUliRsSB_SB_SB_RKfSD_SD_SD_E_sSC_jLin1ELi1ELi4ELi512ELi2EEEvNS0_6detail10TensorInfoIT0_T2_EENSG_IT1_SI_EESI_T_,@function
        .size           _ZN2at4cuda57_GLOBAL__N__cd6b329d_24_DistributionBernoulli_cu_7537a20d21kernelPointwiseApply2IZNS_6native9templates4cuda28bernoulli_tensor_cuda_kernelIsfEEvRKNS_10TensorBaseES9_NS_15PhiloxCudaStateEEUliRsSB_SB_SB_RKfSD_SD_SD_E_sSC_jLin1ELi1ELi4ELi512ELi2EEEvNS0_6detail10TensorInfoIT0_T2_EENSG_IT1_SI_EESI_T_,(.L_x_7313 - _ZN2at4cuda57_GLOBAL__N__cd6b329d_24_DistributionBernoulli_cu_7537a20d21kernelPointwiseApply2IZNS_6native9templates4cuda28bernoulli_tensor_cuda_kernelIsfEEvRKNS_10TensorBaseES9_NS_15PhiloxCudaStateEEUliRsSB_SB_SB_RKfSD_SD_SD_E_sSC_jLin1ELi1ELi4ELi512ELi2EEEvNS0_6detail10TensorInfoIT0_T2_EENSG_IT1_SI_EESI_T_)
        .other          _ZN2at4cuda57_GLOBAL__N__cd6b329d_24_DistributionBernoulli_cu_7537a20d21kernelPointwiseApply2IZNS_6native9templates4cuda28bernoulli_tensor_cuda_kernelIsfEEvRKNS_10TensorBaseES9_NS_15PhiloxCudaStateEEUliRsSB_SB_SB_RKfSD_SD_SD_E_sSC_jLin1ELi1ELi4ELi512ELi2EEEvNS0_6detail10TensorInfoIT0_T2_EENSG_IT1_SI_EESI_T_,@"STO_CUDA_ENTRY STV_DEFAULT"
_ZN2at4cuda57_GLOBAL__N__cd6b329d_24_DistributionBernoulli_cu_7537a20d21kernelPointwiseApply2IZNS_6native9templates4cuda28bernoulli_tensor_cuda_kernelIsfEEvRKNS_10TensorBaseES9_NS_15PhiloxCudaStateEEUliRsSB_SB_SB_RKfSD_SD_SD_E_sSC_jLin1ELi1ELi4ELi512ELi2EEEvNS0_6detail10TensorInfoIT0_T2_EENSG_IT1_SI_EESI_T_:
        /* <DEDUP_REMOVED lines=9> */
.L_x_3747:
        /* <DEDUP_REMOVED lines=27> */
.L_x_3714:
        /* <DEDUP_REMOVED lines=100> */
.L_x_3713:
        /* <DEDUP_REMOVED lines=79> */
.L_x_3712:
[----:B------:R-:W-:Y:S02]  /*0d70*/  IMAD R26, R3, c[0x0][0x1cc], R26 ;  /* 0x00007300031a7a24 */ /* 0x000fe400078e021a */
.L_x_3711:
[----:B------:R-:W-:Y:S05]  /*0d80*/  BSYNC B0 ;  /* 0x0000000000007941 */ /* 0x000fea0003800000 */
.L_x_3710:
        /* <DEDUP_REMOVED lines=24> */
.L_x_3719:
        /* <DEDUP_REMOVED lines=100> */
.L_x_3718:
        /* <DEDUP_REMOVED lines=79> */
.L_x_3717:
[----:B------:R-:W-:-:S03]  /*1a40*/  IMAD R24, R3, c[0x0][0x1cc], R24 ;  /* 0x0000730003187a24 */ /* 0x000fc600078e0218 */
.L_x_3716:
[----:B------:R-:W-:Y:S05]  /*1a50*/  BSYNC B0 ;  /* 0x0000000000007941 */ /* 0x000fea0003800000 */
.L_x_3715:
        /* <DEDUP_REMOVED lines=24> */
.L_x_3724:
        /* <DEDUP_REMOVED lines=100> */
.L_x_3723:
        /* <DEDUP_REMOVED lines=78> */
.L_x_3722:
[----:B------:R-:W-:-:S03]  /*2700*/  IMAD R22, R5, c[0x0][0x1cc], R22 ;  /* 0x0000730005167a24 */ /* 0x000fc600078e0216 */
.L_x_3721:
[----:B------:R-:W-:Y:S05]  /*2710*/  BSYNC B0 ;  /* 0x0000000000007941 */ /* 0x000fea0003800000 */
.L_x_3720:
        /* <DEDUP_REMOVED lines=23> */
.L_x_3729:
        /* <DEDUP_REMOVED lines=100> */
.L_x_3728:
        /* <DEDUP_REMOVED lines=78> */
.L_x_3727:
[----:B------:R-:W-:-:S03]  /*33b0*/  IMAD R16, R5, c[0x0][0x1cc], R16 ;  /* 0x0000730005107a24 */ /* 0x000fc600078e0210 */
.L_x_3726:
[----:B------:R-:W-:Y:S05]  /*33c0*/  BSYNC B0 ;  /* 0x0000000000007941 */ /* 0x000fea0003800000 */
.L_x_3725:
        /* <DEDUP_REMOVED lines=142> */
.L_x_3731:
[----:B------:R-:W-:Y:S02]  /*3cb0*/  IMAD.MOV.U32 R11, RZ, RZ, R13 ;  /* 0x000000ffff0b7224 */ /* 0x000fe400078e000d */
[----:B------:R-:W-:Y:S02]  /*3cc0*/  IMAD.MOV.U32 R10, RZ, RZ, R2 ;  /* 0x000000ffff0a7224 */ /* 0x000fe400078e0002 */
[----:B------:R-:W-:Y:S02]  /*3cd0*/  IMAD.MOV.U32 R0, RZ, RZ, R9 ;  /* 0x000000ffff007224 */ /* 0x000fe400078e0009 */
[----:B------:R-:W-:-:S04]  /*3ce0*/  IMAD.MOV.U32 R13, RZ, RZ, R6 ;  /* 0x000000ffff0d7224 */ /* 0x000fc800078e0006 */
.L_x_3730:
        /* <DEDUP_REMOVED lines=19> */
.L_x_6920:
[----:B------:R-:W-:Y:S05]  /*3e20*/  BRX R2 -0x3e30                                                                                                                                                                                                                                                                                                                                                                                                                                                                               (*"BRANCH_TARGETS .L_x_6921,.L_x_6922,.L_x_6923"*) ;  /* 0xffffc1d002007949 */ /* 0x000fea000383ffff */
.L_x_3734:
        /* <DEDUP_REMOVED lines=36> */
.L_x_3739:
[----:B------:R-:W-:Y:S05]  /*4070*/  BSYNC B6 ;  /* 0x0000000000067941 */ /* 0x000fea0003800000 */
.L_x_3738:
[----:B-----5:R-:W-:-:S04]  /*4080*/  FSETP.GTU.FTZ.AND P0, PT, R34, R3, PT ;  /* 0x000000032200720b */ /* 0x020fc80003f1c000 */
[----:B------:R-:W-:-:S05]  /*4090*/  SEL R3, RZ, 0x1, P0 ;  /* 0x00000001ff037807 */ /* 0x000fca0000000000 */
[----:B------:R1:W-:Y:S04]  /*40a0*/  STG.E.U16 [R16.64], R3 ;  /* 0x0000000310007986 */ /* 0x0003e8000c101524 */
.L_x_3736:
[----:B------:R-:W-:Y:S05]  /*40b0*/  BSYNC B7 ;  /* 0x0000000000077941 */ /* 0x000fea0003800000 */
.L_x_3735:
        /* <DEDUP_REMOVED lines=31> */
.L_x_3741:
[----:B------:R-:W-:Y:S05]  /*42b0*/  BSYNC B6 ;  /* 0x0000000000067941 */ /* 0x000fea0003800000 */
.L_x_3740:
[----:B-----5:R-:W-:-:S04]  /*42c0*/  FSETP.GTU.FTZ.AND P0, PT, R28, R3, PT ;  /* 0x000000031c00720b */ /* 0x020fc80003f1c000 */
[----:B------:R-:W-:-:S05]  /*42d0*/  SEL R3, RZ, 0x1, P0 ;  /* 0x00000001ff037807 */ /* 0x000fca0000000000 */
[----:B------:R1:W-:Y:S04]  /*42e0*/  STG.E.U16 [R22.64], R3 ;  /* 0x0000000316007986 */ /* 0x0003e8000c101524 */
.L_x_6922:
        /* <DEDUP_REMOVED lines=31> */
.L_x_3743:
[----:B------:R-:W-:Y:S05]  /*44e0*/  BSYNC B6 ;  /* 0x0000000000067941 */ /* 0x000fea0003800000 */
.L_x_3742:
[----:B-----5:R-:W-:-:S04]  /*44f0*/  FSETP.GTU.FTZ.AND P0, PT, R29, R0, PT ;  /* 0x000000001d00720b */ /* 0x020fc80003f1c000 */
[----:B-1----:R-:W-:-:S05]  /*4500*/  SEL R3, RZ, 0x1, P0 ;  /* 0x00000001ff037807 */ /* 0x002fca0000000000 */
[----:B------:R1:W-:Y:S04]  /*4510*/  STG.E.U16 [R24.64], R3 ;  /* 0x0000000318007986 */ /* 0x0003e8000c101524 */
.L_x_6921:
[----:B------:R-:W-:Y:S05]  /*4520*/  BSYNC B8 ;  /* 0x0000000000087941 */ /* 0x000fea0003800000 */
.L_x_3733:
        /* <DEDUP_REMOVED lines=31> */
.L_x_3745:
[----:B------:R-:W-:Y:S05]  /*4720*/  BSYNC B6 ;  /* 0x0000000000067941 */ /* 0x000fea0003800000 */
.L_x_3744:
[----:B-----5:R-:W-:-:S04]  /*4730*/  FSETP.GTU.FTZ.AND P0, PT, R30, R3, PT ;  /* 0x000000031e00720b */ /* 0x020fc80003f1c000 */
[----:B------:R-:W-:-:S05]  /*4740*/  SEL R3, RZ, 0x1, P0 ;  /* 0x00000001ff037807 */ /* 0x000fca0000000000 */
[----:B------:R1:W-:Y:S01]  /*4750*/  STG.E.U16 [R26.64], R3 ;  /* 0x000000031a007986 */ /* 0x0003e2000c101524 */
[----:B------:R-:W-:Y:S05]  /*4760*/  BRA `(.L_x_3737) ;  /* 0x0000001000007947 */ /* 0x000fea0003800000 */
.L_x_6923:
[----:B------:R-:W-:Y:S02]  /*4770*/  BREAK B8 ;  /* 0x0000000000087942 */ /* 0x000fe40003800000 */
.L_x_3737:
[----:B------:R-:W-:Y:S05]  /*4780*/  BSYNC B9 ;  /* 0x0000000000097941 */ /* 0x000fea0003800000 */
.L_x_3732:
[----:B-1----:R-:W-:-:S04]  /*4790*/  IMAD.MOV.U32 R3, RZ, RZ, c[0x0][0x0] ;  /* 0x00000000ff037624 */ /* 0x002fc800078e00ff */
[----:B------:R-:W-:-:S04]  /*47a0*/  IMAD.SHL.U32 R3, R3, 0x4, RZ ;  /* 0x0000000403037824 */ /* 0x000fc800078e00ff */
[----:B------:R-:W-:-:S05]  /*47b0*/  IMAD R32, R3, c[0x0][0xc], R32 ;  /* 0x0000030003207a24 */ /* 0x000fca00078e0220 */
[----:B------:R-:W-:-:S13]  /*47c0*/  ISETP.GE.U32.AND P0, PT, R32, c[0x0][0x310], PT ;  /* 0x0000c40020007a0c */ /* 0x000fda0003f06070 */
[----:B------:R-:W-:Y:S01]  /*47d0*/  @P0 CALL.REL.NOINC `(.L_x_3746) ;  /* 0x0000001000000944 */ /* 0x000fe20003c00000 */
[----:B------:R-:W-:Y:S05]  /*47e0*/  BRA `(.L_x_3747) ;  /* 0xffffb8a000007947 */ /* 0x000fea000383ffff */
.L_x_3746:
[----:B------:R-:W-:Y:S05]  /*47f0*/  EXIT ;  /* 0x000000000000794d */ /* 0x000fea0003800000 */
.L_x_3748:
        /* <DEDUP_REMOVED lines=16> */
.L_x_7313:


//--------------------- .text._ZN2at4cuda57_GLOBAL__N__cd6b329d_24_DistributionBernoulli_cu_7537a20d21kernelPointwiseApply2IZNS_6native9templates4cuda28bernoulli_tensor_cuda_kernelIsfEEvRKNS_10TensorBaseES9_NS_15PhiloxCudaStateEEUliRsSB_SB_SB_RKfSD_SD_SD_E_sSC_jLi2ELin1ELi4ELi512ELi2EEEvNS0_6detail10TensorInfoIT0_T2_EENSG_IT1_SI_EESI_T_ --------------------------
	.section	.text._ZN2at4cuda57_GLOBAL__N__cd6b329d_24_DistributionBernoulli_cu_7537a20d21kernelPointwiseApply2IZNS_6native9templates4cuda28bernoulli_tensor_cuda_kernelIsfEEvRKNS_10TensorBaseES9_NS_15PhiloxCudaStateEEUliRsSB_SB_SB_RKfSD_SD_SD_E_sSC_jLi2ELin1ELi4ELi512ELi2EEEvNS0_6detail10TensorInfoIT0_T2_EENSG_IT1_SI_EESI_T_,"ax",@progbits
	.sectioninfo	@"SHI_REGISTERS=42"
	.align	128
.text._ZN2at4cuda57_GLOBAL__N__cd6b329d_24_DistributionBernoulli_cu_7537a20d21kernelPointwiseApply2IZNS_6native9templates4cuda28bernoulli_tensor_cuda_kernelIsfEEvRKNS_10TensorBaseES9_NS_15PhiloxCudaStateEEUliRsSB_SB_SB_RKfSD_SD_SD_E_sSC_jLi2ELin1ELi4ELi512ELi2EEEvNS0_6detail10TensorInfoIT0_T2_EENSG_IT1_SI_EESI_T_:
        .type           _ZN2at4cuda57_GLOBAL__N__cd6b329d_24_DistributionBernoulli_cu_7537a20d21kernelPointwiseApply2IZNS_6native9templates4cuda28bernoulli_tensor_cuda_kernelIsfEEvRKNS_10TensorBaseES9_NS_15PhiloxCudaStateEEUliRsSB_SB_SB_RKfSD_SD_SD_E_sSC_jLi2ELin1ELi4ELi512ELi2EEEvNS0_6detail10TensorInfoIT0_T2_EENSG_IT1_SI_EESI_T_,@function
        .size           _ZN2at4cuda57_GLOBAL__N__cd6b329d_24_DistributionBernoulli_cu_7537a20d21kernelPointwiseApply2IZNS_6native9templates4cuda28bernoulli_tensor_cuda_kernelIsfEEvRKNS_10TensorBaseES9_NS_15PhiloxCudaStateEEUliRsSB_SB_SB_RKfSD_SD_SD_E_sSC_jLi2ELin1ELi4ELi512ELi2EEEvNS0_6detail10TensorInfoIT0_T2_EENSG_IT1_SI_EESI_T_,(.L_x_7314 - _ZN2at4cuda57_GLOBAL__N__cd6b329d_24_DistributionBernoulli_cu_7537a20d21kernelPointwiseApply2IZNS_6native9templates4cuda28bernoulli_tensor_cuda_kernelIsfEEvRKNS_10TensorBaseES9_NS_15PhiloxCudaStateEEUliRsSB_SB_SB_RKfSD_SD_SD_E_sSC_jLi2ELin1ELi4ELi512ELi2EEEvNS0_6detail10TensorInfoIT0_T2_EENSG_IT1_SI_EESI_T_)
        .other          _ZN2at4cuda57_GLOBAL__N__cd6b329d_24_DistributionBernoulli_cu_7537a20d21kernelPointwiseApply2IZNS_6native9templates4cuda28bernoulli_tensor_cuda_kernelIsfEEvRKNS_10TensorBaseES9_NS_15PhiloxCudaStateEEUliRsSB_SB_SB_RKfSD_SD_SD_E_sSC_jLi2ELin1ELi4ELi512ELi2EEEvNS0_6detail10TensorInfoIT0_T2_EENSG_IT1_SI_EESI_T_,@"STO_CUDA_ENTRY STV_DEFAULT"
_ZN2at4cuda57_GLOBAL__N__cd6b329d_24_DistributionBernoulli_cu_7537a20d21kernelPointwiseApply2IZNS_6native9templates4cuda28bernoulli_tensor_cuda_kernelIsfEEvRKNS_10TensorBaseES9_NS_15PhiloxCudaStateEEUliRsSB_SB_SB_RKfSD_SD_SD_E_sSC_jLi2ELin1ELi4ELi512ELi2EEEvNS0_6detail10TensorInfoIT0_T2_EENSG_IT1_SI_EESI_T_:
        /* <DEDUP_REMOVED lines=9> */
.L_x_3786:
        /* <DEDUP_REMOVED lines=50> */
.L_x_3753:
        /* <DEDUP_REMOVED lines=101> */
.L_x_3752:
        /* <DEDUP_REMOVED lines=80> */
.L_x_3751:
[----:B------:R-:W-:-:S03]  /*0f00*/  IMAD R22, R3, c[0x0][0x2a4], R22 ;  /* 0x0000a90003167a24 */ /* 0x000fc600078e0216 */
.L_x_3750:
[----:B------:R-:W-:Y:S05]  /*0f10*/  BSYNC B0 ;  /* 0x0000000000007941 */ /* 0x000fea0003800000 */
.L_x_3749:
        /* <DEDUP_REMOVED lines=46> */
.L_x_3758:
        /* <DEDUP_REMOVED lines=101> */
.L_x_3757:
        /* <DEDUP_REMOVED lines=80> */
.L_x_3756:
[----:B------:R-:W-:-:S03]  /*1d50*/  IMAD R24, R3, c[0x0][0x2a4], R24 ;  /* 0x0000a90003187a24 */ /* 0x000fc600078e0218 */
.L_x_3755:
[----:B------:R-:W-:Y:S05]  /*1d60*/  BSYNC B0 ;  /* 0x0000000000007941 */ /* 0x000fea0003800000 */
.L_x_3754:
        /* <DEDUP_REMOVED lines=47> */
.L_x_3763:
        /* <DEDUP_REMOVED lines=101> */
.L_x_3762:
        /* <DEDUP_REMOVED lines=79> */
.L_x_3761:
[----:B------:R-:W-:-:S03]  /*2ba0*/  IMAD R26, R5, c[0x0][0x2a4], R26 ;  /* 0x0000a900051a7a24 */ /* 0x000fc600078e021a */
.L_x_3760:
[----:B------:R-:W-:Y:S05]  /*2bb0*/  BSYNC B0 ;  /* 0x0000000000007941 */ /* 0x000fea0003800000 */
.L_x_3759:
[----:B------:R-:W-:Y:S01]  /*2bc0*/  ISETP.GE.AND P0, PT, R0, 0x4, PT ;  /* 0x000000040000780c */ /* 0x000fe20003f06270 */
[----:B------:R-:W-:Y:S01]  /*2bd0*/  BSSY B0, `(.L_x_3764) ;  /* 0x00000e2000007945 */ /* 0x000fe20003800000 */
[----:B------:R-:W-:-:S11]  /*2be0*/  HFMA2.MMA R28, -RZ, RZ, 0, 0 ;  /* 0x00000000ff1c7435 */ /* 0x000fd600000001ff */
[----:B------:R-:W-:Y:S05]  /*2bf0*/  @!P0 BRA `(.L_x_3765) ;  /* 0x00000df000008947 */ /* 0x000fea0003800000 */
[----:B------:R-:W0:Y:S01]  /*2c00*/  I2F.U32.RP R4, c[0x0][0x16c] ;  /* 0x00005b0000047b06 */ /* 0x000e220000209000 */
[----:B------:R-:W-:Y:S01]  /*2c10*/  IMAD.MOV.U32 R2, RZ, RZ, RZ ;  /* 0x000000ffff027224 */ /* 0x000fe200078e00ff */
[----:B------:R-:W-:Y:S02]  /*2c20*/  IADD3 R28, R36, 0x3, RZ ;  /* 0x00000003241c7810 */ /* 0x000fe40007ffe0ff */
[----:B------:R-:W-:-:S04]  /*2c30*/  ISETP.NE.U32.AND P2, PT, RZ, c[0x0][0x16c], PT ;  /* 0x00005b00ff007a0c */ /* 0x000fc80003f45070 */
        /* <DEDUP_REMOVED lines=38> */
.L_x_3768:
        /* <DEDUP_REMOVED lines=101> */
.L_x_3767:
        /* <DEDUP_REMOVED lines=79> */
.L_x_3766:
[----:B------:R-:W-:-:S03]  /*39e0*/  IMAD R28, R28, c[0x0][0x2a4], R5 ;  /* 0x0000a9001c1c7a24 */ /* 0x000fc600078e0205 */
.L_x_3765:
[----:B------:R-:W-:Y:S05]  /*39f0*/  BSYNC B0 ;  /* 0x0000000000007941 */ /* 0x000fea0003800000 */
.L_x_3764:
        /* <DEDUP_REMOVED lines=147> */
.L_x_3770:
[----:B------:R-:W-:Y:S01]  /*4330*/  IMAD.MOV.U32 R12, RZ, RZ, R14 ;  /* 0x000000ffff0c7224 */ /* 0x000fe200078e000e */
[----:B------:R-:W-:Y:S01]  /*4340*/  MOV R9, R10 ;  /* 0x0000000a00097202 */ /* 0x000fe20000000f00 */
[----:B------:R-:W-:Y:S02]  /*4350*/  IMAD.MOV.U32 R11, RZ, RZ, R2 ;  /* 0x000000ffff0b7224 */ /* 0x000fe400078e0002 */
[----:B------:R-:W-:-:S03]  /*4360*/  IMAD.MOV.U32 R14, RZ, RZ, R6 ;  /* 0x000000ffff0e7224 */ /* 0x000fc600078e0006 */
.L_x_3769:
        /* <DEDUP_REMOVED lines=18> */
.L_x_6924:
[----:B------:R-:W-:Y:S05]  /*4490*/  BRX R2 -0x44a0                                                                                                                                                                                                                                                                                                                                                                                                                                                                               (*"BRANCH_TARGETS .L_x_6925,.L_x_6926,.L_x_6927"*) ;  /* 0xffffbb6002007949 */ /* 0x000fea000383ffff */
.L_x_3773:
        /* <DEDUP_REMOVED lines=32> */
.L_x_3778:
[----:B------:R-:W-:Y:S05]  /*46a0*/  BSYNC B6 ;  /* 0x0000000000067941 */ /* 0x000fea0003800000 */
.L_x_3777:
[----:B-----5:R-:W-:-:S04]  /*46b0*/  FSETP.GTU.FTZ.AND P0, PT, R39, R0, PT ;  /* 0x000000002700720b */ /* 0x020fc80003f1c000 */
[----:B------:R-:W-:-:S05]  /*46c0*/  SEL R3, RZ, 0x1, P0 ;  /* 0x00000001ff037807 */ /* 0x000fca0000000000 */
[----:B------:R1:W-:Y:S04]  /*46d0*/  STG.E.U16 [R18.64], R3 ;  /* 0x0000000312007986 */ /* 0x0003e8000c101524 */
.L_x_3775:
[----:B------:R-:W-:Y:S05]  /*46e0*/  BSYNC B7 ;  /* 0x0000000000077941 */ /* 0x000fea0003800000 */
.L_x_3774:
        /* <DEDUP_REMOVED lines=25> */
.L_x_3780:
[----:B------:R-:W-:Y:S05]  /*4880*/  BSYNC B6 ;  /* 0x0000000000067941 */ /* 0x000fea0003800000 */
.L_x_3779:
[----:B-----5:R-:W-:-:S04]  /*4890*/  FSETP.GTU.FTZ.AND P0, PT, R38, R3, PT ;  /* 0x000000032600720b */ /* 0x020fc80003f1c000 */
[----:B------:R-:W-:-:S05]  /*48a0*/  SEL R3, RZ, 0x1, P0 ;  /* 0x00000001ff037807 */ /* 0x000fca0000000000 */
[----:B------:R1:W-:Y:S04]  /*48b0*/  STG.E.U16 [R16.64], R3 ;  /* 0x0000000310007986 */ /* 0x0003e8000c101524 */
.L_x_6926:
        /* <DEDUP_REMOVED lines=25> */
.L_x_3782:
[----:B------:R-:W-:Y:S05]  /*4a50*/  BSYNC B6 ;  /* 0x0000000000067941 */ /* 0x000fea0003800000 */
.L_x_3781:
[----:B-----5:R-:W-:-:S04]  /*4a60*/  FSETP.GTU.FTZ.AND P0, PT, R34, R3, PT ;  /* 0x000000032200720b */ /* 0x020fc80003f1c000 */
[----:B------:R-:W-:-:S05]  /*4a70*/  SEL R3, RZ, 0x1, P0 ;  /* 0x00000001ff037807 */ /* 0x000fca0000000000 */
[----:B------:R1:W-:Y:S04]  /*4a80*/  STG.E.U16 [R30.64], R3 ;  /* 0x000000031e007986 */ /* 0x0003e8000c101524 */
.L_x_6925:
[----:B------:R-:W-:Y:S05]  /*4a90*/  BSYNC B8 ;  /* 0x0000000000087941 */ /* 0x000fea0003800000 */
.L_x_3772:
        /* <DEDUP_REMOVED lines=25> */
.L_x_3784:
[----:B------:R-:W-:Y:S05]  /*4c30*/  BSYNC B6 ;  /* 0x0000000000067941 */ /* 0x000fea0003800000 */
.L_x_3783:
[----:B-----5:R-:W-:-:S04]  /*4c40*/  FSETP.GTU.FTZ.AND P0, PT, R35, R0, PT ;  /* 0x000000002300720b */ /* 0x020fc80003f1c000 */
[----:B-1----:R-:W-:-:S05]  /*4c50*/  SEL R3, RZ, 0x1, P0 ;  /* 0x00000001ff037807 */ /* 0x002fca0000000000 */
[----:B------:R1:W-:Y:S01]  /*4c60*/  STG.E.U16 [R32.64], R3 ;  /* 0x0000000320007986 */ /* 0x0003e2000c101524 */
[----:B------:R-:W-:Y:S05]  /*4c70*/  BRA `(.L_x_3776) ;  /* 0x0000001000007947 */ /* 0x000fea0003800000 */
.L_x_6927:
[----:B------:R-:W-:Y:S02]  /*4c80*/  BREAK B8 ;  /* 0x0000000000087942 */ /* 0x000fe40003800000 */
.L_x_3776:
[----:B------:R-:W-:Y:S05]  /*4c90*/  BSYNC B9 ;  /* 0x0000000000097941 */ /* 0x000fea0003800000 */
.L_x_3771:
[----:B-1----:R-:W-:-:S04]  /*4ca0*/  IMAD.MOV.U32 R3, RZ, RZ, c[0x0][0x0] ;  /* 0x00000000ff037624 */ /* 0x002fc800078e00ff */
[----:B------:R-:W-:-:S04]  /*4cb0*/  IMAD.SHL.U32 R3, R3, 0x4, RZ ;  /* 0x0000000403037824 */ /* 0x000fc800078e00ff */
[----:B------:R-:W-:-:S05]  /*4cc0*/  IMAD R36, R3, c[0x0][0xc], R36 ;  /* 0x0000030003247a24 */ /* 0x000fca00078e0224 */
[----:B------:R-:W-:-:S13]  /*4cd0*/  ISETP.GE.U32.AND P0, PT, R36, c[0x0][0x310], PT ;  /* 0x0000c40024007a0c */ /* 0x000fda0003f06070 */
[----:B------:R-:W-:Y:S01]  /*4ce0*/  @P0 CALL.REL.NOINC `(.L_x_3785) ;  /* 0x0000001000000944 */ /* 0x000fe20003c00000 */
[----:B------:R-:W-:Y:S05]  /*4cf0*/  BRA `(.L_x_3786) ;  /* 0xffffb39000007947 */ /* 0x000fea000383ffff */
.L_x_3785:
[----:B------:R-:W-:Y:S05]  /*4d00*/  EXIT ;  /* 0x000000000000794d */ /* 0x000fea0003800000 */
.L_x_3787:
        /* <DEDUP_REMOVED lines=15> */
.L_x_7314:


//--------------------- .text._ZN2at4cuda57_GLOBAL__N__cd6b329d_24_DistributionBernoulli_cu_7537a20d21kernelPointwiseApply2IZNS_6native9templates4cuda28bernoulli_tensor_cuda_kernelIsfEEvRKNS_10TensorBaseES9_NS_15PhiloxCudaStateEEUliRsSB_SB_SB_RKfSD_SD_SD_E_sSC_jLi2ELi2ELi4ELi512ELi2EEEvNS0_6detail10TensorInfoIT0_T2_EENSG_IT1_SI_EESI_T_ --------------------------
	.section	.text._ZN2at4cuda57_GLOBAL__N__cd6b329d_24_DistributionBernoulli_cu_7537a20d21kernelPointwiseApply2IZNS_6native9templates4cuda28bernoulli_tensor_cuda_kernelIsfEEvRKNS_10TensorBaseES9_NS_15PhiloxCudaStateEEUliRsSB_SB_SB_RKfSD_SD_SD_E_sSC_jLi2ELi2ELi4ELi512ELi2EEEvNS0_6detail10TensorInfoIT0_T2_EENSG_IT1_SI_EESI_T_,"ax",@progbits
	.sectioninfo	@"SHI_REGISTERS=42"
	.align	128
.text._ZN2at4cuda57_GLOBAL__N__cd6b329d_24_DistributionBernoulli_cu_7537a20d21kernelPointwiseApply2IZNS_6native9templates4cuda28bernoulli_tensor_cuda_kernelIsfEEvRKNS_10TensorBaseES9_NS_15PhiloxCudaStateEEUliRsSB_SB_SB_RKfSD_SD_SD_E_sSC_jLi2ELi2ELi4ELi512ELi2EEEvNS0_6detail10TensorInfoIT0_T2_EENSG_IT1_SI_EESI_T_:
        .type           _ZN2at4cuda57_GLOBAL__N__cd6b329d_24_DistributionBernoulli_cu_7537a20d21kernelPointwiseApply2IZNS_6native9templates4cuda28bernoulli_tensor_cuda_kernelIsfEEvRKNS_10TensorBaseES9_NS_15PhiloxCudaStateEEUliRsSB_SB_SB_RKfSD_SD_SD_E_sSC_jLi2ELi2ELi4ELi512ELi2EEEvNS0_6detail10TensorInfoIT0_T2_EENSG_IT1_SI_EESI_T_,@function
        .size           _ZN2at4cuda57_GLOBAL__N__cd6b329d_24_DistributionBernoulli_cu_7537a20d21kernelPointwiseApply2IZNS_6native9templates4cuda28bernoulli_tensor_cuda_kernelIsfEEvRKNS_10TensorBaseES9_NS_15PhiloxCudaStateEEUliRsSB_SB_SB_RKfSD_SD_SD_E_sSC_jLi2ELi2ELi4ELi512ELi2EEEvNS0_6detail10TensorInfoIT0_T2_EENSG_IT1_SI_EESI_T_,(.L_x_7315 - _ZN2at4cuda57_GLOBAL__N__cd6b329d_24_DistributionBernoulli_cu_7537a20d21kernelPointwiseApply2IZNS_6native9templates4cuda28bernoulli_tensor_cuda_kernelIsfEEvRKNS_10TensorBaseES9_NS_15PhiloxCudaStateEEUliRsSB_SB_SB_RKfSD_SD_SD_E_sSC_jLi2ELi2ELi4ELi512ELi2EEEvNS0_6detail10TensorInfoIT0_T2_EENSG_IT1_SI_EESI_T_)
        .other          _ZN2at4cuda57_GLOBAL__N__cd6b329d_24_DistributionBernoulli_cu_7537a20d21kernelPointwiseApply2IZNS_6native9templates4cuda28bernoulli_tensor_cuda_kernelIsfEEvRKNS_10TensorBaseES9_NS_15PhiloxCudaStateEEUliRsSB_SB_SB_RKfSD_SD_SD_E_sSC_jLi2ELi2ELi4ELi512ELi2EEEvNS0_6detail10TensorInfoIT0_T2_EENSG_IT1_SI_EESI_T_,@"STO_CUDA_ENTRY STV_DEFAULT"
_ZN2at4cuda57_GLOBAL__N__cd6b329d_24_DistributionBernoulli_cu_7537a20d21kernelPointwiseApply2IZNS_6native9templates4cuda28bernoulli_tensor_cuda_kernelIsfEEvRKNS_10TensorBaseES9_NS_15PhiloxCudaStateEEUliRsSB_SB_SB_RKfSD_SD_SD_E_sSC_jLi2ELi2ELi4ELi512ELi2EEEvNS0_6detail10TensorInfoIT0_T2_EENSG_IT1_SI_EESI_T_:
        /* <DEDUP_REMOVED lines=9> */
.L_x_3813:
        /* <DEDUP_REMOVED lines=11> */
[----:B------:R-:W-:Y:S01]  /*0140*/  BSSY B0, `(.L_x_3788) ;  /* 0x00000a4000007945 */ /* 0x000fe20003800000 */
        /* <DEDUP_REMOVED lines=163> */
.L_x_3789:
[----:B------:R-:W-:Y:S05]  /*0b80*/  BSYNC B0 ;  /* 0x0000000000007941 */ /* 0x000fea0003800000 */
.L_x_3788:
        /* <DEDUP_REMOVED lines=55> */
.L_x_3791:
[----:B------:R-:W-:Y:S05]  /*0f00*/  BSYNC B0 ;  /* 0x0000000000007941 */ /* 0x000fea0003800000 */
.L_x_3790:
        /* <DEDUP_REMOVED lines=47> */
.L_x_3793:
[----:B------:R-:W-:Y:S05]  /*1200*/  BSYNC B0 ;  /* 0x0000000000007941 */ /* 0x000fea0003800000 */
.L_x_3792:
        /* <DEDUP_REMOVED lines=13> */
[----:B0-----:R-:W-:Y:S01]  /*12e0*/  HFMA2.MMA R14, -RZ, RZ, 0, 0 ;  /* 0x00000000ff0e7435 */ /* 0x001fe200000001ff */
[----:B--2---:R-:W-:Y:S02]  /*12f0*/  IMAD.MOV R17, RZ, RZ, -R15 ;  /* 0x000000ffff117224 */ /* 0x004fe400078e0a0f */
[----:B-1----:R-:W-:Y:S02]  /*1300*/  IMAD.MOV.U32 R20, RZ, RZ, RZ ;  /* 0x000000ffff147224 */ /* 0x002fe400078e00ff */
[----:B------:R-:W-:Y:S02]  /*1310*/  IMAD R17, R17, c[0x0][0x16c], RZ ;  /* 0x00005b0011117a24 */ /* 0x000fe400078e02ff */
[----:B---3--:R-:W-:-:S03]  /*1320*/  IMAD.MOV R23, RZ, RZ, -R21 ;  /* 0x000000ffff177224 */ /* 0x008fc600078e0a15 */
[----:B------:R-:W-:-:S04]  /*1330*/  IMAD.HI.U32 R14, R15, R17, R14 ;  /* 0x000000110f0e7227 */ /* 0x000fc800078e000e */
[----:B------:R-:W-:Y:S02]  /*1340*/  IMAD R23, R23, c[0x0][0x244], RZ ;  /* 0x0000910017177a24 */ /* 0x000fe400078e02ff */
[----:B------:R-:W-:-:S04]  /*1350*/  IMAD.HI.U32 R18, R14, R13, RZ ;  /* 0x0000000d0e127227 */ /* 0x000fc800078e00ff */
[----:B------:R-:W-:-:S04]  /*1360*/  IMAD.HI.U32 R20, R21, R23, R20 ;  /* 0x0000001715147227 */ /* 0x000fc800078e0014 */
[----:B------:R-:W-:Y:S02]  /*1370*/  IMAD.MOV R14, RZ, RZ, -R18 ;  /* 0x000000ffff0e7224 */ /* 0x000fe400078e0a12 */
        /* <DEDUP_REMOVED lines=24> */
.L_x_3795:
[----:B------:R-:W-:Y:S05]  /*1500*/  BSYNC B0 ;  /* 0x0000000000007941 */ /* 0x000fea0003800000 */
.L_x_3794:
        /* <DEDUP_REMOVED lines=24> */
.L_x_3797:
[----:B------:R-:W-:Y:S02]  /*1690*/  IMAD.MOV.U32 R15, RZ, RZ, R11 ;  /* 0x000000ffff0f7224 */ /* 0x000fe400078e000b */
[----:B------:R-:W-:Y:S02]  /*16a0*/  IMAD.MOV.U32 R14, RZ, RZ, R6 ;  /* 0x000000ffff0e7224 */ /* 0x000fe400078e0006 */
[----:B------:R-:W-:Y:S02]  /*16b0*/  IMAD.MOV.U32 R13, RZ, RZ, R9 ;  /* 0x000000ffff0d7224 */ /* 0x000fe400078e0009 */
[----:B------:R-:W-:-:S04]  /*16c0*/  IMAD.MOV.U32 R11, RZ, RZ, R2 ;  /* 0x000000ffff0b7224 */ /* 0x000fc800078e0002 */
.L_x_3796:
        /* <DEDUP_REMOVED lines=18> */
.L_x_6928:
[----:B------:R-:W-:Y:S05]  /*17f0*/  BRX R2 -0x1800                                                                                                                                                                                                                                                                                                                                                                                                                                                                               (*"BRANCH_TARGETS .L_x_6929,.L_x_6930,.L_x_6931"*) ;  /* 0xffffe80002007949 */ /* 0x000fea000383ffff */
.L_x_3800:
        /* <DEDUP_REMOVED lines=32> */
.L_x_3805:
[----:B------:R-:W-:Y:S05]  /*1a00*/  BSYNC B6 ;  /* 0x0000000000067941 */ /* 0x000fea0003800000 */
.L_x_3804:
[----:B-----5:R-:W-:-:S04]  /*1a10*/  FSETP.GTU.FTZ.AND P0, PT, R39, R0, PT ;  /* 0x000000002700720b */ /* 0x020fc80003f1c000 */
[----:B------:R-:W-:-:S05]  /*1a20*/  SEL R3, RZ, 0x1, P0 ;  /* 0x00000001ff037807 */ /* 0x000fca0000000000 */
[----:B------:R1:W-:Y:S04]  /*1a30*/  STG.E.U16 [R18.64], R3 ;  /* 0x0000000312007986 */ /* 0x0003e8000c101524 */
.L_x_3802:
[----:B------:R-:W-:Y:S05]  /*1a40*/  BSYNC B7 ;  /* 0x0000000000077941 */ /* 0x000fea0003800000 */
.L_x_3801:
[----:B-1----:R-:W2:Y:S01]  /*1a50*/  LDG.E R3, [R26.64] ;  /* 0x000000241a037981 */ /* 0x002ea2000c1e1900 */
[----:B------:R-:W-:Y:S01]  /*1a60*/  BSSY B6, `(.L_x_3806) ;  /* 0x0000018000067945 */ /* 0x000fe20003800000 */
[C---:B--2---:R-:W-:Y:S02]  /*1a70*/  FSETP.GE.FTZ.AND P1, PT, R3.reuse, RZ, PT ;  /* 0x000000ff0300720b */ /* 0x044fe40003f36000 */
[----:B------:R-:W-:-:S13]  /*1a80*/  FSETP.GTU.FTZ.AND P0, PT, R3, 1, PT ;  /* 0x3f8000000300780b */ /* 0x000fda0003f1c000 */
[----:B------:R-:W-:Y:S05]  /*1a90*/  @!P0 BRA P1, `(.L_x_3807) ;  /* 0x0000014000008947 */ /* 0x000fea0000800000 */
[----:B------:R-:W-:Y:S01]  /*1aa0*/  MOV R2, 0x1a0 ;  /* 0x000001a000027802 */ /* 0x000fe20000000f00 */
[----:B------:R-:W-:Y:S01]  /*1ab0*/  HFMA2.MMA R13, -RZ, RZ, 0, 0 ;  /* 0x00000000ff0d7435 */ /* 0x000fe200000001ff */
[----:B------:R-:W-:Y:S01]  /*1ac0*/  MOV R4, c[0x4][0x188] ;  /* 0x0100620000047a02 */ /* 0x000fe20000000f00 */
        /* <DEDUP_REMOVED lines=17> */
.L_x_3807:
[----:B------:R-:W-:Y:S05]  /*1be0*/  BSYNC B6 ;  /* 0x0000000000067941 */ /* 0x000fea0003800000 */
.L_x_3806:
[----:B-----5:R-:W-:-:S04]  /*1bf0*/  FSETP.GTU.FTZ.AND P0, PT, R38, R3, PT ;  /* 0x000000032600720b */ /* 0x020fc80003f1c000 */
[----:B------:R-:W-:-:S05]  /*1c00*/  SEL R3, RZ, 0x1, P0 ;  /* 0x00000001ff037807 */ /* 0x000fca0000000000 */
[----:B------:R1:W-:Y:S04]  /*1c10*/  STG.E.U16 [R16.64], R3 ;  /* 0x0000000310007986 */ /* 0x0003e8000c101524 */
.L_x_6930:
[----:B-1----:R-:W2:Y:S01]  /*1c20*/  LDG.E R3, [R24.64] ;  /* 0x0000002418037981 */ /* 0x002ea2000c1e1900 */
        /* <DEDUP_REMOVED lines=24> */
.L_x_3809:
[----:B------:R-:W-:Y:S05]  /*1db0*/  BSYNC B6 ;  /* 0x0000000000067941 */ /* 0x000fea0003800000 */
.L_x_3808:
[----:B-----5:R-:W-:-:S04]  /*1dc0*/  FSETP.GTU.FTZ.AND P0, PT, R34, R3, PT ;  /* 0x000000032200720b */ /* 0x020fc80003f1c000 */
[----:B------:R-:W-:-:S05]  /*1dd0*/  SEL R3, RZ, 0x1, P0 ;  /* 0x00000001ff037807 */ /* 0x000fca0000000000 */
[----:B------:R1:W-:Y:S04]  /*1de0*/  STG.E.U16 [R30.64], R3 ;  /* 0x000000031e007986 */ /* 0x0003e8000c101524 */
.L_x_6929:
[----:B------:R-:W-:Y:S05]  /*1df0*/  BSYNC B8 ;  /* 0x0000000000087941 */ /* 0x000fea0003800000 */
.L_x_3799:
        /* <DEDUP_REMOVED lines=25> */
.L_x_3811:
[----:B------:R-:W-:Y:S05]  /*1f90*/  BSYNC B6 ;  /* 0x0000000000067941 */ /* 0x000fea0003800000 */
.L_x_3810:
[----:B-----5:R-:W-:-:S04]  /*1fa0*/  FSETP.GTU.FTZ.AND P0, PT, R35, R0, PT ;  /* 0x000000002300720b */ /* 0x020fc80003f1c000 */
[----:B-1----:R-:W-:-:S05]  /*1fb0*/  SEL R3, RZ, 0x1, P0 ;  /* 0x00000001ff037807 */ /* 0x002fca0000000000 */
[----:B------:R1:W-:Y:S01]  /*1fc0*/  STG.E.U16 [R32.64], R3 ;  /* 0x0000000320007986 */ /* 0x0003e2000c101524 */
[----:B------:R-:W-:Y:S05]  /*1fd0*/  BRA `(.L_x_3803) ;  /* 0x0000001000007947 */ /* 0x000fea0003800000 */
.L_x_6931:
[----:B------:R-:W-:Y:S02]  /*1fe0*/  BREAK B8 ;  /* 0x0000000000087942 */ /* 0x000fe40003800000 */
.L_x_3803:
[----:B------:R-:W-:Y:S05]  /*1ff0*/  BSYNC B9 ;  /* 0x0000000000097941 */ /* 0x000fea0003800000 */
.L_x_3798:
[----:B-1----:R-:W-:-:S04]  /*2000*/  IMAD.MOV.U32 R3, RZ, RZ, c[0x0][0x0] ;  /* 0x00000000ff037624 */ /* 0x002fc800078e00ff */
[----:B------:R-:W-:-:S04]  /*2010*/  IMAD.SHL.U32 R3, R3, 0x4, RZ ;  /* 0x0000000403037824 */ /* 0x000fc800078e00ff */
[----:B------:R-:W-:-:S05]  /*2020*/  IMAD R36, R3, c[0x0][0xc], R36 ;  /* 0x0000030003247a24 */ /* 0x000fca00078e0224 */
[----:B------:R-:W-:-:S13]  /*2030*/  ISETP.GE.U32.AND P0, PT, R36, c[0x0][0x310], PT ;  /* 0x0000c40024007a0c */ /* 0x000fda0003f06070 */
[----:B------:R-:W-:Y:S01]  /*2040*/  @P0 CALL.REL.NOINC `(.L_x_3812) ;  /* 0x0000001000000944 */ /* 0x000fe20003c00000 */
[----:B------:R-:W-:Y:S05]  /*2050*/  BRA `(.L_x_3813) ;  /* 0xffffe03000007947 */ /* 0x000fea000383ffff */
.L_x_3812:
[----:B------:R-:W-:Y:S05]  /*2060*/  EXIT ;  /* 0x000000000000794d */ /* 0x000fea0003800000 */
.L_x_3814:
        /* <DEDUP_REMOVED lines=9> */
.L_x_7315:


//--------------------- .text._ZN2at4cuda57_GLOBAL__N__cd6b329d_24_DistributionBernoulli_cu_7537a20d21kernelPointwiseApply2IZNS_6native9templates4cuda28bernoulli_tensor_cuda_kernelIsfEEvRKNS_10TensorBaseES9_NS_15PhiloxCudaStateEEUliRsSB_SB_SB_RKfSD_SD_SD_E_sSC_jLi2ELi1ELi4ELi512ELi2EEEvNS0_6detail10TensorInfoIT0_T2_EENSG_IT1_SI_EESI_T_ --------------------------
	.section	.text._ZN2at4cuda57_GLOBAL__N__cd6b329d_24_DistributionBernoulli_cu_7537a20d21kernelPointwiseApply2IZNS_6native9templates4cuda28bernoulli_tensor_cuda_kernelIsfEEvRKNS_10TensorBaseES9_NS_15PhiloxCudaStateEEUliRsSB_SB_SB_RKfSD_SD_SD_E_sSC_jLi2ELi1ELi4ELi512ELi2EEEvNS0_6detail10TensorInfoIT0_T2_EENSG_IT1_SI_EESI_T_,"ax",@progbits
	.sectioninfo	@"SHI_REGISTERS=41"
	.align	128
.text._ZN2at4cuda57_GLOBAL__N__cd6b329d_24_DistributionBernoulli_cu_7537a20d21kernelPointwiseApply2IZNS_6native9templates4cuda28bernoulli_tensor_cuda_kernelIsfEEvRKNS_10TensorBaseES9_NS_15PhiloxCudaStateEEUliRsSB_SB_SB_RKfSD_SD_SD_E_sSC_jLi2ELi1ELi4ELi512ELi2EEEvNS0_6detail10TensorInfoIT0_T2_EENSG_IT1_SI_EESI_T_:
        .type           _ZN2at4cuda57_GLOBAL__N__cd6b329d_24_DistributionBernoulli_cu_7537a20d21kernelPointwiseApply2IZNS_6native9templates4cuda28bernoulli_tensor_cuda_kernelIsfEEvRKNS_10TensorBaseES9_NS_15PhiloxCudaStateEEUliRsSB_SB_SB_RKfSD_SD_SD_E_sSC_jLi2ELi1ELi4ELi512ELi2EEEvNS0_6detail10TensorInfoIT0_T2_EENSG_IT1_SI_EESI_T_,@function
        .size           _ZN2at4cuda57_GLOBAL__N__cd6b329d_24_DistributionBernoulli_cu_7537a20d21kernelPointwiseApply2IZNS_6native9templates4cuda28bernoulli_tensor_cuda_kernelIsfEEvRKNS_10TensorBaseES9_NS_15PhiloxCudaStateEEUliRsSB_SB_SB_RKfSD_SD_SD_E_sSC_jLi2ELi1ELi4ELi512ELi2EEEvNS0_6detail10TensorInfoIT0_T2_EENSG_IT1_SI_EESI_T_,(.L_x_7316 - _ZN2at4cuda57_GLOBAL__N__cd6b329d_24_DistributionBernoulli_cu_7537a20d21kernelPointwiseApply2IZNS_6native9templates4cuda28bernoulli_tensor_cuda_kernelIsfEEvRKNS_10TensorBaseES9_NS_15PhiloxCudaStateEEUliRsSB_SB_SB_RKfSD_SD_SD_E_sSC_jLi2ELi1ELi4ELi512ELi2EEEvNS0_6detail10TensorInfoIT0_T2_EENSG_IT1_SI_EESI_T_)
        .other          _ZN2at4cuda57_GLOBAL__N__cd6b329d_24_DistributionBernoulli_cu_7537a20d21kernelPointwiseApply2IZNS_6native9templates4cuda28bernoulli_tensor_cuda_kernelIsfEEvRKNS_10TensorBaseES9_NS_15PhiloxCudaStateEEUliRsSB_SB_SB_RKfSD_SD_SD_E_sSC_jLi2ELi1ELi4ELi512ELi2EEEvNS0_6detail10TensorInfoIT0_T2_EENSG_IT1_SI_EESI_T_,@"STO_CUDA_ENTRY STV_DEFAULT"
_ZN2at4cuda57_GLOBAL__N__cd6b329d_24_DistributionBernoulli_cu_7537a20d21kernelPointwiseApply2IZNS_6native9templates4cuda28bernoulli_tensor_cuda_kernelIsfEEvRKNS_10TensorBaseES9_NS_15PhiloxCudaStateEEUliRsSB_SB_SB_RKfSD_SD_SD_E_sSC_jLi2ELi1ELi4ELi512ELi2EEEvNS0_6detail10TensorInfoIT0_T2_EENSG_IT1_SI_EESI_T_:
        /* <DEDUP_REMOVED lines=9> */
.L_x_3840:
[----:B------:R-:W-:-:S13]  /*0090*/  ISETP.NE.AND P0, PT, RZ, UR38, PT ;  /* 0x00000026ff007c0c */ /* 0x000fda000bf05270 */
[----:B------:R-:W-:Y:S02]  /*00a0*/  @P0 IMAD.MOV.U32 R4, RZ, RZ, c[0x0][0x320] ;  /* 0x0000c800ff040624 */ /* 0x000fe400078e00ff */
[----:B------:R-:W-:-:S06]  /*00b0*/  @P0 IMAD.MOV.U32 R5, RZ, RZ, c[0x0][0x324] ;  /* 0x0000c900ff050624 */ /* 0x000fcc00078e00ff */
[----:B------:R-:W2:Y:S01]  /*00c0*/  @P0 LDG.E.64 R4, [R4.64] ;  /* 0x0000002404040981 */ /* 0x000ea2000c1e1b00 */
[----:B------:R-:W-:Y:S02]  /*00d0*/  IMAD.MOV.U32 R2, RZ, RZ, c[0x0][0x318] ;  /* 0x0000c600ff027624 */ /* 0x000fe400078e00ff */
[----:B-1----:R-:W-:Y:S02]  /*00e0*/  IMAD.MOV.U32 R3, RZ, RZ, c[0x0][0x31c] ;  /* 0x0000c700ff037624 */ /* 0x002fe400078e00ff */
        /* <DEDUP_REMOVED lines=152> */
.L_x_3816:
[----:B------:R-:W-:Y:S05]  /*0a70*/  BSYNC B0 ;  /* 0x0000000000007941 */ /* 0x000fea0003800000 */
.L_x_3815:
        /* <DEDUP_REMOVED lines=24> */
.L_x_3818:
[----:B------:R-:W-:Y:S05]  /*0c00*/  BSYNC B0 ;  /* 0x0000000000007941 */ /* 0x000fea0003800000 */
.L_x_3817:
        /* <DEDUP_REMOVED lines=24> */
.L_x_3820:
[----:B------:R-:W-:Y:S05]  /*0d90*/  BSYNC B0 ;  /* 0x0000000000007941 */ /* 0x000fea0003800000 */
.L_x_3819:
        /* <DEDUP_REMOVED lines=25> */
.L_x_3822:
[----:B------:R-:W-:Y:S05]  /*0f30*/  BSYNC B0 ;  /* 0x0000000000007941 */ /* 0x000fea0003800000 */
.L_x_3821:
        /* <DEDUP_REMOVED lines=20> */
.L_x_3824:
[----:B------:R-:W-:Y:S02]  /*1080*/  IMAD.MOV.U32 R14, RZ, RZ, R10 ;  /* 0x000000ffff0e7224 */ /* 0x000fe400078e000a */
[----:B------:R-:W-:Y:S02]  /*1090*/  IMAD.MOV.U32 R13, RZ, RZ, R6 ;  /* 0x000000ffff0d7224 */ /* 0x000fe400078e0006 */
[----:B------:R-:W-:Y:S02]  /*10a0*/  IMAD.MOV.U32 R12, RZ, RZ, R8 ;  /* 0x000000ffff0c7224 */ /* 0x000fe400078e0008 */
[----:B------:R-:W-:-:S04]  /*10b0*/  IMAD.MOV.U32 R10, RZ, RZ, R2 ;  /* 0x000000ffff0a7224 */ /* 0x000fc800078e0002 */
.L_x_3823:
        /* <DEDUP_REMOVED lines=19> */
.L_x_6932:
[----:B------:R-:W-:Y:S05]  /*11f0*/  BRX R2 -0x1200                                                                                                                                                                                                                                                                                                                                                                                                                                                                               (*"BRANCH_TARGETS .L_x_6933,.L_x_6934,.L_x_6935"*) ;  /* 0xffffee0002007949 */ /* 0x000fea000383ffff */
.L_x_3827:
        /* <DEDUP_REMOVED lines=36> */
.L_x_3832:
[----:B------:R-:W-:Y:S05]  /*1440*/  BSYNC B6 ;  /* 0x0000000000067941 */ /* 0x000fea0003800000 */
.L_x_3831:
[----:B-----5:R-:W-:-:S04]  /*1450*/  FSETP.GTU.FTZ.AND P0, PT, R37, R0, PT ;  /* 0x000000002500720b */ /* 0x020fc80003f1c000 */
[----:B------:R-:W-:-:S05]  /*1460*/  SEL R3, RZ, 0x1, P0 ;  /* 0x00000001ff037807 */ /* 0x000fca0000000000 */
[----:B------:R1:W-:Y:S04]  /*1470*/  STG.E.U16 [R24.64], R3 ;  /* 0x0000000318007986 */ /* 0x0003e8000c101524 */
.L_x_3829:
[----:B------:R-:W-:Y:S05]  /*1480*/  BSYNC B7 ;  /* 0x0000000000077941 */ /* 0x000fea0003800000 */
.L_x_3828:
        /* <DEDUP_REMOVED lines=30> */
.L_x_3834:
[----:B------:R-:W-:Y:S05]  /*1670*/  BSYNC B6 ;  /* 0x0000000000067941 */ /* 0x000fea0003800000 */
.L_x_3833:
[----:B-----5:R-:W-:-:S04]  /*1680*/  FSETP.GTU.FTZ.AND P0, PT, R34, R3, PT ;  /* 0x000000032200720b */ /* 0x020fc80003f1c000 */
[----:B------:R-:W-:-:S05]  /*1690*/  SEL R3, RZ, 0x1, P0 ;  /* 0x00000001ff037807 */ /* 0x000fca0000000000 */
[----:B------:R1:W-:Y:S04]  /*16a0*/  STG.E.U16 [R16.64], R3 ;  /* 0x0000000310007986 */ /* 0x0003e8000c101524 */
.L_x_6934:
        /* <DEDUP_REMOVED lines=30> */
.L_x_3836:
[----:B------:R-:W-:Y:S05]  /*1890*/  BSYNC B6 ;  /* 0x0000000000067941 */ /* 0x000fea0003800000 */
.L_x_3835:
[----:B-----5:R-:W-:-:S04]  /*18a0*/  FSETP.GTU.FTZ.AND P0, PT, R31, R0, PT ;  /* 0x000000001f00720b */ /* 0x020fc80003f1c000 */
[----:B------:R-:W-:-:S05]  /*18b0*/  SEL R3, RZ, 0x1, P0 ;  /* 0x00000001ff037807 */ /* 0x000fca0000000000 */
[----:B------:R1:W-:Y:S04]  /*18c0*/  STG.E.U16 [R18.64], R3 ;  /* 0x0000000312007986 */ /* 0x0003e8000c101524 */
.L_x_6933:
[----:B------:R-:W-:Y:S05]  /*18d0*/  BSYNC B8 ;  /* 0x0000000000087941 */ /* 0x000fea0003800000 */
.L_x_3826:
        /* <DEDUP_REMOVED lines=30> */
.L_x_3838:
[----:B------:R-:W-:Y:S05]  /*1ac0*/  BSYNC B6 ;  /* 0x0000000000067941 */ /* 0x000fea0003800000 */
.L_x_3837:
[----:B-----5:R-:W-:-:S04]  /*1ad0*/  FSETP.GTU.FTZ.AND P0, PT, R30, R3, PT ;  /* 0x000000031e00720b */ /* 0x020fc80003f1c000 */
[----:B------:R-:W-:-:S05]  /*1ae0*/  SEL R3, RZ, 0x1, P0 ;  /* 0x00000001ff037807 */ /* 0x000fca0000000000 */
[----:B------:R1:W-:Y:S01]  /*1af0*/  STG.E.U16 [R22.64], R3 ;  /* 0x0000000316007986 */ /* 0x0003e2000c101524 */
[----:B------:R-:W-:Y:S05]  /*1b00*/  BRA `(.L_x_3830) ;  /* 0x0000001000007947 */ /* 0x000fea0003800000 */
.L_x_6935:
[----:B------:R-:W-:Y:S02]  /*1b10*/  BREAK B8 ;  /* 0x0000000000087942 */ /* 0x000fe40003800000 */
.L_x_3830:
[----:B------:R-:W-:Y:S05]  /*1b20*/  BSYNC B9 ;  /* 0x0000000000097941 */ /* 0x000fea0003800000 */
.L_x_3825:
[----:B------:R-:W-:-:S04]  /*1b30*/  IMAD.MOV.U32 R0, RZ, RZ, c[0x0][0x0] ;  /* 0x00000000ff007624 */ /* 0x000fc800078e00ff */
[----:B------:R-:W-:-:S04]  /*1b40*/  IMAD.SHL.U32 R0, R0, 0x4, RZ ;  /* 0x0000000400007824 */ /* 0x000fc800078e00ff */
[----:B------:R-:W-:-:S05]  /*1b50*/  IMAD R29, R0, c[0x0][0xc], R29 ;  /* 0x00000300001d7a24 */ /* 0x000fca00078e021d */
[----:B------:R-:W-:-:S13]  /*1b60*/  ISETP.GE.U32.AND P0, PT, R29, c[0x0][0x310], PT ;  /* 0x0000c4001d007a0c */ /* 0x000fda0003f06070 */
[----:B------:R-:W-:Y:S01]  /*1b70*/  @P0 CALL.REL.NOINC `(.L_x_3839) ;  /* 0x0000001000000944 */ /* 0x000fe20003c00000 */
[----:B------:R-:W-:Y:S05]  /*1b80*/  BRA `(.L_x_3840) ;  /* 0xffffe50000007947 */ /* 0x000fea000383ffff */
.L_x_3839:
[----:B------:R-:W-:Y:S05]  /*1b90*/  EXIT ;  /* 0x000000000000794d */ /* 0x000fea0003800000 */
.L_x_3841:
        /* <DEDUP_REMOVED lines=14> */
.L_x_7316:


//--------------------- .text._ZN2at4cuda57_GLOBAL__N__cd6b329d_24_DistributionBernoulli_cu_7537a20d21kernelPointwiseApply2IZNS_6native9templates4cuda28bernoulli_tensor_cuda_kernelIsfEEvRKNS_10TensorBaseES9_NS_15PhiloxCudaStateEEUliRsSB_SB_SB_RKfSD_SD_SD_E_sSC_jLi1ELin1ELi4ELi512ELi2EEEvNS0_6detail10TensorInfoIT0_T2_EENSG_IT1_SI_EESI_T_ --------------------------
	.section	.text._ZN2at4cuda57_GLOBAL__N__cd6b329d_24_DistributionBernoulli_cu_7537a20d21kernelPointwiseApply2IZNS_6native9templates4cuda28bernoulli_tensor_cuda_kernelIsfEEvRKNS_10TensorBaseES9_NS_15PhiloxCudaStateEEUliRsSB_SB_SB_RKfSD_SD_SD_E_sSC_jLi1ELin1ELi4ELi512ELi2EEEvNS0_6detail10TensorInfoIT0_T2_EENSG_IT1_SI_EESI_T_,"ax",@progbits
	.sectioninfo	@"SHI_REGISTERS=36"
	.align	128
.text._ZN2at4cuda57_GLOBAL__N__cd6b329d_24_DistributionBernoulli_cu_7537a20d21kernelPointwiseApply2IZNS_6native9templates4cuda28bernoulli_tensor_cuda_kernelIsfEEvRKNS_10TensorBaseES9_NS_15PhiloxCudaStateEEUliRsSB_SB_SB_RKfSD_SD_SD_E_sSC_jLi1ELin1ELi4ELi512ELi2EEEvNS0_6detail10TensorInfoIT0_T2_EENSG_IT1_SI_EESI_T_:
        .type           _ZN2at4cuda57_GLOBAL__N__cd6b329d_24_DistributionBernoulli_cu_7537a20d21kernelPointwiseApply2IZNS_6native9templates4cuda28bernoulli_tensor_cuda_kernelIsfEEvRKNS_10TensorBaseES9_NS_15PhiloxCudaStateEEUliRsSB_SB_SB_RKfSD_SD_SD_E_sSC_jLi1ELin1ELi4ELi512ELi2EEEvNS0_6detail10TensorInfoIT0_T2_EENSG_IT1_SI_EESI_T_,@function
        .size           _ZN2at4cuda57_GLOBAL__N__cd6b329d_24_DistributionBernoulli_cu_7537a20d21kernelPointwiseApply2IZNS_6native9templates4cuda28bernoulli_tensor_cuda_kernelIsfEEvRKNS_10TensorBaseES9_NS_15PhiloxCudaStateEEUliRsSB_SB_SB_RKfSD_SD_SD_E_sSC_jLi1ELin1ELi4ELi512ELi2EEEvNS0_6detail10TensorInfoIT0_T2_EENSG_IT1_SI_EESI_T_,(.L_x_7317 - _ZN2at4cuda57_GLOBAL__N__cd6b329d_24_DistributionBernoulli_cu_7537a20d21kernelPointwiseApply2IZNS_6native9templates4cuda28bernoulli_tensor_cuda_kernelIsfEEvRKNS_10TensorBaseES9_NS_15PhiloxCudaStateEEUliRsSB_SB_SB_RKfSD_SD_SD_E_sSC_jLi1ELin1ELi4ELi512ELi2EEEvNS0_6detail10TensorInfoIT0_T2_EENSG_IT1_SI_EESI_T_)
        .other          _ZN2at4cuda57_GLOBAL__N__cd6b329d_24_DistributionBernoulli_cu_7537a20d21kernelPointwiseApply2IZNS_6native9templates4cuda28bernoulli_tensor_cuda_kernelIsfEEvRKNS_10TensorBaseES9_NS_15PhiloxCudaStateEEUliRsSB_SB_SB_RKfSD_SD_SD_E_sSC_jLi1ELin1ELi4ELi512ELi2EEEvNS0_6detail10TensorInfoIT0_T2_EENSG_IT1_SI_EESI_T_,@"STO_CUDA_ENTRY STV_DEFAULT"
_ZN2at4cuda57_GLOBAL__N__cd6b329d_24_DistributionBernoulli_cu_7537a20d21kernelPointwiseApply2IZNS_6native9templates4cuda28bernoulli_tensor_cuda_kernelIsfEEvRKNS_10TensorBaseES9_NS_15PhiloxCudaStateEEUliRsSB_SB_SB_RKfSD_SD_SD_E_sSC_jLi1ELin1ELi4ELi512ELi2EEEvNS0_6detail10TensorInfoIT0_T2_EENSG_IT1_SI_EESI_T_:
        /* <DEDUP_REMOVED lines=9> */
.L_x_3879:
        /* <DEDUP_REMOVED lines=27> */
.L_x_3846:
        /* <DEDUP_REMOVED lines=101> */
.L_x_3845:
        /* <DEDUP_REMOVED lines=80> */
.L_x_3844:
[----:B------:R-:W-:Y:S02]  /*0d90*/  IMAD R24, R3, c[0x0][0x2a4], R24 ;  /* 0x0000a90003187a24 */ /* 0x000fe400078e0218 */
.L_x_3843:
[----:B------:R-:W-:Y:S05]  /*0da0*/  BSYNC B0 ;  /* 0x0000000000007941 */ /* 0x000fea0003800000 */
.L_x_3842:
        /* <DEDUP_REMOVED lines=24> */
.L_x_3851:
        /* <DEDUP_REMOVED lines=101> */
.L_x_3850:
        /* <DEDUP_REMOVED lines=80> */
.L_x_3849:
[----:B------:R-:W-:-:S03]  /*1a80*/  IMAD R22, R3, c[0x0][0x2a4], R22 ;  /* 0x0000a90003167a24 */ /* 0x000fc600078e0216 */
.L_x_3848:
[----:B------:R-:W-:Y:S05]  /*1a90*/  BSYNC B0 ;  /* 0x0000000000007941 */ /* 0x000fea0003800000 */
.L_x_3847:
        /* <DEDUP_REMOVED lines=24> */
.L_x_3856:
        /* <DEDUP_REMOVED lines=101> */
.L_x_3855:
        /* <DEDUP_REMOVED lines=79> */
.L_x_3854:
[----:B------:R-:W-:-:S03]  /*2760*/  IMAD R16, R5, c[0x0][0x2a4], R16 ;  /* 0x0000a90005107a24 */ /* 0x000fc600078e0210 */
.L_x_3853:
[----:B------:R-:W-:Y:S05]  /*2770*/  BSYNC B0 ;  /* 0x0000000000007941 */ /* 0x000fea0003800000 */
.L_x_3852:
        /* <DEDUP_REMOVED lines=23> */
.L_x_3861:
        /* <DEDUP_REMOVED lines=101> */
.L_x_3860:
        /* <DEDUP_REMOVED lines=79> */
.L_x_3859:
[----:B------:R-:W-:-:S03]  /*3430*/  IMAD R18, R5, c[0x0][0x2a4], R18 ;  /* 0x0000a90005127a24 */ /* 0x000fc600078e0212 */
.L_x_3858:
[----:B------:R-:W-:Y:S05]  /*3440*/  BSYNC B0 ;  /* 0x0000000000007941 */ /* 0x000fea0003800000 */
.L_x_3857:
        /* <DEDUP_REMOVED lines=142> */
.L_x_3863:
[----:B------:R-:W-:Y:S02]  /*3d30*/  IMAD.MOV.U32 R11, RZ, RZ, R13 ;  /* 0x000000ffff0b7224 */ /* 0x000fe400078e000d */
[----:B------:R-:W-:Y:S02]  /*3d40*/  IMAD.MOV.U32 R10, RZ, RZ, R2 ;  /* 0x000000ffff0a7224 */ /* 0x000fe400078e0002 */
[----:B------:R-:W-:Y:S02]  /*3d50*/  IMAD.MOV.U32 R0, RZ, RZ, R9 ;  /* 0x000000ffff007224 */ /* 0x000fe400078e0009 */
[----:B------:R-:W-:-:S04]  /*3d60*/  IMAD.MOV.U32 R13, RZ, RZ, R6 ;  /* 0x000000ffff0d7224 */ /* 0x000fc800078e0006 */
.L_x_3862:
        /* <DEDUP_REMOVED lines=19> */
.L_x_6936:
[----:B------:R-:W-:Y:S05]  /*3ea0*/  BRX R2 -0x3eb0                                                                                                                                                                                                                                                                                                                                                                                                                                                                               (*"BRANCH_TARGETS .L_x_6937,.L_x_6938,.L_x_6939"*) ;  /* 0xffffc15002007949 */ /* 0x000fea000383ffff */
.L_x_3866:
        /* <DEDUP_REMOVED lines=32> */
.L_x_3871:
[----:B------:R-:W-:Y:S05]  /*40b0*/  BSYNC B6 ;  /* 0x0000000000067941 */ /* 0x000fea0003800000 */
.L_x_3870:
[----:B------:R-:W-:Y:S01]  /*40c0*/  IADD3 R2, R27, 0x3, RZ ;  /* 0x000000031b027810 */ /* 0x000fe20007ffe0ff */
[----:B------:R-:W-:Y:S01]  /*40d0*/  IMAD.MOV.U32 R3, RZ, RZ, 0x2 ;  /* 0x00000002ff037424 */ /* 0x000fe200078e00ff */
[----:B-----5:R-:W-:-:S03]  /*40e0*/  FSETP.GTU.FTZ.AND P0, PT, R33, R0, PT ;  /* 0x000000002100720b */ /* 0x020fc60003f1c000 */
[----:B------:R-:W-:Y:S01]  /*40f0*/  IMAD R2, R2, c[0x0][0x1cc], RZ ;  /* 0x0000730002027a24 */ /* 0x000fe200078e02ff */
[----:B------:R-:W-:-:S03]  /*4100*/  SEL R5, RZ, 0x1, P0 ;  /* 0x00000001ff057807 */ /* 0x000fc60000000000 */
[----:B------:R-:W-:-:S05]  /*4110*/  IMAD.WIDE.U32 R2, R2, R3, c[0x0][0x160] ;  /* 0x0000580002027625 */ /* 0x000fca00078e0003 */
[----:B------:R1:W-:Y:S02]  /*4120*/  STG.E.U16 [R2.64], R5 ;  /* 0x0000000502007986 */ /* 0x0003e4000c101524 */
.L_x_3868:
[----:B------:R-:W-:Y:S05]  /*4130*/  BSYNC B7 ;  /* 0x0000000000077941 */ /* 0x000fea0003800000 */
.L_x_3867:
        /* <DEDUP_REMOVED lines=25> */
.L_x_3873:
[----:B------:R-:W-:Y:S05]  /*42d0*/  BSYNC B6 ;  /* 0x0000000000067941 */ /* 0x000fea0003800000 */
.L_x_3872:
[----:B-1----:R-:W-:Y:S01]  /*42e0*/  IADD3 R2, R27, 0x2, RZ ;  /* 0x000000021b027810 */ /* 0x002fe20007ffe0ff */
[----:B------:R-:W-:Y:S01]  /*42f0*/  IMAD.MOV.U32 R3, RZ, RZ, 0x2 ;  /* 0x00000002ff037424 */ /* 0x000fe200078e00ff */
[----:B------:R-:W-:Y:S02]  /*4300*/  ISETP.NE.AND P1, PT, R32, RZ, PT ;  /* 0x000000ff2000720c */ /* 0x000fe40003f25270 */
[----:B-----5:R-:W-:Y:S01]  /*4310*/  FSETP.GTU.FTZ.AND P0, PT, R31, R0, PT ;  /* 0x000000001f00720b */ /* 0x020fe20003f1c000 */
[----:B------:R-:W-:-:S03]  /*4320*/  IMAD R2, R2, c[0x0][0x1cc], RZ ;  /* 0x0000730002027a24 */ /* 0x000fc600078e02ff */
[----:B------:R-:W-:Y:S02]  /*4330*/  SEL R5, RZ, 0x1, P0 ;  /* 0x00000001ff057807 */ /* 0x000fe40000000000 */
[----:B------:R-:W-:-:S05]  /*4340*/  SEL R2, R2, RZ, P1 ;  /* 0x000000ff02027207 */ /* 0x000fca0000800000 */
[----:B------:R-:W-:-:S05]  /*4350*/  IMAD.WIDE.U32 R2, R2, R3, c[0x0][0x160] ;  /* 0x0000580002027625 */ /* 0x000fca00078e0003 */
[----:B------:R1:W-:Y:S02]  /*4360*/  STG.E.U16 [R2.64], R5 ;  /* 0x0000000502007986 */ /* 0x0003e4000c101524 */
.L_x_6938:
        /* <DEDUP_REMOVED lines=25> */
.L_x_3875:
[----:B------:R-:W-:Y:S05]  /*4500*/  BSYNC B6 ;  /* 0x0000000000067941 */ /* 0x000fea0003800000 */
.L_x_3874:
[----:B------:R-:W-:Y:S02]  /*4510*/  IADD3 R0, R27, 0x1, RZ ;  /* 0x000000011b007810 */ /* 0x000fe40007ffe0ff */
[----:B------:R-:W-:Y:S02]  /*4520*/  ISETP.GT.AND P0, PT, R28, 0x1, PT ;  /* 0x000000011c00780c */ /* 0x000fe40003f04270 */
[----:B-----5:R-:W-:Y:S01]  /*4530*/  FSETP.GTU.FTZ.AND P1, PT, R30, R3, PT ;  /* 0x000000031e00720b */ /* 0x020fe20003f3c000 */
[----:B------:R-:W-:Y:S02]  /*4540*/  IMAD R0, R0, c[0x0][0x1cc], RZ ;  /* 0x0000730000007a24 */ /* 0x000fe400078e02ff */
[----:B------:R-:W-:Y:S01]  /*4550*/  IMAD.MOV.U32 R3, RZ, RZ, 0x2 ;  /* 0x00000002ff037424 */ /* 0x000fe200078e00ff */
[----:B------:R-:W-:Y:S02]  /*4560*/  SEL R5, RZ, 0x1, P1 ;  /* 0x00000001ff057807 */ /* 0x000fe40000800000 */
[----:B------:R-:W-:-:S05]  /*4570*/  SEL R0, R0, RZ, P0 ;  /* 0x000000ff00007207 */ /* 0x000fca0000000000 */
[----:B------:R-:W-:-:S05]  /*4580*/  IMAD.WIDE.U32 R2, R0, R3, c[0x0][0x160] ;  /* 0x0000580000027625 */ /* 0x000fca00078e0003 */
[----:B------:R1:W-:Y:S02]  /*4590*/  STG.E.U16 [R2.64], R5 ;  /* 0x0000000502007986 */ /* 0x0003e4000c101524 */
.L_x_6937:
[----:B------:R-:W-:Y:S05]  /*45a0*/  BSYNC B8 ;  /* 0x0000000000087941 */ /* 0x000fea0003800000 */
.L_x_3865:
        /* <DEDUP_REMOVED lines=25> */
.L_x_3877:
[----:B------:R-:W-:Y:S05]  /*4740*/  BSYNC B6 ;  /* 0x0000000000067941 */ /* 0x000fea0003800000 */
.L_x_3876:
[C---:B-1----:R-:W-:Y:S01]  /*4750*/  IADD3 R3, -R27.reuse, c[0x0][0x310], RZ ;  /* 0x0000c4001b037a10 */ /* 0x042fe20007ffe1ff */
[----:B------:R-:W-:Y:S01]  /*4760*/  IMAD R2, R27, c[0x0][0x1cc], RZ ;  /* 0x000073001b027a24 */ /* 0x000fe200078e02ff */
[----:B-----5:R-:W-:Y:S02]  /*4770*/  FSETP.GTU.FTZ.AND P1, PT, R29, R0, PT ;  /* 0x000000001d00720b */ /* 0x020fe40003f3c000 */
[----:B------:R-:W-:Y:S01]  /*4780*/  ISETP.GT.AND P0, PT, R3, RZ, PT ;  /* 0x000000ff0300720c */ /* 0x000fe20003f04270 */
[----:B------:R-:W-:Y:S01]  /*4790*/  IMAD.MOV.U32 R3, RZ, RZ, 0x2 ;  /* 0x00000002ff037424 */ /* 0x000fe200078e00ff */
[----:B------:R-:W-:Y:S02]  /*47a0*/  SEL R5, RZ, 0x1, P1 ;  /* 0x00000001ff057807 */ /* 0x000fe40000800000 */
[----:B------:R-:W-:-:S05]  /*47b0*/  SEL R2, R2, RZ, P0 ;  /* 0x000000ff02027207 */ /* 0x000fca0000000000 */
[----:B------:R-:W-:-:S05]  /*47c0*/  IMAD.WIDE.U32 R2, R2, R3, c[0x0][0x160] ;  /* 0x0000580002027625 */ /* 0x000fca00078e0003 */
[----:B------:R1:W-:Y:S01]  /*47d0*/  STG.E.U16 [R2.64], R5 ;  /* 0x0000000502007986 */ /* 0x0003e2000c101524 */
[----:B------:R-:W-:Y:S05]  /*47e0*/  BRA `(.L_x_3869) ;  /* 0x0000001000007947 */ /* 0x000fea0003800000 */
.L_x_6939:
[----:B------:R-:W-:Y:S02]  /*47f0*/  BREAK B8 ;  /* 0x0000000000087942 */ /* 0x000fe40003800000 */
.L_x_3869:
[----:B------:R-:W-:Y:S05]  /*4800*/  BSYNC B9 ;  /* 0x0000000000097941 */ /* 0x000fea0003800000 */
.L_x_3864:
[----:B------:R-:W-:-:S04]  /*4810*/  IMAD.MOV.U32 R0, RZ, RZ, c[0x0][0x0] ;  /* 0x00000000ff007624 */ /* 0x000fc800078e00ff */
[----:B------:R-:W-:-:S04]  /*4820*/  IMAD.SHL.U32 R0, R0, 0x4, RZ ;  /* 0x0000000400007824 */ /* 0x000fc800078e00ff */
[----:B------:R-:W-:-:S05]  /*4830*/  IMAD R27, R0, c[0x0][0xc], R27 ;  /* 0x00000300001b7a24 */ /* 0x000fca00078e021b */
[----:B------:R-:W-:-:S13]  /*4840*/  ISETP.GE.U32.AND P0, PT, R27, c[0x0][0x310], PT ;  /* 0x0000c4001b007a0c */ /* 0x000fda0003f06070 */
[----:B------:R-:W-:Y:S01]  /*4850*/  @P0 CALL.REL.NOINC `(.L_x_3878) ;  /* 0x0000001000000944 */ /* 0x000fe20003c00000 */
[----:B------:R-:W-:Y:S05]  /*4860*/  BRA `(.L_x_3879) ;  /* 0xffffb82000007947 */ /* 0x000fea000383ffff */
.L_x_3878:
[----:B------:R-:W-:Y:S05]  /*4870*/  EXIT ;  /* 0x000000000000794d */ /* 0x000fea0003800000 */
.L_x_3880:
        /* <DEDUP_REMOVED lines=16> */
.L_x_7317:


//--------------------- .text._ZN2at4cuda57_GLOBAL__N__cd6b329d_24_DistributionBernoulli_cu_7537a20d21kernelPointwiseApply2IZNS_6native9templates4cuda28bernoulli_tensor_cuda_kernelIsfEEvRKNS_10TensorBaseES9_NS_15PhiloxCudaStateEEUliRsSB_SB_SB_RKfSD_SD_SD_E_sSC_jLi1ELi2ELi4ELi512ELi2EEEvNS0_6detail10TensorInfoIT0_T2_EENSG_IT1_SI_EESI_T_ --------------------------
	.section	.text._ZN2at4cuda57_GLOBAL__N__cd6b329d_24_DistributionBernoulli_cu_7537a20d21kernelPointwiseApply2IZNS_6native9templates4cuda28bernoulli_tensor_cuda_kernelIsfEEvRKNS_10TensorBaseES9_NS_15PhiloxCudaStateEEUliRsSB_SB_SB_RKfSD_SD_SD_E_sSC_jLi1ELi2ELi4ELi512ELi2EEEvNS0_6detail10TensorInfoIT0_T2_EENSG_IT1_SI_EESI_T_,"ax",@progbits
	.sectioninfo	@"SHI_REGISTERS=37"
	.align	128
.text._ZN2at4cuda57_GLOBAL__N__cd6b329d_24_DistributionBernoulli_cu_7537a20d21kernelPointwiseApply2IZNS_6native9templates4cuda28bernoulli_tensor_cuda_kernelIsfEEvRKNS_10TensorBaseES9_NS_15PhiloxCudaStateEEUliRsSB_SB_SB_RKfSD_SD_SD_E_sSC_jLi1ELi2ELi4ELi512ELi2EEEvNS0_6detail10TensorInfoIT0_T2_EENSG_IT1_SI_EESI_T_:
        .type           _ZN2at4cuda57_GLOBAL__N__cd6b329d_24_DistributionBernoulli_cu_7537a20d21kernelPointwiseApply2IZNS_6native9templates4cuda28bernoulli_tensor_cuda_kernelIsfEEvRKNS_10TensorBaseES9_NS_15PhiloxCudaStateEEUliRsSB_SB_SB_RKfSD_SD_SD_E_sSC_jLi1ELi2ELi4ELi512ELi2EEEvNS0_6detail10TensorInfoIT0_T2_EENSG_IT1_SI_EESI_T_,@function
        .size           _ZN2at4cuda57_GLOBAL__N__cd6b329d_24_DistributionBernoulli_cu_7537a20d21kernelPointwiseApply2IZNS_6native9templates4cuda28bernoulli_tensor_cuda_kernelIsfEEvRKNS_10TensorBaseES9_NS_15PhiloxCudaStateEEUliRsSB_SB_SB_RKfSD_SD_SD_E_sSC_jLi1ELi2ELi4ELi512ELi2EEEvNS0_6detail10TensorInfoIT0_T2_EENSG_IT1_SI_EESI_T_,(.L_x_7318 - _ZN2at4cuda57_GLOBAL__N__cd6b329d_24_DistributionBernoulli_cu_7537a20d21kernelPointwiseApply2IZNS_6native9templates4cuda28bernoulli_tensor_cuda_kernelIsfEEvRKNS_10TensorBaseES9_NS_15PhiloxCudaStateEEUliRsSB_SB_SB_RKfSD_SD_SD_E_sSC_jLi1ELi2ELi4ELi512ELi2EEEvNS0_6detail10TensorInfoIT0_T2_EENSG_IT1_SI_EESI_T_)
        .other          _ZN2at4cuda57_GLOBAL__N__cd6b329d_24_DistributionBernoulli_cu_7537a20d21kernelPointwiseApply2IZNS_6native9templates4cuda28bernoulli_tensor_cuda_kernelIsfEEvRKNS_10TensorBaseES9_NS_15PhiloxCudaStateEEUliRsSB_SB_SB_RKfSD_SD_SD_E_sSC_jLi1ELi2ELi4ELi512ELi2EEEvNS0_6detail10TensorInfoIT0_T2_EENSG_IT1_SI_EESI_T_,@"STO_CUDA_ENTRY STV_DEFAULT"
_ZN2at4cuda57_GLOBAL__N__cd6b329d_24_DistributionBernoulli_cu_7537a20d21kernelPointwiseApply2IZNS_6native9templates4cuda28bernoulli_tensor_cuda_kernelIsfEEvRKNS_10TensorBaseES9_NS_15PhiloxCudaStateEEUliRsSB_SB_SB_RKfSD_SD_SD_E_sSC_jLi1ELi2ELi4ELi512ELi2EEEvNS0_6detail10TensorInfoIT0_T2_EENSG_IT1_SI_EESI_T_:
        /* <DEDUP_REMOVED lines=9> */
.L_x_3906:
        /* <DEDUP_REMOVED lines=156> */
.L_x_3882:
[----:B------:R-:W-:Y:S05]  /*0a50*/  BSYNC B0 ;  /* 0x0000000000007941 */ /* 0x000fea0003800000 */
.L_x_3881:
        /* <DEDUP_REMOVED lines=25> */
.L_x_3884:
[----:B------:R-:W-:Y:S05]  /*0bf0*/  BSYNC B0 ;  /* 0x0000000000007941 */ /* 0x000fea0003800000 */
.L_x_3883:
        /* <DEDUP_REMOVED lines=25> */
.L_x_3886:
[----:B------:R-:W-:Y:S05]  /*0d90*/  BSYNC B0 ;  /* 0x0000000000007941 */ /* 0x000fea0003800000 */
.L_x_3885:
        /* <DEDUP_REMOVED lines=25> */
.L_x_3888:
[----:B------:R-:W-:Y:S05]  /*0f30*/  BSYNC B0 ;  /* 0x0000000000007941 */ /* 0x000fea0003800000 */
.L_x_3887:
        /* <DEDUP_REMOVED lines=20> */
.L_x_3890:
[----:B------:R-:W-:Y:S02]  /*1080*/  IMAD.MOV.U32 R14, RZ, RZ, R12 ;  /* 0x000000ffff0e7224 */ /* 0x000fe400078e000c */
[----:B------:R-:W-:Y:S02]  /*1090*/  IMAD.MOV.U32 R13, RZ, RZ, R4 ;  /* 0x000000ffff0d7224 */ /* 0x000fe400078e0004 */
[----:B------:R-:W-:-:S02]  /*10a0*/  IMAD.MOV.U32 R11, RZ, RZ, R9 ;  /* 0x000000ffff0b7224 */ /* 0x000fc400078e0009 */
[----:B------:R-:W-:-:S04]  /*10b0*/  IMAD.MOV.U32 R12, RZ, RZ, R6 ;  /* 0x000000ffff0c7224 */ /* 0x000fc800078e0006 */
.L_x_3889:
        /* <DEDUP_REMOVED lines=19> */
.L_x_6940:
[----:B------:R-:W-:Y:S05]  /*11f0*/  BRX R2 -0x1200                                                                                                                                                                                                                                                                                                                                                                                                                                                                               (*"BRANCH_TARGETS .L_x_6941,.L_x_6942,.L_x_6943"*) ;  /* 0xffffee0002007949 */ /* 0x000fea000383ffff */
.L_x_3893:
        /* <DEDUP_REMOVED lines=32> */
.L_x_3898:
[----:B------:R-:W-:Y:S05]  /*1400*/  BSYNC B6 ;  /* 0x0000000000067941 */ /* 0x000fea0003800000 */
.L_x_3897:
[----:B------:R-:W-:Y:S02]  /*1410*/  IADD3 R2, R31, 0x3, RZ ;  /* 0x000000031f027810 */ /* 0x000fe40007ffe0ff */
[----:B-----5:R-:W-:Y:S01]  /*1420*/  FSETP.GTU.FTZ.AND P0, PT, R34, R3, PT ;  /* 0x000000032200720b */ /* 0x020fe20003f1c000 */
[----:B------:R-:W-:Y:S02]  /*1430*/  IMAD.MOV.U32 R3, RZ, RZ, 0x2 ;  /* 0x00000002ff037424 */ /* 0x000fe400078e00ff */
[----:B------:R-:W-:Y:S01]  /*1440*/  IMAD R2, R2, c[0x0][0x1cc], RZ ;  /* 0x0000730002027a24 */ /* 0x000fe200078e02ff */
[----:B------:R-:W-:-:S03]  /*1450*/  SEL R5, RZ, 0x1, P0 ;  /* 0x00000001ff057807 */ /* 0x000fc60000000000 */
[----:B------:R-:W-:-:S05]  /*1460*/  IMAD.WIDE.U32 R2, R2, R3, c[0x0][0x160] ;  /* 0x0000580002027625 */ /* 0x000fca00078e0003 */
[----:B------:R1:W-:Y:S02]  /*1470*/  STG.E.U16 [R2.64], R5 ;  /* 0x0000000502007986 */ /* 0x0003e4000c101524 */
.L_x_3895:
[----:B------:R-:W-:Y:S05]  /*1480*/  BSYNC B7 ;  /* 0x0000000000077941 */ /* 0x000fea0003800000 */
.L_x_3894:
        /* <DEDUP_REMOVED lines=25> */
.L_x_3900:
[----:B------:R-:W-:Y:S05]  /*1620*/  BSYNC B6 ;  /* 0x0000000000067941 */ /* 0x000fea0003800000 */
.L_x_3899:
[----:B------:R-:W-:Y:S02]  /*1630*/  IADD3 R0, R31, 0x2, RZ ;  /* 0x000000021f007810 */ /* 0x000fe40007ffe0ff */
[----:B------:R-:W-:Y:S02]  /*1640*/  ISETP.NE.AND P1, PT, R33, RZ, PT ;  /* 0x000000ff2100720c */ /* 0x000fe40003f25270 */
[----:B-----5:R-:W-:Y:S01]  /*1650*/  FSETP.GTU.FTZ.AND P0, PT, R26, R3, PT ;  /* 0x000000031a00720b */ /* 0x020fe20003f1c000 */
[----:B------:R-:W-:Y:S02]  /*1660*/  IMAD R0, R0, c[0x0][0x1cc], RZ ;  /* 0x0000730000007a24 */ /* 0x000fe400078e02ff */
[----:B------:R-:W-:Y:S01]  /*1670*/  IMAD.MOV.U32 R3, RZ, RZ, 0x2 ;  /* 0x00000002ff037424 */ /* 0x000fe200078e00ff */
[----:B------:R-:W-:Y:S02]  /*1680*/  SEL R5, RZ, 0x1, P0 ;  /* 0x00000001ff057807 */ /* 0x000fe40000000000 */
[----:B------:R-:W-:-:S05]  /*1690*/  SEL R0, R0, RZ, P1 ;  /* 0x000000ff00007207 */ /* 0x000fca0000800000 */
[----:B------:R-:W-:-:S05]  /*16a0*/  IMAD.WIDE.U32 R2, R0, R3, c[0x0][0x160] ;  /* 0x0000580000027625 */ /* 0x000fca00078e0003 */
[----:B------:R1:W-:Y:S02]  /*16b0*/  STG.E.U16 [R2.64], R5 ;  /* 0x0000000502007986 */ /* 0x0003e4000c101524 */
.L_x_6942:
        /* <DEDUP_REMOVED lines=25> */
.L_x_3902:
[----:B------:R-:W-:Y:S05]  /*1850*/  BSYNC B6 ;  /* 0x0000000000067941 */ /* 0x000fea0003800000 */
.L_x_3901:
[----:B-1----:R-:W-:Y:S01]  /*1860*/  IADD3 R2, R31, 0x1, RZ ;  /* 0x000000011f027810 */ /* 0x002fe20007ffe0ff */
[----:B------:R-:W-:Y:S01]  /*1870*/  IMAD.MOV.U32 R3, RZ, RZ, 0x2 ;  /* 0x00000002ff037424 */ /* 0x000fe200078e00ff */
[----:B------:R-:W-:Y:S02]  /*1880*/  ISETP.GT.AND P0, PT, R29, 0x1, PT ;  /* 0x000000011d00780c */ /* 0x000fe40003f04270 */
[----:B-----5:R-:W-:Y:S01]  /*1890*/  FSETP.GTU.FTZ.AND P1, PT, R27, R0, PT ;  /* 0x000000001b00720b */ /* 0x020fe20003f3c000 */
[----:B------:R-:W-:-:S03]  /*18a0*/  IMAD R2, R2, c[0x0][0x1cc], RZ ;  /* 0x0000730002027a24 */ /* 0x000fc600078e02ff */
[----:B------:R-:W-:Y:S02]  /*18b0*/  SEL R5, RZ, 0x1, P1 ;  /* 0x00000001ff057807 */ /* 0x000fe40000800000 */
[----:B------:R-:W-:-:S05]  /*18c0*/  SEL R2, R2, RZ, P0 ;  /* 0x000000ff02027207 */ /* 0x000fca0000000000 */
[----:B------:R-:W-:-:S05]  /*18d0*/  IMAD.WIDE.U32 R2, R2, R3, c[0x0][0x160] ;  /* 0x0000580002027625 */ /* 0x000fca00078e0003 */
[----:B------:R1:W-:Y:S02]  /*18e0*/  STG.E.U16 [R2.64], R5 ;  /* 0x0000000502007986 */ /* 0x0003e4000c101524 */
.L_x_6941:
[----:B------:R-:W-:Y:S05]  /*18f0*/  BSYNC B8 ;  /* 0x0000000000087941 */ /* 0x000fea0003800000 */
.L_x_3892:
        /* <DEDUP_REMOVED lines=25> */
.L_x_3904:
[----:B------:R-:W-:Y:S05]  /*1a90*/  BSYNC B6 ;  /* 0x0000000000067941 */ /* 0x000fea0003800000 */
.L_x_3903:
[----:B------:R-:W-:Y:S01]  /*1aa0*/  IMAD R0, R31, c[0x0][0x1cc], RZ ;  /* 0x000073001f007a24 */ /* 0x000fe200078e02ff */
[----:B------:R-:W-:Y:S02]  /*1ab0*/  ISETP.GT.AND P0, PT, R30, RZ, PT ;  /* 0x000000ff1e00720c */ /* 0x000fe40003f04270 */
[----:B-----5:R-:W-:Y:S01]  /*1ac0*/  FSETP.GTU.FTZ.AND P1, PT, R28, R3, PT ;  /* 0x000000031c00720b */ /* 0x020fe20003f3c000 */
[----:B------:R-:W-:Y:S01]  /*1ad0*/  IMAD.MOV.U32 R3, RZ, RZ, 0x2 ;  /* 0x00000002ff037424 */ /* 0x000fe200078e00ff */
[----:B------:R-:W-:Y:S02]  /*1ae0*/  SEL R0, R0, RZ, P0 ;  /* 0x000000ff00007207 */ /* 0x000fe40000000000 */
[----:B------:R-:W-:-:S03]  /*1af0*/  SEL R5, RZ, 0x1, P1 ;  /* 0x00000001ff057807 */ /* 0x000fc60000800000 */
[----:B------:R-:W-:-:S05]  /*1b00*/  IMAD.WIDE.U32 R2, R0, R3, c[0x0][0x160] ;  /* 0x0000580000027625 */ /* 0x000fca00078e0003 */
[----:B------:R1:W-:Y:S01]  /*1b10*/  STG.E.U16 [R2.64], R5 ;  /* 0x0000000502007986 */ /* 0x0003e2000c101524 */
[----:B------:R-:W-:Y:S05]  /*1b20*/  BRA `(.L_x_3896) ;  /* 0x0000001000007947 */ /* 0x000fea0003800000 */
.L_x_6943:
[----:B------:R-:W-:Y:S02]  /*1b30*/  BREAK B8 ;  /* 0x0000000000087942 */ /* 0x000fe40003800000 */
.L_x_3896:
[----:B------:R-:W-:Y:S05]  /*1b40*/  BSYNC B9 ;  /* 0x0000000000097941 */ /* 0x000fea0003800000 */
.L_x_3891:
[----:B------:R-:W-:-:S04]  /*1b50*/  IMAD.MOV.U32 R0, RZ, RZ, c[0x0][0x0] ;  /* 0x00000000ff007624 */ /* 0x000fc800078e00ff */
[----:B------:R-:W-:-:S04]  /*1b60*/  IMAD.SHL.U32 R0, R0, 0x4, RZ ;  /* 0x0000000400007824 */ /* 0x000fc800078e00ff */
[----:B------:R-:W-:-:S05]  /*1b70*/  IMAD R31, R0, c[0x0][0xc], R31 ;  /* 0x00000300001f7a24 */ /* 0x000fca00078e021f */
[----:B------:R-:W-:-:S13]  /*1b80*/  ISETP.GE.U32.AND P0, PT, R31, c[0x0][0x310], PT ;  /* 0x0000c4001f007a0c */ /* 0x000fda0003f06070 */
[----:B------:R-:W-:Y:S01]  /*1b90*/  @P0 CALL.REL.NOINC `(.L_x_3905) ;  /* 0x0000001000000944 */ /* 0x000fe20003c00000 */
[----:B------:R-:W-:Y:S05]  /*1ba0*/  BRA `(.L_x_3906) ;  /* 0xffffe4e000007947 */ /* 0x000fea000383ffff */
.L_x_3905:
[----:B------:R-:W-:Y:S05]  /*1bb0*/  EXIT ;  /* 0x000000000000794d */ /* 0x000fea0003800000 */
.L_x_3907:
        /* <DEDUP_REMOVED lines=12> */
.L_x_7318:


//--------------------- .text._ZN2at4cuda57_GLOBAL__N__cd6b329d_24_DistributionBernoulli_cu_7537a20d21kernelPointwiseApply2IZNS_6native9templates4cuda28bernoulli_tensor_cuda_kernelIsfEEvRKNS_10TensorBaseES9_NS_15PhiloxCudaStateEEUliRsSB_SB_SB_RKfSD_SD_SD_E_sSC_jLi1ELi1ELi4ELi512ELi2EEEvNS0_6detail10TensorInfoIT0_T2_EENSG_IT1_SI_EESI_T_ --------------------------
	.section	.text._ZN2at4cuda57_GLOBAL__N__cd6b329d_24_DistributionBernoulli_cu_7537a20d21kernelPointwiseApply2IZNS_6native9templates4cuda28bernoulli_tensor_cuda_kernelIsfEEvRKNS_10TensorBaseES9_NS_15PhiloxCudaStateEEUliRsSB_SB_SB_RKfSD_SD_SD_E_sSC_jLi1ELi1ELi4ELi512ELi2EEEvNS0_6detail10TensorInfoIT0_T2_EENSG_IT1_SI_EESI_T_,"ax",@progbits
	.sectioninfo	@"SHI_REGISTERS=38"
	.align	128
.text._ZN2at4cuda57_GLOBAL__N__cd6b329d_24_DistributionBernoulli_cu_7537a20d21kernelPointwiseApply2IZNS_6native9templates4cuda28bernoulli_tensor_cuda_kernelIsfEEvRKNS_10TensorBaseES9_NS_15PhiloxCudaStateEEUliRsSB_SB_SB_RKfSD_SD_SD_E_sSC_jLi1ELi1ELi4ELi512ELi2EEEvNS0_6detail10TensorInfoIT0_T2_EENSG_IT1_SI_EESI_T_:
        .type           _ZN2at4cuda57_GLOBAL__N__cd6b329d_24_DistributionBernoulli_cu_7537a20d21kernelPointwiseApply2IZNS_6native9templates4cuda28bernoulli_tensor_cuda_kernelIsfEEvRKNS_10TensorBaseES9_NS_15PhiloxCudaStateEEUliRsSB_SB_SB_RKfSD_SD_SD_E_sSC_jLi1ELi1ELi4ELi512ELi2EEEvNS0_6detail10TensorInfoIT0_T2_EENSG_IT1_SI_EESI_T_,@function
        .size           _ZN2at4cuda57_GLOBAL__N__cd6b329d_24_DistributionBernoulli_cu_7537a20d21kernelPointwiseApply2IZNS_6native9templates4cuda28bernoulli_tensor_cuda_kernelIsfEEvRKNS_10TensorBaseES9_NS_15PhiloxCudaStateEEUliRsSB_SB_SB_RKfSD_SD_SD_E_sSC_jLi1ELi1ELi4ELi512ELi2EEEvNS0_6detail10TensorInfoIT0_T2_EENSG_IT1_SI_EESI_T_,(.L_x_7319 - _ZN2at4cuda57_GLOBAL__N__cd6b329d_24_DistributionBernoulli_cu_7537a20d21kernelPointwiseApply2IZNS_6native9templates4cuda28bernoulli_tensor_cuda_kernelIsfEEvRKNS_10TensorBaseES9_NS_15PhiloxCudaStateEEUliRsSB_SB_SB_RKfSD_SD_SD_E_sSC_jLi1ELi1ELi4ELi512ELi2EEEvNS0_6detail10TensorInfoIT0_T2_EENSG_IT1_SI_EESI_T_)
        .other          _ZN2at4cuda57_GLOBAL__N__cd6b329d_24_DistributionBernoulli_cu_7537a20d21kernelPointwiseApply2IZNS_6native9templates4cuda28bernoulli_tensor_cuda_kernelIsfEEvRKNS_10TensorBaseES9_NS_15PhiloxCudaStateEEUliRsSB_SB_SB_RKfSD_SD_SD_E_sSC_jLi1ELi1ELi4ELi512ELi2EEEvNS0_6detail10TensorInfoIT0_T2_EENSG_IT1_SI_EESI_T_,@"STO_CUDA_ENTRY STV_DEFAULT"
_ZN2at4cuda57_GLOBAL__N__cd6b329d_24_DistributionBernoulli_cu_7537a20d21kernelPointwiseApply2IZNS_6native9templates4cuda28bernoulli_tensor_cuda_kernelIsfEEvRKNS_10TensorBaseES9_NS_15PhiloxCudaStateEEUliRsSB_SB_SB_RKfSD_SD_SD_E_sSC_jLi1ELi1ELi4ELi512ELi2EEEvNS0_6detail10TensorInfoIT0_T2_EENSG_IT1_SI_EESI_T_:
        /* <DEDUP_REMOVED lines=9> */
.L_x_3925:
        /* <DEDUP_REMOVED lines=165> */
.L_x_3909:
[----:B------:R-:W-:Y:S02]  /*0ae0*/  IMAD.MOV.U32 R14, RZ, RZ, R11 ;  /* 0x000000ffff0e7224 */ /* 0x000fe400078e000b */
[----:B------:R-:W-:Y:S02]  /*0af0*/  IMAD.MOV.U32 R13, RZ, RZ, R6 ;  /* 0x000000ffff0d7224 */ /* 0x000fe400078e0006 */
[----:B------:R-:W-:-:S02]  /*0b00*/  IMAD.MOV.U32 R0, RZ, RZ, R8 ;  /* 0x000000ffff007224 */ /* 0x000fc400078e0008 */
[----:B------:R-:W-:-:S04]  /*0b10*/  IMAD.MOV.U32 R11, RZ, RZ, R2 ;  /* 0x000000ffff0b7224 */ /* 0x000fc800078e0002 */
.L_x_3908:
        /* <DEDUP_REMOVED lines=17> */
.L_x_6944:
[----:B------:R-:W-:Y:S05]  /*0c30*/  BRX R2 -0xc40                                                                                                                                                                                                                                                                                                                                                                                                                                                                                (*"BRANCH_TARGETS .L_x_6945,.L_x_6946,.L_x_6947"*) ;  /* 0xfffff3c002007949 */ /* 0x000fea000383ffff */
.L_x_3912:
        /* <DEDUP_REMOVED lines=32> */
.L_x_3917:
[----:B------:R-:W-:Y:S05]  /*0e40*/  BSYNC B6 ;  /* 0x0000000000067941 */ /* 0x000fea0003800000 */
.L_x_3916:
[----:B-----5:R-:W-:-:S04]  /*0e50*/  FSETP.GTU.FTZ.AND P0, PT, R35, R0, PT ;  /* 0x000000002300720b */ /* 0x020fc80003f1c000 */
[----:B------:R-:W-:-:S05]  /*0e60*/  SEL R3, RZ, 0x1, P0 ;  /* 0x00000001ff037807 */ /* 0x000fca0000000000 */
[----:B------:R1:W-:Y:S04]  /*0e70*/  STG.E.U16 [R22.64], R3 ;  /* 0x0000000316007986 */ /* 0x0003e8000c101524 */
.L_x_3914:
[----:B------:R-:W-:Y:S05]  /*0e80*/  BSYNC B7 ;  /* 0x0000000000077941 */ /* 0x000fea0003800000 */
.L_x_3913:
        /* <DEDUP_REMOVED lines=25> */
.L_x_3919:
[----:B------:R-:W-:Y:S05]  /*1020*/  BSYNC B6 ;  /* 0x0000000000067941 */ /* 0x000fea0003800000 */
.L_x_3918:
[----:B-----5:R-:W-:-:S04]  /*1030*/  FSETP.GTU.FTZ.AND P0, PT, R34, R3, PT ;  /* 0x000000032200720b */ /* 0x020fc80003f1c000 */
[----:B------:R-:W-:-:S05]  /*1040*/  SEL R3, RZ, 0x1, P0 ;  /* 0x00000001ff037807 */ /* 0x000fca0000000000 */
[----:B------:R1:W-:Y:S04]  /*1050*/  STG.E.U16 [R16.64], R3 ;  /* 0x0000000310007986 */ /* 0x0003e8000c101524 */
.L_x_6946:
        /* <DEDUP_REMOVED lines=25> */
.L_x_3921:
[----:B------:R-:W-:Y:S05]  /*11f0*/  BSYNC B6 ;  /* 0x0000000000067941 */ /* 0x000fea0003800000 */
.L_x_3920:
[----:B-----5:R-:W-:-:S04]  /*1200*/  FSETP.GTU.FTZ.AND P0, PT, R33, R0, PT ;  /* 0x000000002100720b */ /* 0x020fc80003f1c000 */
[----:B-1----:R-:W-:-:S05]  /*1210*/  SEL R3, RZ, 0x1, P0 ;  /* 0x00000001ff037807 */ /* 0x002fca0000000000 */
[----:B------:R1:W-:Y:S04]  /*1220*/  STG.E.U16 [R18.64], R3 ;  /* 0x0000000312007986 */ /* 0x0003e8000c101524 */
.L_x_6945:
[----:B------:R-:W-:Y:S05]  /*1230*/  BSYNC B8 ;  /* 0x0000000000087941 */ /* 0x000fea0003800000 */
.L_x_3911:
[C---:B------:R-:W-:Y:S01]  /*1240*/  IADD3 R2, -R31.reuse, c[0x0][0x310], RZ ;  /* 0x0000c4001f027a10 */ /* 0x040fe20007ffe1ff */
[----:B------:R-:W-:Y:S02]  /*1250*/  IMAD R0, R31, c[0x0][0x2a4], RZ ;  /* 0x0000a9001f007a24 */ /* 0x000fe400078e02ff */
[----:B------:R-:W-:Y:S01]  /*1260*/  IMAD.MOV.U32 R17, RZ, RZ, 0x4 ;  /* 0x00000004ff117424 */ /* 0x000fe200078e00ff */
[----:B------:R-:W-:-:S04]  /*1270*/  ISETP.GT.AND P0, PT, R2, RZ, PT ;  /* 0x000000ff0200720c */ /* 0x000fc80003f04270 */
[----:B------:R-:W-:Y:S02]  /*1280*/  SEL R0, R0, RZ, P0 ;  /* 0x000000ff00007207 */ /* 0x000fe40000000000 */
[----:B-1----:R-:W-:-:S03]  /*1290*/  P2R R18, PR, RZ, 0x1 ;  /* 0x00000001ff127803 */ /* 0x002fc60000000000 */
        /* <DEDUP_REMOVED lines=26> */
.L_x_3923:
[----:B------:R-:W-:Y:S05]  /*1440*/  BSYNC B6 ;  /* 0x0000000000067941 */ /* 0x000fea0003800000 */
.L_x_3922:
[----:B------:R-:W-:Y:S01]  /*1450*/  IMAD R0, R31, c[0x0][0x1cc], RZ ;  /* 0x000073001f007a24 */ /* 0x000fe200078e02ff */
[----:B------:R-:W-:Y:S02]  /*1460*/  ISETP.NE.AND P1, PT, R18, RZ, PT ;  /* 0x000000ff1200720c */ /* 0x000fe40003f25270 */
[----:B-----5:R-:W-:Y:S01]  /*1470*/  FSETP.GTU.FTZ.AND P0, PT, R32, R3, PT ;  /* 0x000000032000720b */ /* 0x020fe20003f1c000 */
[----:B------:R-:W-:Y:S01]  /*1480*/  IMAD.MOV.U32 R3, RZ, RZ, 0x2 ;  /* 0x00000002ff037424 */ /* 0x000fe200078e00ff */
[----:B------:R-:W-:Y:S02]  /*1490*/  SEL R0, R0, RZ, P1 ;  /* 0x000000ff00007207 */ /* 0x000fe40000800000 */
[----:B------:R-:W-:-:S03]  /*14a0*/  SEL R5, RZ, 0x1, P0 ;  /* 0x00000001ff057807 */ /* 0x000fc60000000000 */
[----:B------:R-:W-:-:S05]  /*14b0*/  IMAD.WIDE.U32 R2, R0, R3, c[0x0][0x160] ;  /* 0x0000580000027625 */ /* 0x000fca00078e0003 */
[----:B------:R1:W-:Y:S01]  /*14c0*/  STG.E.U16 [R2.64], R5 ;  /* 0x0000000502007986 */ /* 0x0003e2000c101524 */
[----:B------:R-:W-:Y:S05]  /*14d0*/  BRA `(.L_x_3915) ;  /* 0x0000001000007947 */ /* 0x000fea0003800000 */
.L_x_6947:
[----:B------:R-:W-:Y:S02]  /*14e0*/  BREAK B8 ;  /* 0x0000000000087942 */ /* 0x000fe40003800000 */
.L_x_3915:
[----:B------:R-:W-:Y:S05]  /*14f0*/  BSYNC B9 ;  /* 0x0000000000097941 */ /* 0x000fea0003800000 */
.L_x_3910:
[----:B------:R-:W-:-:S04]  /*1500*/  IMAD.MOV.U32 R0, RZ, RZ, c[0x0][0x0] ;  /* 0x00000000ff007624 */ /* 0x000fc800078e00ff */
[----:B------:R-:W-:-:S04]  /*1510*/  IMAD.SHL.U32 R0, R0, 0x4, RZ ;  /* 0x0000000400007824 */ /* 0x000fc800078e00ff */
[----:B------:R-:W-:-:S05]  /*1520*/  IMAD R31, R0, c[0x0][0xc], R31 ;  /* 0x00000300001f7a24 */ /* 0x000fca00078e021f */
[----:B------:R-:W-:-:S13]  /*1530*/  ISETP.GE.U32.AND P0, PT, R31, c[0x0][0x310], PT ;  /* 0x0000c4001f007a0c */ /* 0x000fda0003f06070 */
[----:B------:R-:W-:Y:S01]  /*1540*/  @P0 CALL.REL.NOINC `(.L_x_3924) ;  /* 0x0000001000000944 */ /* 0x000fe20003c00000 */
[----:B------:R-:W-:Y:S05]  /*1550*/  BRA `(.L_x_3925) ;  /* 0xffffeb3000007947 */ /* 0x000fea000383ffff */
.L_x_3924:
[----:B------:R-:W-:Y:S05]  /*1560*/  EXIT ;  /* 0x000000000000794d */ /* 0x000fea0003800000 */
.L_x_3926:
        /* <DEDUP_REMOVED lines=9> */
.L_x_7319:


//--------------------- .text._ZN2at4cuda57_GLOBAL__N__cd6b329d_24_DistributionBernoulli_cu_7537a20d21kernelPointwiseApply2IZNS_6native9templates4cuda28bernoulli_tensor_cuda_kernelIlfEEvRKNS_10TensorBaseES9_NS_15PhiloxCudaStateEEUliRlSB_SB_SB_RKfSD_SD_SD_E_lSC_mLin1ELin1ELi4ELi512ELi2EEEvNS0_6detail10TensorInfoIT0_T2_EENSG_IT1_SI_EESI_T_ --------------------------
	.section	.text._ZN2at4cuda57_GLOBAL__N__cd6b329d_24_DistributionBernoulli_cu_7537a20d21kernelPointwiseApply2IZNS_6native9templates4cuda28bernoulli_tensor_cuda_kernelIlfEEvRKNS_10TensorBaseES9_NS_15PhiloxCudaStateEEUliRlSB_SB_SB_RKfSD_SD_SD_E_lSC_mLin1ELin1ELi4ELi512ELi2EEEvNS0_6detail10TensorInfoIT0_T2_EENSG_IT1_SI_EESI_T_,"ax",@progbits
	.sectioninfo	@"SHI_REGISTERS=48"
	.align	128
.text._ZN2at4cuda57_GLOBAL__N__cd6b329d_24_DistributionBernoulli_cu_7537a20d21kernelPointwiseApply2IZNS_6native9templates4cuda28bernoulli_tensor_cuda_kernelIlfEEvRKNS_10TensorBaseES9_NS_15PhiloxCudaStateEEUliRlSB_SB_SB_RKfSD_SD_SD_E_lSC_mLin1ELin1ELi4ELi512ELi2EEEvNS0_6detail10TensorInfoIT0_T2_EENSG_IT1_SI_EESI_T_:
        .type           _ZN2at4cuda57_GLOBAL__N__cd6b329d_24_DistributionBernoulli_cu_7537a20d21kernelPointwiseApply2IZNS_6native9templates4cuda28bernoulli_tensor_cuda_kernelIlfEEvRKNS_10TensorBaseES9_NS_15PhiloxCudaStateEEUliRlSB_SB_SB_RKfSD_SD_SD_E_lSC_mLin1ELin1ELi4ELi512ELi2EEEvNS0_6detail10TensorInfoIT0_T2_EENSG_IT1_SI_EESI_T_,@function
        .size           _ZN2at4cuda57_GLOBAL__N__cd6b329d_24_DistributionBernoulli_cu_7537a20d21kernelPointwiseApply2IZNS_6native9templates4cuda28bernoulli_tensor_cuda_kernelIlfEEvRKNS_10TensorBaseES9_NS_15PhiloxCudaStateEEUliRlSB_SB_SB_RKfSD_SD_SD_E_lSC_mLin1ELin1ELi4ELi512ELi2EEEvNS0_6detail10TensorInfoIT0_T2_EENSG_IT1_SI_EESI_T_,(.L_x_7320 - _ZN2at4cuda57_GLOBAL__N__cd6b329d_24_DistributionBernoulli_cu_7537a20d21kernelPointwiseApply2IZNS_6native9templates4cuda28bernoulli_tensor_cuda_kernelIlfEEvRKNS_10TensorBaseES9_NS_15PhiloxCudaStateEEUliRlSB_SB_SB_RKfSD_SD_SD_E_lSC_mLin1ELin1ELi4ELi512ELi2EEEvNS0_6detail10TensorInfoIT0_T2_EENSG_IT1_SI_EESI_T_)
        .other          _ZN2at4cuda57_GLOBAL__N__cd6b329d_24_DistributionBernoulli_cu_7537a20d21kernelPointwiseApply2IZNS_6native9templates4cuda28bernoulli_tensor_cuda_kernelIlfEEvRKNS_10TensorBaseES9_NS_15PhiloxCudaStateEEUliRlSB_SB_SB_RKfSD_SD_SD_E_lSC_mLin1ELin1ELi4ELi512ELi2EEEvNS0_6detail10TensorInfoIT0_T2_EENSG_IT1_SI_EESI_T_,@"STO_CUDA_ENTRY STV_DEFAULT"
_ZN2at4cuda57_GLOBAL__N__cd6b329d_24_DistributionBernoulli_cu_7537a20d21kernelPointwiseApply2IZNS_6native9templates4cuda28bernoulli_tensor_cuda_kernelIlfEEvRKNS_10TensorBaseES9_NS_15PhiloxCudaStateEEUliRlSB_SB_SB_RKfSD_SD_SD_E_lSC_mLin1ELin1ELi4ELi512ELi2EEEvNS0_6detail10TensorInfoIT0_T2_EENSG_IT1_SI_EESI_T_:
        /* <DEDUP_REMOVED lines=11> */
.L_x_4152:
        /* <DEDUP_REMOVED lines=33> */
.L_x_3944:
        /* <DEDUP_REMOVED lines=13> */
[----:B------:R-:W-:Y:S05]  /*0390*/  CALL.REL.NOINC `($__internal_46_$__cuda_sm20_div_u64) ;  /* 0x0000dc7000007944 */ /* 0x000fea0003c00000 */
        /* <DEDUP_REMOVED lines=10> */
.L_x_3932:
        /* <DEDUP_REMOVED lines=23> */
.L_x_3933:
[----:B------:R-:W-:Y:S05]  /*05b0*/  BSYNC B2 ;  /* 0x0000000000027941 */ /* 0x000fea0003800000 */
.L_x_3931:
        /* <DEDUP_REMOVED lines=15> */
[----:B------:R-:W-:Y:S05]  /*06b0*/  CALL.REL.NOINC `($__internal_46_$__cuda_sm20_div_u64) ;  /* 0x0000d95000007944 */ /* 0x000fea0003c00000 */
        /* <DEDUP_REMOVED lines=12> */
.L_x_3935:
        /* <DEDUP_REMOVED lines=23> */
.L_x_3936:
[----:B------:R-:W-:Y:S05]  /*08f0*/  BSYNC B2 ;  /* 0x0000000000027941 */ /* 0x000fea0003800000 */
.L_x_3934:
        /* <DEDUP_REMOVED lines=29> */
.L_x_3938:
        /* <DEDUP_REMOVED lines=23> */
.L_x_3939:
[----:B------:R-:W-:Y:S05]  /*0c40*/  BSYNC B2 ;  /* 0x0000000000027941 */ /* 0x000fea0003800000 */
.L_x_3937:
        /* <DEDUP_REMOVED lines=30> */
.L_x_3941:
        /* <DEDUP_REMOVED lines=23> */
.L_x_3942:
[----:B------:R-:W-:Y:S05]  /*0fa0*/  BSYNC B2 ;  /* 0x0000000000027941 */ /* 0x000fea0003800000 */
.L_x_3940:
        /* <DEDUP_REMOVED lines=8> */
.L_x_3943:
[----:B------:R-:W-:Y:S05]  /*1030*/  BSYNC B1 ;  /* 0x0000000000017941 */ /* 0x000fea0003800000 */
.L_x_3930:
        /* <DEDUP_REMOVED lines=13> */
[----:B------:R-:W-:Y:S05]  /*1110*/  CALL.REL.NOINC `($__internal_46_$__cuda_sm20_div_u64) ;  /* 0x0000cef000007944 */ /* 0x000fea0003c00000 */
        /* <DEDUP_REMOVED lines=10> */
.L_x_3946:
        /* <DEDUP_REMOVED lines=23> */
.L_x_3947:
[----:B------:R-:W-:Y:S05]  /*1330*/  BSYNC B1 ;  /* 0x0000000000017941 */ /* 0x000fea0003800000 */
.L_x_3945:
        /* <DEDUP_REMOVED lines=28> */
.L_x_3949:
        /* <DEDUP_REMOVED lines=23> */
.L_x_3950:
[----:B------:R-:W-:Y:S05]  /*1670*/  BSYNC B1 ;  /* 0x0000000000017941 */ /* 0x000fea0003800000 */
.L_x_3948:
        /* <DEDUP_REMOVED lines=27> */
.L_x_3952:
        /* <DEDUP_REMOVED lines=23> */
.L_x_3953:
[----:B------:R-:W-:Y:S05]  /*19a0*/  BSYNC B1 ;  /* 0x0000000000017941 */ /* 0x000fea0003800000 */
.L_x_3951:
[----:B------:R-:W0:Y:S02]  /*19b0*/  LDC.64 R12, c[0x0][R12+0x218] ;  /* 0x000086000c0c7b82 */ /* 0x000e240000000a00 */
[-C--:B0-----:R-:W-:Y:S02]  /*19c0*/  IMAD R3, R13, R4.reuse, RZ ;  /* 0x000000040d037224 */ /* 0x081fe400078e02ff */
[----:B------:R-:W-:-:S04]  /*19d0*/  IMAD.WIDE.U32 R16, R12, R4, R16 ;  /* 0x000000040c107225 */ /* 0x000fc800078e0010 */
[----:B------:R-:W-:-:S04]  /*19e0*/  IMAD R3, R12, R7, R3 ;  /* 0x000000070c037224 */ /* 0x000fc800078e0203 */
[----:B------:R-:W-:Y:S02]  /*19f0*/  IMAD.IADD R17, R17, 0x1, R3 ;  /* 0x0000000111117824 */ /* 0x000fe400078e0203 */
.L_x_3929:
        /* <DEDUP_REMOVED lines=29> */
.L_x_3969:
        /* <DEDUP_REMOVED lines=25> */
.L_x_3957:
        /* <DEDUP_REMOVED lines=23> */
.L_x_3958:
[----:B------:R-:W-:Y:S05]  /*1ed0*/  BSYNC B2 ;  /* 0x0000000000027941 */ /* 0x000fea0003800000 */
.L_x_3956:
        /* <DEDUP_REMOVED lines=16> */
[----:B------:R-:W-:Y:S05]  /*1fe0*/  CALL.REL.NOINC `($__internal_46_$__cuda_sm20_div_u64) ;  /* 0x0000c02000007944 */ /* 0x000fea0003c00000 */
        /* <DEDUP_REMOVED lines=12> */
.L_x_3960:
        /* <DEDUP_REMOVED lines=23> */
.L_x_3961:
[----:B------:R-:W-:Y:S05]  /*2220*/  BSYNC B2 ;  /* 0x0000000000027941 */ /* 0x000fea0003800000 */
.L_x_3959:
        /* <DEDUP_REMOVED lines=29> */
.L_x_3963:
        /* <DEDUP_REMOVED lines=23> */
.L_x_3964:
[----:B------:R-:W-:Y:S05]  /*2570*/  BSYNC B2 ;  /* 0x0000000000027941 */ /* 0x000fea0003800000 */
.L_x_3962:
        /* <DEDUP_REMOVED lines=29> */
.L_x_3966:
        /* <DEDUP_REMOVED lines=23> */
.L_x_3967:
[----:B------:R-:W-:Y:S05]  /*28c0*/  BSYNC B2 ;  /* 0x0000000000027941 */ /* 0x000fea0003800000 */
.L_x_3965:
        /* <DEDUP_REMOVED lines=9> */
.L_x_3968:
[----:B------:R-:W-:Y:S05]  /*2960*/  BSYNC B1 ;  /* 0x0000000000017941 */ /* 0x000fea0003800000 */
.L_x_3955:
        /* <DEDUP_REMOVED lines=25> */
.L_x_3971:
        /* <DEDUP_REMOVED lines=23> */
.L_x_3972:
[----:B------:R-:W-:Y:S05]  /*2c70*/  BSYNC B1 ;  /* 0x0000000000017941 */ /* 0x000fea0003800000 */
.L_x_3970:
        /* <DEDUP_REMOVED lines=29> */
.L_x_3974:
        /* <DEDUP_REMOVED lines=23> */
.L_x_3975:
[----:B------:R-:W-:Y:S05]  /*2fc0*/  BSYNC B1 ;  /* 0x0000000000017941 */ /* 0x000fea0003800000 */
.L_x_3973:
        /* <DEDUP_REMOVED lines=28> */
.L_x_3977:
        /* <DEDUP_REMOVED lines=23> */
.L_x_3978:
[----:B------:R-:W-:Y:S05]  /*3300*/  BSYNC B1 ;  /* 0x0000000000017941 */ /* 0x000fea0003800000 */
.L_x_3976:
[----:B------:R-:W0:Y:S01]  /*3310*/  LDC.64 R10, c[0x0][R10+0x218] ;  /* 0x000086000a0a7b82 */ /* 0x000e220000000a00 */
[----:B------:R-:W-:Y:S01]  /*3320*/  MOV R3, R0 ;  /* 0x0000000000037202 */ /* 0x000fe20000000f00 */
[----:B0-----:R-:W-:-:S04]  /*3330*/  IMAD R5, R11, R4, RZ ;  /* 0x000000040b057224 */ /* 0x001fc800078e02ff */
[----:B------:R-:W-:-:S04]  /*3340*/  IMAD.WIDE.U32 R2, R10, R4, R2 ;  /* 0x000000040a027225 */ /* 0x000fc800078e0002 */
[----:B------:R-:W-:-:S04]  /*3350*/  IMAD R5, R10, R7, R5 ;  /* 0x000000070a057224 */ /* 0x000fc800078e0205 */
[----:B------:R-:W-:Y:S02]  /*3360*/  IMAD.IADD R0, R3, 0x1, R5 ;  /* 0x0000000103007824 */ /* 0x000fe400078e0205 */
.L_x_3954:
[----:B------:R-:W-:Y:S02]  /*3370*/  IMAD R5, R17, c[0x0][0x3d0], RZ ;  /* 0x0000f40011057a24 */ /* 0x000fe400078e02ff */
[----:B------:R-:W-:Y:S02]  /*3380*/  IMAD.MOV.U32 R3, RZ, RZ, R0 ;  /* 0x000000ffff037224 */ /* 0x000fe400078e0000 */
[C---:B------:R-:W-:Y:S02]  /*3390*/  IMAD R5, R16.reuse, c[0x0][0x3d4], R5 ;  /* 0x0000f50010057a24 */ /* 0x040fe400078e0205 */
[----:B------:R-:W-:-:S04]  /*33a0*/  IMAD.WIDE.U32 R2, R16, c[0x0][0x3d0], R2 ;  /* 0x0000f40010027a25 */ /* 0x000fc800078e0002 */
[----:B------:R-:W-:Y:S01]  /*33b0*/  IMAD.MOV.U32 R35, RZ, RZ, R2 ;  /* 0x000000ffff237224 */ /* 0x000fe200078e0002 */
[----:B------:R-:W-:Y:S02]  /*33c0*/  IADD3 R39, R3, R5, RZ ;  /* 0x0000000503277210 */ /* 0x000fe40007ffe0ff */
.L_x_3928:
[----:B------:R-:W-:Y:S05]  /*33d0*/  BSYNC B0 ;  /* 0x0000000000007941 */ /* 0x000fea0003800000 */
.L_x_3927:
        /* <DEDUP_REMOVED lines=33> */
.L_x_3996:
        /* <DEDUP_REMOVED lines=24> */
.L_x_3984:
        /* <DEDUP_REMOVED lines=23> */
.L_x_3985:
[----:B------:R-:W-:Y:S05]  /*38e0*/  BSYNC B2 ;  /* 0x0000000000027941 */ /* 0x000fea0003800000 */
.L_x_3983:
        /* <DEDUP_REMOVED lines=28> */
.L_x_3987:
        /* <DEDUP_REMOVED lines=23> */
.L_x_3988:
[----:B------:R-:W-:Y:S05]  /*3c20*/  BSYNC B2 ;  /* 0x0000000000027941 */ /* 0x000fea0003800000 */
.L_x_3986:
        /* <DEDUP_REMOVED lines=29> */
.L_x_3990:
        /* <DEDUP_REMOVED lines=23> */
.L_x_3991:
[----:B------:R-:W-:Y:S05]  /*3f70*/  BSYNC B2 ;  /* 0x0000000000027941 */ /* 0x000fea0003800000 */
.L_x_3989:
        /* <DEDUP_REMOVED lines=29> */
.L_x_3993:
        /* <DEDUP_REMOVED lines=23> */
.L_x_3994:
[----:B------:R-:W-:Y:S05]  /*42c0*/  BSYNC B2 ;  /* 0x0000000000027941 */ /* 0x000fea0003800000 */
.L_x_3992:
        /* <DEDUP_REMOVED lines=9> */
.L_x_3995:
[----:B------:R-:W-:Y:S05]  /*4360*/  BSYNC B1 ;  /* 0x0000000000017941 */ /* 0x000fea0003800000 */
.L_x_3982:
        /* <DEDUP_REMOVED lines=24> */
.L_x_3998:
        /* <DEDUP_REMOVED lines=23> */
.L_x_3999:
[----:B------:R-:W-:Y:S05]  /*4660*/  BSYNC B1 ;  /* 0x0000000000017941 */ /* 0x000fea0003800000 */
.L_x_3997:
        /* <DEDUP_REMOVED lines=28> */
.L_x_4001:
        /* <DEDUP_REMOVED lines=23> */
.L_x_4002:
[----:B------:R-:W-:Y:S05]  /*49a0*/  BSYNC B1 ;  /* 0x0000000000017941 */ /* 0x000fea0003800000 */
.L_x_4000:
        /* <DEDUP_REMOVED lines=27> */
.L_x_4004:
        /* <DEDUP_REMOVED lines=23> */
.L_x_4005:
[----:B------:R-:W-:Y:S05]  /*4cd0*/  BSYNC B1 ;  /* 0x0000000000017941 */ /* 0x000fea0003800000 */
.L_x_4003:
[----:B------:R-:W0:Y:S02]  /*4ce0*/  LDC.64 R12, c[0x0][R12+0x218] ;  /* 0x000086000c0c7b82 */ /* 0x000e240000000a00 */
[-C--:B0-----:R-:W-:Y:S02]  /*4cf0*/  IMAD R3, R13, R4.reuse, RZ ;  /* 0x000000040d037224 */ /* 0x081fe400078e02ff */
[----:B------:R-:W-:-:S04]  /*4d00*/  IMAD.WIDE.U32 R24, R12, R4, R24 ;  /* 0x000000040c187225 */ /* 0x000fc800078e0018 */
[----:B------:R-:W-:-:S04]  /*4d10*/  IMAD R3, R12, R7, R3 ;  /* 0x000000070c037224 */ /* 0x000fc800078e0203 */
[----:B------:R-:W-:Y:S02]  /*4d20*/  IMAD.IADD R25, R25, 0x1, R3 ;  /* 0x0000000119197824 */ /* 0x000fe400078e0203 */
.L_x_3981:
        /* <DEDUP_REMOVED lines=23> */
.L_x_4021:
        /* <DEDUP_REMOVED lines=27> */
.L_x_4009:
        /* <DEDUP_REMOVED lines=23> */
.L_x_4010:
[----:B------:R-:W-:Y:S05]  /*51c0*/  BSYNC B2 ;  /* 0x0000000000027941 */ /* 0x000fea0003800000 */
.L_x_4008:
        /* <DEDUP_REMOVED lines=29> */
.L_x_4012:
        /* <DEDUP_REMOVED lines=23> */
.L_x_4013:
[----:B------:R-:W-:Y:S05]  /*5510*/  BSYNC B2 ;  /* 0x0000000000027941 */ /* 0x000fea0003800000 */
.L_x_4011:
        /* <DEDUP_REMOVED lines=30> */
.L_x_4015:
        /* <DEDUP_REMOVED lines=22> */
.L_x_4016:
[----:B------:R-:W-:Y:S05]  /*5860*/  BSYNC B2 ;  /* 0x0000000000027941 */ /* 0x000fea0003800000 */
.L_x_4014:
        /* <DEDUP_REMOVED lines=30> */
.L_x_4018:
        /* <DEDUP_REMOVED lines=22> */
.L_x_4019:
[----:B------:R-:W-:Y:S05]  /*5bb0*/  BSYNC B2 ;  /* 0x0000000000027941 */ /* 0x000fea0003800000 */
.L_x_4017:
        /* <DEDUP_REMOVED lines=9> */
.L_x_4020:
[----:B------:R-:W-:Y:S05]  /*5c50*/  BSYNC B1 ;  /* 0x0000000000017941 */ /* 0x000fea0003800000 */
.L_x_4007:
        /* <DEDUP_REMOVED lines=27> */
.L_x_4023:
        /* <DEDUP_REMOVED lines=23> */
.L_x_4024:
[----:B------:R-:W-:Y:S05]  /*5f80*/  BSYNC B1 ;  /* 0x0000000000017941 */ /* 0x000fea0003800000 */
.L_x_4022:
        /* <DEDUP_REMOVED lines=31> */
.L_x_4026:
        /* <DEDUP_REMOVED lines=23> */
.L_x_4027:
[----:B------:R-:W-:Y:S05]  /*62f0*/  BSYNC B1 ;  /* 0x0000000000017941 */ /* 0x000fea0003800000 */
.L_x_4025:
        /* <DEDUP_REMOVED lines=30> */
.L_x_4029:
        /* <DEDUP_REMOVED lines=23> */
.L_x_4030:
[----:B------:R-:W-:Y:S05]  /*6650*/  BSYNC B1 ;  /* 0x0000000000017941 */ /* 0x000fea0003800000 */
.L_x_4028:
[----:B------:R-:W0:Y:S01]  /*6660*/  LDC.64 R12, c[0x0][R12+0x218] ;  /* 0x000086000c0c7b82 */ /* 0x000e220000000a00 */
[----:B------:R-:W-:Y:S01]  /*6670*/  MOV R3, R0 ;  /* 0x0000000000037202 */ /* 0x000fe20000000f00 */
[----:B0-----:R-:W-:-:S04]  /*6680*/  IMAD R6, R13, R4, RZ ;  /* 0x000000040d067224 */ /* 0x001fc800078e02ff */
[----:B------:R-:W-:-:S04]  /*6690*/  IMAD.WIDE.U32 R2, R12, R4, R2 ;  /* 0x000000040c027225 */ /* 0x000fc800078e0002 */
[----:B------:R-:W-:-:S04]  /*66a0*/  IMAD R5, R12, R5, R6 ;  /* 0x000000050c057224 */ /* 0x000fc800078e0206 */
[----:B------:R-:W-:-:S05]  /*66b0*/  IMAD.IADD R0, R3, 0x1, R5 ;  /* 0x0000000103007824 */ /* 0x000fca00078e0205 */
.L_x_4006:
[----:B------:R-:W-:Y:S01]  /*66c0*/  MOV R3, R0 ;  /* 0x0000000000037202 */ /* 0x000fe20000000f00 */
[----:B------:R-:W-:-:S04]  /*66d0*/  IMAD R8, R8, c[0x0][0x3d0], RZ ;  /* 0x0000f40008087a24 */ /* 0x000fc800078e02ff */
[----:B------:R-:W-:-:S04]  /*66e0*/  IMAD.WIDE.U32 R32, R9, c[0x0][0x3d0], R2 ;  /* 0x0000f40009207a25 */ /* 0x000fc800078e0002 */
[----:B------:R-:W-:-:S04]  /*66f0*/  IMAD R9, R9, c[0x0][0x3d4], R8 ;  /* 0x0000f50009097a24 */ /* 0x000fc800078e0208 */
[----:B------:R-:W-:Y:S02]  /*6700*/  IMAD.IADD R36, R33, 0x1, R9 ;  /* 0x0000000121247824 */ /* 0x000fe400078e0209 */
.L_x_3980:
[----:B------:R-:W-:Y:S05]  /*6710*/  BSYNC B0 ;  /* 0x0000000000007941 */ /* 0x000fea0003800000 */
.L_x_3979:
        /* <DEDUP_REMOVED lines=29> */
.L_x_4048:
        /* <DEDUP_REMOVED lines=24> */
.L_x_4036:
        /* <DEDUP_REMOVED lines=23> */
.L_x_4037:
[----:B------:R-:W-:Y:S05]  /*6be0*/  BSYNC B2 ;  /* 0x0000000000027941 */ /* 0x000fea0003800000 */
.L_x_4035:
        /* <DEDUP_REMOVED lines=15> */
[----:B------:R-:W-:Y:S05]  /*6ce0*/  CALL.REL.NOINC `($__internal_46_$__cuda_sm20_div_u64) ;  /* 0x0000732000007944 */ /* 0x000fea0003c00000 */
        /* <DEDUP_REMOVED lines=12> */
.L_x_4039:
        /* <DEDUP_REMOVED lines=23> */
.L_x_4040:
[----:B------:R-:W-:Y:S05]  /*6f20*/  BSYNC B2 ;  /* 0x0000000000027941 */ /* 0x000fea0003800000 */
.L_x_4038:
        /* <DEDUP_REMOVED lines=29> */
.L_x_4042:
        /* <DEDUP_REMOVED lines=23> */
.L_x_4043:
[----:B------:R-:W-:Y:S05]  /*7270*/  BSYNC B2 ;  /* 0x0000000000027941 */ /* 0x000fea0003800000 */
.L_x_4041:
        /* <DEDUP_REMOVED lines=30> */
.L_x_4045:
        /* <DEDUP_REMOVED lines=23> */
.L_x_4046:
[----:B------:R-:W-:Y:S05]  /*75d0*/  BSYNC B2 ;  /* 0x0000000000027941 */ /* 0x000fea0003800000 */
.L_x_4044:
        /* <DEDUP_REMOVED lines=8> */
.L_x_4047:
[----:B------:R-:W-:Y:S05]  /*7660*/  BSYNC B1 ;  /* 0x0000000000017941 */ /* 0x000fea0003800000 */
.L_x_4034:
        /* <DEDUP_REMOVED lines=24> */
.L_x_4050:
        /* <DEDUP_REMOVED lines=23> */
.L_x_4051:
[----:B------:R-:W-:Y:S05]  /*7960*/  BSYNC B1 ;  /* 0x0000000000017941 */ /* 0x000fea0003800000 */
.L_x_4049:
        /* <DEDUP_REMOVED lines=28> */
.L_x_4053:
        /* <DEDUP_REMOVED lines=23> */
.L_x_4054:
[----:B------:R-:W-:Y:S05]  /*7ca0*/  BSYNC B1 ;  /* 0x0000000000017941 */ /* 0x000fea0003800000 */
.L_x_4052:
        /* <DEDUP_REMOVED lines=27> */
.L_x_4056:
        /* <DEDUP_REMOVED lines=23> */
.L_x_4057:
[----:B------:R-:W-:Y:S05]  /*7fd0*/  BSYNC B1 ;  /* 0x0000000000017941 */ /* 0x000fea0003800000 */
.L_x_4055:
[----:B------:R-:W0:Y:S02]  /*7fe0*/  LDC.64 R12, c[0x0][R12+0x218] ;  /* 0x000086000c0c7b82 */ /* 0x000e240000000a00 */
[-C--:B0-----:R-:W-:Y:S02]  /*7ff0*/  IMAD R3, R13, R4.reuse, RZ ;  /* 0x000000040d037224 */ /* 0x081fe400078e02ff */
[----:B------:R-:W-:-:S04]  /*8000*/  IMAD.WIDE.U32 R16, R12, R4, R16 ;  /* 0x000000040c107225 */ /* 0x000fc800078e0010 */
[----:B------:R-:W-:-:S04]  /*8010*/  IMAD R3, R12, R7, R3 ;  /* 0x000000070c037224 */ /* 0x000fc800078e0203 */
[----:B------:R-:W-:Y:S02]  /*8020*/  IMAD.IADD R17, R17, 0x1, R3 ;  /* 0x0000000111117824 */ /* 0x000fe400078e0203 */
.L_x_4033:
        /* <DEDUP_REMOVED lines=25> */
.L_x_4073:
        /* <DEDUP_REMOVED lines=25> */
.L_x_4061:
        /* <DEDUP_REMOVED lines=23> */
.L_x_4062:
[----:B------:R-:W-:Y:S05]  /*84c0*/  BSYNC B2 ;  /* 0x0000000000027941 */ /* 0x000fea0003800000 */
.L_x_4060:
        /* <DEDUP_REMOVED lines=29> */
.L_x_4064:
        /* <DEDUP_REMOVED lines=23> */
.L_x_4065:
[----:B------:R-:W-:Y:S05]  /*8810*/  BSYNC B2 ;  /* 0x0000000000027941 */ /* 0x000fea0003800000 */
.L_x_4063:
        /* <DEDUP_REMOVED lines=29> */
.L_x_4067:
        /* <DEDUP_REMOVED lines=23> */
.L_x_4068:
[----:B------:R-:W-:Y:S05]  /*8b60*/  BSYNC B2 ;  /* 0x0000000000027941 */ /* 0x000fea0003800000 */
.L_x_4066:
        /* <DEDUP_REMOVED lines=29> */
.L_x_4070:
        /* <DEDUP_REMOVED lines=23> */
.L_x_4071:
[----:B------:R-:W-:Y:S05]  /*8eb0*/  BSYNC B2 ;  /* 0x0000000000027941 */ /* 0x000fea0003800000 */
.L_x_4069:
        /* <DEDUP_REMOVED lines=9> */
.L_x_4072:
[----:B------:R-:W-:Y:S05]  /*8f50*/  BSYNC B1 ;  /* 0x0000000000017941 */ /* 0x000fea0003800000 */
.L_x_4059:
        /* <DEDUP_REMOVED lines=25> */
.L_x_4075:
        /* <DEDUP_REMOVED lines=23> */
.L_x_4076:
[----:B------:R-:W-:Y:S05]  /*9260*/  BSYNC B1 ;  /* 0x0000000000017941 */ /* 0x000fea0003800000 */
.L_x_4074:
        /* <DEDUP_REMOVED lines=29> */
.L_x_4078:
        /* <DEDUP_REMOVED lines=23> */
.L_x_4079:
[----:B------:R-:W-:Y:S05]  /*95b0*/  BSYNC B1 ;  /* 0x0000000000017941 */ /* 0x000fea0003800000 */
.L_x_4077:
        /* <DEDUP_REMOVED lines=28> */
.L_x_4081:
        /* <DEDUP_REMOVED lines=23> */
.L_x_4082:
[----:B------:R-:W-:Y:S05]  /*98f0*/  BSYNC B1 ;  /* 0x0000000000017941 */ /* 0x000fea0003800000 */
.L_x_4080:
[----:B------:R-:W0:Y:S01]  /*9900*/  LDC.64 R10, c[0x0][R10+0x218] ;  /* 0x000086000a0a7b82 */ /* 0x000e220000000a00 */
[----:B------:R-:W-:Y:S01]  /*9910*/  MOV R3, R0 ;  /* 0x0000000000037202 */ /* 0x000fe20000000f00 */
[----:B0-----:R-:W-:-:S04]  /*9920*/  IMAD R5, R11, R4, RZ ;  /* 0x000000040b057224 */ /* 0x001fc800078e02ff */
[----:B------:R-:W-:-:S04]  /*9930*/  IMAD.WIDE.U32 R2, R10, R4, R2 ;  /* 0x000000040a027225 */ /* 0x000fc800078e0002 */
[----:B------:R-:W-:-:S04]  /*9940*/  IMAD R5, R10, R7, R5 ;  /* 0x000000070a057224 */ /* 0x000fc800078e0205 */
[----:B------:R-:W-:-:S05]  /*9950*/  IMAD.IADD R0, R3, 0x1, R5 ;  /* 0x0000000103007824 */ /* 0x000fca00078e0205 */
.L_x_4058:
[----:B------:R-:W-:Y:S01]  /*9960*/  MOV R3, R0 ;  /* 0x0000000000037202 */ /* 0x000fe20000000f00 */
[----:B------:R-:W-:-:S04]  /*9970*/  IMAD R17, R17, c[0x0][0x3d0], RZ ;  /* 0x0000f40011117a24 */ /* 0x000fc800078e02ff */
[----:B------:R-:W-:-:S04]  /*9980*/  IMAD.WIDE.U32 R2, R16, c[0x0][0x3d0], R2 ;  /* 0x0000f40010027a25 */ /* 0x000fc800078e0002 */
[----:B------:R-:W-:Y:S01]  /*9990*/  IMAD R17, R16, c[0x0][0x3d4], R17 ;  /* 0x0000f50010117a24 */ /* 0x000fe200078e0211 */
[----:B------:R-:W-:-:S03]  /*99a0*/  MOV R24, R2 ;  /* 0x0000000200187202 */ /* 0x000fc60000000f00 */
[----:B------:R-:W-:Y:S02]  /*99b0*/  IMAD.IADD R31, R3, 0x1, R17 ;  /* 0x00000001031f7824 */ /* 0x000fe400078e0211 */
.L_x_4032:
[----:B------:R-:W-:Y:S05]  /*99c0*/  BSYNC B0 ;  /* 0x0000000000007941 */ /* 0x000fea0003800000 */
.L_x_4031:
        /* <DEDUP_REMOVED lines=26> */
.L_x_4100:
        /* <DEDUP_REMOVED lines=22> */
.L_x_4088:
        /* <DEDUP_REMOVED lines=23> */
.L_x_4089:
[----:B------:R-:W-:Y:S05]  /*9e40*/  BSYNC B2 ;  /* 0x0000000000027941 */ /* 0x000fea0003800000 */
.L_x_4087:
        /* <DEDUP_REMOVED lines=28> */
.L_x_4091:
        /* <DEDUP_REMOVED lines=23> */
.L_x_4092:
[----:B------:R-:W-:Y:S05]  /*a180*/  BSYNC B2 ;  /* 0x0000000000027941 */ /* 0x000fea0003800000 */
.L_x_4090:
        /* <DEDUP_REMOVED lines=29> */
.L_x_4094:
        /* <DEDUP_REMOVED lines=23> */
.L_x_4095:
[----:B------:R-:W-:Y:S05]  /*a4d0*/  BSYNC B2 ;  /* 0x0000000000027941 */ /* 0x000fea0003800000 */
.L_x_4093:
        /* <DEDUP_REMOVED lines=29> */
.L_x_4097:
        /* <DEDUP_REMOVED lines=23> */
.L_x_4098:
[----:B------:R-:W-:Y:S05]  /*a820*/  BSYNC B2 ;  /* 0x0000000000027941 */ /* 0x000fea0003800000 */
.L_x_4096:
        /* <DEDUP_REMOVED lines=11> */
.L_x_4099:
[----:B------:R-:W-:Y:S05]  /*a8e0*/  BSYNC B1 ;  /* 0x0000000000017941 */ /* 0x000fea0003800000 */
.L_x_4086:
        /* <DEDUP_REMOVED lines=24> */
.L_x_4102:
        /* <DEDUP_REMOVED lines=23> */
.L_x_4103:
[----:B------:R-:W-:Y:S05]  /*abe0*/  BSYNC B1 ;  /* 0x0000000000017941 */ /* 0x000fea0003800000 */
.L_x_4101:
        /* <DEDUP_REMOVED lines=28> */
.L_x_4105:
        /* <DEDUP_REMOVED lines=23> */
.L_x_4106:
[----:B------:R-:W-:Y:S05]  /*af20*/  BSYNC B1 ;  /* 0x0000000000017941 */ /* 0x000fea0003800000 */
.L_x_4104:
        /* <DEDUP_REMOVED lines=27> */
.L_x_4108:
        /* <DEDUP_REMOVED lines=23> */
.L_x_4109:
[----:B------:R-:W-:Y:S05]  /*b250*/  BSYNC B1 ;  /* 0x0000000000017941 */ /* 0x000fea0003800000 */
.L_x_4107:
[----:B------:R-:W0:Y:S02]  /*b260*/  LDC.64 R12, c[0x0][R12+0x218] ;  /* 0x000086000c0c7b82 */ /* 0x000e240000000a00 */
[-C--:B0-----:R-:W-:Y:S02]  /*b270*/  IMAD R3, R13, R4.reuse, RZ ;  /* 0x000000040d037224 */ /* 0x081fe400078e02ff */
[----:B------:R-:W-:-:S04]  /*b280*/  IMAD.WIDE.U32 R16, R12, R4, R16 ;  /* 0x000000040c107225 */ /* 0x000fc800078e0010 */
[----:B------:R-:W-:-:S05]  /*b290*/  IMAD R3, R12, R7, R3 ;  /* 0x000000070c037224 */ /* 0x000fca00078e0203 */
[----:B------:R-:W-:Y:S02]  /*b2a0*/  IADD3 R17, R17, R3, RZ ;  /* 0x0000000311117210 */ /* 0x000fe40007ffe0ff */
.L_x_4085:
        /* <DEDUP_REMOVED lines=25> */
.L_x_4125:
        /* <DEDUP_REMOVED lines=25> */
.L_x_4113:
        /* <DEDUP_REMOVED lines=23> */
.L_x_4114:
[----:B------:R-:W-:Y:S05]  /*b740*/  BSYNC B2 ;  /* 0x0000000000027941 */ /* 0x000fea0003800000 */
.L_x_4112:
        /* <DEDUP_REMOVED lines=29> */
.L_x_4116:
        /* <DEDUP_REMOVED lines=23> */
.L_x_4117:
[----:B------:R-:W-:Y:S05]  /*ba90*/  BSYNC B2 ;  /* 0x0000000000027941 */ /* 0x000fea0003800000 */
.L_x_4115:
        /* <DEDUP_REMOVED lines=29> */
.L_x_4119:
        /* <DEDUP_REMOVED lines=23> */
.L_x_4120:
[----:B------:R-:W-:Y:S05]  /*bde0*/  BSYNC B2 ;  /* 0x0000000000027941 */ /* 0x000fea0003800000 */
.L_x_4118:
        /* <DEDUP_REMOVED lines=29> */
.L_x_4122:
        /* <DEDUP_REMOVED lines=23> */
.L_x_4123:
[----:B------:R-:W-:Y:S05]  /*c130*/  BSYNC B2 ;  /* 0x0000000000027941 */ /* 0x000fea0003800000 */
.L_x_4121:
        /* <DEDUP_REMOVED lines=9> */
.L_x_4124:
[----:B------:R-:W-:Y:S05]  /*c1d0*/  BSYNC B1 ;  /* 0x0000000000017941 */ /* 0x000fea0003800000 */
.L_x_4111:
        /* <DEDUP_REMOVED lines=25> */
.L_x_4127:
        /* <DEDUP_REMOVED lines=23> */
.L_x_4128:
[----:B------:R-:W-:Y:S05]  /*c4e0*/  BSYNC B1 ;  /* 0x0000000000017941 */ /* 0x000fea0003800000 */
.L_x_4126:
        /* <DEDUP_REMOVED lines=29> */
.L_x_4130:
        /* <DEDUP_REMOVED lines=23> */
.L_x_4131:
[----:B------:R-:W-:Y:S05]  /*c830*/  BSYNC B1 ;  /* 0x0000000000017941 */ /* 0x000fea0003800000 */
.L_x_4129:
        /* <DEDUP_REMOVED lines=28> */
.L_x_4133:
        /* <DEDUP_REMOVED lines=23> */
.L_x_4134:
[----:B------:R-:W-:Y:S05]  /*cb70*/  BSYNC B1 ;  /* 0x0000000000017941 */ /* 0x000fea0003800000 */
.L_x_4132:
[----:B------:R-:W0:Y:S01]  /*cb80*/  LDC.64 R10, c[0x0][R10+0x218] ;  /* 0x000086000a0a7b82 */ /* 0x000e220000000a00 */
[----:B------:R-:W-:Y:S02]  /*cb90*/  IMAD.MOV.U32 R3, RZ, RZ, R0 ;  /* 0x000000ffff037224 */ /* 0x000fe400078e0000 */
[-C--:B0-----:R-:W-:Y:S02]  /*cba0*/  IMAD R5, R11, R4.reuse, RZ ;  /* 0x000000040b057224 */ /* 0x081fe400078e02ff */
[----:B------:R-:W-:-:S04]  /*cbb0*/  IMAD.WIDE.U32 R2, R10, R4, R2 ;  /* 0x000000040a027225 */ /* 0x000fc800078e0002 */
[----:B------:R-:W-:-:S05]  /*cbc0*/  IMAD R5, R10, R7, R5 ;  /* 0x000000070a057224 */ /* 0x000fca00078e0205 */
[----:B------:R-:W-:-:S03]  /*cbd0*/  IADD3 R0, R3, R5, RZ ;  /* 0x0000000503007210 */ /* 0x000fc60007ffe0ff */
.L_x_4110:
[----:B------:R-:W-:Y:S02]  /*cbe0*/  IMAD R17, R17, c[0x0][0x3d0], RZ ;  /* 0x0000f40011117a24 */ /* 0x000fe400078e02ff */
[----:B------:R-:W-:Y:S02]  /*cbf0*/  IMAD.MOV.U32 R3, RZ, RZ, R0 ;  /* 0x000000ffff037224 */ /* 0x000fe400078e0000 */
[C---:B------:R-:W-:Y:S02]  /*cc00*/  IMAD R17, R16.reuse, c[0x0][0x3d4], R17 ;  /* 0x0000f50010117a24 */ /* 0x040fe400078e0211 */
[----:B------:R-:W-:-:S05]  /*cc10*/  IMAD.WIDE.U32 R44, R16, c[0x0][0x3d0], R2 ;  /* 0x0000f400102c7a25 */ /* 0x000fca00078e0002 */
[----:B------:R-:W-:Y:S02]  /*cc20*/  IADD3 R43, R45, R17, RZ ;  /* 0x000000112d2b7210 */ /* 0x000fe40007ffe0ff */
.L_x_4084:
[----:B------:R-:W-:Y:S05]  /*cc30*/  BSYNC B0 ;  /* 0x0000000000007941 */ /* 0x000fea0003800000 */
.L_x_4083:
        /* <DEDUP_REMOVED lines=153> */
.L_x_4136:
[----:B------:R-:W-:Y:S01]  /*d5d0*/  MOV R6, R5 ;  /* 0x0000000500067202 */ /* 0x000fe20000000f00 */
[----:B------:R-:W-:Y:S01]  /*d5e0*/  IMAD.MOV.U32 R0, RZ, RZ, R20 ;  /* 0x000000ffff007224 */ /* 0x000fe200078e0014 */
[----:B------:R-:W-:Y:S01]  /*d5f0*/  MOV R4, R2 ;  /* 0x0000000200047202 */ /* 0x000fe20000000f00 */
[----:B------:R-:W-:-:S04]  /*d600*/  IMAD.MOV.U32 R5, RZ, RZ, R14 ;  /* 0x000000ffff057224 */ /* 0x000fc800078e000e */
.L_x_4135:
        /* <DEDUP_REMOVED lines=18> */
.L_x_6948:
[----:B------:R-:W-:Y:S05]  /*d730*/  BRX R2 -0xd740                                                                                                                                                                                                                                                                                                                                                                                                                                                                               (*"BRANCH_TARGETS .L_x_6949,.L_x_6950,.L_x_6951"*) ;  /* 0xffff28c002007949 */ /* 0x000fea000383ffff */
.L_x_4139:
        /* <DEDUP_REMOVED lines=32> */
.L_x_4144:
[----:B------:R-:W-:Y:S05]  /*d940*/  BSYNC B9 ;  /* 0x0000000000097941 */ /* 0x000fea0003800000 */
.L_x_4143:
[----:B-----5:R-:W-:Y:S01]  /*d950*/  FSETP.GTU.FTZ.AND P0, PT, R41, R0, PT ;  /* 0x000000002900720b */ /* 0x020fe20003f1c000 */
[----:B------:R-:W-:-:S03]  /*d960*/  IMAD.MOV.U32 R3, RZ, RZ, RZ ;  /* 0x000000ffff037224 */ /* 0x000fc600078e00ff */
[----:B------:R-:W-:-:S05]  /*d970*/  SEL R2, RZ, 0x1, P0 ;  /* 0x00000001ff027807 */ /* 0x000fca0000000000 */
[----:B------:R1:W-:Y:S04]  /*d980*/  STG.E.64 [R26.64], R2 ;  /* 0x000000021a007986 */ /* 0x0003e8000c101b24 */
.L_x_4141:
[----:B------:R-:W-:Y:S05]  /*d990*/  BSYNC B8 ;  /* 0x0000000000087941 */ /* 0x000fea0003800000 */
.L_x_4140:
        /* <DEDUP_REMOVED lines=25> */
.L_x_4146:
[----:B------:R-:W-:Y:S05]  /*db30*/  BSYNC B8 ;  /* 0x0000000000087941 */ /* 0x000fea0003800000 */
.L_x_4145:
[----:B-----5:R-:W-:Y:S01]  /*db40*/  FSETP.GTU.FTZ.AND P0, PT, R37, R0, PT ;  /* 0x000000002500720b */ /* 0x020fe20003f1c000 */
[----:B-1----:R-:W-:-:S03]  /*db50*/  IMAD.MOV.U32 R3, RZ, RZ, RZ ;  /* 0x000000ffff037224 */ /* 0x002fc600078e00ff */
[----:B------:R-:W-:-:S05]  /*db60*/  SEL R2, RZ, 0x1, P0 ;  /* 0x00000001ff027807 */ /* 0x000fca0000000000 */
[----:B------:R1:W-:Y:S04]  /*db70*/  STG.E.64 [R22.64], R2 ;  /* 0x0000000216007986 */ /* 0x0003e8000c101b24 */
.L_x_6950:
        /* <DEDUP_REMOVED lines=25> */
.L_x_4148:
[----:B------:R-:W-:Y:S05]  /*dd10*/  BSYNC B8 ;  /* 0x0000000000087941 */ /* 0x000fea0003800000 */
.L_x_4147:
[----:B-----5:R-:W-:Y:S01]  /*dd20*/  FSETP.GTU.FTZ.AND P0, PT, R36, R3, PT ;  /* 0x000000032400720b */ /* 0x020fe20003f1c000 */
[----:B------:R-:W-:-:S03]  /*dd30*/  IMAD.MOV.U32 R3, RZ, RZ, RZ ;  /* 0x000000ffff037224 */ /* 0x000fc600078e00ff */
[----:B------:R-:W-:-:S05]  /*dd40*/  SEL R2, RZ, 0x1, P0 ;  /* 0x00000001ff027807 */ /* 0x000fca0000000000 */
[----:B------:R1:W-:Y:S04]  /*dd50*/  STG.E.64 [R18.64], R2 ;  /* 0x0000000212007986 */ /* 0x0003e8000c101b24 */
.L_x_6949:
[----:B------:R-:W-:Y:S05]  /*dd60*/  BSYNC B6 ;  /* 0x0000000000067941 */ /* 0x000fea0003800000 */
.L_x_4138:
        /* <DEDUP_REMOVED lines=25> */
.L_x_4150:
[----:B------:R-:W-:Y:S05]  /*df00*/  BSYNC B8 ;  /* 0x0000000000087941 */ /* 0x000fea0003800000 */
.L_x_4149:
[----:B-----5:R-:W-:Y:S01]  /*df10*/  FSETP.GTU.FTZ.AND P0, PT, R31, R0, PT ;  /* 0x000000001f00720b */ /* 0x020fe20003f1c000 */
[----:B-1----:R-:W-:-:S03]  /*df20*/  IMAD.MOV.U32 R3, RZ, RZ, RZ ;  /* 0x000000ffff037224 */ /* 0x002fc600078e00ff */
[----:B------:R-:W-:-:S05]  /*df30*/  SEL R2, RZ, 0x1, P0 ;  /* 0x00000001ff027807 */ /* 0x000fca0000000000 */
[----:B------:R1:W-:Y:S01]  /*df40*/  STG.E.64 [R16.64], R2 ;  /* 0x0000000210007986 */ /* 0x0003e2000c101b24 */
[----:B------:R-:W-:Y:S05]  /*df50*/  BRA `(.L_x_4142) ;  /* 0x0000001000007947 */ /* 0x000fea0003800000 */
.L_x_6951:
[----:B------:R-:W-:Y:S02]  /*df60*/  BREAK B6 ;  /* 0x0000000000067942 */ /* 0x000fe40003800000 */
.L_x_4142:
[----:B------:R-:W-:Y:S05]  /*df70*/  BSYNC B7 ;  /* 0x0000000000077941 */ /* 0x000fea0003800000 */
.L_x_4137:
        /* <DEDUP_REMOVED lines=8> */
.L_x_4151:
[----:B------:R-:W-:Y:S05]  /*e000*/  EXIT ;  /* 0x000000000000794d */ /* 0x000fea0003800000 */
        .weak           $__internal_46_$__cuda_sm20_div_u64
        .type           $__internal_46_$__cuda_sm20_div_u64,@function
        .size           $__internal_46_$__cuda_sm20_div_u64,(.L_x_7320 - $__internal_46_$__cuda_sm20_div_u64)
$__internal_46_$__cuda_sm20_div_u64:
        /* <DEDUP_REMOVED lines=68> */
[----:B------:R-:W-:Y:S06]  /*e450*/  RET.REL.NODEC R6 `(_ZN2at4cuda57_GLOBAL__N__cd6b329d_24_DistributionBernoulli_cu_7537a20d21kernelPointwiseApply2IZNS_6native9templates4cuda28bernoulli_tensor_cuda_kernelIlfEEvRKNS_10TensorBaseES9_NS_15PhiloxCudaStateEEUliRlSB_SB_SB_RKfSD_SD_SD_E_lSC_mLin1ELin1ELi4ELi512ELi2EEEvNS0_6detail10TensorInfoIT0_T2_EENSG_IT1_SI_EESI_T_) ;  /* 0xffff1ba006007950 */ /* 0x000fec0003c3ffff */
.L_x_4153:
        /* <DEDUP_REMOVED lines=10> */
.L_x_7320:


//--------------------- .text._ZN2at4cuda57_GLOBAL__N__cd6b329d_24_DistributionBernoulli_cu_7537a20d21kernelPointwiseApply2IZNS_6native9templates4cuda28bernoulli_tensor_cuda_kernelIlfEEvRKNS_10TensorBaseES9_NS_15PhiloxCudaStateEEUliRlSB_SB_SB_RKfSD_SD_SD_E_lSC_mLi1ELi1ELi4ELi512ELi2EEEvNS0_6detail10TensorInfoIT0_T2_EENSG_IT1_SI_EESI_T_ --------------------------
	.section	.text._ZN2at4cuda57_GLOBAL__N__cd6b329d_24_DistributionBernoulli_cu_7537a20d21kernelPointwiseApply2IZNS_6native9templates4cuda28bernoulli_tensor_cuda_kernelIlfEEvRKNS_10TensorBaseES9_NS_15PhiloxCudaStateEEUliRlSB_SB_SB_RKfSD_SD_SD_E_lSC_mLi1ELi1ELi4ELi512ELi2EEEvNS0_6detail10TensorInfoIT0_T2_EENSG_IT1_SI_EESI_T_,"ax",@progbits
	.sectioninfo	@"SHI_REGISTERS=46"
	.align	128
.text._ZN2at4cuda57_GLOBAL__N__cd6b329d_24_DistributionBernoulli_cu_7537a20d21kernelPointwiseApply2IZNS_6native9templates4cuda28bernoulli_tensor_cuda_kernelIlfEEvRKNS_10TensorBaseES9_NS_15PhiloxCudaStateEEUliRlSB_SB_SB_RKfSD_SD_SD_E_lSC_mLi1ELi1ELi4ELi512ELi2EEEvNS0_6detail10TensorInfoIT0_T2_EENSG_IT1_SI_EESI_T_:
        .type           _ZN2at4cuda57_GLOBAL__N__cd6b329d_24_DistributionBernoulli_cu_7537a20d21kernelPointwiseApply2IZNS_6native9templates4cuda28bernoulli_tensor_cuda_kernelIlfEEvRKNS_10TensorBaseES9_NS_15PhiloxCudaStateEEUliRlSB_SB_SB_RKfSD_SD_SD_E_lSC_mLi1ELi1ELi4ELi512ELi2EEEvNS0_6detail10TensorInfoIT0_T2_EENSG_IT1_SI_EESI_T_,@function
        .size           _ZN2at4cuda57_GLOBAL__N__cd6b329d_24_DistributionBernoulli_cu_7537a20d21kernelPointwiseApply2IZNS_6native9templates4cuda28bernoulli_tensor_cuda_kernelIlfEEvRKNS_10TensorBaseES9_NS_15PhiloxCudaStateEEUliRlSB_SB_SB_RKfSD_SD_SD_E_lSC_mLi1ELi1ELi4ELi512ELi2EEEvNS0_6detail10TensorInfoIT0_T2_EENSG_IT1_SI_EESI_T_,(.L_x_7322 - _ZN2at4cuda57_GLOBAL__N__cd6b329d_24_DistributionBernoulli_cu_7537a20d21kernelPointwiseApply2IZNS_6native9templates4cuda28bernoulli_tensor_cuda_kernelIlfEEvRKNS_10TensorBaseES9_NS_15PhiloxCudaStateEEUliRlSB_SB_SB_RKfSD_SD_SD_E_lSC_mLi1ELi1ELi4ELi512ELi2EEEvNS0_6detail10TensorInfoIT0_T2_EENSG_IT1_SI_EESI_T_)
        .other          _ZN2at4cuda57_GLOBAL__N__cd6b329d_24_DistributionBernoulli_cu_7537a20d21kernelPointwiseApply2IZNS_6native9templates4cuda28bernoulli_tensor_cuda_kernelIlfEEvRKNS_10TensorBaseES9_NS_15PhiloxCudaStateEEUliRlSB_SB_SB_RKfSD_SD_SD_E_lSC_mLi1ELi1ELi4ELi512ELi2EEEvNS0_6detail10TensorInfoIT0_T2_EENSG_IT1_SI_EESI_T_,@"STO_CUDA_ENTRY STV_DEFAULT"
_ZN2at4cuda57_GLOBAL__N__cd6b329d_24_DistributionBernoulli_cu_7537a20d21kernelPointwiseApply2IZNS_6native9templates4cuda28bernoulli_tensor_cuda_kernelIlfEEvRKNS_10TensorBaseES9_NS_15PhiloxCudaStateEEUliRlSB_SB_SB_RKfSD_SD_SD_E_lSC_mLi1ELi1ELi4ELi512ELi2EEEvNS0_6detail10TensorInfoIT0_T2_EENSG_IT1_SI_EESI_T_:
        /* <DEDUP_REMOVED lines=12> */
.L_x_4171:
        /* <DEDUP_REMOVED lines=195> */
.L_x_4155:
[----:B------:R-:W-:Y:S02]  /*0cf0*/  IMAD.MOV.U32 R9, RZ, RZ, R6 ;  /* 0x000000ffff097224 */ /* 0x000fe400078e0006 */
[----:B------:R-:W-:Y:S02]  /*0d00*/  IMAD.MOV.U32 R8, RZ, RZ, R20 ;  /* 0x000000ffff087224 */ /* 0x000fe400078e0014 */
[----:B------:R-:W-:-:S02]  /*0d10*/  IMAD.MOV.U32 R3, RZ, RZ, R36 ;  /* 0x000000ffff037224 */ /* 0x000fc400078e0024 */
[----:B------:R-:W-:-:S04]  /*0d20*/  IMAD.MOV.U32 R6, RZ, RZ, R4 ;  /* 0x000000ffff067224 */ /* 0x000fc800078e0004 */
.L_x_4154:
        /* <DEDUP_REMOVED lines=17> */
.L_x_6952:
[----:B------:R-:W-:Y:S05]  /*0e40*/  BRX R4 -0xe50                                                                                                                                                                                                                                                                                                                                                                                                                                                                                (*"BRANCH_TARGETS .L_x_6953,.L_x_6954,.L_x_6955"*) ;  /* 0xfffff1b004007949 */ /* 0x000fea000383ffff */
.L_x_4158:
        /* <DEDUP_REMOVED lines=32> */
.L_x_4163:
[----:B------:R-:W-:Y:S05]  /*1050*/  BSYNC B6 ;  /* 0x0000000000067941 */ /* 0x000fea0003800000 */
.L_x_4162:
[----:B-----5:R-:W-:Y:S01]  /*1060*/  FSETP.GTU.FTZ.AND P0, PT, R31, R0, PT ;  /* 0x000000001f00720b */ /* 0x020fe20003f1c000 */
[----:B------:R-:W-:-:S03]  /*1070*/  IMAD.MOV.U32 R5, RZ, RZ, RZ ;  /* 0x000000ffff057224 */ /* 0x000fc600078e00ff */
[----:B------:R-:W-:-:S05]  /*1080*/  SEL R4, RZ, 0x1, P0 ;  /* 0x00000001ff047807 */ /* 0x000fca0000000000 */
[----:B------:R1:W-:Y:S04]  /*1090*/  STG.E.64 [R26.64], R4 ;  /* 0x000000041a007986 */ /* 0x0003e8000c101b24 */
.L_x_4160:
[----:B------:R-:W-:Y:S05]  /*10a0*/  BSYNC B7 ;  /* 0x0000000000077941 */ /* 0x000fea0003800000 */
.L_x_4159:
        /* <DEDUP_REMOVED lines=25> */
.L_x_4165:
[----:B------:R-:W-:Y:S05]  /*1240*/  BSYNC B6 ;  /* 0x0000000000067941 */ /* 0x000fea0003800000 */
.L_x_4164:
[----:B-----5:R-:W-:Y:S01]  /*1250*/  FSETP.GTU.FTZ.AND P0, PT, R34, R3, PT ;  /* 0x000000032200720b */ /* 0x020fe20003f1c000 */
[----:B-1----:R-:W-:-:S03]  /*1260*/  IMAD.MOV.U32 R5, RZ, RZ, RZ ;  /* 0x000000ffff057224 */ /* 0x002fc600078e00ff */
[----:B------:R-:W-:-:S05]  /*1270*/  SEL R4, RZ, 0x1, P0 ;  /* 0x00000001ff047807 */ /* 0x000fca0000000000 */
[----:B------:R1:W-:Y:S04]  /*1280*/  STG.E.64 [R24.64], R4 ;  /* 0x0000000418007986 */ /* 0x0003e8000c101b24 */
.L_x_6954:
        /* <DEDUP_REMOVED lines=25> */
.L_x_4167:
[----:B------:R-:W-:Y:S05]  /*1420*/  BSYNC B6 ;  /* 0x0000000000067941 */ /* 0x000fea0003800000 */
.L_x_4166:
[----:B-----5:R-:W-:Y:S01]  /*1430*/  FSETP.GTU.FTZ.AND P0, PT, R35, R0, PT ;  /* 0x000000002300720b */ /* 0x020fe20003f1c000 */
[----:B-1----:R-:W-:-:S03]  /*1440*/  IMAD.MOV.U32 R5, RZ, RZ, RZ ;  /* 0x000000ffff057224 */ /* 0x002fc600078e00ff */
[----:B------:R-:W-:-:S05]  /*1450*/  SEL R4, RZ, 0x1, P0 ;  /* 0x00000001ff047807 */ /* 0x000fca0000000000 */
[----:B------:R1:W-:Y:S04]  /*1460*/  STG.E.64 [R32.64], R4 ;  /* 0x0000000420007986 */ /* 0x0003e8000c101b24 */
.L_x_6953:
[----:B------:R-:W-:Y:S05]  /*1470*/  BSYNC B8 ;  /* 0x0000000000087941 */ /* 0x000fea0003800000 */
.L_x_4157:
        /* <DEDUP_REMOVED lines=36> */
.L_x_4169:
[----:B------:R-:W-:Y:S05]  /*16c0*/  BSYNC B6 ;  /* 0x0000000000067941 */ /* 0x000fea0003800000 */
.L_x_4168:
[----:B------:R-:W-:Y:S01]  /*16d0*/  IMAD R7, R29, c[0x0][0x230], RZ ;  /* 0x00008c001d077a24 */ /* 0x000fe200078e02ff */
[----:B------:R-:W-:Y:S01]  /*16e0*/  ISETP.NE.AND P2, PT, R22, RZ, PT ;  /* 0x000000ff1600720c */ /* 0x000fe20003f45270 */
[----:B------:R-:W-:Y:S01]  /*16f0*/  IMAD.WIDE.U32 R4, R28, c[0x0][0x230], RZ ;  /* 0x00008c001c047a25 */ /* 0x000fe200078e00ff */
[----:B-----5:R-:W-:-:S03]  /*1700*/  FSETP.GTU.FTZ.AND P0, PT, R36, R3, PT ;  /* 0x000000032400720b */ /* 0x020fc60003f1c000 */
[----:B------:R-:W-:Y:S01]  /*1710*/  IMAD R7, R28, c[0x0][0x234], R7 ;  /* 0x00008d001c077a24 */ /* 0x000fe200078e0207 */
[----:B------:R-:W-:-:S03]  /*1720*/  SEL R0, R4, RZ, P2 ;  /* 0x000000ff04007207 */ /* 0x000fc60001000000 */
[----:B------:R-:W-:Y:S01]  /*1730*/  IMAD.IADD R4, R5, 0x1, R7 ;  /* 0x0000000105047824 */ /* 0x000fe200078e0207 */
[----:B------:R-:W-:Y:S01]  /*1740*/  LEA R6, P1, R0, c[0x0][0x160], 0x3 ;  /* 0x0000580000067a11 */ /* 0x000fe200078218ff */
[----:B------:R-:W-:-:S03]  /*1750*/  IMAD.MOV.U32 R5, RZ, RZ, RZ ;  /* 0x000000ffff057224 */ /* 0x000fc600078e00ff */
[----:B------:R-:W-:Y:S02]  /*1760*/  SEL R3, R4, RZ, P2 ;  /* 0x000000ff04037207 */ /* 0x000fe40001000000 */
[----:B------:R-:W-:Y:S02]  /*1770*/  SEL R4, RZ, 0x1, P0 ;  /* 0x00000001ff047807 */ /* 0x000fe40000000000 */
[----:B------:R-:W-:-:S05]  /*1780*/  LEA.HI.X R7, R0, c[0x0][0x164], R3, 0x3, P1 ;  /* 0x0000590000077a11 */ /* 0x000fca00008f1c03 */
[----:B------:R1:W-:Y:S01]  /*1790*/  STG.E.64 [R6.64], R4 ;  /* 0x0000000406007986 */ /* 0x0003e2000c101b24 */
[----:B------:R-:W-:Y:S05]  /*17a0*/  BRA `(.L_x_4161) ;  /* 0x0000001000007947 */ /* 0x000fea0003800000 */
.L_x_6955:
[----:B------:R-:W-:Y:S02]  /*17b0*/  BREAK B8 ;  /* 0x0000000000087942 */ /* 0x000fe40003800000 */
.L_x_4161:
[----:B------:R-:W-:Y:S05]  /*17c0*/  BSYNC B9 ;  /* 0x0000000000097941 */ /* 0x000fea0003800000 */
.L_x_4156:
        /* <DEDUP_REMOVED lines=8> */
.L_x_4170:
[----:B------:R-:W-:Y:S05]  /*1850*/  EXIT ;  /* 0x000000000000794d */ /* 0x000fea0003800000 */
.L_x_4172:
        /* <DEDUP_REMOVED lines=10> */
.L_x_7322:


//--------------------- .text._ZN2at4cuda57_GLOBAL__N__cd6b329d_24_DistributionBernoulli_cu_7537a20d21kernelPointwiseApply2IZNS_6native9templates4cuda28bernoulli_tensor_cuda_kernelIlfEEvRKNS_10TensorBaseES9_NS_15PhiloxCudaStateEEUliRlSB_SB_SB_RKfSD_SD_SD_E_lSC_jLin1ELin1ELi4ELi512ELi2EEEvNS0_6detail10TensorInfoIT0_T2_EENSG_IT1_SI_EESI_T_ --------------------------
	.section	.text._ZN2at4cuda57_GLOBAL__N__cd6b329d_24_DistributionBernoulli_cu_7537a20d21kernelPointwiseApply2IZNS_6native9templates4cuda28bernoulli_tensor_cuda_kernelIlfEEvRKNS_10TensorBaseES9_NS_15PhiloxCudaStateEEUliRlSB_SB_SB_RKfSD_SD_SD_E_lSC_jLin1ELin1ELi4ELi512ELi2EEEvNS0_6detail10TensorInfoIT0_T2_EENSG_IT1_SI_EESI_T_,"ax",@progbits
	.sectioninfo	@"SHI_REGISTERS=42"
	.align	128
.text._ZN2at4cuda57_GLOBAL__N__cd6b329d_24_DistributionBernoulli_cu_7537a20d21kernelPointwiseApply2IZNS_6native9templates4cuda28bernoulli_tensor_cuda_kernelIlfEEvRKNS_10TensorBaseES9_NS_15PhiloxCudaStateEEUliRlSB_SB_SB_RKfSD_SD_SD_E_lSC_jLin1ELin1ELi4ELi512ELi2EEEvNS0_6detail10TensorInfoIT0_T2_EENSG_IT1_SI_EESI_T_:
        .type           _ZN2at4cuda57_GLOBAL__N__cd6b329d_24_DistributionBernoulli_cu_7537a20d21kernelPointwiseApply2IZNS_6native9templates4cuda28bernoulli_tensor_cuda_kernelIlfEEvRKNS_10TensorBaseES9_NS_15PhiloxCudaStateEEUliRlSB_SB_SB_RKfSD_SD_SD_E_lSC_jLin1ELin1ELi4ELi512ELi2EEEvNS0_6detail10TensorInfoIT0_T2_EENSG_IT1_SI_EESI_T_,@function
        .size           _ZN2at4cuda57_GLOBAL__N__cd6b329d_24_DistributionBernoulli_cu_7537a20d21kernelPointwiseApply2IZNS_6native9templates4cuda28bernoulli_tensor_cuda_kernelIlfEEvRKNS_10TensorBaseES9_NS_15PhiloxCudaStateEEUliRlSB_SB_SB_RKfSD_SD_SD_E_lSC_jLin1ELin1ELi4ELi512ELi2EEEvNS0_6detail10TensorInfoIT0_T2_EENSG_IT1_SI_EESI_T_,(.L_x_7323 - _ZN2at4cuda57_GLOBAL__N__cd6b329d_24_DistributionBernoulli_cu_7537a20d21kernelPointwiseApply2IZNS_6native9templates4cuda28bernoulli_tensor_cuda_kernelIlfEEvRKNS_10TensorBaseES9_NS_15PhiloxCudaStateEEUliRlSB_SB_SB_RKfSD_SD_SD_E_lSC_jLin1ELin1ELi4ELi512ELi2EEEvNS0_6detail10TensorInfoIT0_T2_EENSG_IT1_SI_EESI_T_)
        .other          _ZN2at4cuda57_GLOBAL__N__cd6b329d_24_DistributionBernoulli_cu_7537a20d21kernelPointwiseApply2IZNS_6native9templates4cuda28bernoulli_tensor_cuda_kernelIlfEEvRKNS_10TensorBaseES9_NS_15PhiloxCudaStateEEUliRlSB_SB_SB_RKfSD_SD_SD_E_lSC_jLin1ELin1ELi4ELi512ELi2EEEvNS0_6detail10TensorInfoIT0_T2_EENSG_IT1_SI_EESI_T_,@"STO_CUDA_ENTRY STV_DEFAULT"
_ZN2at4cuda57_GLOBAL__N__cd6b329d_24_DistributionBernoulli_cu_7537a20d21kernelPointwiseApply2IZNS_6native9templates4cuda28bernoulli_tensor_cuda_kernelIlfEEvRKNS_10TensorBaseES9_NS_15PhiloxCudaStateEEUliRlSB_SB_SB_RKfSD_SD_SD_E_lSC_jLin1ELin1ELi4ELi512ELi2EEEvNS0_6detail10TensorInfoIT0_T2_EENSG_IT1_SI_EESI_T_:
        /* <DEDUP_REMOVED lines=9> */
.L_x_4222:
        /* <DEDUP_REMOVED lines=29> */
.L_x_4177:
        /* <DEDUP_REMOVED lines=100> */
.L_x_4176:
        /* <DEDUP_REMOVED lines=79> */
.L_x_4175:
        /* <DEDUP_REMOVED lines=21> */
.L_x_4180:
        /* <DEDUP_REMOVED lines=101> */
.L_x_4179:
        /* <DEDUP_REMOVED lines=80> */
.L_x_4178:
[----:B------:R-:W-:Y:S02]  /*1a30*/  IMAD R22, R3, c[0x0][0x2a4], R22 ;  /* 0x0000a90003167a24 */ /* 0x000fe400078e0216 */
.L_x_4174:
[----:B------:R-:W-:Y:S05]  /*1a40*/  BSYNC B0 ;  /* 0x0000000000007941 */ /* 0x000fea0003800000 */
.L_x_4173:
        /* <DEDUP_REMOVED lines=28> */
.L_x_4185:
        /* <DEDUP_REMOVED lines=100> */
.L_x_4184:
        /* <DEDUP_REMOVED lines=79> */
.L_x_4183:
        /* <DEDUP_REMOVED lines=18> */
.L_x_4188:
        /* <DEDUP_REMOVED lines=101> */
.L_x_4187:
        /* <DEDUP_REMOVED lines=79> */
.L_x_4186:
[----:B------:R-:W-:-:S03]  /*33a0*/  IMAD R24, R24, c[0x0][0x2a4], R3 ;  /* 0x0000a90018187a24 */ /* 0x000fc600078e0203 */
.L_x_4182:
[----:B------:R-:W-:Y:S05]  /*33b0*/  BSYNC B0 ;  /* 0x0000000000007941 */ /* 0x000fea0003800000 */
.L_x_4181:
        /* <DEDUP_REMOVED lines=29> */
.L_x_4193:
        /* <DEDUP_REMOVED lines=100> */
.L_x_4192:
        /* <DEDUP_REMOVED lines=78> */
.L_x_4191:
        /* <DEDUP_REMOVED lines=18> */
.L_x_4196:
        /* <DEDUP_REMOVED lines=101> */
.L_x_4195:
        /* <DEDUP_REMOVED lines=79> */
.L_x_4194:
[----:B------:R-:W-:-:S03]  /*4d10*/  IMAD R26, R26, c[0x0][0x2a4], R5 ;  /* 0x0000a9001a1a7a24 */ /* 0x000fc600078e0205 */
.L_x_4190:
[----:B------:R-:W-:Y:S05]  /*4d20*/  BSYNC B0 ;  /* 0x0000000000007941 */ /* 0x000fea0003800000 */
.L_x_4189:
        /* <DEDUP_REMOVED lines=27> */
.L_x_4201:
        /* <DEDUP_REMOVED lines=100> */
.L_x_4200:
        /* <DEDUP_REMOVED lines=78> */
.L_x_4199:
        /* <DEDUP_REMOVED lines=18> */
.L_x_4204:
        /* <DEDUP_REMOVED lines=101> */
.L_x_4203:
        /* <DEDUP_REMOVED lines=79> */
.L_x_4202:
[----:B------:R-:W-:-:S03]  /*6660*/  IMAD R28, R28, c[0x0][0x2a4], R5 ;  /* 0x0000a9001c1c7a24 */ /* 0x000fc600078e0205 */
.L_x_4198:
[----:B------:R-:W-:Y:S05]  /*6670*/  BSYNC B0 ;  /* 0x0000000000007941 */ /* 0x000fea0003800000 */
.L_x_4197:
        /* <DEDUP_REMOVED lines=147> */
.L_x_4206:
[----:B------:R-:W-:Y:S01]  /*6fb0*/  IMAD.MOV.U32 R12, RZ, RZ, R14 ;  /* 0x000000ffff0c7224 */ /* 0x000fe200078e000e */
[----:B------:R-:W-:Y:S01]  /*6fc0*/  MOV R9, R10 ;  /* 0x0000000a00097202 */ /* 0x000fe20000000f00 */
[----:B------:R-:W-:Y:S02]  /*6fd0*/  IMAD.MOV.U32 R11, RZ, RZ, R2 ;  /* 0x000000ffff0b7224 */ /* 0x000fe400078e0002 */
[----:B------:R-:W-:-:S03]  /*6fe0*/  IMAD.MOV.U32 R14, RZ, RZ, R6 ;  /* 0x000000ffff0e7224 */ /* 0x000fc600078e0006 */
.L_x_4205:
        /* <DEDUP_REMOVED lines=18> */
.L_x_6956:
[----:B------:R-:W-:Y:S05]  /*7110*/  BRX R2 -0x7120                                                                                                                                                                                                                                                                                                                                                                                                                                                                               (*"BRANCH_TARGETS .L_x_6957,.L_x_6958,.L_x_6959"*) ;  /* 0xffff8ee002007949 */ /* 0x000fea000383ffff */
.L_x_4209:
        /* <DEDUP_REMOVED lines=32> */
.L_x_4214:
[----:B------:R-:W-:Y:S05]  /*7320*/  BSYNC B6 ;  /* 0x0000000000067941 */ /* 0x000fea0003800000 */
.L_x_4213:
[----:B-----5:R-:W-:Y:S01]  /*7330*/  FSETP.GTU.FTZ.AND P0, PT, R39, R0, PT ;  /* 0x000000002700720b */ /* 0x020fe20003f1c000 */
[----:B------:R-:W-:-:S03]  /*7340*/  IMAD.MOV.U32 R3, RZ, RZ, RZ ;  /* 0x000000ffff037224 */ /* 0x000fc600078e00ff */
[----:B------:R-:W-:-:S05]  /*7350*/  SEL R2, RZ, 0x1, P0 ;  /* 0x00000001ff027807 */ /* 0x000fca0000000000 */
[----:B------:R1:W-:Y:S04]  /*7360*/  STG.E.64 [R18.64], R2 ;  /* 0x0000000212007986 */ /* 0x0003e8000c101b24 */
.L_x_4211:
[----:B------:R-:W-:Y:S05]  /*7370*/  BSYNC B7 ;  /* 0x0000000000077941 */ /* 0x000fea0003800000 */
.L_x_4210:
        /* <DEDUP_REMOVED lines=25> */
.L_x_4216:
[----:B------:R-:W-:Y:S05]  /*7510*/  BSYNC B6 ;  /* 0x0000000000067941 */ /* 0x000fea0003800000 */
.L_x_4215:
[----:B-----5:R-:W-:Y:S01]  /*7520*/  FSETP.GTU.FTZ.AND P0, PT, R38, R3, PT ;  /* 0x000000032600720b */ /* 0x020fe20003f1c000 */
[----:B------:R-:W-:-:S03]  /*7530*/  HFMA2.MMA R3, -RZ, RZ, 0, 0 ;  /* 0x00000000ff037435 */ /* 0x000fc600000001ff */
[----:B------:R-:W-:-:S05]  /*7540*/  SEL R2, RZ, 0x1, P0 ;  /* 0x00000001ff027807 */ /* 0x000fca0000000000 */
[----:B------:R1:W-:Y:S04]  /*7550*/  STG.E.64 [R16.64], R2 ;  /* 0x0000000210007986 */ /* 0x0003e8000c101b24 */
.L_x_6958:
        /* <DEDUP_REMOVED lines=25> */
.L_x_4218:
[----:B------:R-:W-:Y:S05]  /*76f0*/  BSYNC B6 ;  /* 0x0000000000067941 */ /* 0x000fea0003800000 */
.L_x_4217:
[----:B-----5:R-:W-:Y:S01]  /*7700*/  FSETP.GTU.FTZ.AND P0, PT, R34, R3, PT ;  /* 0x000000032200720b */ /* 0x020fe20003f1c000 */
[----:B------:R-:W-:-:S03]  /*7710*/  IMAD.MOV.U32 R3, RZ, RZ, RZ ;  /* 0x000000ffff037224 */ /* 0x000fc600078e00ff */
[----:B------:R-:W-:-:S05]  /*7720*/  SEL R2, RZ, 0x1, P0 ;  /* 0x00000001ff027807 */ /* 0x000fca0000000000 */
[----:B------:R1:W-:Y:S04]  /*7730*/  STG.E.64 [R30.64], R2 ;  /* 0x000000021e007986 */ /* 0x0003e8000c101b24 */
.L_x_6957:
[----:B------:R-:W-:Y:S05]  /*7740*/  BSYNC B8 ;  /* 0x0000000000087941 */ /* 0x000fea0003800000 */
.L_x_4208:
        /* <DEDUP_REMOVED lines=25> */
.L_x_4220:
[----:B------:R-:W-:Y:S05]  /*78e0*/  BSYNC B6 ;  /* 0x0000000000067941 */ /* 0x000fea0003800000 */
.L_x_4219:
[----:B-----5:R-:W-:Y:S01]  /*78f0*/  FSETP.GTU.FTZ.AND P0, PT, R35, R0, PT ;  /* 0x000000002300720b */ /* 0x020fe20003f1c000 */
[----:B-1----:R-:W-:-:S03]  /*7900*/  HFMA2.MMA R3, -RZ, RZ, 0, 0 ;  /* 0x00000000ff037435 */ /* 0x002fc600000001ff */
[----:B------:R-:W-:-:S05]  /*7910*/  SEL R2, RZ, 0x1, P0 ;  /* 0x00000001ff027807 */ /* 0x000fca0000000000 */
[----:B------:R1:W-:Y:S01]  /*7920*/  STG.E.64 [R32.64], R2 ;  /* 0x0000000220007986 */ /* 0x0003e2000c101b24 */
[----:B------:R-:W-:Y:S05]  /*7930*/  BRA `(.L_x_4212) ;  /* 0x0000001000007947 */ /* 0x000fea0003800000 */
.L_x_6959:
[----:B------:R-:W-:Y:S02]  /*7940*/  BREAK B8 ;  /* 0x0000000000087942 */ /* 0x000fe40003800000 */
.L_x_4212:
[----:B------:R-:W-:Y:S05]  /*7950*/  BSYNC B9 ;  /* 0x0000000000097941 */ /* 0x000fea0003800000 */
.L_x_4207:
[----:B-1----:R-:W-:-:S04]  /*7960*/  IMAD.MOV.U32 R3, RZ, RZ, c[0x0][0x0] ;  /* 0x00000000ff037624 */ /* 0x002fc800078e00ff */
[----:B------:R-:W-:-:S04]  /*7970*/  IMAD.SHL.U32 R3, R3, 0x4, RZ ;  /* 0x0000000403037824 */ /* 0x000fc800078e00ff */
[----:B------:R-:W-:-:S05]  /*7980*/  IMAD R36, R3, c[0x0][0xc], R36 ;  /* 0x0000030003247a24 */ /* 0x000fca00078e0224 */
[----:B------:R-:W-:-:S13]  /*7990*/  ISETP.GE.U32.AND P0, PT, R36, c[0x0][0x310], PT ;  /* 0x0000c40024007a0c */ /* 0x000fda0003f06070 */
[----:B------:R-:W-:Y:S01]  /*79a0*/  @P0 CALL.REL.NOINC `(.L_x_4221) ;  /* 0x0000001000000944 */ /* 0x000fe20003c00000 */
[----:B------:R-:W-:Y:S05]  /*79b0*/  BRA `(.L_x_4222) ;  /* 0xffff86d000007947 */ /* 0x000fea000383ffff */
.L_x_4221:
[----:B------:R-:W-:Y:S05]  /*79c0*/  EXIT ;  /* 0x000000000000794d */ /* 0x000fea0003800000 */
.L_x_4223:
        /* <DEDUP_REMOVED lines=11> */
.L_x_7323:


//--------------------- .text._ZN2at4cuda57_GLOBAL__N__cd6b329d_24_DistributionBernoulli_cu_7537a20d21kernelPointwiseApply2IZNS_6native9templates4cuda28bernoulli_tensor_cuda_kernelIlfEEvRKNS_10TensorBaseES9_NS_15PhiloxCudaStateEEUliRlSB_SB_SB_RKfSD_SD_SD_E_lSC_jLin1ELi2ELi4ELi512ELi2EEEvNS0_6detail10TensorInfoIT0_T2_EENSG_IT1_SI_EESI_T_ --------------------------
	.section	.text._ZN2at4cuda57_GLOBAL__N__cd6b329d_24_DistributionBernoulli_cu_7537a20d21kernelPointwiseApply2IZNS_6native9templates4cuda28bernoulli_tensor_cuda_kernelIlfEEvRKNS_10TensorBaseES9_NS_15PhiloxCudaStateEEUliRlSB_SB_SB_RKfSD_SD_SD_E_lSC_jLin1ELi2ELi4ELi512ELi2EEEvNS0_6detail10TensorInfoIT0_T2_EENSG_IT1_SI_EESI_T_,"ax",@progbits
	.sectioninfo	@"SHI_REGISTERS=42"
	.align	128
.text._ZN2at4cuda57_GLOBAL__N__cd6b329d_24_DistributionBernoulli_cu_7537a20d21kernelPointwiseApply2IZNS_6native9templates4cuda28bernoulli_tensor_cuda_kernelIlfEEvRKNS_10TensorBaseES9_NS_15PhiloxCudaStateEEUliRlSB_SB_SB_RKfSD_SD_SD_E_lSC_jLin1ELi2ELi4ELi512ELi2EEEvNS0_6detail10TensorInfoIT0_T2_EENSG_IT1_SI_EESI_T_:
        .type           _ZN2at4cuda57_GLOBAL__N__cd6b329d_24_DistributionBernoulli_cu_7537a20d21kernelPointwiseApply2IZNS_6native9templates4cuda28bernoulli_tensor_cuda_kernelIlfEEvRKNS_10TensorBaseES9_NS_15PhiloxCudaStateEEUliRlSB_SB_SB_RKfSD_SD_SD_E_lSC_jLin1ELi2ELi4ELi512ELi2EEEvNS0_6detail10TensorInfoIT0_T2_EENSG_IT1_SI_EESI_T_,@function
        .size           _ZN2at4cuda57_GLOBAL__N__cd6b329d_24_DistributionBernoulli_cu_7537a20d21kernelPointwiseApply2IZNS_6native9templates4cuda28bernoulli_tensor_cuda_kernelIlfEEvRKNS_10TensorBaseES9_NS_15PhiloxCudaStateEEUliRlSB_SB_SB_RKfSD_SD_SD_E_lSC_jLin1ELi2ELi4ELi512ELi2EEEvNS0_6detail10TensorInfoIT0_T2_EENSG_IT1_SI_EESI_T_,(.L_x_7324 - _ZN2at4cuda57_GLOBAL__N__cd6b329d_24_DistributionBernoulli_cu_7537a20d21kernelPointwiseApply2IZNS_6native9templates4cuda28bernoulli_tensor_cuda_kernelIlfEEvRKNS_10TensorBaseES9_NS_15PhiloxCudaStateEEUliRlSB_SB_SB_RKfSD_SD_SD_E_lSC_jLin1ELi2ELi4ELi512ELi2EEEvNS0_6detail10TensorInfoIT0_T2_EENSG_IT1_SI_EESI_T_)
        .other          _ZN2at4cuda57_GLOBAL__N__cd6b329d_24_DistributionBernoulli_cu_7537a20d21kernelPointwiseApply2IZNS_6native9templates4cuda28bernoulli_tensor_cuda_kernelIlfEEvRKNS_10TensorBaseES9_NS_15PhiloxCudaStateEEUliRlSB_SB_SB_RKfSD_SD_SD_E_lSC_jLin1ELi2ELi4ELi512ELi2EEEvNS0_6detail10TensorInfoIT0_T2_EENSG_IT1_SI_EESI_T_,@"STO_CUDA_ENTRY STV_DEFAULT"
_ZN2at4cuda57_GLOBAL__N__cd6b329d_24_DistributionBernoulli_cu_7537a20d21kernelPointwiseApply2IZNS_6native9templates4cuda28bernoulli_tensor_cuda_kernelIlfEEvRKNS_10TensorBaseES9_NS_15PhiloxCudaStateEEUliRlSB_SB_SB_RKfSD_SD_SD_E_lSC_jLin1ELi2ELi4ELi512ELi2EEEvNS0_6detail10TensorInfoIT0_T2_EENSG_IT1_SI_EESI_T_:
        /* <DEDUP_REMOVED lines=9> */
.L_x_4261:
        /* <DEDUP_REMOVED lines=28> */
.L_x_4228:
        /* <DEDUP_REMOVED lines=100> */
.L_x_4227:
        /* <DEDUP_REMOVED lines=79> */
.L_x_4226:
        /* <DEDUP_REMOVED lines=23> */
.L_x_4225:
[----:B------:R-:W-:Y:S05]  /*0ef0*/  BSYNC B0 ;  /* 0x0000000000007941 */ /* 0x000fea0003800000 */
.L_x_4224:
        /* <DEDUP_REMOVED lines=27> */
.L_x_4233:
        /* <DEDUP_REMOVED lines=100> */
.L_x_4232:
        /* <DEDUP_REMOVED lines=79> */
.L_x_4231:
        /* <DEDUP_REMOVED lines=23> */
.L_x_4230:
[----:B------:R-:W-:Y:S05]  /*1d50*/  BSYNC B0 ;  /* 0x0000000000007941 */ /* 0x000fea0003800000 */
.L_x_4229:
        /* <DEDUP_REMOVED lines=28> */
.L_x_4238:
        /* <DEDUP_REMOVED lines=100> */
.L_x_4237:
        /* <DEDUP_REMOVED lines=78> */
.L_x_4236:
        /* <DEDUP_REMOVED lines=23> */
.L_x_4235:
[----:B------:R-:W-:Y:S05]  /*2bb0*/  BSYNC B0 ;  /* 0x0000000000007941 */ /* 0x000fea0003800000 */
.L_x_4234:
        /* <DEDUP_REMOVED lines=27> */
.L_x_4243:
        /* <DEDUP_REMOVED lines=100> */
.L_x_4242:
        /* <DEDUP_REMOVED lines=78> */
.L_x_4241:
        /* <DEDUP_REMOVED lines=23> */
.L_x_4240:
[----:B------:R-:W-:Y:S05]  /*3a00*/  BSYNC B0 ;  /* 0x0000000000007941 */ /* 0x000fea0003800000 */
.L_x_4239:
        /* <DEDUP_REMOVED lines=147> */
.L_x_4245:
[----:B------:R-:W-:Y:S01]  /*4340*/  IMAD.MOV.U32 R12, RZ, RZ, R14 ;  /* 0x000000ffff0c7224 */ /* 0x000fe200078e000e */
[----:B------:R-:W-:Y:S01]  /*4350*/  MOV R9, R10 ;  /* 0x0000000a00097202 */ /* 0x000fe20000000f00 */
[----:B------:R-:W-:Y:S02]  /*4360*/  IMAD.MOV.U32 R11, RZ, RZ, R2 ;  /* 0x000000ffff0b7224 */ /* 0x000fe400078e0002 */
[----:B------:R-:W-:-:S03]  /*4370*/  IMAD.MOV.U32 R14, RZ, RZ, R6 ;  /* 0x000000ffff0e7224 */ /* 0x000fc600078e0006 */
.L_x_4244:
        /* <DEDUP_REMOVED lines=18> */
.L_x_6960:
[----:B------:R-:W-:Y:S05]  /*44a0*/  BRX R2 -0x44b0                                                                                                                                                                                                                                                                                                                                                                                                                                                                               (*"BRANCH_TARGETS .L_x_6961,.L_x_6962,.L_x_6963"*) ;  /* 0xffffbb5002007949 */ /* 0x000fea000383ffff */
.L_x_4248:
        /* <DEDUP_REMOVED lines=32> */
.L_x_4253:
[----:B------:R-:W-:Y:S05]  /*46b0*/  BSYNC B6 ;  /* 0x0000000000067941 */ /* 0x000fea0003800000 */
.L_x_4252:
[----:B-----5:R-:W-:Y:S01]  /*46c0*/  FSETP.GTU.FTZ.AND P0, PT, R39, R0, PT ;  /* 0x000000002700720b */ /* 0x020fe20003f1c000 */
[----:B------:R-:W-:-:S03]  /*46d0*/  IMAD.MOV.U32 R3, RZ, RZ, RZ ;  /* 0x000000ffff037224 */ /* 0x000fc600078e00ff */
[----:B------:R-:W-:-:S05]  /*46e0*/  SEL R2, RZ, 0x1, P0 ;  /* 0x00000001ff027807 */ /* 0x000fca0000000000 */
[----:B------:R1:W-:Y:S04]  /*46f0*/  STG.E.64 [R18.64], R2 ;  /* 0x0000000212007986 */ /* 0x0003e8000c101b24 */
.L_x_4250:
[----:B------:R-:W-:Y:S05]  /*4700*/  BSYNC B7 ;  /* 0x0000000000077941 */ /* 0x000fea0003800000 */
.L_x_4249:
        /* <DEDUP_REMOVED lines=25> */
.L_x_4255:
[----:B------:R-:W-:Y:S05]  /*48a0*/  BSYNC B6 ;  /* 0x0000000000067941 */ /* 0x000fea0003800000 */
.L_x_4254:
[----:B-----5:R-:W-:Y:S01]  /*48b0*/  FSETP.GTU.FTZ.AND P0, PT, R38, R3, PT ;  /* 0x000000032600720b */ /* 0x020fe20003f1c000 */
[----:B------:R-:W-:-:S03]  /*48c0*/  HFMA2.MMA R3, -RZ, RZ, 0, 0 ;  /* 0x00000000ff037435 */ /* 0x000fc600000001ff */
[----:B------:R-:W-:-:S05]  /*48d0*/  SEL R2, RZ, 0x1, P0 ;  /* 0x00000001ff027807 */ /* 0x000fca0000000000 */
[----:B------:R1:W-:Y:S04]  /*48e0*/  STG.E.64 [R16.64], R2 ;  /* 0x0000000210007986 */ /* 0x0003e8000c101b24 */
.L_x_6962:
        /* <DEDUP_REMOVED lines=25> */
.L_x_4257:
[----:B------:R-:W-:Y:S05]  /*4a80*/  BSYNC B6 ;  /* 0x0000000000067941 */ /* 0x000fea0003800000 */
.L_x_4256:
[----:B-----5:R-:W-:Y:S01]  /*4a90*/  FSETP.GTU.FTZ.AND P0, PT, R34, R3, PT ;  /* 0x000000032200720b */ /* 0x020fe20003f1c000 */
[----:B------:R-:W-:-:S03]  /*4aa0*/  IMAD.MOV.U32 R3, RZ, RZ, RZ ;  /* 0x000000ffff037224 */ /* 0x000fc600078e00ff */
[----:B------:R-:W-:-:S05]  /*4ab0*/  SEL R2, RZ, 0x1, P0 ;  /* 0x00000001ff027807 */ /* 0x000fca0000000000 */
[----:B------:R1:W-:Y:S04]  /*4ac0*/  STG.E.64 [R30.64], R2 ;  /* 0x000000021e007986 */ /* 0x0003e8000c101b24 */
.L_x_6961:
[----:B------:R-:W-:Y:S05]  /*4ad0*/  BSYNC B8 ;  /* 0x0000000000087941 */ /* 0x000fea0003800000 */
.L_x_4247:
        /* <DEDUP_REMOVED lines=25> */
.L_x_4259:
[----:B------:R-:W-:Y:S05]  /*4c70*/  BSYNC B6 ;  /* 0x0000000000067941 */ /* 0x000fea0003800000 */
.L_x_4258:
[----:B-----5:R-:W-:Y:S01]  /*4c80*/  FSETP.GTU.FTZ.AND P0, PT, R35, R0, PT ;  /* 0x000000002300720b */ /* 0x020fe20003f1c000 */
[----:B-1----:R-:W-:-:S03]  /*4c90*/  HFMA2.MMA R3, -RZ, RZ, 0, 0 ;  /* 0x00000000ff037435 */ /* 0x002fc600000001ff */
[----:B------:R-:W-:-:S05]  /*4ca0*/  SEL R2, RZ, 0x1, P0 ;  /* 0x00000001ff027807 */ /* 0x000fca0000000000 */
[----:B------:R1:W-:Y:S01]  /*4cb0*/  STG.E.64 [R32.64], R2 ;  /* 0x0000000220007986 */ /* 0x0003e2000c101b24 */
[----:B------:R-:W-:Y:S05]  /*4cc0*/  BRA `(.L_x_4251) ;  /* 0x0000001000007947 */ /* 0x000fea0003800000 */
.L_x_6963:
[----:B------:R-:W-:Y:S02]  /*4cd0*/  BREAK B8 ;  /* 0x0000000000087942 */ /* 0x000fe40003800000 */
.L_x_4251:
[----:B------:R-:W-:Y:S05]  /*4ce0*/  BSYNC B9 ;  /* 0x0000000000097941 */ /* 0x000fea0003800000 */
.L_x_4246:
[----:B-1----:R-:W-:-:S04]  /*4cf0*/  IMAD.MOV.U32 R3, RZ, RZ, c[0x0][0x0] ;  /* 0x00000000ff037624 */ /* 0x002fc800078e00ff */
[----:B------:R-:W-:-:S04]  /*4d00*/  IMAD.SHL.U32 R3, R3, 0x4, RZ ;  /* 0x0000000403037824 */ /* 0x000fc800078e00ff */
[----:B------:R-:W-:-:S05]  /*4d10*/  IMAD R36, R3, c[0x0][0xc], R36 ;  /* 0x0000030003247a24 */ /* 0x000fca00078e0224 */
[----:B------:R-:W-:-:S13]  /*4d20*/  ISETP.GE.U32.AND P0, PT, R36, c[0x0][0x310], PT ;  /* 0x0000c40024007a0c */ /* 0x000fda0003f06070 */
[----:B------:R-:W-:Y:S01]  /*4d30*/  @P0 CALL.REL.NOINC `(.L_x_4260) ;  /* 0x0000001000000944 */ /* 0x000fe20003c00000 */
[----:B------:R-:W-:Y:S05]  /*4d40*/  BRA `(.L_x_4261) ;  /* 0xffffb34000007947 */ /* 0x000fea000383ffff */
.L_x_4260:
[----:B------:R-:W-:Y:S05]  /*4d50*/  EXIT ;  /* 0x000000000000794d */ /* 0x000fea0003800000 */
.L_x_4262:
        /* <DEDUP_REMOVED lines=10> */
.L_x_7324:


//--------------------- .text._ZN2at4cuda57_GLOBAL__N__cd6b329d_24_DistributionBernoulli_cu_7537a20d21kernelPointwiseApply2IZNS_6native9templates4cuda28bernoulli_tensor_cuda_kernelIlfEEvRKNS_10TensorBaseES9_NS_15PhiloxCudaStateEEUliRlSB_SB_SB_RKfSD_SD_SD_E_lSC_jLin1ELi1ELi4ELi512ELi2EEEvNS0_6detail10TensorInfoIT0_T2_EENSG_IT1_SI_EESI_T_ --------------------------
	.section	.text._ZN2at4cuda57_GLOBAL__N__cd6b329d_24_DistributionBernoulli_cu_7537a20d21kernelPointwiseApply2IZNS_6native9templates4cuda28bernoulli_tensor_cuda_kernelIlfEEvRKNS_10TensorBaseES9_NS_15PhiloxCudaStateEEUliRlSB_SB_SB_RKfSD_SD_SD_E_lSC_jLin1ELi1ELi4ELi512ELi2EEEvNS0_6detail10TensorInfoIT0_T2_EENSG_IT1_SI_EESI_T_,"ax",@progbits
	.sectioninfo	@"SHI_REGISTERS=38"
	.align	128
.text._ZN2at4cuda57_GLOBAL__N__cd6b329d_24_DistributionBernoulli_cu_7537a20d21kernelPointwiseApply2IZNS_6native9templates4cuda28bernoulli_tensor_cuda_kernelIlfEEvRKNS_10TensorBaseES9_NS_15PhiloxCudaStateEEUliRlSB_SB_SB_RKfSD_SD_SD_E_lSC_jLin1ELi1ELi4ELi512ELi2EEEvNS0_6detail10TensorInfoIT0_T2_EENSG_IT1_SI_EESI_T_:
        .type           _ZN2at4cuda57_GLOBAL__N__cd6b329d_24_DistributionBernoulli_cu_7537a20d21kernelPointwiseApply2IZNS_6native9templates4cuda28bernoulli_tensor_cuda_kernelIlfEEvRKNS_10TensorBaseES9_NS_15PhiloxCudaStateEEUliRlSB_SB_SB_RKfSD_SD_SD_E_lSC_jLin1ELi1ELi4ELi512ELi2EEEvNS0_6detail10TensorInfoIT0_T2_EENSG_IT1_SI_EESI_T_,@function
        .size           _ZN2at4cuda57_GLOBAL__N__cd6b329d_24_DistributionBernoulli_cu_7537a20d21kernelPointwiseApply2IZNS_6native9templates4cuda28bernoulli_tensor_cuda_kernelIlfEEvRKNS_10TensorBaseES9_NS_15PhiloxCudaStateEEUliRlSB_SB_SB_RKfSD_SD_SD_E_lSC_jLin1ELi1ELi4ELi512ELi2EEEvNS0_6detail10TensorInfoIT0_T2_EENSG_IT1_SI_EESI_T_,(.L_x_7325 - _ZN2at4cuda57_GLOBAL__N__cd6b329d_24_DistributionBernoulli_cu_7537a20d21kernelPointwiseApply2IZNS_6native9templates4cuda28bernoulli_tensor_cuda_kernelIlfEEvRKNS_10TensorBaseES9_NS_15PhiloxCudaStateEEUliRlSB_SB_SB_RKfSD_SD_SD_E_lSC_jLin1ELi1ELi4ELi512ELi2EEEvNS0_6detail10TensorInfoIT0_T2_EENSG_IT1_SI_EESI_T_)
        .other          _ZN2at4cuda57_GLOBAL__N__cd6b329d_24_DistributionBernoulli_cu_7537a20d21kernelPointwiseApply2IZNS_6native9templates4cuda28bernoulli_tensor_cuda_kernelIlfEEvRKNS_10TensorBaseES9_NS_15PhiloxCudaStateEEUliRlSB_SB_SB_RKfSD_SD_SD_E_lSC_jLin1ELi1ELi4ELi512ELi2EEEvNS0_6detail10TensorInfoIT0_T2_EENSG_IT1_SI_EESI_T_,@"STO_CUDA_ENTRY STV_DEFAULT"
_ZN2at4cuda57_GLOBAL__N__cd6b329d_24_DistributionBernoulli_cu_7537a20d21kernelPointwiseApply2IZNS_6native9templates4cuda28bernoulli_tensor_cuda_kernelIlfEEvRKNS_10TensorBaseES9_NS_15PhiloxCudaStateEEUliRlSB_SB_SB_RKfSD_SD_SD_E_lSC_jLin1ELi1ELi4ELi512ELi2EEEvNS0_6detail10TensorInfoIT0_T2_EENSG_IT1_SI_EESI_T_:
        /* <DEDUP_REMOVED lines=9> */
.L_x_4300:
        /* <DEDUP_REMOVED lines=27> */
.L_x_4267:
        /* <DEDUP_REMOVED lines=100> */
.L_x_4266:
        /* <DEDUP_REMOVED lines=79> */
.L_x_4265:
[----:B------:R-:W-:Y:S02]  /*0d70*/  IMAD R26, R3, c[0x0][0x1cc], R26 ;  /* 0x00007300031a7a24 */ /* 0x000fe400078e021a */
.L_x_4264:
[----:B------:R-:W-:Y:S05]  /*0d80*/  BSYNC B0 ;  /* 0x0000000000007941 */ /* 0x000fea0003800000 */
.L_x_4263:
        /* <DEDUP_REMOVED lines=24> */
.L_x_4272:
        /* <DEDUP_REMOVED lines=100> */
.L_x_4271:
        /* <DEDUP_REMOVED lines=79> */
.L_x_4270:
[----:B------:R-:W-:-:S03]  /*1a40*/  IMAD R24, R3, c[0x0][0x1cc], R24 ;  /* 0x0000730003187a24 */ /* 0x000fc600078e0218 */
.L_x_4269:
[----:B------:R-:W-:Y:S05]  /*1a50*/  BSYNC B0 ;  /* 0x0000000000007941 */ /* 0x000fea0003800000 */
.L_x_4268:
        /* <DEDUP_REMOVED lines=24> */
.L_x_4277:
        /* <DEDUP_REMOVED lines=100> */
.L_x_4276:
        /* <DEDUP_REMOVED lines=78> */
.L_x_4275:
[----:B------:R-:W-:-:S03]  /*2700*/  IMAD R22, R5, c[0x0][0x1cc], R22 ;  /* 0x0000730005167a24 */ /* 0x000fc600078e0216 */
.L_x_4274:
[----:B------:R-:W-:Y:S05]  /*2710*/  BSYNC B0 ;  /* 0x0000000000007941 */ /* 0x000fea0003800000 */
.L_x_4273:
        /* <DEDUP_REMOVED lines=23> */
.L_x_4282:
        /* <DEDUP_REMOVED lines=100> */
.L_x_4281:
        /* <DEDUP_REMOVED lines=78> */
.L_x_4280:
[----:B------:R-:W-:-:S03]  /*33b0*/  IMAD R16, R5, c[0x0][0x1cc], R16 ;  /* 0x0000730005107a24 */ /* 0x000fc600078e0210 */
.L_x_4279:
[----:B------:R-:W-:Y:S05]  /*33c0*/  BSYNC B0 ;  /* 0x0000000000007941 */ /* 0x000fea0003800000 */
.L_x_4278:
        /* <DEDUP_REMOVED lines=142> */
.L_x_4284:
[----:B------:R-:W-:Y:S01]  /*3cb0*/  IMAD.MOV.U32 R11, RZ, RZ, R13 ;  /* 0x000000ffff0b7224 */ /* 0x000fe200078e000d */
[----:B------:R-:W-:Y:S01]  /*3cc0*/  MOV R13, R6 ;  /* 0x00000006000d7202 */ /* 0x000fe20000000f00 */
[----:B------:R-:W-:Y:S02]  /*3cd0*/  IMAD.MOV.U32 R10, RZ, RZ, R2 ;  /* 0x000000ffff0a7224 */ /* 0x000fe400078e0002 */
[----:B------:R-:W-:-:S06]  /*3ce0*/  IMAD.MOV.U32 R0, RZ, RZ, R9 ;  /* 0x000000ffff007224 */ /* 0x000fcc00078e0009 */
.L_x_4283:
        /* <DEDUP_REMOVED lines=19> */
.L_x_6964:
[----:B------:R-:W-:Y:S05]  /*3e20*/  BRX R2 -0x3e30                                                                                                                                                                                                                                                                                                                                                                                                                                                                               (*"BRANCH_TARGETS .L_x_6965,.L_x_6966,.L_x_6967"*) ;  /* 0xffffc1d002007949 */ /* 0x000fea000383ffff */
.L_x_4287:
        /* <DEDUP_REMOVED lines=36> */
.L_x_4292:
[----:B------:R-:W-:Y:S05]  /*4070*/  BSYNC B6 ;  /* 0x0000000000067941 */ /* 0x000fea0003800000 */
.L_x_4291:
[----:B-----5:R-:W-:Y:S01]  /*4080*/  FSETP.GTU.FTZ.AND P0, PT, R34, R3, PT ;  /* 0x000000032200720b */ /* 0x020fe20003f1c000 */
[----:B------:R-:W-:-:S03]  /*4090*/  IMAD.MOV.U32 R3, RZ, RZ, RZ ;  /* 0x000000ffff037224 */ /* 0x000fc600078e00ff */
[----:B------:R-:W-:-:S05]  /*40a0*/  SEL R2, RZ, 0x1, P0 ;  /* 0x00000001ff027807 */ /* 0x000fca0000000000 */
[----:B------:R1:W-:Y:S04]  /*40b0*/  STG.E.64 [R16.64], R2 ;  /* 0x0000000210007986 */ /* 0x0003e8000c101b24 */
.L_x_4289:
[----:B------:R-:W-:Y:S05]  /*40c0*/  BSYNC B7 ;  /* 0x0000000000077941 */ /* 0x000fea0003800000 */
.L_x_4288:
        /* <DEDUP_REMOVED lines=31> */
.L_x_4294:
[----:B------:R-:W-:Y:S05]  /*42c0*/  BSYNC B6 ;  /* 0x0000000000067941 */ /* 0x000fea0003800000 */
.L_x_4293:
[----:B-----5:R-:W-:Y:S01]  /*42d0*/  FSETP.GTU.FTZ.AND P0, PT, R28, R3, PT ;  /* 0x000000031c00720b */ /* 0x020fe20003f1c000 */
[----:B------:R-:W-:-:S03]  /*42e0*/  IMAD.MOV.U32 R3, RZ, RZ, RZ ;  /* 0x000000ffff037224 */ /* 0x000fc600078e00ff */
[----:B------:R-:W-:-:S05]  /*42f0*/  SEL R2, RZ, 0x1, P0 ;  /* 0x00000001ff027807 */ /* 0x000fca0000000000 */
[----:B------:R1:W-:Y:S04]  /*4300*/  STG.E.64 [R22.64], R2 ;  /* 0x0000000216007986 */ /* 0x0003e8000c101b24 */
.L_x_6966:
        /* <DEDUP_REMOVED lines=31> */
.L_x_4296:
[----:B------:R-:W-:Y:S05]  /*4500*/  BSYNC B6 ;  /* 0x0000000000067941 */ /* 0x000fea0003800000 */
.L_x_4295:
[----:B-----5:R-:W-:Y:S02]  /*4510*/  FSETP.GTU.FTZ.AND P0, PT, R29, R0, PT ;  /* 0x000000001d00720b */ /* 0x020fe40003f1c000 */
[----:B-1----:R-:W-:Y:S02]  /*4520*/  MOV R3, RZ ;  /* 0x000000ff00037202 */ /* 0x002fe40000000f00 */
[----:B------:R-:W-:-:S05]  /*4530*/  SEL R2, RZ, 0x1, P0 ;  /* 0x00000001ff027807 */ /* 0x000fca0000000000 */
[----:B------:R1:W-:Y:S04]  /*4540*/  STG.E.64 [R24.64], R2 ;  /* 0x0000000218007986 */ /* 0x0003e8000c101b24 */
.L_x_6965:
[----:B------:R-:W-:Y:S05]  /*4550*/  BSYNC B8 ;  /* 0x0000000000087941 */ /* 0x000fea0003800000 */
.L_x_4286:
        /* <DEDUP_REMOVED lines=31> */
.L_x_4298:
[----:B------:R-:W-:Y:S05]  /*4750*/  BSYNC B6 ;  /* 0x0000000000067941 */ /* 0x000fea0003800000 */
.L_x_4297:
[----:B-----5:R-:W-:Y:S01]  /*4760*/  FSETP.GTU.FTZ.AND P0, PT, R30, R3, PT ;  /* 0x000000031e00720b */ /* 0x020fe20003f1c000 */
[----:B------:R-:W-:-:S03]  /*4770*/  IMAD.MOV.U32 R3, RZ, RZ, RZ ;  /* 0x000000ffff037224 */ /* 0x000fc600078e00ff */
[----:B------:R-:W-:-:S05]  /*4780*/  SEL R2, RZ, 0x1, P0 ;  /* 0x00000001ff027807 */ /* 0x000fca0000000000 */
[----:B------:R1:W-:Y:S01]  /*4790*/  STG.E.64 [R26.64], R2 ;  /* 0x000000021a007986 */ /* 0x0003e2000c101b24 */
[----:B------:R-:W-:Y:S05]  /*47a0*/  BRA `(.L_x_4290) ;  /* 0x0000001000007947 */ /* 0x000fea0003800000 */
.L_x_6967:
[----:B------:R-:W-:Y:S02]  /*47b0*/  BREAK B8 ;  /* 0x0000000000087942 */ /* 0x000fe40003800000 */
.L_x_4290:
[----:B------:R-:W-:Y:S05]  /*47c0*/  BSYNC B9 ;  /* 0x0000000000097941 */ /* 0x000fea0003800000 */
.L_x_4285:
[----:B-1----:R-:W-:-:S04]  /*47d0*/  IMAD.MOV.U32 R3, RZ, RZ, c[0x0][0x0] ;  /* 0x00000000ff037624 */ /* 0x002fc800078e00ff */
[----:B------:R-:W-:-:S04]  /*47e0*/  IMAD.SHL.U32 R3, R3, 0x4, RZ ;  /* 0x0000000403037824 */ /* 0x000fc800078e00ff */
[----:B------:R-:W-:-:S05]  /*47f0*/  IMAD R32, R3, c[0x0][0xc], R32 ;  /* 0x0000030003207a24 */ /* 0x000fca00078e0220 */
[----:B------:R-:W-:-:S13]  /*4800*/  ISETP.GE.U32.AND P0, PT, R32, c[0x0][0x310], PT ;  /* 0x0000c40020007a0c */ /* 0x000fda0003f06070 */
[----:B------:R-:W-:Y:S01]  /*4810*/  @P0 CALL.REL.NOINC `(.L_x_4299) ;  /* 0x0000001000000944 */ /* 0x000fe20003c00000 */
[----:B------:R-:W-:Y:S05]  /*4820*/  BRA `(.L_x_4300) ;  /* 0xffffb86000007947 */ /* 0x000fea000383ffff */
.L_x_4299:
[----:B------:R-:W-:Y:S05]  /*4830*/  EXIT ;  /* 0x000000000000794d */ /* 0x000fea0003800000 */
.L_x_4301:
        /* <DEDUP_REMOVED lines=12> */
.L_x_7325:


//--------------------- .text._ZN2at4cuda57_GLOBAL__N__cd6b329d_24_DistributionBernoulli_cu_7537a20d21kernelPointwiseApply2IZNS_6native9templates4cuda28bernoulli_tensor_cuda_kernelIlfEEvRKNS_10TensorBaseES9_NS_15PhiloxCudaStateEEUliRlSB_SB_SB_RKfSD_SD_SD_E_lSC_jLi2ELin1ELi4ELi512ELi2EEEvNS0_6detail10TensorInfoIT0_T2_EENSG_IT1_SI_EESI_T_ --------------------------
	.section	.text._ZN2at4cuda57_GLOBAL__N__cd6b329d_24_DistributionBernoulli_cu_7537a20d21kernelPointwiseApply2IZNS_6native9templates4cuda28bernoulli_tensor_cuda_kernelIlfEEvRKNS_10TensorBaseES9_NS_15PhiloxCudaStateEEUliRlSB_SB_SB_RKfSD_SD_SD_E_lSC_jLi2ELin1ELi4ELi512ELi2EEEvNS0_6detail10TensorInfoIT0_T2_EENSG_IT1_SI_EESI_T_,"ax",@progbits
	.sectioninfo	@"SHI_REGISTERS=42"
	.align	128
.text._ZN2at4cuda57_GLOBAL__N__cd6b329d_24_DistributionBernoulli_cu_7537a20d21kernelPointwiseApply2IZNS_6native9templates4cuda28bernoulli_tensor_cuda_kernelIlfEEvRKNS_10TensorBaseES9_NS_15PhiloxCudaStateEEUliRlSB_SB_SB_RKfSD_SD_SD_E_lSC_jLi2ELin1ELi4ELi512ELi2EEEvNS0_6detail10TensorInfoIT0_T2_EENSG_IT1_SI_EESI_T_:
        .type           _ZN2at4cuda57_GLOBAL__N__cd6b329d_24_DistributionBernoulli_cu_7537a20d21kernelPointwiseApply2IZNS_6native9templates4cuda28bernoulli_tensor_cuda_kernelIlfEEvRKNS_10TensorBaseES9_NS_15PhiloxCudaStateEEUliRlSB_SB_SB_RKfSD_SD_SD_E_lSC_jLi2ELin1ELi4ELi512ELi2EEEvNS0_6detail10TensorInfoIT0_T2_EENSG_IT1_SI_EESI_T_,@function
        .size           _ZN2at4cuda57_GLOBAL__N__cd6b329d_24_DistributionBernoulli_cu_7537a20d21kernelPointwiseApply2IZNS_6native9templates4cuda28bernoulli_tensor_cuda_kernelIlfEEvRKNS_10TensorBaseES9_NS_15PhiloxCudaStateEEUliRlSB_SB_SB_RKfSD_SD_SD_E_lSC_jLi2ELin1ELi4ELi512ELi2EEEvNS0_6detail10TensorInfoIT0_T2_EENSG_IT1_SI_EESI_T_,(.L_x_7326 - _ZN2at4cuda57_GLOBAL__N__cd6b329d_24_DistributionBernoulli_cu_7537a20d21kernelPointwiseApply2IZNS_6native9templates4cuda28bernoulli_tensor_cuda_kernelIlfEEvRKNS_10TensorBaseES9_NS_15PhiloxCudaStateEEUliRlSB_SB_SB_RKfSD_SD_SD_E_lSC_jLi2ELin1ELi4ELi512ELi2EEEvNS0_6detail10TensorInfoIT0_T2_EENSG_IT1_SI_EESI_T_)
        .other          _ZN2at4cuda57_GLOBAL__N__cd6b329d_24_DistributionBernoulli_cu_7537a20d21kernelPointwiseApply2IZNS_6native9templates4cuda28bernoulli_tensor_cuda_kernelIlfEEvRKNS_10TensorBaseES9_NS_15PhiloxCudaStateEEUliRlSB_SB_SB_RKfSD_SD_SD_E_lSC_jLi2ELin1ELi4ELi512ELi2EEEvNS0_6detail10TensorInfoIT0_T2_EENSG_IT1_SI_EESI_T_,@"STO_CUDA_ENTRY STV_DEFAULT"
_ZN2at4cuda57_GLOBAL__N__cd6b329d_24_DistributionBernoulli_cu_7537a20d21kernelPointwiseApply2IZNS_6native9templates4cuda28bernoulli_tensor_cuda_kernelIlfEEvRKNS_10TensorBaseES9_NS_15PhiloxCudaStateEEUliRlSB_SB_SB_RKfSD_SD_SD_E_lSC_jLi2ELin1ELi4ELi512ELi2EEEvNS0_6detail10TensorInfoIT0_T2_EENSG_IT1_SI_EESI_T_:
        /* <DEDUP_REMOVED lines=9> */
.L_x_4339:
        /* <DEDUP_REMOVED lines=50> */
.L_x_4306:
        /* <DEDUP_REMOVED lines=101> */
.L_x_4305:
        /* <DEDUP_REMOVED lines=80> */
.L_x_4304:
[----:B------:R-:W-:-:S03]  /*0f00*/  IMAD R22, R3, c[0x0][0x2a4], R22 ;  /* 0x0000a90003167a24 */ /* 0x000fc600078e0216 */
.L_x_4303:
[----:B------:R-:W-:Y:S05]  /*0f10*/  BSYNC B0 ;  /* 0x0000000000007941 */ /* 0x000fea0003800000 */
.L_x_4302:
        /* <DEDUP_REMOVED lines=46> */
.L_x_4311:
        /* <DEDUP_REMOVED lines=101> */
.L_x_4310:
        /* <DEDUP_REMOVED lines=80> */
.L_x_4309:
[----:B------:R-:W-:-:S03]  /*1d50*/  IMAD R24, R3, c[0x0][0x2a4], R24 ;  /* 0x0000a90003187a24 */ /* 0x000fc600078e0218 */
.L_x_4308:
[----:B------:R-:W-:Y:S05]  /*1d60*/  BSYNC B0 ;  /* 0x0000000000007941 */ /* 0x000fea0003800000 */
.L_x_4307:
        /* <DEDUP_REMOVED lines=47> */
.L_x_4316:
        /* <DEDUP_REMOVED lines=101> */
.L_x_4315:
        /* <DEDUP_REMOVED lines=79> */
.L_x_4314:
[----:B------:R-:W-:-:S03]  /*2ba0*/  IMAD R26, R5, c[0x0][0x2a4], R26 ;  /* 0x0000a900051a7a24 */ /* 0x000fc600078e021a */
.L_x_4313:
[----:B------:R-:W-:Y:S05]  /*2bb0*/  BSYNC B0 ;  /* 0x0000000000007941 */ /* 0x000fea0003800000 */
.L_x_4312:
        /* <DEDUP_REMOVED lines=46> */
.L_x_4321:
        /* <DEDUP_REMOVED lines=101> */
.L_x_4320:
        /* <DEDUP_REMOVED lines=79> */
.L_x_4319:
[----:B------:R-:W-:-:S03]  /*39e0*/  IMAD R28, R28, c[0x0][0x2a4], R5 ;  /* 0x0000a9001c1c7a24 */ /* 0x000fc600078e0205 */
.L_x_4318:
[----:B------:R-:W-:Y:S05]  /*39f0*/  BSYNC B0 ;  /* 0x0000000000007941 */ /* 0x000fea0003800000 */
.L_x_4317:
        /* <DEDUP_REMOVED lines=147> */
.L_x_4323:
[----:B------:R-:W-:Y:S01]  /*4330*/  IMAD.MOV.U32 R12, RZ, RZ, R14 ;  /* 0x000000ffff0c7224 */ /* 0x000fe200078e000e */
[----:B------:R-:W-:Y:S01]  /*4340*/  MOV R9, R10 ;  /* 0x0000000a00097202 */ /* 0x000fe20000000f00 */
[----:B------:R-:W-:Y:S02]  /*4350*/  IMAD.MOV.U32 R11, RZ, RZ, R2 ;  /* 0x000000ffff0b7224 */ /* 0x000fe400078e0002 */
[----:B------:R-:W-:-:S03]  /*4360*/  IMAD.MOV.U32 R14, RZ, RZ, R6 ;  /* 0x000000ffff0e7224 */ /* 0x000fc600078e0006 */
.L_x_4322:
        /* <DEDUP_REMOVED lines=18> */
.L_x_6968:
[----:B------:R-:W-:Y:S05]  /*4490*/  BRX R2 -0x44a0                                                                                                                                                                                                                                                                                                                                                                                                                                                                               (*"BRANCH_TARGETS .L_x_6969,.L_x_6970,.L_x_6971"*) ;  /* 0xffffbb6002007949 */ /* 0x000fea000383ffff */
.L_x_4326:
        /* <DEDUP_REMOVED lines=32> */
.L_x_4331:
[----:B------:R-:W-:Y:S05]  /*46a0*/  BSYNC B6 ;  /* 0x0000000000067941 */ /* 0x000fea0003800000 */
.L_x_4330:
[----:B-----5:R-:W-:Y:S01]  /*46b0*/  FSETP.GTU.FTZ.AND P0, PT, R39, R0, PT ;  /* 0x000000002700720b */ /* 0x020fe20003f1c000 */
[----:B------:R-:W-:-:S03]  /*46c0*/  IMAD.MOV.U32 R3, RZ, RZ, RZ ;  /* 0x000000ffff037224 */ /* 0x000fc600078e00ff */
[----:B------:R-:W-:-:S05]  /*46d0*/  SEL R2, RZ, 0x1, P0 ;  /* 0x00000001ff027807 */ /* 0x000fca0000000000 */
[----:B------:R1:W-:Y:S04]  /*46e0*/  STG.E.64 [R18.64], R2 ;  /* 0x0000000212007986 */ /* 0x0003e8000c101b24 */
.L_x_4328:
[----:B------:R-:W-:Y:S05]  /*46f0*/  BSYNC B7 ;  /* 0x0000000000077941 */ /* 0x000fea0003800000 */
.L_x_4327:
        /* <DEDUP_REMOVED lines=25> */
.L_x_4333:
[----:B------:R-:W-:Y:S05]  /*4890*/  BSYNC B6 ;  /* 0x0000000000067941 */ /* 0x000fea0003800000 */
.L_x_4332:
[----:B-----5:R-:W-:Y:S01]  /*48a0*/  FSETP.GTU.FTZ.AND P0, PT, R38, R3, PT ;  /* 0x000000032600720b */ /* 0x020fe20003f1c000 */
[----:B------:R-:W-:-:S03]  /*48b0*/  HFMA2.MMA R3, -RZ, RZ, 0, 0 ;  /* 0x00000000ff037435 */ /* 0x000fc600000001ff */
[----:B------:R-:W-:-:S05]  /*48c0*/  SEL R2, RZ, 0x1, P0 ;  /* 0x00000001ff027807 */ /* 0x000fca0000000000 */
[----:B------:R1:W-:Y:S04]  /*48d0*/  STG.E.64 [R16.64], R2 ;  /* 0x0000000210007986 */ /* 0x0003e8000c101b24 */
.L_x_6970:
        /* <DEDUP_REMOVED lines=25> */
.L_x_4335:
[----:B------:R-:W-:Y:S05]  /*4a70*/  BSYNC B6 ;  /* 0x0000000000067941 */ /* 0x000fea0003800000 */
.L_x_4334:
[----:B-----5:R-:W-:Y:S01]  /*4a80*/  FSETP.GTU.FTZ.AND P0, PT, R34, R3, PT ;  /* 0x000000032200720b */ /* 0x020fe20003f1c000 */
[----:B------:R-:W-:-:S03]  /*4a90*/  IMAD.MOV.U32 R3, RZ, RZ, RZ ;  /* 0x000000ffff037224 */ /* 0x000fc600078e00ff */
[----:B------:R-:W-:-:S05]  /*4aa0*/  SEL R2, RZ, 0x1, P0 ;  /* 0x00000001ff027807 */ /* 0x000fca0000000000 */
[----:B------:R1:W-:Y:S04]  /*4ab0*/  STG.E.64 [R30.64], R2 ;  /* 0x000000021e007986 */ /* 0x0003e8000c101b24 */
.L_x_6969:
[----:B------:R-:W-:Y:S05]  /*4ac0*/  BSYNC B8 ;  /* 0x0000000000087941 */ /* 0x000fea0003800000 */
.L_x_4325:
        /* <DEDUP_REMOVED lines=25> */
.L_x_4337:
[----:B------:R-:W-:Y:S05]  /*4c60*/  BSYNC B6 ;  /* 0x0000000000067941 */ /* 0x000fea0003800000 */
.L_x_4336:
[----:B-----5:R-:W-:Y:S01]  /*4c70*/  FSETP.GTU.FTZ.AND P0, PT, R35, R0, PT ;  /* 0x000000002300720b */ /* 0x020fe20003f1c000 */
[----:B-1----:R-:W-:-:S03]  /*4c80*/  HFMA2.MMA R3, -RZ, RZ, 0, 0 ;  /* 0x00000000ff037435 */ /* 0x002fc600000001ff */
[----:B------:R-:W-:-:S05]  /*4c90*/  SEL R2, RZ, 0x1, P0 ;  /* 0x00000001ff027807 */ /* 0x000fca0000000000 */
[----:B------:R1:W-:Y:S01]  /*4ca0*/  STG.E.64 [R32.64], R2 ;  /* 0x0000000220007986 */ /* 0x0003e2000c101b24 */
[----:B------:R-:W-:Y:S05]  /*4cb0*/  BRA `(.L_x_4329) ;  /* 0x0000001000007947 */ /* 0x000fea0003800000 */
.L_x_6971:
[----:B------:R-:W-:Y:S02]  /*4cc0*/  BREAK B8 ;  /* 0x0000000000087942 */ /* 0x000fe40003800000 */
.L_x_4329:
[----:B------:R-:W-:Y:S05]  /*4cd0*/  BSYNC B9 ;  /* 0x0000000000097941 */ /* 0x000fea0003800000 */
.L_x_4324:
[----:B-1----:R-:W-:-:S04]  /*4ce0*/  IMAD.MOV.U32 R3, RZ, RZ, c[0x0][0x0] ;  /* 0x00000000ff037624 */ /* 0x002fc800078e00ff */
[----:B------:R-:W-:-:S04]  /*4cf0*/  IMAD.SHL.U32 R3, R3, 0x4, RZ ;  /* 0x0000000403037824 */ /* 0x000fc800078e00ff */
[----:B------:R-:W-:-:S05]  /*4d00*/  IMAD R36, R3, c[0x0][0xc], R36 ;  /* 0x0000030003247a24 */ /* 0x000fca00078e0224 */
[----:B------:R-:W-:-:S13]  /*4d10*/  ISETP.GE.U32.AND P0, PT, R36, c[0x0][0x310], PT ;  /* 0x0000c40024007a0c */ /* 0x000fda0003f06070 */
[----:B------:R-:W-:Y:S01]  /*4d20*/  @P0 CALL.REL.NOINC `(.L_x_4338) ;  /* 0x0000001000000944 */ /* 0x000fe20003c00000 */
[----:B------:R-:W-:Y:S05]  /*4d30*/  BRA `(.L_x_4339) ;  /* 0xffffb35000007947 */ /* 0x000fea000383ffff */
.L_x_4338:
[----:B------:R-:W-:Y:S05]  /*4d40*/  EXIT ;  /* 0x000000000000794d */ /* 0x000fea0003800000 */
.L_x_4340:
        /* <DEDUP_REMOVED lines=11> */
.L_x_7326:


//--------------------- .text._ZN2at4cuda57_GLOBAL__N__cd6b329d_24_DistributionBernoulli_cu_7537a20d21kernelPointwiseApply2IZNS_6native9templates4cuda28bernoulli_tensor_cuda_kernelIlfEEvRKNS_10TensorBaseES9_NS_15PhiloxCudaStateEEUliRlSB_SB_SB_RKfSD_SD_SD_E_lSC_jLi2ELi2ELi4ELi512ELi2EEEvNS0_6detail10TensorInfoIT0_T2_EENSG_IT1_SI_EESI_T_ --------------------------
	.section	.text._ZN2at4cuda57_GLOBAL__N__cd6b329d_24_DistributionBernoulli_cu_7537a20d21kernelPointwiseApply2IZNS_6native9templates4cuda28bernoulli_tensor_cuda_kernelIlfEEvRKNS_10TensorBaseES9_NS_15PhiloxCudaStateEEUliRlSB_SB_SB_RKfSD_SD_SD_E_lSC_jLi2ELi2ELi4ELi512ELi2EEEvNS0_6detail10TensorInfoIT0_T2_EENSG_IT1_SI_EESI_T_,"ax",@progbits
	.sectioninfo	@"SHI_REGISTERS=42"
	.align	128
.text._ZN2at4cuda57_GLOBAL__N__cd6b329d_24_DistributionBernoulli_cu_7537a20d21kernelPointwiseApply2IZNS_6native9templates4cuda28bernoulli_tensor_cuda_kernelIlfEEvRKNS_10TensorBaseES9_NS_15PhiloxCudaStateEEUliRlSB_SB_SB_RKfSD_SD_SD_E_lSC_jLi2ELi2ELi4ELi512ELi2EEEvNS0_6detail10TensorInfoIT0_T2_EENSG_IT1_SI_EESI_T_:
        .type           _ZN2at4cuda57_GLOBAL__N__cd6b329d_24_DistributionBernoulli_cu_7537a20d21kernelPointwiseApply2IZNS_6native9templates4cuda28bernoulli_tensor_cuda_kernelIlfEEvRKNS_10TensorBaseES9_NS_15PhiloxCudaStateEEUliRlSB_SB_SB_RKfSD_SD_SD_E_lSC_jLi2ELi2ELi4ELi512ELi2EEEvNS0_6detail10TensorInfoIT0_T2_EENSG_IT1_SI_EESI_T_,@function
        .size           _ZN2at4cuda57_GLOBAL__N__cd6b329d_24_DistributionBernoulli_cu_7537a20d21kernelPointwiseApply2IZNS_6native9templates4cuda28bernoulli_tensor_cuda_kernelIlfEEvRKNS_10TensorBaseES9_NS_15PhiloxCudaStateEEUliRlSB_SB_SB_RKfSD_SD_SD_E_lSC_jLi2ELi2ELi4ELi512ELi2EEEvNS0_6detail10TensorInfoIT0_T2_EENSG_IT1_SI_EESI_T_,(.L_x_7327 - _ZN2at4cuda57_GLOBAL__N__cd6b329d_24_DistributionBernoulli_cu_7537a20d21kernelPointwiseApply2IZNS_6native9templates4cuda28bernoulli_tensor_cuda_kernelIlfEEvRKNS_10TensorBaseES9_NS_15PhiloxCudaStateEEUliRlSB_SB_SB_RKfSD_SD_SD_E_lSC_jLi2ELi2ELi4ELi512ELi2EEEvNS0_6detail10TensorInfoIT0_T2_EENSG_IT1_SI_EESI_T_)
        .other          _ZN2at4cuda57_GLOBAL__N__cd6b329d_24_DistributionBernoulli_cu_7537a20d21kernelPointwiseApply2IZNS_6native9templates4cuda28bernoulli_tensor_cuda_kernelIlfEEvRKNS_10TensorBaseES9_NS_15PhiloxCudaStateEEUliRlSB_SB_SB_RKfSD_SD_SD_E_lSC_jLi2ELi2ELi4ELi512ELi2EEEvNS0_6detail10TensorInfoIT0_T2_EENSG_IT1_SI_EESI_T_,@"STO_CUDA_ENTRY STV_DEFAULT"
_ZN2at4cuda57_GLOBAL__N__cd6b329d_24_DistributionBernoulli_cu_7537a20d21kernelPointwiseApply2IZNS_6native9templates4cuda28bernoulli_tensor_cuda_kernelIlfEEvRKNS_10TensorBaseES9_NS_15PhiloxCudaStateEEUliRlSB_SB_SB_RKfSD_SD_SD_E_lSC_jLi2ELi2ELi4ELi512ELi2EEEvNS0_6detail10TensorInfoIT0_T2_EENSG_IT1_SI_EESI_T_:
        /* <DEDUP_REMOVED lines=9> */
.L_x_4366:
        /* <DEDUP_REMOVED lines=175> */
.L_x_4342:
[----:B------:R-:W-:Y:S05]  /*0b80*/  BSYNC B0 ;  /* 0x0000000000007941 */ /* 0x000fea0003800000 */
.L_x_4341:
        /* <DEDUP_REMOVED lines=55> */
.L_x_4344:
[----:B------:R-:W-:Y:S05]  /*0f00*/  BSYNC B0 ;  /* 0x0000000000007941 */ /* 0x000fea0003800000 */
.L_x_4343:
        /* <DEDUP_REMOVED lines=47> */
.L_x_4346:
[----:B------:R-:W-:Y:S05]  /*1200*/  BSYNC B0 ;  /* 0x0000000000007941 */ /* 0x000fea0003800000 */
.L_x_4345:
        /* <DEDUP_REMOVED lines=47> */
.L_x_4348:
[----:B------:R-:W-:Y:S05]  /*1500*/  BSYNC B0 ;  /* 0x0000000000007941 */ /* 0x000fea0003800000 */
.L_x_4347:
        /* <DEDUP_REMOVED lines=24> */
.L_x_4350:
[----:B------:R-:W-:Y:S01]  /*1690*/  IMAD.MOV.U32 R15, RZ, RZ, R11 ;  /* 0x000000ffff0f7224 */ /* 0x000fe200078e000b */
[----:B------:R-:W-:Y:S01]  /*16a0*/  MOV R14, R6 ;  /* 0x00000006000e7202 */ /* 0x000fe20000000f00 */
[----:B------:R-:W-:Y:S02]  /*16b0*/  IMAD.MOV.U32 R13, RZ, RZ, R9 ;  /* 0x000000ffff0d7224 */ /* 0x000fe400078e0009 */
[----:B------:R-:W-:-:S04]  /*16c0*/  IMAD.MOV.U32 R11, RZ, RZ, R2 ;  /* 0x000000ffff0b7224 */ /* 0x000fc800078e0002 */
.L_x_4349:
        /* <DEDUP_REMOVED lines=18> */
.L_x_6972:
[----:B------:R-:W-:Y:S05]  /*17f0*/  BRX R2 -0x1800                                                                                                                                                                                                                                                                                                                                                                                                                                                                               (*"BRANCH_TARGETS .L_x_6973,.L_x_6974,.L_x_6975"*) ;  /* 0xffffe80002007949 */ /* 0x000fea000383ffff */
.L_x_4353:
        /* <DEDUP_REMOVED lines=32> */
.L_x_4358:
[----:B------:R-:W-:Y:S05]  /*1a00*/  BSYNC B6 ;  /* 0x0000000000067941 */ /* 0x000fea0003800000 */
.L_x_4357:
[----:B-----5:R-:W-:Y:S01]  /*1a10*/  FSETP.GTU.FTZ.AND P0, PT, R39, R0, PT ;  /* 0x000000002700720b */ /* 0x020fe20003f1c000 */
[----:B------:R-:W-:-:S03]  /*1a20*/  IMAD.MOV.U32 R3, RZ, RZ, RZ ;  /* 0x000000ffff037224 */ /* 0x000fc600078e00ff */
[----:B------:R-:W-:-:S05]  /*1a30*/  SEL R2, RZ, 0x1, P0 ;  /* 0x00000001ff027807 */ /* 0x000fca0000000000 */
[----:B------:R1:W-:Y:S04]  /*1a40*/  STG.E.64 [R18.64], R2 ;  /* 0x0000000212007986 */ /* 0x0003e8000c101b24 */
.L_x_4355:
[----:B------:R-:W-:Y:S05]  /*1a50*/  BSYNC B7 ;  /* 0x0000000000077941 */ /* 0x000fea0003800000 */
.L_x_4354:
        /* <DEDUP_REMOVED lines=25> */
.L_x_4360:
[----:B------:R-:W-:Y:S05]  /*1bf0*/  BSYNC B6 ;  /* 0x0000000000067941 */ /* 0x000fea0003800000 */
.L_x_4359:
[----:B-----5:R-:W-:Y:S01]  /*1c00*/  FSETP.GTU.FTZ.AND P0, PT, R38, R3, PT ;  /* 0x000000032600720b */ /* 0x020fe20003f1c000 */
[----:B------:R-:W-:-:S03]  /*1c10*/  IMAD.MOV.U32 R3, RZ, RZ, RZ ;  /* 0x000000ffff037224 */ /* 0x000fc600078e00ff */
[----:B------:R-:W-:-:S05]  /*1c20*/  SEL R2, RZ, 0x1, P0 ;  /* 0x00000001ff027807 */ /* 0x000fca0000000000 */
[----:B------:R1:W-:Y:S04]  /*1c30*/  STG.E.64 [R16.64], R2 ;  /* 0x0000000210007986 */ /* 0x0003e8000c101b24 */
.L_x_6974:
        /* <DEDUP_REMOVED lines=25> */
.L_x_4362:
[----:B------:R-:W-:Y:S05]  /*1dd0*/  BSYNC B6 ;  /* 0x0000000000067941 */ /* 0x000fea0003800000 */
.L_x_4361:
[----:B-----5:R-:W-:Y:S01]  /*1de0*/  FSETP.GTU.FTZ.AND P0, PT, R34, R3, PT ;  /* 0x000000032200720b */ /* 0x020fe20003f1c000 */
[----:B------:R-:W-:-:S03]  /*1df0*/  HFMA2.MMA R3, -RZ, RZ, 0, 0 ;  /* 0x00000000ff037435 */ /* 0x000fc600000001ff */
[----:B------:R-:W-:-:S05]  /*1e00*/  SEL R2, RZ, 0x1, P0 ;  /* 0x00000001ff027807 */ /* 0x000fca0000000000 */
[----:B------:R1:W-:Y:S04]  /*1e10*/  STG.E.64 [R30.64], R2 ;  /* 0x000000021e007986 */ /* 0x0003e8000c101b24 */
.L_x_6973:
[----:B------:R-:W-:Y:S05]  /*1e20*/  BSYNC B8 ;  /* 0x0000000000087941 */ /* 0x000fea0003800000 */
.L_x_4352:
        /* <DEDUP_REMOVED lines=25> */
.L_x_4364:
[----:B------:R-:W-:Y:S05]  /*1fc0*/  BSYNC B6 ;  /* 0x0000000000067941 */ /* 0x000fea0003800000 */
.L_x_4363:
[----:B-----5:R-:W-:Y:S01]  /*1fd0*/  FSETP.GTU.FTZ.AND P0, PT, R35, R0, PT ;  /* 0x000000002300720b */ /* 0x020fe20003f1c000 */
[----:B-1----:R-:W-:-:S03]  /*1fe0*/  IMAD.MOV.U32 R3, RZ, RZ, RZ ;  /* 0x000000ffff037224 */ /* 0x002fc600078e00ff */
[----:B------:R-:W-:-:S05]  /*1ff0*/  SEL R2, RZ, 0x1, P0 ;  /* 0x00000001ff027807 */ /* 0x000fca0000000000 */
[----:B------:R1:W-:Y:S01]  /*2000*/  STG.E.64 [R32.64], R2 ;  /* 0x0000000220007986 */ /* 0x0003e2000c101b24 */
[----:B------:R-:W-:Y:S05]  /*2010*/  BRA `(.L_x_4356) ;  /* 0x0000001000007947 */ /* 0x000fea0003800000 */
.L_x_6975:
[----:B------:R-:W-:Y:S02]  /*2020*/  BREAK B8 ;  /* 0x0000000000087942 */ /* 0x000fe40003800000 */
.L_x_4356:
[----:B------:R-:W-:Y:S05]  /*2030*/  BSYNC B9 ;  /* 0x0000000000097941 */ /* 0x000fea0003800000 */
.L_x_4351:
[----:B-1----:R-:W-:-:S04]  /*2040*/  IMAD.MOV.U32 R3, RZ, RZ, c[0x0][0x0] ;  /* 0x00000000ff037624 */ /* 0x002fc800078e00ff */
[----:B------:R-:W-:-:S04]  /*2050*/  IMAD.SHL.U32 R3, R3, 0x4, RZ ;  /* 0x0000000403037824 */ /* 0x000fc800078e00ff */
[----:B------:R-:W-:-:S05]  /*2060*/  IMAD R36, R3, c[0x0][0xc], R36 ;  /* 0x0000030003247a24 */ /* 0x000fca00078e0224 */
[----:B------:R-:W-:-:S13]  /*2070*/  ISETP.GE.U32.AND P0, PT, R36, c[0x0][0x310], PT ;  /* 0x0000c40024007a0c */ /* 0x000fda0003f06070 */
[----:B------:R-:W-:Y:S01]  /*2080*/  @P0 CALL.REL.NOINC `(.L_x_4365) ;  /* 0x0000001000000944 */ /* 0x000fe20003c00000 */
[----:B------:R-:W-:Y:S05]  /*2090*/  BRA `(.L_x_4366) ;  /* 0xffffdff000007947 */ /* 0x000fea000383ffff */
.L_x_4365:
[----:B------:R-:W-:Y:S05]  /*20a0*/  EXIT ;  /* 0x000000000000794d */ /* 0x000fea0003800000 */
.L_x_4367:
        /* <DEDUP_REMOVED lines=13> */
.L_x_7327:


//--------------------- .text._ZN2at4cuda57_GLOBAL__N__cd6b329d_24_DistributionBernoulli_cu_7537a20d21kernelPointwiseApply2IZNS_6native9templates4cuda28bernoulli_tensor_cuda_kernelIlfEEvRKNS_10TensorBaseES9_NS_15PhiloxCudaStateEEUliRlSB_SB_SB_RKfSD_SD_SD_E_lSC_jLi2ELi1ELi4ELi512ELi2EEEvNS0_6detail10TensorInfoIT0_T2_EENSG_IT1_SI_EESI_T_ --------------------------
	.section	.text._ZN2at4cuda57_GLOBAL__N__cd6b329d_24_DistributionBernoulli_cu_7537a20d21kernelPointwiseApply2IZNS_6native9templates4cuda28bernoulli_tensor_cuda_kernelIlfEEvRKNS_10TensorBaseES9_NS_15PhiloxCudaStateEEUliRlSB_SB_SB_RKfSD_SD_SD_E_lSC_jLi2ELi1ELi4ELi512ELi2EEEvNS0_6detail10TensorInfoIT0_T2_EENSG_IT1_SI_EESI_T_,"ax",@progbits
	.sectioninfo	@"SHI_REGISTERS=41"
	.align	128
.text._ZN2at4cuda57_GLOBAL__N__cd6b329d_24_DistributionBernoulli_cu_7537a20d21kernelPointwiseApply2IZNS_6native9templates4cuda28bernoulli_tensor_cuda_kernelIlfEEvRKNS_10TensorBaseES9_NS_15PhiloxCudaStateEEUliRlSB_SB_SB_RKfSD_SD_SD_E_lSC_jLi2ELi1ELi4ELi512ELi2EEEvNS0_6detail10TensorInfoIT0_T2_EENSG_IT1_SI_EESI_T_:
        .type           _ZN2at4cuda57_GLOBAL__N__cd6b329d_24_DistributionBernoulli_cu_7537a20d21kernelPointwiseApply2IZNS_6native9templates4cuda28bernoulli_tensor_cuda_kernelIlfEEvRKNS_10TensorBaseES9_NS_15PhiloxCudaStateEEUliRlSB_SB_SB_RKfSD_SD_SD_E_lSC_jLi2ELi1ELi4ELi512ELi2EEEvNS0_6detail10TensorInfoIT0_T2_EENSG_IT1_SI_EESI_T_,@function
        .size           _ZN2at4cuda57_GLOBAL__N__cd6b329d_24_DistributionBernoulli_cu_7537a20d21kernelPointwiseApply2IZNS_6native9templates4cuda28bernoulli_tensor_cuda_kernelIlfEEvRKNS_10TensorBaseES9_NS_15PhiloxCudaStateEEUliRlSB_SB_SB_RKfSD_SD_SD_E_lSC_jLi2ELi1ELi4ELi512ELi2EEEvNS0_6detail10TensorInfoIT0_T2_EENSG_IT1_SI_EESI_T_,(.L_x_7328 - _ZN2at4cuda57_GLOBAL__N__cd6b329d_24_DistributionBernoulli_cu_7537a20d21kernelPointwiseApply2IZNS_6native9templates4cuda28bernoulli_tensor_cuda_kernelIlfEEvRKNS_10TensorBaseES9_NS_15PhiloxCudaStateEEUliRlSB_SB_SB_RKfSD_SD_SD_E_lSC_jLi2ELi1ELi4ELi512ELi2EEEvNS0_6detail10TensorInfoIT0_T2_EENSG_IT1_SI_EESI_T_)
        .other          _ZN2at4cuda57_GLOBAL__N__cd6b329d_24_DistributionBernoulli_cu_7537a20d21kernelPointwiseApply2IZNS_6native9templates4cuda28bernoulli_tensor_cuda_kernelIlfEEvRKNS_10TensorBaseES9_NS_15PhiloxCudaStateEEUliRlSB_SB_SB_RKfSD_SD_SD_E_lSC_jLi2ELi1ELi4ELi512ELi2EEEvNS0_6detail10TensorInfoIT0_T2_EENSG_IT1_SI_EESI_T_,@"STO_CUDA_ENTRY STV_DEFAULT"
_ZN2at4cuda57_GLOBAL__N__cd6b329d_24_DistributionBernoulli_cu_7537a20d21kernelPointwiseApply2IZNS_6native9templates4cuda28bernoulli_tensor_cuda_kernelIlfEEvRKNS_10TensorBaseES9_NS_15PhiloxCudaStateEEUliRlSB_SB_SB_RKfSD_SD_SD_E_lSC_jLi2ELi1ELi4ELi512ELi2EEEvNS0_6detail10TensorInfoIT0_T2_EENSG_IT1_SI_EESI_T_:
        /* <DEDUP_REMOVED lines=9> */
.L_x_4393:
        /* <DEDUP_REMOVED lines=158> */
.L_x_4369:
[----:B------:R-:W-:Y:S05]  /*0a70*/  BSYNC B0 ;  /* 0x0000000000007941 */ /* 0x000fea0003800000 */
.L_x_4368:
        /* <DEDUP_REMOVED lines=24> */
.L_x_4371:
[----:B------:R-:W-:Y:S05]  /*0c00*/  BSYNC B0 ;  /* 0x0000000000007941 */ /* 0x000fea0003800000 */
.L_x_4370:
        /* <DEDUP_REMOVED lines=24> */
.L_x_4373:
[----:B------:R-:W-:Y:S05]  /*0d90*/  BSYNC B0 ;  /* 0x0000000000007941 */ /* 0x000fea0003800000 */
.L_x_4372:
        /* <DEDUP_REMOVED lines=25> */
.L_x_4375:
[----:B------:R-:W-:Y:S05]  /*0f30*/  BSYNC B0 ;  /* 0x0000000000007941 */ /* 0x000fea0003800000 */
.L_x_4374:
        /* <DEDUP_REMOVED lines=20> */
.L_x_4377:
[----:B------:R-:W-:Y:S01]  /*1080*/  IMAD.MOV.U32 R14, RZ, RZ, R10 ;  /* 0x000000ffff0e7224 */ /* 0x000fe200078e000a */
[----:B------:R-:W-:Y:S01]  /*1090*/  MOV R13, R6 ;  /* 0x00000006000d7202 */ /* 0x000fe20000000f00 */
[----:B------:R-:W-:Y:S02]  /*10a0*/  IMAD.MOV.U32 R12, RZ, RZ, R8 ;  /* 0x000000ffff0c7224 */ /* 0x000fe400078e0008 */
[----:B------:R-:W-:-:S04]  /*10b0*/  IMAD.MOV.U32 R10, RZ, RZ, R2 ;  /* 0x000000ffff0a7224 */ /* 0x000fc800078e0002 */
.L_x_4376:
        /* <DEDUP_REMOVED lines=19> */
.L_x_6976:
[----:B------:R-:W-:Y:S05]  /*11f0*/  BRX R2 -0x1200                                                                                                                                                                                                                                                                                                                                                                                                                                                                               (*"BRANCH_TARGETS .L_x_6977,.L_x_6978,.L_x_6979"*) ;  /* 0xffffee0002007949 */ /* 0x000fea000383ffff */
.L_x_4380:
        /* <DEDUP_REMOVED lines=36> */
.L_x_4385:
[----:B------:R-:W-:Y:S05]  /*1440*/  BSYNC B6 ;  /* 0x0000000000067941 */ /* 0x000fea0003800000 */
.L_x_4384:
[----:B-----5:R-:W-:Y:S01]  /*1450*/  FSETP.GTU.FTZ.AND P0, PT, R37, R0, PT ;  /* 0x000000002500720b */ /* 0x020fe20003f1c000 */
[----:B------:R-:W-:-:S03]  /*1460*/  IMAD.MOV.U32 R3, RZ, RZ, RZ ;  /* 0x000000ffff037224 */ /* 0x000fc600078e00ff */
[----:B------:R-:W-:-:S05]  /*1470*/  SEL R2, RZ, 0x1, P0 ;  /* 0x00000001ff027807 */ /* 0x000fca0000000000 */
[----:B------:R1:W-:Y:S04]  /*1480*/  STG.E.64 [R24.64], R2 ;  /* 0x0000000218007986 */ /* 0x0003e8000c101b24 */
.L_x_4382:
[----:B------:R-:W-:Y:S05]  /*1490*/  BSYNC B7 ;  /* 0x0000000000077941 */ /* 0x000fea0003800000 */
.L_x_4381:
        /* <DEDUP_REMOVED lines=30> */
.L_x_4387:
[----:B------:R-:W-:Y:S05]  /*1680*/  BSYNC B6 ;  /* 0x0000000000067941 */ /* 0x000fea0003800000 */
.L_x_4386:
[----:B-----5:R-:W-:Y:S01]  /*1690*/  FSETP.GTU.FTZ.AND P0, PT, R34, R3, PT ;  /* 0x000000032200720b */ /* 0x020fe20003f1c000 */
[----:B------:R-:W-:-:S03]  /*16a0*/  HFMA2.MMA R3, -RZ, RZ, 0, 0 ;  /* 0x00000000ff037435 */ /* 0x000fc600000001ff */
[----:B------:R-:W-:-:S05]  /*16b0*/  SEL R2, RZ, 0x1, P0 ;  /* 0x00000001ff027807 */ /* 0x000fca0000000000 */
[----:B------:R1:W-:Y:S04]  /*16c0*/  STG.E.64 [R16.64], R2 ;  /* 0x0000000210007986 */ /* 0x0003e8000c101b24 */
.L_x_6978:
        /* <DEDUP_REMOVED lines=30> */
.L_x_4389:
[----:B------:R-:W-:Y:S05]  /*18b0*/  BSYNC B6 ;  /* 0x0000000000067941 */ /* 0x000fea0003800000 */
.L_x_4388:
[----:B-----5:R-:W-:Y:S01]  /*18c0*/  FSETP.GTU.FTZ.AND P0, PT, R31, R0, PT ;  /* 0x000000001f00720b */ /* 0x020fe20003f1c000 */
[----:B------:R-:W-:-:S03]  /*18d0*/  IMAD.MOV.U32 R3, RZ, RZ, RZ ;  /* 0x000000ffff037224 */ /* 0x000fc600078e00ff */
[----:B------:R-:W-:-:S05]  /*18e0*/  SEL R2, RZ, 0x1, P0 ;  /* 0x00000001ff027807 */ /* 0x000fca0000000000 */
[----:B------:R1:W-:Y:S04]  /*18f0*/  STG.E.64 [R18.64], R2 ;  /* 0x0000000212007986 */ /* 0x0003e8000c101b24 */
.L_x_6977:
[----:B------:R-:W-:Y:S05]  /*1900*/  BSYNC B8 ;  /* 0x0000000000087941 */ /* 0x000fea0003800000 */
.L_x_4379:
        /* <DEDUP_REMOVED lines=30> */
.L_x_4391:
[----:B------:R-:W-:Y:S05]  /*1af0*/  BSYNC B6 ;  /* 0x0000000000067941 */ /* 0x000fea0003800000 */
.L_x_4390:
[----:B-----5:R-:W-:Y:S01]  /*1b00*/  FSETP.GTU.FTZ.AND P0, PT, R30, R3, PT ;  /* 0x000000031e00720b */ /* 0x020fe20003f1c000 */
[----:B------:R-:W-:-:S03]  /*1b10*/  IMAD.MOV.U32 R3, RZ, RZ, RZ ;  /* 0x000000ffff037224 */ /* 0x000fc600078e00ff */
[----:B------:R-:W-:-:S05]  /*1b20*/  SEL R2, RZ, 0x1, P0 ;  /* 0x00000001ff027807 */ /* 0x000fca0000000000 */
[----:B------:R1:W-:Y:S01]  /*1b30*/  STG.E.64 [R22.64], R2 ;  /* 0x0000000216007986 */ /* 0x0003e2000c101b24 */
[----:B------:R-:W-:Y:S05]  /*1b40*/  BRA `(.L_x_4383) ;  /* 0x0000001000007947 */ /* 0x000fea0003800000 */
.L_x_6979:
[----:B------:R-:W-:Y:S02]  /*1b50*/  BREAK B8 ;  /* 0x0000000000087942 */ /* 0x000fe40003800000 */
.L_x_4383:
[----:B------:R-:W-:Y:S05]  /*1b60*/  BSYNC B9 ;  /* 0x0000000000097941 */ /* 0x000fea0003800000 */
.L_x_4378:
[----:B------:R-:W-:-:S04]  /*1b70*/  IMAD.MOV.U32 R0, RZ, RZ, c[0x0][0x0] ;  /* 0x00000000ff007624 */ /* 0x000fc800078e00ff */
[----:B------:R-:W-:-:S04]  /*1b80*/  IMAD.SHL.U32 R0, R0, 0x4, RZ ;  /* 0x0000000400007824 */ /* 0x000fc800078e00ff */
[----:B------:R-:W-:-:S05]  /*1b90*/  IMAD R29, R0, c[0x0][0xc], R29 ;  /* 0x00000300001d7a24 */ /* 0x000fca00078e021d */
[----:B------:R-:W-:-:S13]  /*1ba0*/  ISETP.GE.U32.AND P0, PT, R29, c[0x0][0x310], PT ;  /* 0x0000c4001d007a0c */ /* 0x000fda0003f06070 */
[----:B------:R-:W-:Y:S01]  /*1bb0*/  @P0 CALL.REL.NOINC `(.L_x_4392) ;  /* 0x0000001000000944 */ /* 0x000fe20003c00000 */
[----:B------:R-:W-:Y:S05]  /*1bc0*/  BRA `(.L_x_4393) ;  /* 0xffffe4c000007947 */ /* 0x000fea000383ffff */
.L_x_4392:
[----:B------:R-:W-:Y:S05]  /*1bd0*/  EXIT ;  /* 0x000000000000794d */ /* 0x000fea0003800000 */
.L_x_4394:
        /* <DEDUP_REMOVED lines=10> */
.L_x_7328:


//--------------------- .text._ZN2at4cuda57_GLOBAL__N__cd6b329d_24_DistributionBernoulli_cu_7537a20d21kernelPointwiseApply2IZNS_6native9templates4cuda28bernoulli_tensor_cuda_kernelIlfEEvRKNS_10TensorBaseES9_NS_15PhiloxCudaStateEEUliRlSB_SB_SB_RKfSD_SD_SD_E_lSC_jLi1ELin1ELi4ELi512ELi2EEEvNS0_6detail10TensorInfoIT0_T2_EENSG_IT1_SI_EESI_T_ --------------------------
	.section	.text._ZN2at4cuda57_GLOBAL__N__cd6b329d_24_DistributionBernoulli_cu_7537a20d21kernelPointwiseApply2IZNS_6native9templates4cuda28bernoulli_tensor_cuda_kernelIlfEEvRKNS_10TensorBaseES9_NS_15PhiloxCudaStateEEUliRlSB_SB_SB_RKfSD_SD_SD_E_lSC_jLi1ELin1ELi4ELi512ELi2EEEvNS0_6detail10TensorInfoIT0_T2_EENSG_IT1_SI_EESI_T_,"ax",@progbits
	.sectioninfo	@"SHI_REGISTERS=36"
	.align	128
.text._ZN2at4cuda57_GLOBAL__N__cd6b329d_24_DistributionBernoulli_cu_7537a20d21kernelPointwiseApply2IZNS_6native9templates4cuda28bernoulli_tensor_cuda_kernelIlfEEvRKNS_10TensorBaseES9_NS_15PhiloxCudaStateEEUliRlSB_SB_SB_RKfSD_SD_SD_E_lSC_jLi1ELin1ELi4ELi512ELi2EEEvNS0_6detail10TensorInfoIT0_T2_EENSG_IT1_SI_EESI_T_:
        .type           _ZN2at4cuda57_GLOBAL__N__cd6b329d_24_DistributionBernoulli_cu_7537a20d21kernelPointwiseApply2IZNS_6native9templates4cuda28bernoulli_tensor_cuda_kernelIlfEEvRKNS_10TensorBaseES9_NS_15PhiloxCudaStateEEUliRlSB_SB_SB_RKfSD_SD_SD_E_lSC_jLi1ELin1ELi4ELi512ELi2EEEvNS0_6detail10TensorInfoIT0_T2_EENSG_IT1_SI_EESI_T_,@function
        .size           _ZN2at4cuda57_GLOBAL__N__cd6b329d_24_DistributionBernoulli_cu_7537a20d21kernelPointwiseApply2IZNS_6native9templates4cuda28bernoulli_tensor_cuda_kernelIlfEEvRKNS_10TensorBaseES9_NS_15PhiloxCudaStateEEUliRlSB_SB_SB_RKfSD_SD_SD_E_lSC_jLi1ELin1ELi4ELi512ELi2EEEvNS0_6detail10TensorInfoIT0_T2_EENSG_IT1_SI_EESI_T_,(.L_x_7329 - _ZN2at4cuda57_GLOBAL__N__cd6b329d_24_DistributionBernoulli_cu_7537a20d21kernelPointwiseApply2IZNS_6native9templates4cuda28bernoulli_tensor_cuda_kernelIlfEEvRKNS_10TensorBaseES9_NS_15PhiloxCudaStateEEUliRlSB_SB_SB_RKfSD_SD_SD_E_lSC_jLi1ELin1ELi4ELi512ELi2EEEvNS0_6detail10TensorInfoIT0_T2_EENSG_IT1_SI_EESI_T_)
        .other          _ZN2at4cuda57_GLOBAL__N__cd6b329d_24_DistributionBernoulli_cu_7537a20d21kernelPointwiseApply2IZNS_6native9templates4cuda28bernoulli_tensor_cuda_kernelIlfEEvRKNS_10TensorBaseES9_NS_15PhiloxCudaStateEEUliRlSB_SB_SB_RKfSD_SD_SD_E_lSC_jLi1ELin1ELi4ELi512ELi2EEEvNS0_6detail10TensorInfoIT0_T2_EENSG_IT1_SI_EESI_T_,@"STO_CUDA_ENTRY STV_DEFAULT"
_ZN2at4cuda57_GLOBAL__N__cd6b329d_24_DistributionBernoulli_cu_7537a20d21kernelPointwiseApply2IZNS_6native9templates4cuda28bernoulli_tensor_cuda_kernelIlfEEvRKNS_10TensorBaseES9_NS_15PhiloxCudaStateEEUliRlSB_SB_SB_RKfSD_SD_SD_E_lSC_jLi1ELin1ELi4ELi512ELi2EEEvNS0_6detail10TensorInfoIT0_T2_EENSG_IT1_SI_EESI_T_:
        /* <DEDUP_REMOVED lines=9> */
.L_x_4432:
        /* <DEDUP_REMOVED lines=27> */
.L_x_4399:
        /* <DEDUP_REMOVED lines=101> */
.L_x_4398:
        /* <DEDUP_REMOVED lines=80> */
.L_x_4397:
[----:B------:R-:W-:-:S03]  /*0d90*/  IMAD R24, R3, c[0x0][0x2a4], R24 ;  /* 0x0000a90003187a24 */ /* 0x000fc600078e0218 */
.L_x_4396:
[----:B------:R-:W-:Y:S05]  /*0da0*/  BSYNC B0 ;  /* 0x0000000000007941 */ /* 0x000fea0003800000 */
.L_x_4395:
        /* <DEDUP_REMOVED lines=24> */
.L_x_4404:
        /* <DEDUP_REMOVED lines=101> */
.L_x_4403:
        /* <DEDUP_REMOVED lines=80> */
.L_x_4402:
[----:B------:R-:W-:Y:S02]  /*1a80*/  IMAD R22, R3, c[0x0][0x2a4], R22 ;  /* 0x0000a90003167a24 */ /* 0x000fe400078e0216 */
.L_x_4401:
[----:B------:R-:W-:Y:S05]  /*1a90*/  BSYNC B0 ;  /* 0x0000000000007941 */ /* 0x000fea0003800000 */
.L_x_4400:
        /* <DEDUP_REMOVED lines=24> */
.L_x_4409:
        /* <DEDUP_REMOVED lines=101> */
.L_x_4408:
        /* <DEDUP_REMOVED lines=79> */
.L_x_4407:
[----:B------:R-:W-:-:S03]  /*2760*/  IMAD R16, R5, c[0x0][0x2a4], R16 ;  /* 0x0000a90005107a24 */ /* 0x000fc600078e0210 */
.L_x_4406:
[----:B------:R-:W-:Y:S05]  /*2770*/  BSYNC B0 ;  /* 0x0000000000007941 */ /* 0x000fea0003800000 */
.L_x_4405:
        /* <DEDUP_REMOVED lines=23> */
.L_x_4414:
        /* <DEDUP_REMOVED lines=101> */
.L_x_4413:
        /* <DEDUP_REMOVED lines=79> */
.L_x_4412:
[----:B------:R-:W-:-:S03]  /*3430*/  IMAD R18, R5, c[0x0][0x2a4], R18 ;  /* 0x0000a90005127a24 */ /* 0x000fc600078e0212 */
.L_x_4411:
[----:B------:R-:W-:Y:S05]  /*3440*/  BSYNC B0 ;  /* 0x0000000000007941 */ /* 0x000fea0003800000 */
.L_x_4410:
        /* <DEDUP_REMOVED lines=142> */
.L_x_4416:
[----:B------:R-:W-:Y:S01]  /*3d30*/  IMAD.MOV.U32 R11, RZ, RZ, R13 ;  /* 0x000000ffff0b7224 */ /* 0x000fe200078e000d */
[----:B------:R-:W-:Y:S01]  /*3d40*/  MOV R13, R6 ;  /* 0x00000006000d7202 */ /* 0x000fe20000000f00 */
[----:B------:R-:W-:Y:S02]  /*3d50*/  IMAD.MOV.U32 R10, RZ, RZ, R2 ;  /* 0x000000ffff0a7224 */ /* 0x000fe400078e0002 */
[----:B------:R-:W-:-:S06]  /*3d60*/  IMAD.MOV.U32 R0, RZ, RZ, R9 ;  /* 0x000000ffff007224 */ /* 0x000fcc00078e0009 */
.L_x_4415:
        /* <DEDUP_REMOVED lines=19> */
.L_x_6980:
[----:B------:R-:W-:Y:S05]  /*3ea0*/  BRX R2 -0x3eb0                                                                                                                                                                                                                                                                                                                                                                                                                                                                               (*"BRANCH_TARGETS .L_x_6981,.L_x_6982,.L_x_6983"*) ;  /* 0xffffc15002007949 */ /* 0x000fea000383ffff */
.L_x_4419:
        /* <DEDUP_REMOVED lines=32> */
.L_x_4424:
[----:B------:R-:W-:Y:S05]  /*40b0*/  BSYNC B6 ;  /* 0x0000000000067941 */ /* 0x000fea0003800000 */
.L_x_4423:
[----:B------:R-:W-:Y:S01]  /*40c0*/  IADD3 R2, R27, 0x3, RZ ;  /* 0x000000031b027810 */ /* 0x000fe20007ffe0ff */
[----:B------:R-:W-:Y:S01]  /*40d0*/  IMAD.MOV.U32 R3, RZ, RZ, 0x8 ;  /* 0x00000008ff037424 */ /* 0x000fe200078e00ff */
[----:B-----5:R-:W-:Y:S01]  /*40e0*/  FSETP.GTU.FTZ.AND P0, PT, R33, R0, PT ;  /* 0x000000002100720b */ /* 0x020fe20003f1c000 */
[----:B------:R-:W-:Y:S02]  /*40f0*/  IMAD.MOV.U32 R5, RZ, RZ, RZ ;  /* 0x000000ffff057224 */ /* 0x000fe400078e00ff */
[----:B------:R-:W-:Y:S01]  /*4100*/  IMAD R2, R2, c[0x0][0x1cc], RZ ;  /* 0x0000730002027a24 */ /* 0x000fe200078e02ff */
[----:B------:R-:W-:-:S03]  /*4110*/  SEL R4, RZ, 0x1, P0 ;  /* 0x00000001ff047807 */ /* 0x000fc60000000000 */
[----:B------:R-:W-:-:S05]  /*4120*/  IMAD.WIDE.U32 R2, R2, R3, c[0x0][0x160] ;  /* 0x0000580002027625 */ /* 0x000fca00078e0003 */
[----:B------:R1:W-:Y:S02]  /*4130*/  STG.E.64 [R2.64], R4 ;  /* 0x0000000402007986 */ /* 0x0003e4000c101b24 */
.L_x_4421:
[----:B------:R-:W-:Y:S05]  /*4140*/  BSYNC B7 ;  /* 0x0000000000077941 */ /* 0x000fea0003800000 */
.L_x_4420:
        /* <DEDUP_REMOVED lines=25> */
.L_x_4426:
[----:B------:R-:W-:Y:S05]  /*42e0*/  BSYNC B6 ;  /* 0x0000000000067941 */ /* 0x000fea0003800000 */
.L_x_4425:
[----:B-1----:R-:W-:Y:S01]  /*42f0*/  IADD3 R2, R27, 0x2, RZ ;  /* 0x000000021b027810 */ /* 0x002fe20007ffe0ff */
[----:B------:R-:W-:Y:S01]  /*4300*/  IMAD.MOV.U32 R3, RZ, RZ, 0x8 ;  /* 0x00000008ff037424 */ /* 0x000fe200078e00ff */
[----:B------:R-:W-:Y:S01]  /*4310*/  ISETP.NE.AND P1, PT, R32, RZ, PT ;  /* 0x000000ff2000720c */ /* 0x000fe20003f25270 */
[----:B------:R-:W-:Y:S01]  /*4320*/  IMAD.MOV.U32 R5, RZ, RZ, RZ ;  /* 0x000000ffff057224 */ /* 0x000fe200078e00ff */
[----:B-----5:R-:W-:Y:S01]  /*4330*/  FSETP.GTU.FTZ.AND P0, PT, R31, R0, PT ;  /* 0x000000001f00720b */ /* 0x020fe20003f1c000 */
[----:B------:R-:W-:-:S03]  /*4340*/  IMAD R2, R2, c[0x0][0x1cc], RZ ;  /* 0x0000730002027a24 */ /* 0x000fc600078e02ff */
[----:B------:R-:W-:Y:S02]  /*4350*/  SEL R4, RZ, 0x1, P0 ;  /* 0x00000001ff047807 */ /* 0x000fe40000000000 */
[----:B------:R-:W-:-:S05]  /*4360*/  SEL R2, R2, RZ, P1 ;  /* 0x000000ff02027207 */ /* 0x000fca0000800000 */
[----:B------:R-:W-:-:S05]  /*4370*/  IMAD.WIDE.U32 R2, R2, R3, c[0x0][0x160] ;  /* 0x0000580002027625 */ /* 0x000fca00078e0003 */
[----:B------:R1:W-:Y:S02]  /*4380*/  STG.E.64 [R2.64], R4 ;  /* 0x0000000402007986 */ /* 0x0003e4000c101b24 */
.L_x_6982:
        /* <DEDUP_REMOVED lines=25> */
.L_x_4428:
[----:B------:R-:W-:Y:S05]  /*4520*/  BSYNC B6 ;  /* 0x0000000000067941 */ /* 0x000fea0003800000 */
.L_x_4427:
[----:B------:R-:W-:Y:S01]  /*4530*/  IADD3 R0, R27, 0x1, RZ ;  /* 0x000000011b007810 */ /* 0x000fe20007ffe0ff */
[----:B------:R-:W-:Y:S01]  /*4540*/  HFMA2.MMA R5, -RZ, RZ, 0, 0 ;  /* 0x00000000ff057435 */ /* 0x000fe200000001ff */
[----:B------:R-:W-:Y:S02]  /*4550*/  ISETP.GT.AND P0, PT, R28, 0x1, PT ;  /* 0x000000011c00780c */ /* 0x000fe40003f04270 */
[----:B-----5:R-:W-:Y:S01]  /*4560*/  FSETP.GTU.FTZ.AND P1, PT, R30, R3, PT ;  /* 0x000000031e00720b */ /* 0x020fe20003f3c000 */
[----:B------:R-:W-:Y:S02]  /*4570*/  IMAD R0, R0, c[0x0][0x1cc], RZ ;  /* 0x0000730000007a24 */ /* 0x000fe400078e02ff */
[----:B------:R-:W-:Y:S01]  /*4580*/  IMAD.MOV.U32 R3, RZ, RZ, 0x8 ;  /* 0x00000008ff037424 */ /* 0x000fe200078e00ff */
[----:B------:R-:W-:Y:S02]  /*4590*/  SEL R4, RZ, 0x1, P1 ;  /* 0x00000001ff047807 */ /* 0x000fe40000800000 */
[----:B------:R-:W-:-:S05]  /*45a0*/  SEL R0, R0, RZ, P0 ;  /* 0x000000ff00007207 */ /* 0x000fca0000000000 */
[----:B------:R-:W-:-:S05]  /*45b0*/  IMAD.WIDE.U32 R2, R0, R3, c[0x0][0x160] ;  /* 0x0000580000027625 */ /* 0x000fca00078e0003 */
[----:B------:R1:W-:Y:S02]  /*45c0*/  STG.E.64 [R2.64], R4 ;  /* 0x0000000402007986 */ /* 0x0003e4000c101b24 */
.L_x_6981:
[----:B------:R-:W-:Y:S05]  /*45d0*/  BSYNC B8 ;  /* 0x0000000000087941 */ /* 0x000fea0003800000 */
.L_x_4418:
        /* <DEDUP_REMOVED lines=25> */
.L_x_4430:
[----:B------:R-:W-:Y:S05]  /*4770*/  BSYNC B6 ;  /* 0x0000000000067941 */ /* 0x000fea0003800000 */
.L_x_4429:
[C---:B-1----:R-:W-:Y:S01]  /*4780*/  IADD3 R3, -R27.reuse, c[0x0][0x310], RZ ;  /* 0x0000c4001b037a10 */ /* 0x042fe20007ffe1ff */
[----:B------:R-:W-:Y:S01]  /*4790*/  IMAD R2, R27, c[0x0][0x1cc], RZ ;  /* 0x000073001b027a24 */ /* 0x000fe200078e02ff */
[----:B-----5:R-:W-:Y:S01]  /*47a0*/  FSETP.GTU.FTZ.AND P1, PT, R29, R0, PT ;  /* 0x000000001d00720b */ /* 0x020fe20003f3c000 */
[----:B------:R-:W-:Y:S01]  /*47b0*/  IMAD.MOV.U32 R5, RZ, RZ, RZ ;  /* 0x000000ffff057224 */ /* 0x000fe200078e00ff */
[----:B------:R-:W-:Y:S02]  /*47c0*/  ISETP.GT.AND P0, PT, R3, RZ, PT ;  /* 0x000000ff0300720c */ /* 0x000fe40003f04270 */
[----:B------:R-:W-:Y:S02]  /*47d0*/  MOV R3, 0x8 ;  /* 0x0000000800037802 */ /* 0x000fe40000000f00 */
[----:B------:R-:W-:Y:S02]  /*47e0*/  SEL R2, R2, RZ, P0 ;  /* 0x000000ff02027207 */ /* 0x000fe40000000000 */
[----:B------:R-:W-:-:S03]  /*47f0*/  SEL R4, RZ, 0x1, P1 ;  /* 0x00000001ff047807 */ /* 0x000fc60000800000 */
[----:B------:R-:W-:-:S05]  /*4800*/  IMAD.WIDE.U32 R2, R2, R3, c[0x0][0x160] ;  /* 0x0000580002027625 */ /* 0x000fca00078e0003 */
[----:B------:R1:W-:Y:S01]  /*4810*/  STG.E.64 [R2.64], R4 ;  /* 0x0000000402007986 */ /* 0x0003e2000c101b24 */
[----:B------:R-:W-:Y:S05]  /*4820*/  BRA `(.L_x_4422) ;  /* 0x0000001000007947 */ /* 0x000fea0003800000 */
.L_x_6983:
[----:B------:R-:W-:Y:S02]  /*4830*/  BREAK B8 ;  /* 0x0000000000087942 */ /* 0x000fe40003800000 */
.L_x_4422:
[----:B------:R-:W-:Y:S05]  /*4840*/  BSYNC B9 ;  /* 0x0000000000097941 */ /* 0x000fea0003800000 */
.L_x_4417:
[----:B------:R-:W-:-:S04]  /*4850*/  IMAD.MOV.U32 R0, RZ, RZ, c[0x0][0x0] ;  /* 0x00000000ff007624 */ /* 0x000fc800078e00ff */
[----:B------:R-:W-:-:S04]  /*4860*/  IMAD.SHL.U32 R0, R0, 0x4, RZ ;  /* 0x0000000400007824 */ /* 0x000fc800078e00ff */
[----:B------:R-:W-:-:S05]  /*4870*/  IMAD R27, R0, c[0x0][0xc], R27 ;  /* 0x00000300001b7a24 */ /* 0x000fca00078e021b */
[----:B------:R-:W-:-:S13]  /*4880*/  ISETP.GE.U32.AND P0, PT, R27, c[0x0][0x310], PT ;  /* 0x0000c4001b007a0c */ /* 0x000fda0003f06070 */
[----:B------:R-:W-:Y:S01]  /*4890*/  @P0 CALL.REL.NOINC `(.L_x_4431) ;  /* 0x0000001000000944 */ /* 0x000fe20003c00000 */
[----:B------:R-:W-:Y:S05]  /*48a0*/  BRA `(.L_x_4432) ;  /* 0xffffb7e000007947 */ /* 0x000fea000383ffff */
.L_x_4431:
[----:B------:R-:W-:Y:S05]  /*48b0*/  EXIT ;  /* 0x000000000000794d */ /* 0x000fea0003800000 */
.L_x_4433:
        /* <DEDUP_REMOVED lines=12> */
.L_x_7329:


//--------------------- .text._ZN2at4cuda57_GLOBAL__N__cd6b329d_24_DistributionBernoulli_cu_7537a20d21kernelPointwiseApply2IZNS_6native9templates4cuda28bernoulli_tensor_cuda_kernelIlfEEvRKNS_10TensorBaseES9_NS_15PhiloxCudaStateEEUliRlSB_SB_SB_RKfSD_SD_SD_E_lSC_jLi1ELi2ELi4ELi512ELi2EEEvNS0_6detail10TensorInfoIT0_T2_EENSG_IT1_SI_EESI_T_ --------------------------
	.section	.text._ZN2at4cuda57_GLOBAL__N__cd6b329d_24_DistributionBernoulli_cu_7537a20d21kernelPointwiseApply2IZNS_6native9templates4cuda28bernoulli_tensor_cuda_kernelIlfEEvRKNS_10TensorBaseES9_NS_15PhiloxCudaStateEEUliRlSB_SB_SB_RKfSD_SD_SD_E_lSC_jLi1ELi2ELi4ELi512ELi2EEEvNS0_6detail10TensorInfoIT0_T2_EENSG_IT1_SI_EESI_T_,"ax",@progbits
	.sectioninfo	@"SHI_REGISTERS=37"
	.align	128
.text._ZN2at4cuda57_GLOBAL__N__cd6b329d_24_DistributionBernoulli_cu_7537a20d21kernelPointwiseApply2IZNS_6native9templates4cuda28bernoulli_tensor_cuda_kernelIlfEEvRKNS_10TensorBaseES9_NS_15PhiloxCudaStateEEUliRlSB_SB_SB_RKfSD_SD_SD_E_lSC_jLi1ELi2ELi4ELi512ELi2EEEvNS0_6detail10TensorInfoIT0_T2_EENSG_IT1_SI_EESI_T_:
        .type           _ZN2at4cuda57_GLOBAL__N__cd6b329d_24_DistributionBernoulli_cu_7537a20d21kernelPointwiseApply2IZNS_6native9templates4cuda28bernoulli_tensor_cuda_kernelIlfEEvRKNS_10TensorBaseES9_NS_15PhiloxCudaStateEEUliRlSB_SB_SB_RKfSD_SD_SD_E_lSC_jLi1ELi2ELi4ELi512ELi2EEEvNS0_6detail10TensorInfoIT0_T2_EENSG_IT1_SI_EESI_T_,@function
        .size           _ZN2at4cuda57_GLOBAL__N__cd6b329d_24_DistributionBernoulli_cu_7537a20d21kernelPointwiseApply2IZNS_6native9templates4cuda28bernoulli_tensor_cuda_kernelIlfEEvRKNS_10TensorBaseES9_NS_15PhiloxCudaStateEEUliRlSB_SB_SB_RKfSD_SD_SD_E_lSC_jLi1ELi2ELi4ELi512ELi2EEEvNS0_6detail10TensorInfoIT0_T2_EENSG_IT1_SI_EESI_T_,(.L_x_7330 - _ZN2at4cuda57_GLOBAL__N__cd6b329d_24_DistributionBernoulli_cu_7537a20d21kernelPointwiseApply2IZNS_6native9templates4cuda28bernoulli_tensor_cuda_kernelIlfEEvRKNS_10TensorBaseES9_NS_15PhiloxCudaStateEEUliRlSB_SB_SB_RKfSD_SD_SD_E_lSC_jLi1ELi2ELi4ELi512ELi2EEEvNS0_6detail10TensorInfoIT0_T2_EENSG_IT1_SI_EESI_T_)
        .other          _ZN2at4cuda57_GLOBAL__N__cd6b329d_24_DistributionBernoulli_cu_7537a20d21kernelPointwiseApply2IZNS_6native9templates4cuda28bernoulli_tensor_cuda_kernelIlfEEvRKNS_10TensorBaseES9_NS_15PhiloxCudaStateEEUliRlSB_SB_SB_RKfSD_SD_SD_E_lSC_jLi1ELi2ELi4ELi512ELi2EEEvNS0_6detail10TensorInfoIT0_T2_EENSG_IT1_SI_EESI_T_,@"STO_CUDA_ENTRY STV_DEFAULT"
_ZN2at4cuda57_GLOBAL__N__cd6b329d_24_DistributionBernoulli_cu_7537a20d21kernelPointwiseApply2IZNS_6native9templates4cuda28bernoulli_tensor_cuda_kernelIlfEEvRKNS_10TensorBaseES9_NS_15PhiloxCudaStateEEUliRlSB_SB_SB_RKfSD_SD_SD_E_lSC_jLi1ELi2ELi4ELi512ELi2EEEvNS0_6detail10TensorInfoIT0_T2_EENSG_IT1_SI_EESI_T_:
        /* <DEDUP_REMOVED lines=9> */
.L_x_4459:
        /* <DEDUP_REMOVED lines=156> */
.L_x_4435:
[----:B------:R-:W-:Y:S05]  /*0a50*/  BSYNC B0 ;  /* 0x0000000000007941 */ /* 0x000fea0003800000 */
.L_x_4434:
        /* <DEDUP_REMOVED lines=25> */
.L_x_4437:
[----:B------:R-:W-:Y:S05]  /*0bf0*/  BSYNC B0 ;  /* 0x0000000000007941 */ /* 0x000fea0003800000 */
.L_x_4436:
        /* <DEDUP_REMOVED lines=25> */
.L_x_4439:
[----:B------:R-:W-:Y:S05]  /*0d90*/  BSYNC B0 ;  /* 0x0000000000007941 */ /* 0x000fea0003800000 */
.L_x_4438:
        /* <DEDUP_REMOVED lines=25> */
.L_x_4441:
[----:B------:R-:W-:Y:S05]  /*0f30*/  BSYNC B0 ;  /* 0x0000000000007941 */ /* 0x000fea0003800000 */
.L_x_4440:
        /* <DEDUP_REMOVED lines=20> */
.L_x_4443:
[----:B------:R-:W-:Y:S02]  /*1080*/  IMAD.MOV.U32 R14, RZ, RZ, R12 ;  /* 0x000000ffff0e7224 */ /* 0x000fe400078e000c */
[----:B------:R-:W-:Y:S02]  /*1090*/  IMAD.MOV.U32 R13, RZ, RZ, R4 ;  /* 0x000000ffff0d7224 */ /* 0x000fe400078e0004 */
[----:B------:R-:W-:-:S02]  /*10a0*/  IMAD.MOV.U32 R11, RZ, RZ, R9 ;  /* 0x000000ffff0b7224 */ /* 0x000fc400078e0009 */
[----:B------:R-:W-:-:S04]  /*10b0*/  IMAD.MOV.U32 R12, RZ, RZ, R6 ;  /* 0x000000ffff0c7224 */ /* 0x000fc800078e0006 */
.L_x_4442:
        /* <DEDUP_REMOVED lines=19> */
.L_x_6984:
[----:B------:R-:W-:Y:S05]  /*11f0*/  BRX R2 -0x1200                                                                                                                                                                                                                                                                                                                                                                                                                                                                               (*"BRANCH_TARGETS .L_x_6985,.L_x_6986,.L_x_6987"*) ;  /* 0xffffee0002007949 */ /* 0x000fea000383ffff */
.L_x_4446:
        /* <DEDUP_REMOVED lines=32> */
.L_x_4451:
[----:B------:R-:W-:Y:S05]  /*1400*/  BSYNC B6 ;  /* 0x0000000000067941 */ /* 0x000fea0003800000 */
.L_x_4450:
[----:B------:R-:W-:Y:S01]  /*1410*/  IADD3 R2, R31, 0x3, RZ ;  /* 0x000000031f027810 */ /* 0x000fe20007ffe0ff */
[----:B------:R-:W-:Y:S01]  /*1420*/  IMAD.MOV.U32 R5, RZ, RZ, RZ ;  /* 0x000000ffff057224 */ /* 0x000fe200078e00ff */
[----:B-----5:R-:W-:Y:S01]  /*1430*/  FSETP.GTU.FTZ.AND P0, PT, R34, R3, PT ;  /* 0x000000032200720b */ /* 0x020fe20003f1c000 */
[----:B------:R-:W-:Y:S02]  /*1440*/  IMAD.MOV.U32 R3, RZ, RZ, 0x8 ;  /* 0x00000008ff037424 */ /* 0x000fe400078e00ff */
[----:B------:R-:W-:Y:S01]  /*1450*/  IMAD R2, R2, c[0x0][0x1cc], RZ ;  /* 0x0000730002027a24 */ /* 0x000fe200078e02ff */
[----:B------:R-:W-:-:S03]  /*1460*/  SEL R4, RZ, 0x1, P0 ;  /* 0x00000001ff047807 */ /* 0x000fc60000000000 */
[----:B------:R-:W-:-:S05]  /*1470*/  IMAD.WIDE.U32 R2, R2, R3, c[0x0][0x160] ;  /* 0x0000580002027625 */ /* 0x000fca00078e0003 */
[----:B------:R1:W-:Y:S02]  /*1480*/  STG.E.64 [R2.64], R4 ;  /* 0x0000000402007986 */ /* 0x0003e4000c101b24 */
.L_x_4448:
[----:B------:R-:W-:Y:S05]  /*1490*/  BSYNC B7 ;  /* 0x0000000000077941 */ /* 0x000fea0003800000 */
.L_x_4447:
        /* <DEDUP_REMOVED lines=25> */
.L_x_4453:
[----:B------:R-:W-:Y:S05]  /*1630*/  BSYNC B6 ;  /* 0x0000000000067941 */ /* 0x000fea0003800000 */
.L_x_4452:
[----:B------:R-:W-:Y:S01]  /*1640*/  IADD3 R0, R31, 0x2, RZ ;  /* 0x000000021f007810 */ /* 0x000fe20007ffe0ff */
[----:B------:R-:W-:Y:S01]  /*1650*/  IMAD.MOV.U32 R5, RZ, RZ, RZ ;  /* 0x000000ffff057224 */ /* 0x000fe200078e00ff */
[----:B------:R-:W-:Y:S02]  /*1660*/  ISETP.NE.AND P1, PT, R33, RZ, PT ;  /* 0x000000ff2100720c */ /* 0x000fe40003f25270 */
[----:B-----5:R-:W-:Y:S01]  /*1670*/  FSETP.GTU.FTZ.AND P0, PT, R26, R3, PT ;  /* 0x000000031a00720b */ /* 0x020fe20003f1c000 */
[----:B------:R-:W-:Y:S02]  /*1680*/  IMAD R0, R0, c[0x0][0x1cc], RZ ;  /* 0x0000730000007a24 */ /* 0x000fe400078e02ff */
[----:B------:R-:W-:Y:S01]  /*1690*/  IMAD.MOV.U32 R3, RZ, RZ, 0x8 ;  /* 0x00000008ff037424 */ /* 0x000fe200078e00ff */
[----:B------:R-:W-:Y:S02]  /*16a0*/  SEL R4, RZ, 0x1, P0 ;  /* 0x00000001ff047807 */ /* 0x000fe40000000000 */
[----:B------:R-:W-:-:S05]  /*16b0*/  SEL R0, R0, RZ, P1 ;  /* 0x000000ff00007207 */ /* 0x000fca0000800000 */
[----:B------:R-:W-:-:S05]  /*16c0*/  IMAD.WIDE.U32 R2, R0, R3, c[0x0][0x160] ;  /* 0x0000580000027625 */ /* 0x000fca00078e0003 */
[----:B------:R1:W-:Y:S02]  /*16d0*/  STG.E.64 [R2.64], R4 ;  /* 0x0000000402007986 */ /* 0x0003e4000c101b24 */
.L_x_6986:
        /* <DEDUP_REMOVED lines=25> */
.L_x_4455:
[----:B------:R-:W-:Y:S05]  /*1870*/  BSYNC B6 ;  /* 0x0000000000067941 */ /* 0x000fea0003800000 */
.L_x_4454:
[----:B-1----:R-:W-:Y:S01]  /*1880*/  IADD3 R2, R31, 0x1, RZ ;  /* 0x000000011f027810 */ /* 0x002fe20007ffe0ff */
[----:B------:R-:W-:Y:S01]  /*1890*/  IMAD.MOV.U32 R3, RZ, RZ, 0x8 ;  /* 0x00000008ff037424 */ /* 0x000fe200078e00ff */
[----:B------:R-:W-:Y:S01]  /*18a0*/  ISETP.GT.AND P0, PT, R29, 0x1, PT ;  /* 0x000000011d00780c */ /* 0x000fe20003f04270 */
[----:B------:R-:W-:Y:S01]  /*18b0*/  HFMA2.MMA R5, -RZ, RZ, 0, 0 ;  /* 0x00000000ff057435 */ /* 0x000fe200000001ff */
[----:B-----5:R-:W-:Y:S01]  /*18c0*/  FSETP.GTU.FTZ.AND P1, PT, R27, R0, PT ;  /* 0x000000001b00720b */ /* 0x020fe20003f3c000 */
[----:B------:R-:W-:-:S03]  /*18d0*/  IMAD R2, R2, c[0x0][0x1cc], RZ ;  /* 0x0000730002027a24 */ /* 0x000fc600078e02ff */
[----:B------:R-:W-:Y:S02]  /*18e0*/  SEL R4, RZ, 0x1, P1 ;  /* 0x00000001ff047807 */ /* 0x000fe40000800000 */
[----:B------:R-:W-:-:S05]  /*18f0*/  SEL R2, R2, RZ, P0 ;  /* 0x000000ff02027207 */ /* 0x000fca0000000000 */
[----:B------:R-:W-:-:S05]  /*1900*/  IMAD.WIDE.U32 R2, R2, R3, c[0x0][0x160] ;  /* 0x0000580002027625 */ /* 0x000fca00078e0003 */
[----:B------:R1:W-:Y:S02]  /*1910*/  STG.E.64 [R2.64], R4 ;  /* 0x0000000402007986 */ /* 0x0003e4000c101b24 */
.L_x_6985:
[----:B------:R-:W-:Y:S05]  /*1920*/  BSYNC B8 ;  /* 0x0000000000087941 */ /* 0x000fea0003800000 */
.L_x_4445:
        /* <DEDUP_REMOVED lines=25> */
.L_x_4457:
[----:B------:R-:W-:Y:S05]  /*1ac0*/  BSYNC B6 ;  /* 0x0000000000067941 */ /* 0x000fea0003800000 */
.L_x_4456:
[----:B------:R-:W-:Y:S01]  /*1ad0*/  IMAD R0, R31, c[0x0][0x1cc], RZ ;  /* 0x000073001f007a24 */ /* 0x000fe200078e02ff */
[----:B------:R-:W-:Y:S01]  /*1ae0*/  ISETP.GT.AND P0, PT, R30, RZ, PT ;  /* 0x000000ff1e00720c */ /* 0x000fe20003f04270 */
[----:B------:R-:W-:Y:S01]  /*1af0*/  IMAD.MOV.U32 R5, RZ, RZ, RZ ;  /* 0x000000ffff057224 */ /* 0x000fe200078e00ff */
[----:B-----5:R-:W-:Y:S01]  /*1b00*/  FSETP.GTU.FTZ.AND P1, PT, R28, R3, PT ;  /* 0x000000031c00720b */ /* 0x020fe20003f3c000 */
[----:B------:R-:W-:Y:S01]  /*1b10*/  IMAD.MOV.U32 R3, RZ, RZ, 0x8 ;  /* 0x00000008ff037424 */ /* 0x000fe200078e00ff */
[----:B------:R-:W-:Y:S02]  /*1b20*/  SEL R0, R0, RZ, P0 ;  /* 0x000000ff00007207 */ /* 0x000fe40000000000 */
[----:B------:R-:W-:-:S03]  /*1b30*/  SEL R4, RZ, 0x1, P1 ;  /* 0x00000001ff047807 */ /* 0x000fc60000800000 */
[----:B------:R-:W-:-:S05]  /*1b40*/  IMAD.WIDE.U32 R2, R0, R3, c[0x0][0x160] ;  /* 0x0000580000027625 */ /* 0x000fca00078e0003 */
[----:B------:R1:W-:Y:S01]  /*1b50*/  STG.E.64 [R2.64], R4 ;  /* 0x0000000402007986 */ /* 0x0003e2000c101b24 */
[----:B------:R-:W-:Y:S05]  /*1b60*/  BRA `(.L_x_4449) ;  /* 0x0000001000007947 */ /* 0x000fea0003800000 */
.L_x_6987:
[----:B------:R-:W-:Y:S02]  /*1b70*/  BREAK B8 ;  /* 0x0000000000087942 */ /* 0x000fe40003800000 */
.L_x_4449:
[----:B------:R-:W-:Y:S05]  /*1b80*/  BSYNC B9 ;  /* 0x0000000000097941 */ /* 0x000fea0003800000 */
.L_x_4444:
[----:B------:R-:W-:-:S04]  /*1b90*/  IMAD.MOV.U32 R0, RZ, RZ, c[0x0][0x0] ;  /* 0x00000000ff007624 */ /* 0x000fc800078e00ff */
[----:B------:R-:W-:-:S04]  /*1ba0*/  IMAD.SHL.U32 R0, R0, 0x4, RZ ;  /* 0x0000000400007824 */ /* 0x000fc800078e00ff */
[----:B------:R-:W-:-:S05]  /*1bb0*/  IMAD R31, R0, c[0x0][0xc], R31 ;  /* 0x00000300001f7a24 */ /* 0x000fca00078e021f */
[----:B------:R-:W-:-:S13]  /*1bc0*/  ISETP.GE.U32.AND P0, PT, R31, c[0x0][0x310], PT ;  /* 0x0000c4001f007a0c */ /* 0x000fda0003f06070 */
[----:B------:R-:W-:Y:S01]  /*1bd0*/  @P0 CALL.REL.NOINC `(.L_x_4458) ;  /* 0x0000001000000944 */ /* 0x000fe20003c00000 */
[----:B------:R-:W-:Y:S05]  /*1be0*/  BRA `(.L_x_4459) ;  /* 0xffffe4a000007947 */ /* 0x000fea000383ffff */
.L_x_4458:
[----:B------:R-:W-:Y:S05]  /*1bf0*/  EXIT ;  /* 0x000000000000794d */ /* 0x000fea0003800000 */
.L_x_4460:
        /* <DEDUP_REMOVED lines=16> */
.L_x_7330:


//--------------------- .text._ZN2at4cuda57_GLOBAL__N__cd6b329d_24_DistributionBernoulli_cu_7537a20d21kernelPointwiseApply2IZNS_6native9templates4cuda28bernoulli_tensor_cuda_kernelIlfEEvRKNS_10TensorBaseES9_NS_15PhiloxCudaStateEEUliRlSB_SB_SB_RKfSD_SD_SD_E_lSC_jLi1ELi1ELi4ELi512ELi2EEEvNS0_6detail10TensorInfoIT0_T2_EENSG_IT1_SI_EESI_T_ --------------------------
	.section	.text._ZN2at4cuda57_GLOBAL__N__cd6b329d_24_DistributionBernoulli_cu_7537a20d21kernelPointwiseApply2IZNS_6native9templates4cuda28bernoulli_tensor_cuda_kernelIlfEEvRKNS_10TensorBaseES9_NS_15PhiloxCudaStateEEUliRlSB_SB_SB_RKfSD_SD_SD_E_lSC_jLi1ELi1ELi4ELi512ELi2EEEvNS0_6detail10TensorInfoIT0_T2_EENSG_IT1_SI_EESI_T_,"ax",@progbits
	.sectioninfo	@"SHI_REGISTERS=38"
	.align	128
.text._ZN2at4cuda57_GLOBAL__N__cd6b329d_24_DistributionBernoulli_cu_7537a20d21kernelPointwiseApply2IZNS_6native9templates4cuda28bernoulli_tensor_cuda_kernelIlfEEvRKNS_10TensorBaseES9_NS_15PhiloxCudaStateEEUliRlSB_SB_SB_RKfSD_SD_SD_E_lSC_jLi1ELi1ELi4ELi512ELi2EEEvNS0_6detail10TensorInfoIT0_T2_EENSG_IT1_SI_EESI_T_:
        .type           _ZN2at4cuda57_GLOBAL__N__cd6b329d_24_DistributionBernoulli_cu_7537a20d21kernelPointwiseApply2IZNS_6native9templates4cuda28bernoulli_tensor_cuda_kernelIlfEEvRKNS_10TensorBaseES9_NS_15PhiloxCudaStateEEUliRlSB_SB_SB_RKfSD_SD_SD_E_lSC_jLi1ELi1ELi4ELi512ELi2EEEvNS0_6detail10TensorInfoIT0_T2_EENSG_IT1_SI_EESI_T_,@function
        .size           _ZN2at4cuda57_GLOBAL__N__cd6b329d_24_DistributionBernoulli_cu_7537a20d21kernelPointwiseApply2IZNS_6native9templates4cuda28bernoulli_tensor_cuda_kernelIlfEEvRKNS_10TensorBaseES9_NS_15PhiloxCudaStateEEUliRlSB_SB_SB_RKfSD_SD_SD_E_lSC_jLi1ELi1ELi4ELi512ELi2EEEvNS0_6detail10TensorInfoIT0_T2_EENSG_IT1_SI_EESI_T_,(.L_x_7331 - _ZN2at4cuda57_GLOBAL__N__cd6b329d_24_DistributionBernoulli_cu_7537a20d21kernelPointwiseApply2IZNS_6native9templates4cuda28bernoulli_tensor_cuda_kernelIlfEEvRKNS_10TensorBaseES9_NS_15PhiloxCudaStateEEUliRlSB_SB_SB_RKfSD_SD_SD_E_lSC_jLi1ELi1ELi4ELi512ELi2EEEvNS0_6detail10TensorInfoIT0_T2_EENSG_IT1_SI_EESI_T_)
        .other          _ZN2at4cuda57_GLOBAL__N__cd6b329d_24_DistributionBernoulli_cu_7537a20d21kernelPointwiseApply2IZNS_6native9templates4cuda28bernoulli_tensor_cuda_kernelIlfEEvRKNS_10TensorBaseES9_NS_15PhiloxCudaStateEEUliRlSB_SB_SB_RKfSD_SD_SD_E_lSC_jLi1ELi1ELi4ELi512ELi2EEEvNS0_6detail10TensorInfoIT0_T2_EENSG_IT1_SI_EESI_T_,@"STO_CUDA_ENTRY STV_DEFAULT"
_ZN2at4cuda57_GLOBAL__N__cd6b329d_24_DistributionBernoulli_cu_7537a20d21kernelPointwiseApply2IZNS_6native9templates4cuda28bernoulli_tensor_cuda_kernelIlfEEvRKNS_10TensorBaseES9_NS_15PhiloxCudaStateEEUliRlSB_SB_SB_RKfSD_SD_SD_E_lSC_jLi1ELi1ELi4ELi512ELi2EEEvNS0_6detail10TensorInfoIT0_T2_EENSG_IT1_SI_EESI_T_:
        /* <DEDUP_REMOVED lines=9> */
.L_x_4478:
        /* <DEDUP_REMOVED lines=165> */
.L_x_4462:
[----:B------:R-:W-:Y:S02]  /*0ae0*/  IMAD.MOV.U32 R14, RZ, RZ, R11 ;  /* 0x000000ffff0e7224 */ /* 0x000fe400078e000b */
[----:B------:R-:W-:Y:S02]  /*0af0*/  IMAD.MOV.U32 R13, RZ, RZ, R6 ;  /* 0x000000ffff0d7224 */ /* 0x000fe400078e0006 */
[----:B------:R-:W-:-:S02]  /*0b00*/  IMAD.MOV.U32 R0, RZ, RZ, R8 ;  /* 0x000000ffff007224 */ /* 0x000fc400078e0008 */
[----:B------:R-:W-:-:S04]  /*0b10*/  IMAD.MOV.U32 R11, RZ, RZ, R2 ;  /* 0x000000ffff0b7224 */ /* 0x000fc800078e0002 */
.L_x_4461:
        /* <DEDUP_REMOVED lines=17> */
.L_x_6988:
[----:B------:R-:W-:Y:S05]  /*0c30*/  BRX R2 -0xc40                                                                                                                                                                                                                                                                                                                                                                                                                                                                                (*"BRANCH_TARGETS .L_x_6989,.L_x_6990,.L_x_6991"*) ;  /* 0xfffff3c002007949 */ /* 0x000fea000383ffff */
.L_x_4465:
        /* <DEDUP_REMOVED lines=32> */
.L_x_4470:
[----:B------:R-:W-:Y:S05]  /*0e40*/  BSYNC B6 ;  /* 0x0000000000067941 */ /* 0x000fea0003800000 */
.L_x_4469:
[----:B-----5:R-:W-:Y:S01]  /*0e50*/  FSETP.GTU.FTZ.AND P0, PT, R35, R0, PT ;  /* 0x000000002300720b */ /* 0x020fe20003f1c000 */
[----:B------:R-:W-:-:S03]  /*0e60*/  IMAD.MOV.U32 R3, RZ, RZ, RZ ;  /* 0x000000ffff037224 */ /* 0x000fc600078e00ff */
[----:B------:R-:W-:-:S05]  /*0e70*/  SEL R2, RZ, 0x1, P0 ;  /* 0x00000001ff027807 */ /* 0x000fca0000000000 */
[----:B------:R1:W-:Y:S04]  /*0e80*/  STG.E.64 [R22.64], R2 ;  /* 0x0000000216007986 */ /* 0x0003e8000c101b24 */
.L_x_4467:
[----:B------:R-:W-:Y:S05]  /*0e90*/  BSYNC B7 ;  /* 0x0000000000077941 */ /* 0x000fea0003800000 */
.L_x_4466:
        /* <DEDUP_REMOVED lines=25> */
.L_x_4472:
[----:B------:R-:W-:Y:S05]  /*1030*/  BSYNC B6 ;  /* 0x0000000000067941 */ /* 0x000fea0003800000 */
.L_x_4471:
[----:B-----5:R-:W-:Y:S01]  /*1040*/  FSETP.GTU.FTZ.AND P0, PT, R34, R3, PT ;  /* 0x000000032200720b */ /* 0x020fe20003f1c000 */
[----:B------:R-:W-:-:S03]  /*1050*/  IMAD.MOV.U32 R3, RZ, RZ, RZ ;  /* 0x000000ffff037224 */ /* 0x000fc600078e00ff */
[----:B------:R-:W-:-:S05]  /*1060*/  SEL R2, RZ, 0x1, P0 ;  /* 0x00000001ff027807 */ /* 0x000fca0000000000 */
[----:B------:R1:W-:Y:S04]  /*1070*/  STG.E.64 [R16.64], R2 ;  /* 0x0000000210007986 */ /* 0x0003e8000c101b24 */
.L_x_6990:
        /* <DEDUP_REMOVED lines=25> */
.L_x_4474:
[----:B------:R-:W-:Y:S05]  /*1210*/  BSYNC B6 ;  /* 0x0000000000067941 */ /* 0x000fea0003800000 */
.L_x_4473:
[----:B-----5:R-:W-:Y:S01]  /*1220*/  FSETP.GTU.FTZ.AND P0, PT, R33, R0, PT ;  /* 0x000000002100720b */ /* 0x020fe20003f1c000 */
[----:B-1----:R-:W-:-:S03]  /*1230*/  IMAD.MOV.U32 R3, RZ, RZ, RZ ;  /* 0x000000ffff037224 */ /* 0x002fc600078e00ff */
[----:B------:R-:W-:-:S05]  /*1240*/  SEL R2, RZ, 0x1, P0 ;  /* 0x00000001ff027807 */ /* 0x000fca0000000000 */
[----:B------:R1:W-:Y:S04]  /*1250*/  STG.E.64 [R18.64], R2 ;  /* 0x0000000212007986 */ /* 0x0003e8000c101b24 */
.L_x_6989:
[----:B------:R-:W-:Y:S05]  /*1260*/  BSYNC B8 ;  /* 0x0000000000087941 */ /* 0x000fea0003800000 */
.L_x_4464:
        /* <DEDUP_REMOVED lines=32> */
.L_x_4476:
[----:B------:R-:W-:Y:S05]  /*1470*/  BSYNC B6 ;  /* 0x0000000000067941 */ /* 0x000fea0003800000 */
.L_x_4475:
[----:B------:R-:W-:Y:S01]  /*1480*/  IMAD R0, R31, c[0x0][0x1cc], RZ ;  /* 0x000073001f007a24 */ /* 0x000fe200078e02ff */
[----:B------:R-:W-:Y:S01]  /*1490*/  ISETP.NE.AND P1, PT, R18, RZ, PT ;  /* 0x000000ff1200720c */ /* 0x000fe20003f25270 */
        /* <DEDUP_REMOVED lines=8> */
.L_x_6991:
[----:B------:R-:W-:Y:S02]  /*1520*/  BREAK B8 ;  /* 0x0000000000087942 */ /* 0x000fe40003800000 */
.L_x_4468:
[----:B------:R-:W-:Y:S05]  /*1530*/  BSYNC B9 ;  /* 0x0000000000097941 */ /* 0x000fea0003800000 */
.L_x_4463:
[----:B------:R-:W-:-:S04]  /*1540*/  IMAD.MOV.U32 R0, RZ, RZ, c[0x0][0x0] ;  /* 0x00000000ff007624 */ /* 0x000fc800078e00ff */
[----:B------:R-:W-:-:S04]  /*1550*/  IMAD.SHL.U32 R0, R0, 0x4, RZ ;  /* 0x0000000400007824 */ /* 0x000fc800078e00ff */
[----:B------:R-:W-:-:S05]  /*1560*/  IMAD R31, R0, c[0x0][0xc], R31 ;  /* 0x00000300001f7a24 */ /* 0x000fca00078e021f */
[----:B------:R-:W-:-:S13]  /*1570*/  ISETP.GE.U32.AND P0, PT, R31, c[0x0][0x310], PT ;  /* 0x0000c4001f007a0c */ /* 0x000fda0003f06070 */
[----:B------:R-:W-:Y:S01]  /*1580*/  @P0 CALL.REL.NOINC `(.L_x_4477) ;  /* 0x0000001000000944 */ /* 0x000fe20003c00000 */
[----:B------:R-:W-:Y:S05]  /*1590*/  BRA `(.L_x_4478) ;  /* 0xffffeaf000007947 */ /* 0x000fea000383ffff */
.L_x_4477:
[----:B------:R-:W-:Y:S05]  /*15a0*/  EXIT ;  /* 0x000000000000794d */ /* 0x000fea0003800000 */
.L_x_4479:
        /* <DEDUP_REMOVED lines=13> */
.L_x_7331:


//--------------------- .text._ZN2at4cuda57_GLOBAL__N__cd6b329d_24_DistributionBernoulli_cu_7537a20d21kernelPointwiseApply2IZNS_6native9templates4cuda28bernoulli_tensor_cuda_kernelIifEEvRKNS_10TensorBaseES9_NS_15PhiloxCudaStateEEUliRiSB_SB_SB_RKfSD_SD_SD_E_iSC_mLin1ELin1ELi4ELi512ELi2EEEvNS0_6detail10TensorInfoIT0_T2_EENSG_IT1_SI_EESI_T_ --------------------------
	.section	.text._ZN2at4cuda57_GLOBAL__N__cd6b329d_24_DistributionBernoulli_cu_7537a20d21kernelPointwiseApply2IZNS_6native9templates4cuda28bernoulli_tensor_cuda_kernelIifEEvRKNS_10TensorBaseES9_NS_15PhiloxCudaStateEEUliRiSB_SB_SB_RKfSD_SD_SD_E_iSC_mLin1ELin1ELi4ELi512ELi2EEEvNS0_6detail10TensorInfoIT0_T2_EENSG_IT1_SI_EESI_T_,"ax",@progbits
	.sectioninfo	@"SHI_REGISTERS=48"
	.align	128
.text._ZN2at4cuda57_GLOBAL__N__cd6b329d_24_DistributionBernoulli_cu_7537a20d21kernelPointwiseApply2IZNS_6native9templates4cuda28bernoulli_tensor_cuda_kernelIifEEvRKNS_10TensorBaseES9_NS_15PhiloxCudaStateEEUliRiSB_SB_SB_RKfSD_SD_SD_E_iSC_mLin1ELin1ELi4ELi512ELi2EEEvNS0_6detail10TensorInfoIT0_T2_EENSG_IT1_SI_EESI_T_:
        .type           _ZN2at4cuda57_GLOBAL__N__cd6b329d_24_DistributionBernoulli_cu_7537a20d21kernelPointwiseApply2IZNS_6native9templates4cuda28bernoulli_tensor_cuda_kernelIifEEvRKNS_10TensorBaseES9_NS_15PhiloxCudaStateEEUliRiSB_SB_SB_RKfSD_SD_SD_E_iSC_mLin1ELin1ELi4ELi512ELi2EEEvNS0_6detail10TensorInfoIT0_T2_EENSG_IT1_SI_EESI_T_,@function
        .size           _ZN2at4cuda57_GLOBAL__N__cd6b329d_24_DistributionBernoulli_cu_7537a20d21kernelPointwiseApply2IZNS_6native9templates4cuda28bernoulli_tensor_cuda_kernelIifEEvRKNS_10TensorBaseES9_NS_15PhiloxCudaStateEEUliRiSB_SB_SB_RKfSD_SD_SD_E_iSC_mLin1ELin1ELi4ELi512ELi2EEEvNS0_6detail10TensorInfoIT0_T2_EENSG_IT1_SI_EESI_T_,(.L_x_7332 - _ZN2at4cuda57_GLOBAL__N__cd6b329d_24_DistributionBernoulli_cu_7537a20d21kernelPointwiseApply2IZNS_6native9templates4cuda28bernoulli_tensor_cuda_kernelIifEEvRKNS_10TensorBaseES9_NS_15PhiloxCudaStateEEUliRiSB_SB_SB_RKfSD_SD_SD_E_iSC_mLin1ELin1ELi4ELi512ELi2EEEvNS0_6detail10TensorInfoIT0_T2_EENSG_IT1_SI_EESI_T_)
        .other          _ZN2at4cuda57_GLOBAL__N__cd6b329d_24_DistributionBernoulli_cu_7537a20d21kernelPointwiseApply2IZNS_6native9templates4cuda28bernoulli_tensor_cuda_kernelIifEEvRKNS_10TensorBaseES9_NS_15PhiloxCudaStateEEUliRiSB_SB_SB_RKfSD_SD_SD_E_iSC_mLin1ELin1ELi4ELi512ELi2EEEvNS0_6detail10TensorInfoIT0_T2_EENSG_IT1_SI_EESI_T_,@"STO_CUDA_ENTRY STV_DEFAULT"
_ZN2at4cuda57_GLOBAL__N__cd6b329d_24_DistributionBernoulli_cu_7537a20d21kernelPointwiseApply2IZNS_6native9templates4cuda28bernoulli_tensor_cuda_kernelIifEEvRKNS_10TensorBaseES9_NS_15PhiloxCudaStateEEUliRiSB_SB_SB_RKfSD_SD_SD_E_iSC_mLin1ELin1ELi4ELi512ELi2EEEvNS0_6detail10TensorInfoIT0_T2_EENSG_IT1_SI_EESI_T_:
        /* <DEDUP_REMOVED lines=11> */
.L_x_4705:
        /* <DEDUP_REMOVED lines=33> */
.L_x_4497:
        /* <DEDUP_REMOVED lines=13> */
[----:B------:R-:W-:Y:S05]  /*0390*/  CALL.REL.NOINC `($__internal_47_$__cuda_sm20_div_u64) ;  /* 0x0000dc3000007944 */ /* 0x000fea0003c00000 */
        /* <DEDUP_REMOVED lines=10> */
.L_x_4485:
        /* <DEDUP_REMOVED lines=23> */
.L_x_4486:
[----:B------:R-:W-:Y:S05]  /*05b0*/  BSYNC B2 ;  /* 0x0000000000027941 */ /* 0x000fea0003800000 */
.L_x_4484:
        /* <DEDUP_REMOVED lines=15> */
[----:B------:R-:W-:Y:S05]  /*06b0*/  CALL.REL.NOINC `($__internal_47_$__cuda_sm20_div_u64) ;  /* 0x0000d91000007944 */ /* 0x000fea0003c00000 */
        /* <DEDUP_REMOVED lines=12> */
.L_x_4488:
        /* <DEDUP_REMOVED lines=23> */
.L_x_4489:
[----:B------:R-:W-:Y:S05]  /*08f0*/  BSYNC B2 ;  /* 0x0000000000027941 */ /* 0x000fea0003800000 */
.L_x_4487:
        /* <DEDUP_REMOVED lines=29> */
.L_x_4491:
        /* <DEDUP_REMOVED lines=23> */
.L_x_4492:
[----:B------:R-:W-:Y:S05]  /*0c40*/  BSYNC B2 ;  /* 0x0000000000027941 */ /* 0x000fea0003800000 */
.L_x_4490:
        /* <DEDUP_REMOVED lines=30> */
.L_x_4494:
        /* <DEDUP_REMOVED lines=23> */
.L_x_4495:
[----:B------:R-:W-:Y:S05]  /*0fa0*/  BSYNC B2 ;  /* 0x0000000000027941 */ /* 0x000fea0003800000 */
.L_x_4493:
        /* <DEDUP_REMOVED lines=8> */
.L_x_4496:
[----:B------:R-:W-:Y:S05]  /*1030*/  BSYNC B1 ;  /* 0x0000000000017941 */ /* 0x000fea0003800000 */
.L_x_4483:
        /* <DEDUP_REMOVED lines=13> */
[----:B------:R-:W-:Y:S05]  /*1110*/  CALL.REL.NOINC `($__internal_47_$__cuda_sm20_div_u64) ;  /* 0x0000ceb000007944 */ /* 0x000fea0003c00000 */
        /* <DEDUP_REMOVED lines=10> */
.L_x_4499:
        /* <DEDUP_REMOVED lines=23> */
.L_x_4500:
[----:B------:R-:W-:Y:S05]  /*1330*/  BSYNC B1 ;  /* 0x0000000000017941 */ /* 0x000fea0003800000 */
.L_x_4498:
        /* <DEDUP_REMOVED lines=28> */
.L_x_4502:
        /* <DEDUP_REMOVED lines=23> */
.L_x_4503:
[----:B------:R-:W-:Y:S05]  /*1670*/  BSYNC B1 ;  /* 0x0000000000017941 */ /* 0x000fea0003800000 */
.L_x_4501:
        /* <DEDUP_REMOVED lines=27> */
.L_x_4505:
        /* <DEDUP_REMOVED lines=23> */
.L_x_4506:
[----:B------:R-:W-:Y:S05]  /*19a0*/  BSYNC B1 ;  /* 0x0000000000017941 */ /* 0x000fea0003800000 */
.L_x_4504:
[----:B------:R-:W0:Y:S02]  /*19b0*/  LDC.64 R12, c[0x0][R12+0x218] ;  /* 0x000086000c0c7b82 */ /* 0x000e240000000a00 */
[-C--:B0-----:R-:W-:Y:S02]  /*19c0*/  IMAD R3, R13, R4.reuse, RZ ;  /* 0x000000040d037224 */ /* 0x081fe400078e02ff */
[----:B------:R-:W-:-:S04]  /*19d0*/  IMAD.WIDE.U32 R16, R12, R4, R16 ;  /* 0x000000040c107225 */ /* 0x000fc800078e0010 */
[----:B------:R-:W-:-:S04]  /*19e0*/  IMAD R3, R12, R7, R3 ;  /* 0x000000070c037224 */ /* 0x000fc800078e0203 */
[----:B------:R-:W-:Y:S02]  /*19f0*/  IMAD.IADD R17, R17, 0x1, R3 ;  /* 0x0000000111117824 */ /* 0x000fe400078e0203 */
.L_x_4482:
        /* <DEDUP_REMOVED lines=29> */
.L_x_4522:
        /* <DEDUP_REMOVED lines=25> */
.L_x_4510:
        /* <DEDUP_REMOVED lines=23> */
.L_x_4511:
[----:B------:R-:W-:Y:S05]  /*1ed0*/  BSYNC B2 ;  /* 0x0000000000027941 */ /* 0x000fea0003800000 */
.L_x_4509:
        /* <DEDUP_REMOVED lines=16> */
[----:B------:R-:W-:Y:S05]  /*1fe0*/  CALL.REL.NOINC `($__internal_47_$__cuda_sm20_div_u64) ;  /* 0x0000bfe000007944 */ /* 0x000fea0003c00000 */
        /* <DEDUP_REMOVED lines=12> */
.L_x_4513:
        /* <DEDUP_REMOVED lines=23> */
.L_x_4514:
[----:B------:R-:W-:Y:S05]  /*2220*/  BSYNC B2 ;  /* 0x0000000000027941 */ /* 0x000fea0003800000 */
.L_x_4512:
        /* <DEDUP_REMOVED lines=29> */
.L_x_4516:
        /* <DEDUP_REMOVED lines=23> */
.L_x_4517:
[----:B------:R-:W-:Y:S05]  /*2570*/  BSYNC B2 ;  /* 0x0000000000027941 */ /* 0x000fea0003800000 */
.L_x_4515:
        /* <DEDUP_REMOVED lines=29> */
.L_x_4519:
        /* <DEDUP_REMOVED lines=23> */
.L_x_4520:
[----:B------:R-:W-:Y:S05]  /*28c0*/  BSYNC B2 ;  /* 0x0000000000027941 */ /* 0x000fea0003800000 */
.L_x_4518:
        /* <DEDUP_REMOVED lines=9> */
.L_x_4521:
[----:B------:R-:W-:Y:S05]  /*2960*/  BSYNC B1 ;  /* 0x0000000000017941 */ /* 0x000fea0003800000 */
.L_x_4508:
        /* <DEDUP_REMOVED lines=25> */
.L_x_4524:
        /* <DEDUP_REMOVED lines=23> */
.L_x_4525:
[----:B------:R-:W-:Y:S05]  /*2c70*/  BSYNC B1 ;  /* 0x0000000000017941 */ /* 0x000fea0003800000 */
.L_x_4523:
        /* <DEDUP_REMOVED lines=29> */
.L_x_4527:
        /* <DEDUP_REMOVED lines=23> */
.L_x_4528:
[----:B------:R-:W-:Y:S05]  /*2fc0*/  BSYNC B1 ;  /* 0x0000000000017941 */ /* 0x000fea0003800000 */
.L_x_4526:
        /* <DEDUP_REMOVED lines=28> */
.L_x_4530:
        /* <DEDUP_REMOVED lines=23> */
.L_x_4531:
[----:B------:R-:W-:Y:S05]  /*3300*/  BSYNC B1 ;  /* 0x0000000000017941 */ /* 0x000fea0003800000 */
.L_x_4529:
[----:B------:R-:W0:Y:S01]  /*3310*/  LDC.64 R10, c[0x0][R10+0x218] ;  /* 0x000086000a0a7b82 */ /* 0x000e220000000a00 */
[----:B------:R-:W-:Y:S01]  /*3320*/  MOV R3, R0 ;  /* 0x0000000000037202 */ /* 0x000fe20000000f00 */
[----:B0-----:R-:W-:-:S04]  /*3330*/  IMAD R5, R11, R4, RZ ;  /* 0x000000040b057224 */ /* 0x001fc800078e02ff */
[----:B------:R-:W-:-:S04]  /*3340*/  IMAD.WIDE.U32 R2, R10, R4, R2 ;  /* 0x000000040a027225 */ /* 0x000fc800078e0002 */
[----:B------:R-:W-:-:S04]  /*3350*/  IMAD R5, R10, R7, R5 ;  /* 0x000000070a057224 */ /* 0x000fc800078e0205 */
[----:B------:R-:W-:Y:S02]  /*3360*/  IMAD.IADD R0, R3, 0x1, R5 ;  /* 0x0000000103007824 */ /* 0x000fe400078e0205 */
.L_x_4507:
[----:B------:R-:W-:Y:S02]  /*3370*/  IMAD R5, R17, c[0x0][0x3d0], RZ ;  /* 0x0000f40011057a24 */ /* 0x000fe400078e02ff */
[----:B------:R-:W-:Y:S02]  /*3380*/  IMAD.MOV.U32 R3, RZ, RZ, R0 ;  /* 0x000000ffff037224 */ /* 0x000fe400078e0000 */
[C---:B------:R-:W-:Y:S02]  /*3390*/  IMAD R5, R16.reuse, c[0x0][0x3d4], R5 ;  /* 0x0000f50010057a24 */ /* 0x040fe400078e0205 */
[----:B------:R-:W-:-:S04]  /*33a0*/  IMAD.WIDE.U32 R2, R16, c[0x0][0x3d0], R2 ;  /* 0x0000f40010027a25 */ /* 0x000fc800078e0002 */
[----:B------:R-:W-:Y:S01]  /*33b0*/  IMAD.MOV.U32 R35, RZ, RZ, R2 ;  /* 0x000000ffff237224 */ /* 0x000fe200078e0002 */
[----:B------:R-:W-:Y:S02]  /*33c0*/  IADD3 R39, R3, R5, RZ ;  /* 0x0000000503277210 */ /* 0x000fe40007ffe0ff */
.L_x_4481:
[----:B------:R-:W-:Y:S05]  /*33d0*/  BSYNC B0 ;  /* 0x0000000000007941 */ /* 0x000fea0003800000 */
.L_x_4480:
        /* <DEDUP_REMOVED lines=33> */
.L_x_4549:
        /* <DEDUP_REMOVED lines=24> */
.L_x_4537:
        /* <DEDUP_REMOVED lines=23> */
.L_x_4538:
[----:B------:R-:W-:Y:S05]  /*38e0*/  BSYNC B2 ;  /* 0x0000000000027941 */ /* 0x000fea0003800000 */
.L_x_4536:
        /* <DEDUP_REMOVED lines=28> */
.L_x_4540:
        /* <DEDUP_REMOVED lines=23> */
.L_x_4541:
[----:B------:R-:W-:Y:S05]  /*3c20*/  BSYNC B2 ;  /* 0x0000000000027941 */ /* 0x000fea0003800000 */
.L_x_4539:
        /* <DEDUP_REMOVED lines=29> */
.L_x_4543:
        /* <DEDUP_REMOVED lines=23> */
.L_x_4544:
[----:B------:R-:W-:Y:S05]  /*3f70*/  BSYNC B2 ;  /* 0x0000000000027941 */ /* 0x000fea0003800000 */
.L_x_4542:
        /* <DEDUP_REMOVED lines=29> */
.L_x_4546:
        /* <DEDUP_REMOVED lines=23> */
.L_x_4547:
[----:B------:R-:W-:Y:S05]  /*42c0*/  BSYNC B2 ;  /* 0x0000000000027941 */ /* 0x000fea0003800000 */
.L_x_4545:
        /* <DEDUP_REMOVED lines=9> */
.L_x_4548:
[----:B------:R-:W-:Y:S05]  /*4360*/  BSYNC B1 ;  /* 0x0000000000017941 */ /* 0x000fea0003800000 */
.L_x_4535:
        /* <DEDUP_REMOVED lines=24> */
.L_x_4551:
        /* <DEDUP_REMOVED lines=23> */
.L_x_4552:
[----:B------:R-:W-:Y:S05]  /*4660*/  BSYNC B1 ;  /* 0x0000000000017941 */ /* 0x000fea0003800000 */
.L_x_4550:
        /* <DEDUP_REMOVED lines=28> */
.L_x_4554:
        /* <DEDUP_REMOVED lines=23> */
.L_x_4555:
[----:B------:R-:W-:Y:S05]  /*49a0*/  BSYNC B1 ;  /* 0x0000000000017941 */ /* 0x000fea0003800000 */
.L_x_4553:
        /* <DEDUP_REMOVED lines=27> */
.L_x_4557:
        /* <DEDUP_REMOVED lines=23> */
.L_x_4558:
[----:B------:R-:W-:Y:S05]  /*4cd0*/  BSYNC B1 ;  /* 0x0000000000017941 */ /* 0x000fea0003800000 */
.L_x_4556:
[----:B------:R-:W0:Y:S02]  /*4ce0*/  LDC.64 R12, c[0x0][R12+0x218] ;  /* 0x000086000c0c7b82 */ /* 0x000e240000000a00 */
[-C--:B0-----:R-:W-:Y:S02]  /*4cf0*/  IMAD R3, R13, R4.reuse, RZ ;  /* 0x000000040d037224 */ /* 0x081fe400078e02ff */
[----:B------:R-:W-:-:S04]  /*4d00*/  IMAD.WIDE.U32 R24, R12, R4, R24 ;  /* 0x000000040c187225 */ /* 0x000fc800078e0018 */
[----:B------:R-:W-:-:S04]  /*4d10*/  IMAD R3, R12, R7, R3 ;  /* 0x000000070c037224 */ /* 0x000fc800078e0203 */
[----:B------:R-:W-:Y:S02]  /*4d20*/  IMAD.IADD R25, R25, 0x1, R3 ;  /* 0x0000000119197824 */ /* 0x000fe400078e0203 */
.L_x_4534:
        /* <DEDUP_REMOVED lines=23> */
.L_x_4574:
        /* <DEDUP_REMOVED lines=27> */
.L_x_4562:
        /* <DEDUP_REMOVED lines=23> */
.L_x_4563:
[----:B------:R-:W-:Y:S05]  /*51c0*/  BSYNC B2 ;  /* 0x0000000000027941 */ /* 0x000fea0003800000 */
.L_x_4561:
        /* <DEDUP_REMOVED lines=29> */
.L_x_4565:
        /* <DEDUP_REMOVED lines=23> */
.L_x_4566:
[----:B------:R-:W-:Y:S05]  /*5510*/  BSYNC B2 ;  /* 0x0000000000027941 */ /* 0x000fea0003800000 */
.L_x_4564:
        /* <DEDUP_REMOVED lines=30> */
.L_x_4568:
        /* <DEDUP_REMOVED lines=22> */
.L_x_4569:
[----:B------:R-:W-:Y:S05]  /*5860*/  BSYNC B2 ;  /* 0x0000000000027941 */ /* 0x000fea0003800000 */
.L_x_4567:
        /* <DEDUP_REMOVED lines=30> */
.L_x_4571:
        /* <DEDUP_REMOVED lines=22> */
.L_x_4572:
[----:B------:R-:W-:Y:S05]  /*5bb0*/  BSYNC B2 ;  /* 0x0000000000027941 */ /* 0x000fea0003800000 */
.L_x_4570:
        /* <DEDUP_REMOVED lines=9> */
.L_x_4573:
[----:B------:R-:W-:Y:S05]  /*5c50*/  BSYNC B1 ;  /* 0x0000000000017941 */ /* 0x000fea0003800000 */
.L_x_4560:
        /* <DEDUP_REMOVED lines=27> */
.L_x_4576:
        /* <DEDUP_REMOVED lines=23> */
.L_x_4577:
[----:B------:R-:W-:Y:S05]  /*5f80*/  BSYNC B1 ;  /* 0x0000000000017941 */ /* 0x000fea0003800000 */
.L_x_4575:
        /* <DEDUP_REMOVED lines=31> */
.L_x_4579:
        /* <DEDUP_REMOVED lines=23> */
.L_x_4580:
[----:B------:R-:W-:Y:S05]  /*62f0*/  BSYNC B1 ;  /* 0x0000000000017941 */ /* 0x000fea0003800000 */
.L_x_4578:
        /* <DEDUP_REMOVED lines=30> */
.L_x_4582:
        /* <DEDUP_REMOVED lines=23> */
.L_x_4583:
[----:B------:R-:W-:Y:S05]  /*6650*/  BSYNC B1 ;  /* 0x0000000000017941 */ /* 0x000fea0003800000 */
.L_x_4581:
[----:B------:R-:W0:Y:S01]  /*6660*/  LDC.64 R12, c[0x0][R12+0x218] ;  /* 0x000086000c0c7b82 */ /* 0x000e220000000a00 */
[----:B------:R-:W-:Y:S01]  /*6670*/  MOV R3, R0 ;  /* 0x0000000000037202 */ /* 0x000fe20000000f00 */
[----:B0-----:R-:W-:-:S04]  /*6680*/  IMAD R6, R13, R4, RZ ;  /* 0x000000040d067224 */ /* 0x001fc800078e02ff */
[----:B------:R-:W-:-:S04]  /*6690*/  IMAD.WIDE.U32 R2, R12, R4, R2 ;  /* 0x000000040c027225 */ /* 0x000fc800078e0002 */
[----:B------:R-:W-:-:S04]  /*66a0*/  IMAD R5, R12, R5, R6 ;  /* 0x000000050c057224 */ /* 0x000fc800078e0206 */
[----:B------:R-:W-:-:S05]  /*66b0*/  IMAD.IADD R0, R3, 0x1, R5 ;  /* 0x0000000103007824 */ /* 0x000fca00078e0205 */
.L_x_4559:
[----:B------:R-:W-:Y:S01]  /*66c0*/  MOV R3, R0 ;  /* 0x0000000000037202 */ /* 0x000fe20000000f00 */
[----:B------:R-:W-:-:S04]  /*66d0*/  IMAD R8, R8, c[0x0][0x3d0], RZ ;  /* 0x0000f40008087a24 */ /* 0x000fc800078e02ff */
[----:B------:R-:W-:-:S04]  /*66e0*/  IMAD.WIDE.U32 R32, R9, c[0x0][0x3d0], R2 ;  /* 0x0000f40009207a25 */ /* 0x000fc800078e0002 */
[----:B------:R-:W-:-:S04]  /*66f0*/  IMAD R9, R9, c[0x0][0x3d4], R8 ;  /* 0x0000f50009097a24 */ /* 0x000fc800078e0208 */
[----:B------:R-:W-:Y:S02]  /*6700*/  IMAD.IADD R36, R33, 0x1, R9 ;  /* 0x0000000121247824 */ /* 0x000fe400078e0209 */
.L_x_4533:
[----:B------:R-:W-:Y:S05]  /*6710*/  BSYNC B0 ;  /* 0x0000000000007941 */ /* 0x000fea0003800000 */
.L_x_4532:
        /* <DEDUP_REMOVED lines=29> */
.L_x_4601:
        /* <DEDUP_REMOVED lines=24> */
.L_x_4589:
        /* <DEDUP_REMOVED lines=23> */
.L_x_4590:
[----:B------:R-:W-:Y:S05]  /*6be0*/  BSYNC B2 ;  /* 0x0000000000027941 */ /* 0x000fea0003800000 */
.L_x_4588:
        /* <DEDUP_REMOVED lines=15> */
[----:B------:R-:W-:Y:S05]  /*6ce0*/  CALL.REL.NOINC `($__internal_47_$__cuda_sm20_div_u64) ;  /* 0x000072e000007944 */ /* 0x000fea0003c00000 */
        /* <DEDUP_REMOVED lines=12> */
.L_x_4592:
        /* <DEDUP_REMOVED lines=23> */
.L_x_4593:
[----:B------:R-:W-:Y:S05]  /*6f20*/  BSYNC B2 ;  /* 0x0000000000027941 */ /* 0x000fea0003800000 */
.L_x_4591:
        /* <DEDUP_REMOVED lines=29> */
.L_x_4595:
        /* <DEDUP_REMOVED lines=23> */
.L_x_4596:
[----:B------:R-:W-:Y:S05]  /*7270*/  BSYNC B2 ;  /* 0x0000000000027941 */ /* 0x000fea0003800000 */
.L_x_4594:
        /* <DEDUP_REMOVED lines=30> */
.L_x_4598:
        /* <DEDUP_REMOVED lines=23> */
.L_x_4599:
[----:B------:R-:W-:Y:S05]  /*75d0*/  BSYNC B2 ;  /* 0x0000000000027941 */ /* 0x000fea0003800000 */
.L_x_4597:
        /* <DEDUP_REMOVED lines=8> */
.L_x_4600:
[----:B------:R-:W-:Y:S05]  /*7660*/  BSYNC B1 ;  /* 0x0000000000017941 */ /* 0x000fea0003800000 */
.L_x_4587:
        /* <DEDUP_REMOVED lines=24> */
.L_x_4603:
        /* <DEDUP_REMOVED lines=23> */
.L_x_4604:
[----:B------:R-:W-:Y:S05]  /*7960*/  BSYNC B1 ;  /* 0x0000000000017941 */ /* 0x000fea0003800000 */
.L_x_4602:
        /* <DEDUP_REMOVED lines=28> */
.L_x_4606:
        /* <DEDUP_REMOVED lines=23> */
.L_x_4607:
[----:B------:R-:W-:Y:S05]  /*7ca0*/  BSYNC B1 ;  /* 0x0000000000017941 */ /* 0x000fea0003800000 */
.L_x_4605:
        /* <DEDUP_REMOVED lines=27> */
.L_x_4609:
        /* <DEDUP_REMOVED lines=23> */
.L_x_4610:
[----:B------:R-:W-:Y:S05]  /*7fd0*/  BSYNC B1 ;  /* 0x0000000000017941 */ /* 0x000fea0003800000 */
.L_x_4608:
[----:B------:R-:W0:Y:S02]  /*7fe0*/  LDC.64 R12, c[0x0][R12+0x218] ;  /* 0x000086000c0c7b82 */ /* 0x000e240000000a00 */
[-C--:B0-----:R-:W-:Y:S02]  /*7ff0*/  IMAD R3, R13, R4.reuse, RZ ;  /* 0x000000040d037224 */ /* 0x081fe400078e02ff */
[----:B------:R-:W-:-:S04]  /*8000*/  IMAD.WIDE.U32 R16, R12, R4, R16 ;  /* 0x000000040c107225 */ /* 0x000fc800078e0010 */
[----:B------:R-:W-:-:S04]  /*8010*/  IMAD R3, R12, R7, R3 ;  /* 0x000000070c037224 */ /* 0x000fc800078e0203 */
[----:B------:R-:W-:Y:S02]  /*8020*/  IMAD.IADD R17, R17, 0x1, R3 ;  /* 0x0000000111117824 */ /* 0x000fe400078e0203 */
.L_x_4586:
        /* <DEDUP_REMOVED lines=25> */
.L_x_4626:
        /* <DEDUP_REMOVED lines=25> */
.L_x_4614:
        /* <DEDUP_REMOVED lines=23> */
.L_x_4615:
[----:B------:R-:W-:Y:S05]  /*84c0*/  BSYNC B2 ;  /* 0x0000000000027941 */ /* 0x000fea0003800000 */
.L_x_4613:
        /* <DEDUP_REMOVED lines=29> */
.L_x_4617:
        /* <DEDUP_REMOVED lines=23> */
.L_x_4618:
[----:B------:R-:W-:Y:S05]  /*8810*/  BSYNC B2 ;  /* 0x0000000000027941 */ /* 0x000fea0003800000 */
.L_x_4616:
        /* <DEDUP_REMOVED lines=29> */
.L_x_4620:
        /* <DEDUP_REMOVED lines=23> */
.L_x_4621:
[----:B------:R-:W-:Y:S05]  /*8b60*/  BSYNC B2 ;  /* 0x0000000000027941 */ /* 0x000fea0003800000 */
.L_x_4619:
        /* <DEDUP_REMOVED lines=29> */
.L_x_4623:
        /* <DEDUP_REMOVED lines=23> */
.L_x_4624:
[----:B------:R-:W-:Y:S05]  /*8eb0*/  BSYNC B2 ;  /* 0x0000000000027941 */ /* 0x000fea0003800000 */
.L_x_4622:
        /* <DEDUP_REMOVED lines=9> */
.L_x_4625:
[----:B------:R-:W-:Y:S05]  /*8f50*/  BSYNC B1 ;  /* 0x0000000000017941 */ /* 0x000fea0003800000 */
.L_x_4612:
        /* <DEDUP_REMOVED lines=25> */
.L_x_4628:
        /* <DEDUP_REMOVED lines=23> */
.L_x_4629:
[----:B------:R-:W-:Y:S05]  /*9260*/  BSYNC B1 ;  /* 0x0000000000017941 */ /* 0x000fea0003800000 */
.L_x_4627:
        /* <DEDUP_REMOVED lines=29> */
.L_x_4631:
        /* <DEDUP_REMOVED lines=23> */
.L_x_4632:
[----:B------:R-:W-:Y:S05]  /*95b0*/  BSYNC B1 ;  /* 0x0000000000017941 */ /* 0x000fea0003800000 */
.L_x_4630:
        /* <DEDUP_REMOVED lines=28> */
.L_x_4634:
        /* <DEDUP_REMOVED lines=23> */
.L_x_4635:
[----:B------:R-:W-:Y:S05]  /*98f0*/  BSYNC B1 ;  /* 0x0000000000017941 */ /* 0x000fea0003800000 */
.L_x_4633:
[----:B------:R-:W0:Y:S01]  /*9900*/  LDC.64 R10, c[0x0][R10+0x218] ;  /* 0x000086000a0a7b82 */ /* 0x000e220000000a00 */
[----:B------:R-:W-:Y:S01]  /*9910*/  MOV R3, R0 ;  /* 0x0000000000037202 */ /* 0x000fe20000000f00 */
[----:B0-----:R-:W-:-:S04]  /*9920*/  IMAD R5, R11, R4, RZ ;  /* 0x000000040b057224 */ /* 0x001fc800078e02ff */
[----:B------:R-:W-:-:S04]  /*9930*/  IMAD.WIDE.U32 R2, R10, R4, R2 ;  /* 0x000000040a027225 */ /* 0x000fc800078e0002 */
[----:B------:R-:W-:-:S04]  /*9940*/  IMAD R5, R10, R7, R5 ;  /* 0x000000070a057224 */ /* 0x000fc800078e0205 */
[----:B------:R-:W-:-:S05]  /*9950*/  IMAD.IADD R0, R3, 0x1, R5 ;  /* 0x0000000103007824 */ /* 0x000fca00078e0205 */
.L_x_4611:
[----:B------:R-:W-:Y:S01]  /*9960*/  MOV R3, R0 ;  /* 0x0000000000037202 */ /* 0x000fe20000000f00 */
[----:B------:R-:W-:-:S04]  /*9970*/  IMAD R17, R17, c[0x0][0x3d0], RZ ;  /* 0x0000f40011117a24 */ /* 0x000fc800078e02ff */
[----:B------:R-:W-:-:S04]  /*9980*/  IMAD.WIDE.U32 R2, R16, c[0x0][0x3d0], R2 ;  /* 0x0000f40010027a25 */ /* 0x000fc800078e0002 */
[----:B------:R-:W-:Y:S01]  /*9990*/  IMAD R17, R16, c[0x0][0x3d4], R17 ;  /* 0x0000f50010117a24 */ /* 0x000fe200078e0211 */
[----:B------:R-:W-:-:S03]  /*99a0*/  MOV R24, R2 ;  /* 0x0000000200187202 */ /* 0x000fc60000000f00 */
[----:B------:R-:W-:Y:S02]  /*99b0*/  IMAD.IADD R31, R3, 0x1, R17 ;  /* 0x00000001031f7824 */ /* 0x000fe400078e0211 */
.L_x_4585:
[----:B------:R-:W-:Y:S05]  /*99c0*/  BSYNC B0 ;  /* 0x0000000000007941 */ /* 0x000fea0003800000 */
.L_x_4584:
        /* <DEDUP_REMOVED lines=26> */
.L_x_4653:
        /* <DEDUP_REMOVED lines=22> */
.L_x_4641:
        /* <DEDUP_REMOVED lines=23> */
.L_x_4642:
[----:B------:R-:W-:Y:S05]  /*9e40*/  BSYNC B2 ;  /* 0x0000000000027941 */ /* 0x000fea0003800000 */
.L_x_4640:
        /* <DEDUP_REMOVED lines=28> */
.L_x_4644:
        /* <DEDUP_REMOVED lines=23> */
.L_x_4645:
[----:B------:R-:W-:Y:S05]  /*a180*/  BSYNC B2 ;  /* 0x0000000000027941 */ /* 0x000fea0003800000 */
.L_x_4643:
        /* <DEDUP_REMOVED lines=29> */
.L_x_4647:
        /* <DEDUP_REMOVED lines=23> */
.L_x_4648:
[----:B------:R-:W-:Y:S05]  /*a4d0*/  BSYNC B2 ;  /* 0x0000000000027941 */ /* 0x000fea0003800000 */
.L_x_4646:
        /* <DEDUP_REMOVED lines=29> */
.L_x_4650:
        /* <DEDUP_REMOVED lines=23> */
.L_x_4651:
[----:B------:R-:W-:Y:S05]  /*a820*/  BSYNC B2 ;  /* 0x0000000000027941 */ /* 0x000fea0003800000 */
.L_x_4649:
        /* <DEDUP_REMOVED lines=11> */
.L_x_4652:
[----:B------:R-:W-:Y:S05]  /*a8e0*/  BSYNC B1 ;  /* 0x0000000000017941 */ /* 0x000fea0003800000 */
.L_x_4639:
        /* <DEDUP_REMOVED lines=24> */
.L_x_4655:
        /* <DEDUP_REMOVED lines=23> */
.L_x_4656:
[----:B------:R-:W-:Y:S05]  /*abe0*/  BSYNC B1 ;  /* 0x0000000000017941 */ /* 0x000fea0003800000 */
.L_x_4654:
        /* <DEDUP_REMOVED lines=28> */
.L_x_4658:
        /* <DEDUP_REMOVED lines=23> */
.L_x_4659:
[----:B------:R-:W-:Y:S05]  /*af20*/  BSYNC B1 ;  /* 0x0000000000017941 */ /* 0x000fea0003800000 */
.L_x_4657:
        /* <DEDUP_REMOVED lines=27> */
.L_x_4661:
        /* <DEDUP_REMOVED lines=23> */
.L_x_4662:
[----:B------:R-:W-:Y:S05]  /*b250*/  BSYNC B1 ;  /* 0x0000000000017941 */ /* 0x000fea0003800000 */
.L_x_4660:
[----:B------:R-:W0:Y:S02]  /*b260*/  LDC.64 R12, c[0x0][R12+0x218] ;  /* 0x000086000c0c7b82 */ /* 0x000e240000000a00 */
[-C--:B0-----:R-:W-:Y:S02]  /*b270*/  IMAD R3, R13, R4.reuse, RZ ;  /* 0x000000040d037224 */ /* 0x081fe400078e02ff */
[----:B------:R-:W-:-:S04]  /*b280*/  IMAD.WIDE.U32 R16, R12, R4, R16 ;  /* 0x000000040c107225 */ /* 0x000fc800078e0010 */
[----:B------:R-:W-:-:S05]  /*b290*/  IMAD R3, R12, R7, R3 ;  /* 0x000000070c037224 */ /* 0x000fca00078e0203 */
[----:B------:R-:W-:Y:S02]  /*b2a0*/  IADD3 R17, R17, R3, RZ ;  /* 0x0000000311117210 */ /* 0x000fe40007ffe0ff */
.L_x_4638:
        /* <DEDUP_REMOVED lines=25> */
.L_x_4678:
        /* <DEDUP_REMOVED lines=25> */
.L_x_4666:
        /* <DEDUP_REMOVED lines=23> */
.L_x_4667:
[----:B------:R-:W-:Y:S05]  /*b740*/  BSYNC B2 ;  /* 0x0000000000027941 */ /* 0x000fea0003800000 */
.L_x_4665:
        /* <DEDUP_REMOVED lines=29> */
.L_x_4669:
        /* <DEDUP_REMOVED lines=23> */
.L_x_4670:
[----:B------:R-:W-:Y:S05]  /*ba90*/  BSYNC B2 ;  /* 0x0000000000027941 */ /* 0x000fea0003800000 */
.L_x_4668:
        /* <DEDUP_REMOVED lines=29> */
.L_x_4672:
        /* <DEDUP_REMOVED lines=23> */
.L_x_4673:
[----:B------:R-:W-:Y:S05]  /*bde0*/  BSYNC B2 ;  /* 0x0000000000027941 */ /* 0x000fea0003800000 */
.L_x_4671:
        /* <DEDUP_REMOVED lines=29> */
.L_x_4675:
        /* <DEDUP_REMOVED lines=23> */
.L_x_4676:
[----:B------:R-:W-:Y:S05]  /*c130*/  BSYNC B2 ;  /* 0x0000000000027941 */ /* 0x000fea0003800000 */
.L_x_4674:
        /* <DEDUP_REMOVED lines=9> */
.L_x_4677:
[----:B------:R-:W-:Y:S05]  /*c1d0*/  BSYNC B1 ;  /* 0x0000000000017941 */ /* 0x000fea0003800000 */
.L_x_4664:
        /* <DEDUP_REMOVED lines=25> */
.L_x_4680:
        /* <DEDUP_REMOVED lines=23> */
.L_x_4681:
[----:B------:R-:W-:Y:S05]  /*c4e0*/  BSYNC B1 ;  /* 0x0000000000017941 */ /* 0x000fea0003800000 */
.L_x_4679:
        /* <DEDUP_REMOVED lines=29> */
.L_x_4683:
        /* <DEDUP_REMOVED lines=23> */
.L_x_4684:
[----:B------:R-:W-:Y:S05]  /*c830*/  BSYNC B1 ;  /* 0x0000000000017941 */ /* 0x000fea0003800000 */
.L_x_4682:
        /* <DEDUP_REMOVED lines=28> */
.L_x_4686:
        /* <DEDUP_REMOVED lines=23> */
.L_x_4687:
[----:B------:R-:W-:Y:S05]  /*cb70*/  BSYNC B1 ;  /* 0x0000000000017941 */ /* 0x000fea0003800000 */
.L_x_4685:
[----:B------:R-:W0:Y:S01]  /*cb80*/  LDC.64 R10, c[0x0][R10+0x218] ;  /* 0x000086000a0a7b82 */ /* 0x000e220000000a00 */
[----:B------:R-:W-:Y:S02]  /*cb90*/  IMAD.MOV.U32 R3, RZ, RZ, R0 ;  /* 0x000000ffff037224 */ /* 0x000fe400078e0000 */
[-C--:B0-----:R-:W-:Y:S02]  /*cba0*/  IMAD R5, R11, R4.reuse, RZ ;  /* 0x000000040b057224 */ /* 0x081fe400078e02ff */
[----:B------:R-:W-:-:S04]  /*cbb0*/  IMAD.WIDE.U32 R2, R10, R4, R2 ;  /* 0x000000040a027225 */ /* 0x000fc800078e0002 */
[----:B------:R-:W-:-:S05]  /*cbc0*/  IMAD R5, R10, R7, R5 ;  /* 0x000000070a057224 */ /* 0x000fca00078e0205 */
[----:B------:R-:W-:-:S03]  /*cbd0*/  IADD3 R0, R3, R5, RZ ;  /* 0x0000000503007210 */ /* 0x000fc60007ffe0ff */
.L_x_4663:
[----:B------:R-:W-:Y:S02]  /*cbe0*/  IMAD R17, R17, c[0x0][0x3d0], RZ ;  /* 0x0000f40011117a24 */ /* 0x000fe400078e02ff */
[----:B------:R-:W-:Y:S02]  /*cbf0*/  IMAD.MOV.U32 R3, RZ, RZ, R0 ;  /* 0x000000ffff037224 */ /* 0x000fe400078e0000 */
[C---:B------:R-:W-:Y:S02]  /*cc00*/  IMAD R17, R16.reuse, c[0x0][0x3d4], R17 ;  /* 0x0000f50010117a24 */ /* 0x040fe400078e0211 */
[----:B------:R-:W-:-:S05]  /*cc10*/  IMAD.WIDE.U32 R44, R16, c[0x0][0x3d0], R2 ;  /* 0x0000f400102c7a25 */ /* 0x000fca00078e0002 */
[----:B------:R-:W-:Y:S02]  /*cc20*/  IADD3 R43, R45, R17, RZ ;  /* 0x000000112d2b7210 */ /* 0x000fe40007ffe0ff */
.L_x_4637:
[----:B------:R-:W-:Y:S05]  /*cc30*/  BSYNC B0 ;  /* 0x0000000000007941 */ /* 0x000fea0003800000 */
.L_x_4636:
        /* <DEDUP_REMOVED lines=153> */
.L_x_4689:
[----:B------:R-:W-:Y:S01]  /*d5d0*/  MOV R6, R5 ;  /* 0x0000000500067202 */ /* 0x000fe20000000f00 */
[----:B------:R-:W-:Y:S01]  /*d5e0*/  IMAD.MOV.U32 R0, RZ, RZ, R20 ;  /* 0x000000ffff007224 */ /* 0x000fe200078e0014 */
[----:B------:R-:W-:Y:S01]  /*d5f0*/  MOV R4, R2 ;  /* 0x0000000200047202 */ /* 0x000fe20000000f00 */
[----:B------:R-:W-:-:S04]  /*d600*/  IMAD.MOV.U32 R5, RZ, RZ, R14 ;  /* 0x000000ffff057224 */ /* 0x000fc800078e000e */
.L_x_4688:
        /* <DEDUP_REMOVED lines=18> */
.L_x_6992:
[----:B------:R-:W-:Y:S05]  /*d730*/  BRX R2 -0xd740                                                                                                                                                                                                                                                                                                                                                                                                                                                                               (*"BRANCH_TARGETS .L_x_6993,.L_x_6994,.L_x_6995"*) ;  /* 0xffff28c002007949 */ /* 0x000fea000383ffff */
.L_x_4692:
        /* <DEDUP_REMOVED lines=32> */
.L_x_4697:
[----:B------:R-:W-:Y:S05]  /*d940*/  BSYNC B9 ;  /* 0x0000000000097941 */ /* 0x000fea0003800000 */
.L_x_4696:
[----:B-----5:R-:W-:-:S04]  /*d950*/  FSETP.GTU.FTZ.AND P0, PT, R41, R0, PT ;  /* 0x000000002900720b */ /* 0x020fc80003f1c000 */
[----:B------:R-:W-:-:S05]  /*d960*/  SEL R3, RZ, 0x1, P0 ;  /* 0x00000001ff037807 */ /* 0x000fca0000000000 */
[----:B------:R1:W-:Y:S04]  /*d970*/  STG.E [R26.64], R3 ;  /* 0x000000031a007986 */ /* 0x0003e8000c101924 */
.L_x_4694:
[----:B------:R-:W-:Y:S05]  /*d980*/  BSYNC B8 ;  /* 0x0000000000087941 */ /* 0x000fea0003800000 */
.L_x_4693:
        /* <DEDUP_REMOVED lines=25> */
.L_x_4699:
[----:B------:R-:W-:Y:S05]  /*db20*/  BSYNC B8 ;  /* 0x0000000000087941 */ /* 0x000fea0003800000 */
.L_x_4698:
[----:B-----5:R-:W-:-:S04]  /*db30*/  FSETP.GTU.FTZ.AND P0, PT, R37, R0, PT ;  /* 0x000000002500720b */ /* 0x020fc80003f1c000 */
[----:B-1----:R-:W-:-:S05]  /*db40*/  SEL R3, RZ, 0x1, P0 ;  /* 0x00000001ff037807 */ /* 0x002fca0000000000 */
[----:B------:R1:W-:Y:S04]  /*db50*/  STG.E [R22.64], R3 ;  /* 0x0000000316007986 */ /* 0x0003e8000c101924 */
.L_x_6994:
        /* <DEDUP_REMOVED lines=25> */
.L_x_4701:
[----:B------:R-:W-:Y:S05]  /*dcf0*/  BSYNC B8 ;  /* 0x0000000000087941 */ /* 0x000fea0003800000 */
.L_x_4700:
[----:B-----5:R-:W-:-:S04]  /*dd00*/  FSETP.GTU.FTZ.AND P0, PT, R36, R3, PT ;  /* 0x000000032400720b */ /* 0x020fc80003f1c000 */
[----:B------:R-:W-:-:S05]  /*dd10*/  SEL R3, RZ, 0x1, P0 ;  /* 0x00000001ff037807 */ /* 0x000fca0000000000 */
[----:B------:R1:W-:Y:S04]  /*dd20*/  STG.E [R18.64], R3 ;  /* 0x0000000312007986 */ /* 0x0003e8000c101924 */
.L_x_6993:
[----:B------:R-:W-:Y:S05]  /*dd30*/  BSYNC B6 ;  /* 0x0000000000067941 */ /* 0x000fea0003800000 */
.L_x_4691:
        /* <DEDUP_REMOVED lines=25> */
.L_x_4703:
[----:B------:R-:W-:Y:S05]  /*ded0*/  BSYNC B8 ;  /* 0x0000000000087941 */ /* 0x000fea0003800000 */
.L_x_4702:
[----:B-----5:R-:W-:-:S04]  /*dee0*/  FSETP.GTU.FTZ.AND P0, PT, R31, R0, PT ;  /* 0x000000001f00720b */ /* 0x020fc80003f1c000 */
[----:B-1----:R-:W-:-:S05]  /*def0*/  SEL R3, RZ, 0x1, P0 ;  /* 0x00000001ff037807 */ /* 0x002fca0000000000 */
[----:B------:R1:W-:Y:S01]  /*df00*/  STG.E [R16.64], R3 ;  /* 0x0000000310007986 */ /* 0x0003e2000c101924 */
[----:B------:R-:W-:Y:S05]  /*df10*/  BRA `(.L_x_4695) ;  /* 0x0000001000007947 */ /* 0x000fea0003800000 */
.L_x_6995:
[----:B------:R-:W-:Y:S02]  /*df20*/  BREAK B6 ;  /* 0x0000000000067942 */ /* 0x000fe40003800000 */
.L_x_4695:
[----:B------:R-:W-:Y:S05]  /*df30*/  BSYNC B7 ;  /* 0x0000000000077941 */ /* 0x000fea0003800000 */
.L_x_4690:
        /* <DEDUP_REMOVED lines=8> */
.L_x_4704:
[----:B------:R-:W-:Y:S05]  /*dfc0*/  EXIT ;  /* 0x000000000000794d */ /* 0x000fea0003800000 */
        .weak           $__internal_47_$__cuda_sm20_div_u64
        .type           $__internal_47_$__cuda_sm20_div_u64,@function
        .size           $__internal_47_$__cuda_sm20_div_u64,(.L_x_7332 - $__internal_47_$__cuda_sm20_div_u64)
$__internal_47_$__cuda_sm20_div_u64:
        /* <DEDUP_REMOVED lines=68> */
[----:B------:R-:W-:Y:S06]  /*e410*/  RET.REL.NODEC R6 `(_ZN2at4cuda57_GLOBAL__N__cd6b329d_24_DistributionBernoulli_cu_7537a20d21kernelPointwiseApply2IZNS_6native9templates4cuda28bernoulli_tensor_cuda_kernelIifEEvRKNS_10TensorBaseES9_NS_15PhiloxCudaStateEEUliRiSB_SB_SB_RKfSD_SD_SD_E_iSC_mLin1ELin1ELi4ELi512ELi2EEEvNS0_6detail10TensorInfoIT0_T2_EENSG_IT1_SI_EESI_T_) ;  /* 0xffff1be006007950 */ /* 0x000fec0003c3ffff */
.L_x_4706:
        /* <DEDUP_REMOVED lines=14> */
.L_x_7332:


//--------------------- .text._ZN2at4cuda57_GLOBAL__N__cd6b329d_24_DistributionBernoulli_cu_7537a20d21kernelPointwiseApply2IZNS_6native9templates4cuda28bernoulli_tensor_cuda_kernelIifEEvRKNS_10TensorBaseES9_NS_15PhiloxCudaStateEEUliRiSB_SB_SB_RKfSD_SD_SD_E_iSC_mLi1ELi1ELi4ELi512ELi2EEEvNS0_6detail10TensorInfoIT0_T2_EENSG_IT1_SI_EESI_T_ --------------------------
	.section	.text._ZN2at4cuda57_GLOBAL__N__cd6b329d_24_DistributionBernoulli_cu_7537a20d21kernelPointwiseApply2IZNS_6native9templates4cuda28bernoulli_tensor_cuda_kernelIifEEvRKNS_10TensorBaseES9_NS_15PhiloxCudaStateEEUliRiSB_SB_SB_RKfSD_SD_SD_E_iSC_mLi1ELi1ELi4ELi512ELi2EEEvNS0_6detail10TensorInfoIT0_T2_EENSG_IT1_SI_EESI_T_,"ax",@progbits
	.sectioninfo	@"SHI_REGISTERS=46"
	.align	128
.text._ZN2at4cuda57_GLOBAL__N__cd6b329d_24_DistributionBernoulli_cu_7537a20d21kernelPointwiseApply2IZNS_6native9templates4cuda28bernoulli_tensor_cuda_kernelIifEEvRKNS_10TensorBaseES9_NS_15PhiloxCudaStateEEUliRiSB_SB_SB_RKfSD_SD_SD_E_iSC_mLi1ELi1ELi4ELi512ELi2EEEvNS0_6detail10TensorInfoIT0_T2_EENSG_IT1_SI_EESI_T_:
        .type           _ZN2at4cuda57_GLOBAL__N__cd6b329d_24_DistributionBernoulli_cu_7537a20d21kernelPointwiseApply2IZNS_6native9templates4cuda28bernoulli_tensor_cuda_kernelIifEEvRKNS_10TensorBaseES9_NS_15PhiloxCudaStateEEUliRiSB_SB_SB_RKfSD_SD_SD_E_iSC_mLi1ELi1ELi4ELi512ELi2EEEvNS0_6detail10TensorInfoIT0_T2_EENSG_IT1_SI_EESI_T_,@function
        .size           _ZN2at4cuda57_GLOBAL__N__cd6b329d_24_DistributionBernoulli_cu_7537a20d21kernelPointwiseApply2IZNS_6native9templates4cuda28bernoulli_tensor_cuda_kernelIifEEvRKNS_10TensorBaseES9_NS_15PhiloxCudaStateEEUliRiSB_SB_SB_RKfSD_SD_SD_E_iSC_mLi1ELi1ELi4ELi512ELi2EEEvNS0_6detail10TensorInfoIT0_T2_EENSG_IT1_SI_EESI_T_,(.L_x_7334 - _ZN2at4cuda57_GLOBAL__N__cd6b329d_24_DistributionBernoulli_cu_7537a20d21kernelPointwiseApply2IZNS_6native9templates4cuda28bernoulli_tensor_cuda_kernelIifEEvRKNS_10TensorBaseES9_NS_15PhiloxCudaStateEEUliRiSB_SB_SB_RKfSD_SD_SD_E_iSC_mLi1ELi1ELi4ELi512ELi2EEEvNS0_6detail10TensorInfoIT0_T2_EENSG_IT1_SI_EESI_T_)
        .other          _ZN2at4cuda57_GLOBAL__N__cd6b329d_24_DistributionBernoulli_cu_7537a20d21kernelPointwiseApply2IZNS_6native9templates4cuda28bernoulli_tensor_cuda_kernelIifEEvRKNS_10TensorBaseES9_NS_15PhiloxCudaStateEEUliRiSB_SB_SB_RKfSD_SD_SD_E_iSC_mLi1ELi1ELi4ELi512ELi2EEEvNS0_6detail10TensorInfoIT0_T2_EENSG_IT1_SI_EESI_T_,@"STO_CUDA_ENTRY STV_DEFAULT"
_ZN2at4cuda57_GLOBAL__N__cd6b329d_24_DistributionBernoulli_cu_7537a20d21kernelPointwiseApply2IZNS_6native9templates4cuda28bernoulli_tensor_cuda_kernelIifEEvRKNS_10TensorBaseES9_NS_15PhiloxCudaStateEEUliRiSB_SB_SB_RKfSD_SD_SD_E_iSC_mLi1ELi1ELi4ELi512ELi2EEEvNS0_6detail10TensorInfoIT0_T2_EENSG_IT1_SI_EESI_T_:
        /* <DEDUP_REMOVED lines=12> */
.L_x_4724:
        /* <DEDUP_REMOVED lines=195> */
.L_x_4708:
[----:B------:R-:W-:Y:S02]  /*0cf0*/  IMAD.MOV.U32 R9, RZ, RZ, R6 ;  /* 0x000000ffff097224 */ /* 0x000fe400078e0006 */
[----:B------:R-:W-:Y:S02]  /*0d00*/  IMAD.MOV.U32 R8, RZ, RZ, R20 ;  /* 0x000000ffff087224 */ /* 0x000fe400078e0014 */
[----:B------:R-:W-:-:S02]  /*0d10*/  IMAD.MOV.U32 R3, RZ, RZ, R36 ;  /* 0x000000ffff037224 */ /* 0x000fc400078e0024 */
[----:B------:R-:W-:-:S04]  /*0d20*/  IMAD.MOV.U32 R6, RZ, RZ, R4 ;  /* 0x000000ffff067224 */ /* 0x000fc800078e0004 */
.L_x_4707:
        /* <DEDUP_REMOVED lines=17> */
.L_x_6996:
[----:B------:R-:W-:Y:S05]  /*0e40*/  BRX R4 -0xe50                                                                                                                                                                                                                                                                                                                                                                                                                                                                                (*"BRANCH_TARGETS .L_x_6997,.L_x_6998,.L_x_6999"*) ;  /* 0xfffff1b004007949 */ /* 0x000fea000383ffff */
.L_x_4711:
        /* <DEDUP_REMOVED lines=32> */
.L_x_4716:
[----:B------:R-:W-:Y:S05]  /*1050*/  BSYNC B6 ;  /* 0x0000000000067941 */ /* 0x000fea0003800000 */
.L_x_4715:
[----:B-----5:R-:W-:-:S04]  /*1060*/  FSETP.GTU.FTZ.AND P0, PT, R31, R0, PT ;  /* 0x000000001f00720b */ /* 0x020fc80003f1c000 */
[----:B------:R-:W-:-:S05]  /*1070*/  SEL R3, RZ, 0x1, P0 ;  /* 0x00000001ff037807 */ /* 0x000fca0000000000 */
[----:B------:R1:W-:Y:S04]  /*1080*/  STG.E [R26.64], R3 ;  /* 0x000000031a007986 */ /* 0x0003e8000c101924 */
.L_x_4713:
[----:B------:R-:W-:Y:S05]  /*1090*/  BSYNC B7 ;  /* 0x0000000000077941 */ /* 0x000fea0003800000 */
.L_x_4712:
        /* <DEDUP_REMOVED lines=25> */
.L_x_4718:
[----:B------:R-:W-:Y:S05]  /*1230*/  BSYNC B6 ;  /* 0x0000000000067941 */ /* 0x000fea0003800000 */
.L_x_4717:
[----:B-----5:R-:W-:-:S04]  /*1240*/  FSETP.GTU.FTZ.AND P0, PT, R34, R3, PT ;  /* 0x000000032200720b */ /* 0x020fc80003f1c000 */
[----:B------:R-:W-:-:S05]  /*1250*/  SEL R3, RZ, 0x1, P0 ;  /* 0x00000001ff037807 */ /* 0x000fca0000000000 */
[----:B------:R1:W-:Y:S04]  /*1260*/  STG.E [R24.64], R3 ;  /* 0x0000000318007986 */ /* 0x0003e8000c101924 */
.L_x_6998:
        /* <DEDUP_REMOVED lines=25> */
.L_x_4720:
[----:B------:R-:W-:Y:S05]  /*1400*/  BSYNC B6 ;  /* 0x0000000000067941 */ /* 0x000fea0003800000 */
.L_x_4719:
[----:B-----5:R-:W-:-:S04]  /*1410*/  FSETP.GTU.FTZ.AND P0, PT, R35, R0, PT ;  /* 0x000000002300720b */ /* 0x020fc80003f1c000 */
[----:B-1----:R-:W-:-:S05]  /*1420*/  SEL R3, RZ, 0x1, P0 ;  /* 0x00000001ff037807 */ /* 0x002fca0000000000 */
[----:B------:R1:W-:Y:S04]  /*1430*/  STG.E [R32.64], R3 ;  /* 0x0000000320007986 */ /* 0x0003e8000c101924 */
.L_x_6997:
[----:B------:R-:W-:Y:S05]  /*1440*/  BSYNC B8 ;  /* 0x0000000000087941 */ /* 0x000fea0003800000 */
.L_x_4710:
        /* <DEDUP_REMOVED lines=36> */
.L_x_4722:
[----:B------:R-:W-:Y:S05]  /*1690*/  BSYNC B6 ;  /* 0x0000000000067941 */ /* 0x000fea0003800000 */
.L_x_4721:
        /* <DEDUP_REMOVED lines=11> */
[----:B------:R1:W-:Y:S01]  /*1750*/  STG.E [R4.64], R3 ;  /* 0x0000000304007986 */ /* 0x0003e2000c101924 */
[----:B------:R-:W-:Y:S05]  /*1760*/  BRA `(.L_x_4714) ;  /* 0x0000001000007947 */ /* 0x000fea0003800000 */
.L_x_6999:
[----:B------:R-:W-:Y:S02]  /*1770*/  BREAK B8 ;  /* 0x0000000000087942 */ /* 0x000fe40003800000 */
.L_x_4714:
[----:B------:R-:W-:Y:S05]  /*1780*/  BSYNC B9 ;  /* 0x0000000000097941 */ /* 0x000fea0003800000 */
.L_x_4709:
        /* <DEDUP_REMOVED lines=8> */
.L_x_4723:
[----:B------:R-:W-:Y:S05]  /*1810*/  EXIT ;  /* 0x000000000000794d */ /* 0x000fea0003800000 */
.L_x_4725:
        /* <DEDUP_REMOVED lines=14> */
.L_x_7334:


//--------------------- .text._ZN2at4cuda57_GLOBAL__N__cd6b329d_24_DistributionBernoulli_cu_7537a20d21kernelPointwiseApply2IZNS_6native9templates4cuda28bernoulli_tensor_cuda_kernelIifEEvRKNS_10TensorBaseES9_NS_15PhiloxCudaStateEEUliRiSB_SB_SB_RKfSD_SD_SD_E_iSC_jLin1ELin1ELi4ELi512ELi2EEEvNS0_6detail10TensorInfoIT0_T2_EENSG_IT1_SI_EESI_T_ --------------------------
	.section	.text._ZN2at4cuda57_GLOBAL__N__cd6b329d_24_DistributionBernoulli_cu_7537a20d21kernelPointwiseApply2IZNS_6native9templates4cuda28bernoulli_tensor_cuda_kernelIifEEvRKNS_10TensorBaseES9_NS_15PhiloxCudaStateEEUliRiSB_SB_SB_RKfSD_SD_SD_E_iSC_jLin1ELin1ELi4ELi512ELi2EEEvNS0_6detail10TensorInfoIT0_T2_EENSG_IT1_SI_EESI_T_,"ax",@progbits
	.sectioninfo	@"SHI_REGISTERS=42"
	.align	128
.text._ZN2at4cuda57_GLOBAL__N__cd6b329d_24_DistributionBernoulli_cu_7537a20d21kernelPointwiseApply2IZNS_6native9templates4cuda28bernoulli_tensor_cuda_kernelIifEEvRKNS_10TensorBaseES9_NS_15PhiloxCudaStateEEUliRiSB_SB_SB_RKfSD_SD_SD_E_iSC_jLin1ELin1ELi4ELi512ELi2EEEvNS0_6detail10TensorInfoIT0_T2_EENSG_IT1_SI_EESI_T_:
        .type           _ZN2at4cuda57_GLOBAL__N__cd6b329d_24_DistributionBernoulli_cu_7537a20d21kernelPointwiseApply2IZNS_6native9templates4cuda28bernoulli_tensor_cuda_kernelIifEEvRKNS_10TensorBaseES9_NS_15PhiloxCudaStateEEUliRiSB_SB_SB_RKfSD_SD_SD_E_iSC_jLin1ELin1ELi4ELi512ELi2EEEvNS0_6detail10TensorInfoIT0_T2_EENSG_IT1_SI_EESI_T_,@function
        .size           _ZN2at4cuda57_GLOBAL__N__cd6b329d_24_DistributionBernoulli_cu_7537a20d21kernelPointwiseApply2IZNS_6native9templates4cuda28bernoulli_tensor_cuda_kernelIifEEvRKNS_10TensorBaseES9_NS_15PhiloxCudaStateEEUliRiSB_SB_SB_RKfSD_SD_SD_E_iSC_jLin1ELin1ELi4ELi512ELi2EEEvNS0_6detail10TensorInfoIT0_T2_EENSG_IT1_SI_EESI_T_,(.L_x_7335 - _ZN2at4cuda57_GLOBAL__N__cd6b329d_24_DistributionBernoulli_cu_7537a20d21kernelPointwiseApply2IZNS_6native9templates4cuda28bernoulli_tensor_cuda_kernelIifEEvRKNS_10TensorBaseES9_NS_15PhiloxCudaStateEEUliRiSB_SB_SB_RKfSD_SD_SD_E_iSC_jLin1ELin1ELi4ELi512ELi2EEEvNS0_6detail10TensorInfoIT0_T2_EENSG_IT1_SI_EESI_T_)
        .other          _ZN2at4cuda57_GLOBAL__N__cd6b329d_24_DistributionBernoulli_cu_7537a20d21kernelPointwiseApply2IZNS_6native9templates4cuda28bernoulli_tensor_cuda_kernelIifEEvRKNS_10TensorBaseES9_NS_15PhiloxCudaStateEEUliRiSB_SB_SB_RKfSD_SD_SD_E_iSC_jLin1ELin1ELi4ELi512ELi2EEEvNS0_6detail10TensorInfoIT0_T2_EENSG_IT1_SI_EESI_T_,@"STO_CUDA_ENTRY STV_DEFAULT"
_ZN2at4cuda57_GLOBAL__N__cd6b329d_24_DistributionBernoulli_cu_7537a20d21kernelPointwiseApply2IZNS_6native9templates4cuda28bernoulli_tensor_cuda_kernelIifEEvRKNS_10TensorBaseES9_NS_15PhiloxCudaStateEEUliRiSB_SB_SB_RKfSD_SD_SD_E_iSC_jLin1ELin1ELi4ELi512ELi2EEEvNS0_6detail10TensorInfoIT0_T2_EENSG_IT1_SI_EESI_T_:
        /* <DEDUP_REMOVED lines=9> */
.L_x_4775:
        /* <DEDUP_REMOVED lines=29> */
.L_x_4730:
        /* <DEDUP_REMOVED lines=100> */
.L_x_4729:
        /* <DEDUP_REMOVED lines=79> */
.L_x_4728:
        /* <DEDUP_REMOVED lines=21> */
.L_x_4733:
        /* <DEDUP_REMOVED lines=101> */
.L_x_4732:
        /* <DEDUP_REMOVED lines=80> */
.L_x_4731:
[----:B------:R-:W-:Y:S02]  /*1a30*/  IMAD R22, R3, c[0x0][0x2a4], R22 ;  /* 0x0000a90003167a24 */ /* 0x000fe400078e0216 */
.L_x_4727:
[----:B------:R-:W-:Y:S05]  /*1a40*/  BSYNC B0 ;  /* 0x0000000000007941 */ /* 0x000fea0003800000 */
.L_x_4726:
        /* <DEDUP_REMOVED lines=28> */
.L_x_4738:
        /* <DEDUP_REMOVED lines=100> */
.L_x_4737:
        /* <DEDUP_REMOVED lines=79> */
.L_x_4736:
        /* <DEDUP_REMOVED lines=18> */
.L_x_4741:
        /* <DEDUP_REMOVED lines=101> */
.L_x_4740:
        /* <DEDUP_REMOVED lines=79> */
.L_x_4739:
[----:B------:R-:W-:-:S03]  /*33a0*/  IMAD R24, R24, c[0x0][0x2a4], R3 ;  /* 0x0000a90018187a24 */ /* 0x000fc600078e0203 */
.L_x_4735:
[----:B------:R-:W-:Y:S05]  /*33b0*/  BSYNC B0 ;  /* 0x0000000000007941 */ /* 0x000fea0003800000 */
.L_x_4734:
        /* <DEDUP_REMOVED lines=29> */
.L_x_4746:
        /* <DEDUP_REMOVED lines=100> */
.L_x_4745:
        /* <DEDUP_REMOVED lines=78> */
.L_x_4744:
        /* <DEDUP_REMOVED lines=18> */
.L_x_4749:
        /* <DEDUP_REMOVED lines=101> */
.L_x_4748:
        /* <DEDUP_REMOVED lines=79> */
.L_x_4747:
[----:B------:R-:W-:-:S03]  /*4d10*/  IMAD R26, R26, c[0x0][0x2a4], R5 ;  /* 0x0000a9001a1a7a24 */ /* 0x000fc600078e0205 */
.L_x_4743:
[----:B------:R-:W-:Y:S05]  /*4d20*/  BSYNC B0 ;  /* 0x0000000000007941 */ /* 0x000fea0003800000 */
.L_x_4742:
        /* <DEDUP_REMOVED lines=27> */
.L_x_4754:
        /* <DEDUP_REMOVED lines=100> */
.L_x_4753:
        /* <DEDUP_REMOVED lines=78> */
.L_x_4752:
        /* <DEDUP_REMOVED lines=18> */
.L_x_4757:
        /* <DEDUP_REMOVED lines=101> */
.L_x_4756:
        /* <DEDUP_REMOVED lines=79> */
.L_x_4755:
[----:B------:R-:W-:-:S03]  /*6660*/  IMAD R28, R28, c[0x0][0x2a4], R5 ;  /* 0x0000a9001c1c7a24 */ /* 0x000fc600078e0205 */
.L_x_4751:
[----:B------:R-:W-:Y:S05]  /*6670*/  BSYNC B0 ;  /* 0x0000000000007941 */ /* 0x000fea0003800000 */
.L_x_4750:
        /* <DEDUP_REMOVED lines=146> */
.L_x_4759:
[----:B------:R-:W-:Y:S01]  /*6fa0*/  IMAD.MOV.U32 R12, RZ, RZ, R14 ;  /* 0x000000ffff0c7224 */ /* 0x000fe200078e000e */
[----:B------:R-:W-:Y:S01]  /*6fb0*/  MOV R9, R10 ;  /* 0x0000000a00097202 */ /* 0x000fe20000000f00 */
[----:B------:R-:W-:Y:S02]  /*6fc0*/  IMAD.MOV.U32 R11, RZ, RZ, R2 ;  /* 0x000000ffff0b7224 */ /* 0x000fe400078e0002 */
[----:B------:R-:W-:-:S03]  /*6fd0*/  IMAD.MOV.U32 R14, RZ, RZ, R6 ;  /* 0x000000ffff0e7224 */ /* 0x000fc600078e0006 */
.L_x_4758:
        /* <DEDUP_REMOVED lines=18> */
.L_x_7000:
[----:B------:R-:W-:Y:S05]  /*7100*/  BRX R2 -0x7110                                                                                                                                                                                                                                                                                                                                                                                                                                                                               (*"BRANCH_TARGETS .L_x_7001,.L_x_7002,.L_x_7003"*) ;  /* 0xffff8ef002007949 */ /* 0x000fea000383ffff */
.L_x_4762:
        /* <DEDUP_REMOVED lines=32> */
.L_x_4767:
[----:B------:R-:W-:Y:S05]  /*7310*/  BSYNC B6 ;  /* 0x0000000000067941 */ /* 0x000fea0003800000 */
.L_x_4766:
[----:B-----5:R-:W-:-:S04]  /*7320*/  FSETP.GTU.FTZ.AND P0, PT, R39, R0, PT ;  /* 0x000000002700720b */ /* 0x020fc80003f1c000 */
[----:B------:R-:W-:-:S05]  /*7330*/  SEL R3, RZ, 0x1, P0 ;  /* 0x00000001ff037807 */ /* 0x000fca0000000000 */
[----:B------:R1:W-:Y:S04]  /*7340*/  STG.E [R18.64], R3 ;  /* 0x0000000312007986 */ /* 0x0003e8000c101924 */
.L_x_4764:
[----:B------:R-:W-:Y:S05]  /*7350*/  BSYNC B7 ;  /* 0x0000000000077941 */ /* 0x000fea0003800000 */
.L_x_4763:
        /* <DEDUP_REMOVED lines=25> */
.L_x_4769:
[----:B------:R-:W-:Y:S05]  /*74f0*/  BSYNC B6 ;  /* 0x0000000000067941 */ /* 0x000fea0003800000 */
.L_x_4768:
[----:B-----5:R-:W-:-:S04]  /*7500*/  FSETP.GTU.FTZ.AND P0, PT, R38, R3, PT ;  /* 0x000000032600720b */ /* 0x020fc80003f1c000 */
[----:B------:R-:W-:-:S05]  /*7510*/  SEL R3, RZ, 0x1, P0 ;  /* 0x00000001ff037807 */ /* 0x000fca0000000000 */
[----:B------:R1:W-:Y:S04]  /*7520*/  STG.E [R16.64], R3 ;  /* 0x0000000310007986 */ /* 0x0003e8000c101924 */
.L_x_7002:
        /* <DEDUP_REMOVED lines=25> */
.L_x_4771:
[----:B------:R-:W-:Y:S05]  /*76c0*/  BSYNC B6 ;  /* 0x0000000000067941 */ /* 0x000fea0003800000 */
.L_x_4770:
[----:B-----5:R-:W-:-:S04]  /*76d0*/  FSETP.GTU.FTZ.AND P0, PT, R34, R3, PT ;  /* 0x000000032200720b */ /* 0x020fc80003f1c000 */
[----:B------:R-:W-:-:S05]  /*76e0*/  SEL R3, RZ, 0x1, P0 ;  /* 0x00000001ff037807 */ /* 0x000fca0000000000 */
[----:B------:R1:W-:Y:S04]  /*76f0*/  STG.E [R30.64], R3 ;  /* 0x000000031e007986 */ /* 0x0003e8000c101924 */
.L_x_7001:
[----:B------:R-:W-:Y:S05]  /*7700*/  BSYNC B8 ;  /* 0x0000000000087941 */ /* 0x000fea0003800000 */
.L_x_4761:
        /* <DEDUP_REMOVED lines=25> */
.L_x_4773:
[----:B------:R-:W-:Y:S05]  /*78a0*/  BSYNC B6 ;  /* 0x0000000000067941 */ /* 0x000fea0003800000 */
.L_x_4772:
[----:B-----5:R-:W-:-:S04]  /*78b0*/  FSETP.GTU.FTZ.AND P0, PT, R35, R0, PT ;  /* 0x000000002300720b */ /* 0x020fc80003f1c000 */
[----:B-1----:R-:W-:-:S05]  /*78c0*/  SEL R3, RZ, 0x1, P0 ;  /* 0x00000001ff037807 */ /* 0x002fca0000000000 */
[----:B------:R1:W-:Y:S01]  /*78d0*/  STG.E [R32.64], R3 ;  /* 0x0000000320007986 */ /* 0x0003e2000c101924 */
[----:B------:R-:W-:Y:S05]  /*78e0*/  BRA `(.L_x_4765) ;  /* 0x0000001000007947 */ /* 0x000fea0003800000 */
.L_x_7003:
[----:B------:R-:W-:Y:S02]  /*78f0*/  BREAK B8 ;  /* 0x0000000000087942 */ /* 0x000fe40003800000 */
.L_x_4765:
[----:B------:R-:W-:Y:S05]  /*7900*/  BSYNC B9 ;  /* 0x0000000000097941 */ /* 0x000fea0003800000 */
.L_x_4760:
[----:B-1----:R-:W-:-:S04]  /*7910*/  IMAD.MOV.U32 R3, RZ, RZ, c[0x0][0x0] ;  /* 0x00000000ff037624 */ /* 0x002fc800078e00ff */
[----:B------:R-:W-:-:S04]  /*7920*/  IMAD.SHL.U32 R3, R3, 0x4, RZ ;  /* 0x0000000403037824 */ /* 0x000fc800078e00ff */
[----:B------:R-:W-:-:S05]  /*7930*/  IMAD R36, R3, c[0x0][0xc], R36 ;  /* 0x0000030003247a24 */ /* 0x000fca00078e0224 */
[----:B------:R-:W-:-:S13]  /*7940*/  ISETP.GE.U32.AND P0, PT, R36, c[0x0][0x310], PT ;  /* 0x0000c40024007a0c */ /* 0x000fda0003f06070 */
[----:B------:R-:W-:Y:S01]  /*7950*/  @P0 CALL.REL.NOINC `(.L_x_4774) ;  /* 0x0000001000000944 */ /* 0x000fe20003c00000 */
[----:B------:R-:W-:Y:S05]  /*7960*/  BRA `(.L_x_4775) ;  /* 0xffff872000007947 */ /* 0x000fea000383ffff */
.L_x_4774:
[----:B------:R-:W-:Y:S05]  /*7970*/  EXIT ;  /* 0x000000000000794d */ /* 0x000fea0003800000 */
.L_x_4776:
        /* <DEDUP_REMOVED lines=16> */
.L_x_7335:


//--------------------- .text._ZN2at4cuda57_GLOBAL__N__cd6b329d_24_DistributionBernoulli_cu_7537a20d21kernelPointwiseApply2IZNS_6native9templates4cuda28bernoulli_tensor_cuda_kernelIifEEvRKNS_10TensorBaseES9_NS_15PhiloxCudaStateEEUliRiSB_SB_SB_RKfSD_SD_SD_E_iSC_jLin1ELi2ELi4ELi512ELi2EEEvNS0_6detail10TensorInfoIT0_T2_EENSG_IT1_SI_EESI_T_ --------------------------
	.section	.text._ZN2at4cuda57_GLOBAL__N__cd6b329d_24_DistributionBernoulli_cu_7537a20d21kernelPointwiseApply2IZNS_6native9templates4cuda28bernoulli_tensor_cuda_kernelIifEEvRKNS_10TensorBaseES9_NS_15PhiloxCudaStateEEUliRiSB_SB_SB_RKfSD_SD_SD_E_iSC_jLin1ELi2ELi4ELi512ELi2EEEvNS0_6detail10TensorInfoIT0_T2_EENSG_IT1_SI_EESI_T_,"ax",@progbits
	.sectioninfo	@"SHI_REGISTERS=42"
	.align	128
.text._ZN2at4cuda57_GLOBAL__N__cd6b329d_24_DistributionBernoulli_cu_7537a20d21kernelPointwiseApply2IZNS_6native9templates4cuda28bernoulli_tensor_cuda_kernelIifEEvRKNS_10TensorBaseES9_NS_15PhiloxCudaStateEEUliRiSB_SB_SB_RKfSD_SD_SD_E_iSC_jLin1ELi2ELi4ELi512ELi2EEEvNS0_6detail10TensorInfoIT0_T2_EENSG_IT1_SI_EESI_T_:
        .type           _ZN2at4cuda57_GLOBAL__N__cd6b329d_24_DistributionBernoulli_cu_7537a20d21kernelPointwiseApply2IZNS_6native9templates4cuda28bernoulli_tensor_cuda_kernelIifEEvRKNS_10TensorBaseES9_NS_15PhiloxCudaStateEEUliRiSB_SB_SB_RKfSD_SD_SD_E_iSC_jLin1ELi2ELi4ELi512ELi2EEEvNS0_6detail10TensorInfoIT0_T2_EENSG_IT1_SI_EESI_T_,@function
        .size           _ZN2at4cuda57_GLOBAL__N__cd6b329d_24_DistributionBernoulli_cu_7537a20d21kernelPointwiseApply2IZNS_6native9templates4cuda28bernoulli_tensor_cuda_kernelIifEEvRKNS_10TensorBaseES9_NS_15PhiloxCudaStateEEUliRiSB_SB_SB_RKfSD_SD_SD_E_iSC_jLin1ELi2ELi4ELi512ELi2EEEvNS0_6detail10TensorInfoIT0_T2_EENSG_IT1_SI_EESI_T_,(.L_x_7336 - _ZN2at4cuda57_GLOBAL__N__cd6b329d_24_DistributionBernoulli_cu_7537a20d21kernelPointwiseApply2IZNS_6native9templates4cuda28bernoulli_tensor_cuda_kernelIifEEvRKNS_10TensorBaseES9_NS_15PhiloxCudaStateEEUliRiSB_SB_SB_RKfSD_SD_SD_E_iSC_jLin1ELi2ELi4ELi512ELi2EEEvNS0_6detail10TensorInfoIT0_T2_EENSG_IT1_SI_EESI_T_)
        .other          _ZN2at4cuda57_GLOBAL__N__cd6b329d_24_DistributionBernoulli_cu_7537a20d21kernelPointwiseApply2IZNS_6native9templates4cuda28bernoulli_tensor_cuda_kernelIifEEvRKNS_10TensorBaseES9_NS_15PhiloxCudaStateEEUliRiSB_SB_SB_RKfSD_SD_SD_E_iSC_jLin1ELi2ELi4ELi512ELi2EEEvNS0_6detail10TensorInfoIT0_T2_EENSG_IT1_SI_EESI_T_,@"STO_CUDA_ENTRY STV_DEFAULT"
_ZN2at4cuda57_GLOBAL__N__cd6b329d_24_DistributionBernoulli_cu_7537a20d21kernelPointwiseApply2IZNS_6native9templates4cuda28bernoulli_tensor_cuda_kernelIifEEvRKNS_10TensorBaseES9_NS_15PhiloxCudaStateEEUliRiSB_SB_SB_RKfSD_SD_SD_E_iSC_jLin1ELi2ELi4ELi512ELi2EEEvNS0_6detail10TensorInfoIT0_T2_EENSG_IT1_SI_EESI_T_:
        /* <DEDUP_REMOVED lines=9> */
.L_x_4814:
        /* <DEDUP_REMOVED lines=28> */
.L_x_4781:
        /* <DEDUP_REMOVED lines=100> */
.L_x_4780:
        /* <DEDUP_REMOVED lines=79> */
.L_x_4779:
        /* <DEDUP_REMOVED lines=23> */
.L_x_4778:
[----:B------:R-:W-:Y:S05]  /*0ef0*/  BSYNC B0 ;  /* 0x0000000000007941 */ /* 0x000fea0003800000 */
.L_x_4777:
        /* <DEDUP_REMOVED lines=27> */
.L_x_4786:
        /* <DEDUP_REMOVED lines=100> */
.L_x_4785:
        /* <DEDUP_REMOVED lines=79> */
.L_x_4784:
        /* <DEDUP_REMOVED lines=23> */
.L_x_4783:
[----:B------:R-:W-:Y:S05]  /*1d50*/  BSYNC B0 ;  /* 0x0000000000007941 */ /* 0x000fea0003800000 */
.L_x_4782:
        /* <DEDUP_REMOVED lines=28> */
.L_x_4791:
        /* <DEDUP_REMOVED lines=100> */
.L_x_4790:
        /* <DEDUP_REMOVED lines=78> */
.L_x_4789:
        /* <DEDUP_REMOVED lines=23> */
.L_x_4788:
[----:B------:R-:W-:Y:S05]  /*2bb0*/  BSYNC B0 ;  /* 0x0000000000007941 */ /* 0x000fea0003800000 */
.L_x_4787:
        /* <DEDUP_REMOVED lines=27> */
.L_x_4796:
        /* <DEDUP_REMOVED lines=100> */
.L_x_4795:
        /* <DEDUP_REMOVED lines=78> */
.L_x_4794:
        /* <DEDUP_REMOVED lines=23> */
.L_x_4793:
[----:B------:R-:W-:Y:S05]  /*3a00*/  BSYNC B0 ;  /* 0x0000000000007941 */ /* 0x000fea0003800000 */
.L_x_4792:
        /* <DEDUP_REMOVED lines=146> */
.L_x_4798:
[----:B------:R-:W-:Y:S01]  /*4330*/  IMAD.MOV.U32 R12, RZ, RZ, R14 ;  /* 0x000000ffff0c7224 */ /* 0x000fe200078e000e */
[----:B------:R-:W-:Y:S01]  /*4340*/  MOV R9, R10 ;  /* 0x0000000a00097202 */ /* 0x000fe20000000f00 */
[----:B------:R-:W-:Y:S02]  /*4350*/  IMAD.MOV.U32 R11, RZ, RZ, R2 ;  /* 0x000000ffff0b7224 */ /* 0x000fe400078e0002 */
[----:B------:R-:W-:-:S03]  /*4360*/  IMAD.MOV.U32 R14, RZ, RZ, R6 ;  /* 0x000000ffff0e7224 */ /* 0x000fc600078e0006 */
.L_x_4797:
        /* <DEDUP_REMOVED lines=18> */
.L_x_7004:
[----:B------:R-:W-:Y:S05]  /*4490*/  BRX R2 -0x44a0                                                                                                                                                                                                                                                                                                                                                                                                                                                                               (*"BRANCH_TARGETS .L_x_7005,.L_x_7006,.L_x_7007"*) ;  /* 0xffffbb6002007949 */ /* 0x000fea000383ffff */
.L_x_4801:
        /* <DEDUP_REMOVED lines=32> */
.L_x_4806:
[----:B------:R-:W-:Y:S05]  /*46a0*/  BSYNC B6 ;  /* 0x0000000000067941 */ /* 0x000fea0003800000 */
.L_x_4805:
[----:B-----5:R-:W-:-:S04]  /*46b0*/  FSETP.GTU.FTZ.AND P0, PT, R39, R0, PT ;  /* 0x000000002700720b */ /* 0x020fc80003f1c000 */
[----:B------:R-:W-:-:S05]  /*46c0*/  SEL R3, RZ, 0x1, P0 ;  /* 0x00000001ff037807 */ /* 0x000fca0000000000 */
[----:B------:R1:W-:Y:S04]  /*46d0*/  STG.E [R18.64], R3 ;  /* 0x0000000312007986 */ /* 0x0003e8000c101924 */
.L_x_4803:
[----:B------:R-:W-:Y:S05]  /*46e0*/  BSYNC B7 ;  /* 0x0000000000077941 */ /* 0x000fea0003800000 */
.L_x_4802:
        /* <DEDUP_REMOVED lines=25> */
.L_x_4808:
[----:B------:R-:W-:Y:S05]  /*4880*/  BSYNC B6 ;  /* 0x0000000000067941 */ /* 0x000fea0003800000 */
.L_x_4807:
[----:B-----5:R-:W-:-:S04]  /*4890*/  FSETP.GTU.FTZ.AND P0, PT, R38, R3, PT ;  /* 0x000000032600720b */ /* 0x020fc80003f1c000 */
[----:B------:R-:W-:-:S05]  /*48a0*/  SEL R3, RZ, 0x1, P0 ;  /* 0x00000001ff037807 */ /* 0x000fca0000000000 */
[----:B------:R1:W-:Y:S04]  /*48b0*/  STG.E [R16.64], R3 ;  /* 0x0000000310007986 */ /* 0x0003e8000c101924 */
.L_x_7006:
        /* <DEDUP_REMOVED lines=25> */
.L_x_4810:
[----:B------:R-:W-:Y:S05]  /*4a50*/  BSYNC B6 ;  /* 0x0000000000067941 */ /* 0x000fea0003800000 */
.L_x_4809:
[----:B-----5:R-:W-:-:S04]  /*4a60*/  FSETP.GTU.FTZ.AND P0, PT, R34, R3, PT ;  /* 0x000000032200720b */ /* 0x020fc80003f1c000 */
[----:B------:R-:W-:-:S05]  /*4a70*/  SEL R3, RZ, 0x1, P0 ;  /* 0x00000001ff037807 */ /* 0x000fca0000000000 */
[----:B------:R1:W-:Y:S04]  /*4a80*/  STG.E [R30.64], R3 ;  /* 0x000000031e007986 */ /* 0x0003e8000c101924 */
.L_x_7005:
[----:B------:R-:W-:Y:S05]  /*4a90*/  BSYNC B8 ;  /* 0x0000000000087941 */ /* 0x000fea0003800000 */
.L_x_4800:
        /* <DEDUP_REMOVED lines=25> */
.L_x_4812:
[----:B------:R-:W-:Y:S05]  /*4c30*/  BSYNC B6 ;  /* 0x0000000000067941 */ /* 0x000fea0003800000 */
.L_x_4811:
[----:B-----5:R-:W-:-:S04]  /*4c40*/  FSETP.GTU.FTZ.AND P0, PT, R35, R0, PT ;  /* 0x000000002300720b */ /* 0x020fc80003f1c000 */
[----:B-1----:R-:W-:-:S05]  /*4c50*/  SEL R3, RZ, 0x1, P0 ;  /* 0x00000001ff037807 */ /* 0x002fca0000000000 */
[----:B------:R1:W-:Y:S01]  /*4c60*/  STG.E [R32.64], R3 ;  /* 0x0000000320007986 */ /* 0x0003e2000c101924 */
[----:B------:R-:W-:Y:S05]  /*4c70*/  BRA `(.L_x_4804) ;  /* 0x0000001000007947 */ /* 0x000fea0003800000 */
.L_x_7007:
[----:B------:R-:W-:Y:S02]  /*4c80*/  BREAK B8 ;  /* 0x0000000000087942 */ /* 0x000fe40003800000 */
.L_x_4804:
[----:B------:R-:W-:Y:S05]  /*4c90*/  BSYNC B9 ;  /* 0x0000000000097941 */ /* 0x000fea0003800000 */
.L_x_4799:
[----:B-1----:R-:W-:-:S04]  /*4ca0*/  IMAD.MOV.U32 R3, RZ, RZ, c[0x0][0x0] ;  /* 0x00000000ff037624 */ /* 0x002fc800078e00ff */
[----:B------:R-:W-:-:S04]  /*4cb0*/  IMAD.SHL.U32 R3, R3, 0x4, RZ ;  /* 0x0000000403037824 */ /* 0x000fc800078e00ff */
[----:B------:R-:W-:-:S05]  /*4cc0*/  IMAD R36, R3, c[0x0][0xc], R36 ;  /* 0x0000030003247a24 */ /* 0x000fca00078e0224 */
[----:B------:R-:W-:-:S13]  /*4cd0*/  ISETP.GE.U32.AND P0, PT, R36, c[0x0][0x310], PT ;  /* 0x0000c40024007a0c */ /* 0x000fda0003f06070 */
[----:B------:R-:W-:Y:S01]  /*4ce0*/  @P0 CALL.REL.NOINC `(.L_x_4813) ;  /* 0x0000001000000944 */ /* 0x000fe20003c00000 */
[----:B------:R-:W-:Y:S05]  /*4cf0*/  BRA `(.L_x_4814) ;  /* 0xffffb39000007947 */ /* 0x000fea000383ffff */
.L_x_4813:
[----:B------:R-:W-:Y:S05]  /*4d00*/  EXIT ;  /* 0x000000000000794d */ /* 0x000fea0003800000 */
.L_x_4815:
        /* <DEDUP_REMOVED lines=15> */
.L_x_7336:


//--------------------- .text._ZN2at4cuda57_GLOBAL__N__cd6b329d_24_DistributionBernoulli_cu_7537a20d21kernelPointwiseApply2IZNS_6native9templates4cuda28bernoulli_tensor_cuda_kernelIifEEvRKNS_10TensorBaseES9_NS_15PhiloxCudaStateEEUliRiSB_SB_SB_RKfSD_SD_SD_E_iSC_jLin1ELi1ELi4ELi512ELi2EEEvNS0_6detail10TensorInfoIT0_T2_EENSG_IT1_SI_EESI_T_ --------------------------
	.section	.text._ZN2at4cuda57_GLOBAL__N__cd6b329d_24_DistributionBernoulli_cu_7537a20d21kernelPointwiseApply2IZNS_6native9templates4cuda28bernoulli_tensor_cuda_kernelIifEEvRKNS_10TensorBaseES9_NS_15PhiloxCudaStateEEUliRiSB_SB_SB_RKfSD_SD_SD_E_iSC_jLin1ELi1ELi4ELi512ELi2EEEvNS0_6detail10TensorInfoIT0_T2_EENSG_IT1_SI_EESI_T_,"ax",@progbits
	.sectioninfo	@"SHI_REGISTERS=38"
	.align	128
.text._ZN2at4cuda57_GLOBAL__N__cd6b329d_24_DistributionBernoulli_cu_7537a20d21kernelPointwiseApply2IZNS_6native9templates4cuda28bernoulli_tensor_cuda_kernelIifEEvRKNS_10TensorBaseES9_NS_15PhiloxCudaStateEEUliRiSB_SB_SB_RKfSD_SD_SD_E_iSC_jLin1ELi1ELi4ELi512ELi2EEEvNS0_6detail10TensorInfoIT0_T2_EENSG_IT1_SI_EESI_T_:
        .type           _ZN2at4cuda57_GLOBAL__N__cd6b329d_24_DistributionBernoulli_cu_7537a20d21kernelPointwiseApply2IZNS_6native9templates4cuda28bernoulli_tensor_cuda_kernelIifEEvRKNS_10TensorBaseES9_NS_15PhiloxCudaStateEEUliRiSB_SB_SB_RKfSD_SD_SD_E_iSC_jLin1ELi1ELi4ELi512ELi2EEEvNS0_6detail10TensorInfoIT0_T2_EENSG_IT1_SI_EESI_T_,@function
        .size           _ZN2at4cuda57_GLOBAL__N__cd6b329d_24_DistributionBernoulli_cu_7537a20d21kernelPointwiseApply2IZNS_6native9templates4cuda28bernoulli_tensor_cuda_kernelIifEEvRKNS_10TensorBaseES9_NS_15PhiloxCudaStateEEUliRiSB_SB_SB_RKfSD_SD_SD_E_iSC_jLin1ELi1ELi4ELi512ELi2EEEvNS0_6detail10TensorInfoIT0_T2_EENSG_IT1_SI_EESI_T_,(.L_x_7337 - _ZN2at4cuda57_GLOBAL__N__cd6b329d_24_DistributionBernoulli_cu_7537a20d21kernelPointwiseApply2IZNS_6native9templates4cuda28bernoulli_tensor_cuda_kernelIifEEvRKNS_10TensorBaseES9_NS_15PhiloxCudaStateEEUliRiSB_SB_SB_RKfSD_SD_SD_E_iSC_jLin1ELi1ELi4ELi512ELi2EEEvNS0_6detail10TensorInfoIT0_T2_EENSG_IT1_SI_EESI_T_)
        .other          _ZN2at4cuda57_GLOBAL__N__cd6b329d_24_DistributionBernoulli_cu_7537a20d21kernelPointwiseApply2IZNS_6native9templates4cuda28bernoulli_tensor_cuda_kernelIifEEvRKNS_10TensorBaseES9_NS_15PhiloxCudaStateEEUliRiSB_SB_SB_RKfSD_SD_SD_E_iSC_jLin1ELi1ELi4ELi512ELi2EEEvNS0_6detail10TensorInfoIT0_T2_EENSG_IT1_SI_EESI_T_,@"STO_CUDA_ENTRY STV_DEFAULT"
_ZN2at4cuda57_GLOBAL__N__cd6b329d_24_DistributionBernoulli_cu_7537a20d21kernelPointwiseApply2IZNS_6native9templates4cuda28bernoulli_tensor_cuda_kernelIifEEvRKNS_10TensorBaseES9_NS_15PhiloxCudaStateEEUliRiSB_SB_SB_RKfSD_SD_SD_E_iSC_jLin1ELi1ELi4ELi512ELi2EEEvNS0_6detail10TensorInfoIT0_T2_EENSG_IT1_SI_EESI_T_:
        /* <DEDUP_REMOVED lines=9> */
.L_x_4853:
        /* <DEDUP_REMOVED lines=27> */
.L_x_4820:
        /* <DEDUP_REMOVED lines=100> */
.L_x_4819:
        /* <DEDUP_REMOVED lines=79> */
.L_x_4818:
[----:B------:R-:W-:Y:S02]  /*0d70*/  IMAD R26, R3, c[0x0][0x1cc], R26 ;  /* 0x00007300031a7a24 */ /* 0x000fe400078e021a */
.L_x_4817:
[----:B------:R-:W-:Y:S05]  /*0d80*/  BSYNC B0 ;  /* 0x0000000000007941 */ /* 0x000fea0003800000 */
.L_x_4816:
        /* <DEDUP_REMOVED lines=24> */
.L_x_4825:
        /* <DEDUP_REMOVED lines=100> */
.L_x_4824:
        /* <DEDUP_REMOVED lines=79> */
.L_x_4823:
[----:B------:R-:W-:-:S03]  /*1a40*/  IMAD R24, R3, c[0x0][0x1cc], R24 ;  /* 0x0000730003187a24 */ /* 0x000fc600078e0218 */
.L_x_4822:
[----:B------:R-:W-:Y:S05]  /*1a50*/  BSYNC B0 ;  /* 0x0000000000007941 */ /* 0x000fea0003800000 */
.L_x_4821:
        /* <DEDUP_REMOVED lines=24> */
.L_x_4830:
        /* <DEDUP_REMOVED lines=100> */
.L_x_4829:
        /* <DEDUP_REMOVED lines=78> */
.L_x_4828:
[----:B------:R-:W-:-:S03]  /*2700*/  IMAD R22, R5, c[0x0][0x1cc], R22 ;  /* 0x0000730005167a24 */ /* 0x000fc600078e0216 */
.L_x_4827:
[----:B------:R-:W-:Y:S05]  /*2710*/  BSYNC B0 ;  /* 0x0000000000007941 */ /* 0x000fea0003800000 */
.L_x_4826:
        /* <DEDUP_REMOVED lines=23> */
.L_x_4835:
        /* <DEDUP_REMOVED lines=100> */
.L_x_4834:
        /* <DEDUP_REMOVED lines=78> */
.L_x_4833:
[----:B------:R-:W-:-:S03]  /*33b0*/  IMAD R16, R5, c[0x0][0x1cc], R16 ;  /* 0x0000730005107a24 */ /* 0x000fc600078e0210 */
.L_x_4832:
[----:B------:R-:W-:Y:S05]  /*33c0*/  BSYNC B0 ;  /* 0x0000000000007941 */ /* 0x000fea0003800000 */
.L_x_4831:
        /* <DEDUP_REMOVED lines=142> */
.L_x_4837:
[----:B------:R-:W-:Y:S01]  /*3cb0*/  IMAD.MOV.U32 R11, RZ, RZ, R13 ;  /* 0x000000ffff0b7224 */ /* 0x000fe200078e000d */
[----:B------:R-:W-:Y:S01]  /*3cc0*/  MOV R13, R6 ;  /* 0x00000006000d7202 */ /* 0x000fe20000000f00 */
[----:B------:R-:W-:Y:S02]  /*3cd0*/  IMAD.MOV.U32 R10, RZ, RZ, R2 ;  /* 0x000000ffff0a7224 */ /* 0x000fe400078e0002 */
[----:B------:R-:W-:-:S06]  /*3ce0*/  IMAD.MOV.U32 R0, RZ, RZ, R9 ;  /* 0x000000ffff007224 */ /* 0x000fcc00078e0009 */
.L_x_4836:
        /* <DEDUP_REMOVED lines=19> */
.L_x_7008:
[----:B------:R-:W-:Y:S05]  /*3e20*/  BRX R2 -0x3e30                                                                                                                                                                                                                                                                                                                                                                                                                                                                               (*"BRANCH_TARGETS .L_x_7009,.L_x_7010,.L_x_7011"*) ;  /* 0xffffc1d002007949 */ /* 0x000fea000383ffff */
.L_x_4840:
        /* <DEDUP_REMOVED lines=35> */
.L_x_4845:
[----:B------:R-:W-:Y:S05]  /*4060*/  BSYNC B6 ;  /* 0x0000000000067941 */ /* 0x000fea0003800000 */
.L_x_4844:
[----:B-----5:R-:W-:-:S04]  /*4070*/  FSETP.GTU.FTZ.AND P0, PT, R34, R3, PT ;  /* 0x000000032200720b */ /* 0x020fc80003f1c000 */
[----:B------:R-:W-:-:S05]  /*4080*/  SEL R3, RZ, 0x1, P0 ;  /* 0x00000001ff037807 */ /* 0x000fca0000000000 */
[----:B------:R1:W-:Y:S04]  /*4090*/  STG.E [R16.64], R3 ;  /* 0x0000000310007986 */ /* 0x0003e8000c101924 */
.L_x_4842:
[----:B------:R-:W-:Y:S05]  /*40a0*/  BSYNC B7 ;  /* 0x0000000000077941 */ /* 0x000fea0003800000 */
.L_x_4841:
        /* <DEDUP_REMOVED lines=31> */
.L_x_4847:
[----:B------:R-:W-:Y:S05]  /*42a0*/  BSYNC B6 ;  /* 0x0000000000067941 */ /* 0x000fea0003800000 */
.L_x_4846:
[----:B-----5:R-:W-:-:S04]  /*42b0*/  FSETP.GTU.FTZ.AND P0, PT, R28, R3, PT ;  /* 0x000000031c00720b */ /* 0x020fc80003f1c000 */
[----:B------:R-:W-:-:S05]  /*42c0*/  SEL R3, RZ, 0x1, P0 ;  /* 0x00000001ff037807 */ /* 0x000fca0000000000 */
[----:B------:R1:W-:Y:S04]  /*42d0*/  STG.E [R22.64], R3 ;  /* 0x0000000316007986 */ /* 0x0003e8000c101924 */
.L_x_7010:
        /* <DEDUP_REMOVED lines=31> */
.L_x_4849:
[----:B------:R-:W-:Y:S05]  /*44d0*/  BSYNC B6 ;  /* 0x0000000000067941 */ /* 0x000fea0003800000 */
.L_x_4848:
[----:B-----5:R-:W-:-:S04]  /*44e0*/  FSETP.GTU.FTZ.AND P0, PT, R29, R0, PT ;  /* 0x000000001d00720b */ /* 0x020fc80003f1c000 */
[----:B-1----:R-:W-:-:S05]  /*44f0*/  SEL R3, RZ, 0x1, P0 ;  /* 0x00000001ff037807 */ /* 0x002fca0000000000 */
[----:B------:R1:W-:Y:S04]  /*4500*/  STG.E [R24.64], R3 ;  /* 0x0000000318007986 */ /* 0x0003e8000c101924 */
.L_x_7009:
[----:B------:R-:W-:Y:S05]  /*4510*/  BSYNC B8 ;  /* 0x0000000000087941 */ /* 0x000fea0003800000 */
.L_x_4839:
        /* <DEDUP_REMOVED lines=31> */
.L_x_4851:
[----:B------:R-:W-:Y:S05]  /*4710*/  BSYNC B6 ;  /* 0x0000000000067941 */ /* 0x000fea0003800000 */
.L_x_4850:
[----:B-----5:R-:W-:-:S04]  /*4720*/  FSETP.GTU.FTZ.AND P0, PT, R30, R3, PT ;  /* 0x000000031e00720b */ /* 0x020fc80003f1c000 */
[----:B------:R-:W-:-:S05]  /*4730*/  SEL R3, RZ, 0x1, P0 ;  /* 0x00000001ff037807 */ /* 0x000fca0000000000 */
[----:B------:R1:W-:Y:S01]  /*4740*/  STG.E [R26.64], R3 ;  /* 0x000000031a007986 */ /* 0x0003e2000c101924 */
[----:B------:R-:W-:Y:S05]  /*4750*/  BRA `(.L_x_4843) ;  /* 0x0000001000007947 */ /* 0x000fea0003800000 */
.L_x_7011:
[----:B------:R-:W-:Y:S02]  /*4760*/  BREAK B8 ;  /* 0x0000000000087942 */ /* 0x000fe40003800000 */
.L_x_4843:
[----:B------:R-:W-:Y:S05]  /*4770*/  BSYNC B9 ;  /* 0x0000000000097941 */ /* 0x000fea0003800000 */
.L_x_4838:
[----:B-1----:R-:W-:-:S04]  /*4780*/  IMAD.MOV.U32 R3, RZ, RZ, c[0x0][0x0] ;  /* 0x00000000ff037624 */ /* 0x002fc800078e00ff */
[----:B------:R-:W-:-:S04]  /*4790*/  IMAD.SHL.U32 R3, R3, 0x4, RZ ;  /* 0x0000000403037824 */ /* 0x000fc800078e00ff */
[----:B------:R-:W-:-:S05]  /*47a0*/  IMAD R32, R3, c[0x0][0xc], R32 ;  /* 0x0000030003207a24 */ /* 0x000fca00078e0220 */
[----:B------:R-:W-:-:S13]  /*47b0*/  ISETP.GE.U32.AND P0, PT, R32, c[0x0][0x310], PT ;  /* 0x0000c40020007a0c */ /* 0x000fda0003f06070 */
[----:B------:R-:W-:Y:S01]  /*47c0*/  @P0 CALL.REL.NOINC `(.L_x_4852) ;  /* 0x0000001000000944 */ /* 0x000fe20003c00000 */
[----:B------:R-:W-:Y:S05]  /*47d0*/  BRA `(.L_x_4853) ;  /* 0xffffb8b000007947 */ /* 0x000fea000383ffff */
.L_x_4852:
[----:B------:R-:W-:Y:S05]  /*47e0*/  EXIT ;  /* 0x000000000000794d */ /* 0x000fea0003800000 */
.L_x_4854:
        /* <DEDUP_REMOVED lines=9> */
.L_x_7337:


//--------------------- .text._ZN2at4cuda57_GLOBAL__N__cd6b329d_24_DistributionBernoulli_cu_7537a20d21kernelPointwiseApply2IZNS_6native9templates4cuda28bernoulli_tensor_cuda_kernelIifEEvRKNS_10TensorBaseES9_NS_15PhiloxCudaStateEEUliRiSB_SB_SB_RKfSD_SD_SD_E_iSC_jLi2ELin1ELi4ELi512ELi2EEEvNS0_6detail10TensorInfoIT0_T2_EENSG_IT1_SI_EESI_T_ --------------------------
	.section	.text._ZN2at4cuda57_GLOBAL__N__cd6b329d_24_DistributionBernoulli_cu_7537a20d21kernelPointwiseApply2IZNS_6native9templates4cuda28bernoulli_tensor_cuda_kernelIifEEvRKNS_10TensorBaseES9_NS_15PhiloxCudaStateEEUliRiSB_SB_SB_RKfSD_SD_SD_E_iSC_jLi2ELin1ELi4ELi512ELi2EEEvNS0_6detail10TensorInfoIT0_T2_EENSG_IT1_SI_EESI_T_,"ax",@progbits
	.sectioninfo	@"SHI_REGISTERS=42"
	.align	128
.text._ZN2at4cuda57_GLOBAL__N__cd6b329d_24_DistributionBernoulli_cu_7537a20d21kernelPointwiseApply2IZNS_6native9templates4cuda28bernoulli_tensor_cuda_kernelIifEEvRKNS_10TensorBaseES9_NS_15PhiloxCudaStateEEUliRiSB_SB_SB_RKfSD_SD_SD_E_iSC_jLi2ELin1ELi4ELi512ELi2EEEvNS0_6detail10TensorInfoIT0_T2_EENSG_IT1_SI_EESI_T_:
        .type           _ZN2at4cuda57_GLOBAL__N__cd6b329d_24_DistributionBernoulli_cu_7537a20d21kernelPointwiseApply2IZNS_6native9templates4cuda28bernoulli_tensor_cuda_kernelIifEEvRKNS_10TensorBaseES9_NS_15PhiloxCudaStateEEUliRiSB_SB_SB_RKfSD_SD_SD_E_iSC_jLi2ELin1ELi4ELi512ELi2EEEvNS0_6detail10TensorInfoIT0_T2_EENSG_IT1_SI_EESI_T_,@function
        .size           _ZN2at4cuda57_GLOBAL__N__cd6b329d_24_DistributionBernoulli_cu_7537a20d21kernelPointwiseApply2IZNS_6native9templates4cuda28bernoulli_tensor_cuda_kernelIifEEvRKNS_10TensorBaseES9_NS_15PhiloxCudaStateEEUliRiSB_SB_SB_RKfSD_SD_SD_E_iSC_jLi2ELin1ELi4ELi512ELi2EEEvNS0_6detail10TensorInfoIT0_T2_EENSG_IT1_SI_EESI_T_,(.L_x_7338 - _ZN2at4cuda57_GLOBAL__N__cd6b329d_24_DistributionBernoulli_cu_7537a20d21kernelPointwiseApply2IZNS_6native9templates4cuda28bernoulli_tensor_cuda_kernelIifEEvRKNS_10TensorBaseES9_NS_15PhiloxCudaStateEEUliRiSB_SB_SB_RKfSD_SD_SD_E_iSC_jLi2ELin1ELi4ELi512ELi2EEEvNS0_6detail10TensorInfoIT0_T2_EENSG_IT1_SI_EESI_T_)
        .other          _ZN2at4cuda57_GLOBAL__N__cd6b329d_24_DistributionBernoulli_cu_7537a20d21kernelPointwiseApply2IZNS_6native9templates4cuda28bernoulli_tensor_cuda_kernelIifEEvRKNS_10TensorBaseES9_NS_15PhiloxCudaStateEEUliRiSB_SB_SB_RKfSD_SD_SD_E_iSC_jLi2ELin1ELi4ELi512ELi2EEEvNS0_6detail10TensorInfoIT0_T2_EENSG_IT1_SI_EESI_T_,@"STO_CUDA_ENTRY STV_DEFAULT"
_ZN2at4cuda57_GLOBAL__N__cd6b329d_24_DistributionBernoulli_cu_7537a20d21kernelPointwiseApply2IZNS_6native9templates4cuda28bernoulli_tensor_cuda_kernelIifEEvRKNS_10TensorBaseES9_NS_15PhiloxCudaStateEEUliRiSB_SB_SB_RKfSD_SD_SD_E_iSC_jLi2ELin1ELi4ELi512ELi2EEEvNS0_6detail10TensorInfoIT0_T2_EENSG_IT1_SI_EESI_T_:
        /* <DEDUP_REMOVED lines=9> */
.L_x_4892:
        /* <DEDUP_REMOVED lines=50> */
.L_x_4859:
        /* <DEDUP_REMOVED lines=101> */
.L_x_4858:
        /* <DEDUP_REMOVED lines=80> */
.L_x_4857:
[----:B------:R-:W-:-:S03]  /*0f00*/  IMAD R22, R3, c[0x0][0x2a4], R22 ;  /* 0x0000a90003167a24 */ /* 0x000fc600078e0216 */
.L_x_4856:
[----:B------:R-:W-:Y:S05]  /*0f10*/  BSYNC B0 ;  /* 0x0000000000007941 */ /* 0x000fea0003800000 */
.L_x_4855:
        /* <DEDUP_REMOVED lines=46> */
.L_x_4864:
        /* <DEDUP_REMOVED lines=101> */
.L_x_4863:
        /* <DEDUP_REMOVED lines=80> */
.L_x_4862:
[----:B------:R-:W-:-:S03]  /*1d50*/  IMAD R24, R3, c[0x0][0x2a4], R24 ;  /* 0x0000a90003187a24 */ /* 0x000fc600078e0218 */
.L_x_4861:
[----:B------:R-:W-:Y:S05]  /*1d60*/  BSYNC B0 ;  /* 0x0000000000007941 */ /* 0x000fea0003800000 */
.L_x_4860:
        /* <DEDUP_REMOVED lines=47> */
.L_x_4869:
        /* <DEDUP_REMOVED lines=101> */
.L_x_4868:
        /* <DEDUP_REMOVED lines=79> */
.L_x_4867:
[----:B------:R-:W-:-:S03]  /*2ba0*/  IMAD R26, R5, c[0x0][0x2a4], R26 ;  /* 0x0000a900051a7a24 */ /* 0x000fc600078e021a */
.L_x_4866:
[----:B------:R-:W-:Y:S05]  /*2bb0*/  BSYNC B0 ;  /* 0x0000000000007941 */ /* 0x000fea0003800000 */
.L_x_4865:
        /* <DEDUP_REMOVED lines=46> */
.L_x_4874:
        /* <DEDUP_REMOVED lines=101> */
.L_x_4873:
        /* <DEDUP_REMOVED lines=79> */
.L_x_4872:
[----:B------:R-:W-:-:S03]  /*39e0*/  IMAD R28, R28, c[0x0][0x2a4], R5 ;  /* 0x0000a9001c1c7a24 */ /* 0x000fc600078e0205 */
.L_x_4871:
[----:B------:R-:W-:Y:S05]  /*39f0*/  BSYNC B0 ;  /* 0x0000000000007941 */ /* 0x000fea0003800000 */
.L_x_4870:
        /* <DEDUP_REMOVED lines=146> */
.L_x_4876:
[----:B------:R-:W-:Y:S01]  /*4320*/  IMAD.MOV.U32 R12, RZ, RZ, R14 ;  /* 0x000000ffff0c7224 */ /* 0x000fe200078e000e */
[----:B------:R-:W-:Y:S01]  /*4330*/  MOV R9, R10 ;  /* 0x0000000a00097202 */ /* 0x000fe20000000f00 */
[----:B------:R-:W-:Y:S02]  /*4340*/  IMAD.MOV.U32 R11, RZ, RZ, R2 ;  /* 0x000000ffff0b7224 */ /* 0x000fe400078e0002 */
[----:B------:R-:W-:-:S03]  /*4350*/  IMAD.MOV.U32 R14, RZ, RZ, R6 ;  /* 0x000000ffff0e7224 */ /* 0x000fc600078e0006 */
.L_x_4875:
        /* <DEDUP_REMOVED lines=18> */
.L_x_7012:
[----:B------:R-:W-:Y:S05]  /*4480*/  BRX R2 -0x4490                                                                                                                                                                                                                                                                                                                                                                                                                                                                               (*"BRANCH_TARGETS .L_x_7013,.L_x_7014,.L_x_7015"*) ;  /* 0xffffbb7002007949 */ /* 0x000fea000383ffff */
.L_x_4879:
        /* <DEDUP_REMOVED lines=32> */
.L_x_4884:
[----:B------:R-:W-:Y:S05]  /*4690*/  BSYNC B6 ;  /* 0x0000000000067941 */ /* 0x000fea0003800000 */
.L_x_4883:
[----:B-----5:R-:W-:-:S04]  /*46a0*/  FSETP.GTU.FTZ.AND P0, PT, R39, R0, PT ;  /* 0x000000002700720b */ /* 0x020fc80003f1c000 */
[----:B------:R-:W-:-:S05]  /*46b0*/  SEL R3, RZ, 0x1, P0 ;  /* 0x00000001ff037807 */ /* 0x000fca0000000000 */
[----:B------:R1:W-:Y:S04]  /*46c0*/  STG.E [R18.64], R3 ;  /* 0x0000000312007986 */ /* 0x0003e8000c101924 */
.L_x_4881:
[----:B------:R-:W-:Y:S05]  /*46d0*/  BSYNC B7 ;  /* 0x0000000000077941 */ /* 0x000fea0003800000 */
.L_x_4880:
        /* <DEDUP_REMOVED lines=25> */
.L_x_4886:
[----:B------:R-:W-:Y:S05]  /*4870*/  BSYNC B6 ;  /* 0x0000000000067941 */ /* 0x000fea0003800000 */
.L_x_4885:
[----:B-----5:R-:W-:-:S04]  /*4880*/  FSETP.GTU.FTZ.AND P0, PT, R38, R3, PT ;  /* 0x000000032600720b */ /* 0x020fc80003f1c000 */
[----:B------:R-:W-:-:S05]  /*4890*/  SEL R3, RZ, 0x1, P0 ;  /* 0x00000001ff037807 */ /* 0x000fca0000000000 */
[----:B------:R1:W-:Y:S04]  /*48a0*/  STG.E [R16.64], R3 ;  /* 0x0000000310007986 */ /* 0x0003e8000c101924 */
.L_x_7014:
        /* <DEDUP_REMOVED lines=25> */
.L_x_4888:
[----:B------:R-:W-:Y:S05]  /*4a40*/  BSYNC B6 ;  /* 0x0000000000067941 */ /* 0x000fea0003800000 */
.L_x_4887:
[----:B-----5:R-:W-:-:S04]  /*4a50*/  FSETP.GTU.FTZ.AND P0, PT, R34, R3, PT ;  /* 0x000000032200720b */ /* 0x020fc80003f1c000 */
[----:B------:R-:W-:-:S05]  /*4a60*/  SEL R3, RZ, 0x1, P0 ;  /* 0x00000001ff037807 */ /* 0x000fca0000000000 */
[----:B------:R1:W-:Y:S04]  /*4a70*/  STG.E [R30.64], R3 ;  /* 0x000000031e007986 */ /* 0x0003e8000c101924 */
.L_x_7013:
[----:B------:R-:W-:Y:S05]  /*4a80*/  BSYNC B8 ;  /* 0x0000000000087941 */ /* 0x000fea0003800000 */
.L_x_4878:
        /* <DEDUP_REMOVED lines=25> */
.L_x_4890:
[----:B------:R-:W-:Y:S05]  /*4c20*/  BSYNC B6 ;  /* 0x0000000000067941 */ /* 0x000fea0003800000 */
.L_x_4889:
[----:B-----5:R-:W-:-:S04]  /*4c30*/  FSETP.GTU.FTZ.AND P0, PT, R35, R0, PT ;  /* 0x000000002300720b */ /* 0x020fc80003f1c000 */
[----:B-1----:R-:W-:-:S05]  /*4c40*/  SEL R3, RZ, 0x1, P0 ;  /* 0x00000001ff037807 */ /* 0x002fca0000000000 */
[----:B------:R1:W-:Y:S01]  /*4c50*/  STG.E [R32.64], R3 ;  /* 0x0000000320007986 */ /* 0x0003e2000c101924 */
[----:B------:R-:W-:Y:S05]  /*4c60*/  BRA `(.L_x_4882) ;  /* 0x0000001000007947 */ /* 0x000fea0003800000 */
.L_x_7015:
[----:B------:R-:W-:Y:S02]  /*4c70*/  BREAK B8 ;  /* 0x0000000000087942 */ /* 0x000fe40003800000 */
.L_x_4882:
[----:B------:R-:W-:Y:S05]  /*4c80*/  BSYNC B9 ;  /* 0x0000000000097941 */ /* 0x000fea0003800000 */
.L_x_4877:
[----:B-1----:R-:W-:-:S04]  /*4c90*/  IMAD.MOV.U32 R3, RZ, RZ, c[0x0][0x0] ;  /* 0x00000000ff037624 */ /* 0x002fc800078e00ff */
[----:B------:R-:W-:-:S04]  /*4ca0*/  IMAD.SHL.U32 R3, R3, 0x4, RZ ;  /* 0x0000000403037824 */ /* 0x000fc800078e00ff */
[----:B------:R-:W-:-:S05]  /*4cb0*/  IMAD R36, R3, c[0x0][0xc], R36 ;  /* 0x0000030003247a24 */ /* 0x000fca00078e0224 */
[----:B------:R-:W-:-:S13]  /*4cc0*/  ISETP.GE.U32.AND P0, PT, R36, c[0x0][0x310], PT ;  /* 0x0000c40024007a0c */ /* 0x000fda0003f06070 */
[----:B------:R-:W-:Y:S01]  /*4cd0*/  @P0 CALL.REL.NOINC `(.L_x_4891) ;  /* 0x0000001000000944 */ /* 0x000fe20003c00000 */
[----:B------:R-:W-:Y:S05]  /*4ce0*/  BRA `(.L_x_4892) ;  /* 0xffffb3a000007947 */ /* 0x000fea000383ffff */
.L_x_4891:
[----:B------:R-:W-:Y:S05]  /*4cf0*/  EXIT ;  /* 0x000000000000794d */ /* 0x000fea0003800000 */
.L_x_4893:
        /* <DEDUP_REMOVED lines=16> */
.L_x_7338:


//--------------------- .text._ZN2at4cuda57_GLOBAL__N__cd6b329d_24_DistributionBernoulli_cu_7537a20d21kernelPointwiseApply2IZNS_6native9templates4cuda28bernoulli_tensor_cuda_kernelIifEEvRKNS_10TensorBaseES9_NS_15PhiloxCudaStateEEUliRiSB_SB_SB_RKfSD_SD_SD_E_iSC_jLi2ELi2ELi4ELi512ELi2EEEvNS0_6detail10TensorInfoIT0_T2_EENSG_IT1_SI_EESI_T_ --------------------------
	.section	.text._ZN2at4cuda57_GLOBAL__N__cd6b329d_24_DistributionBernoulli_cu_7537a20d21kernelPointwiseApply2IZNS_6native9templates4cuda28bernoulli_tensor_cuda_kernelIifEEvRKNS_10TensorBaseES9_NS_15PhiloxCudaStateEEUliRiSB_SB_SB_RKfSD_SD_SD_E_iSC_jLi2ELi2ELi4ELi512ELi2EEEvNS0_6detail10TensorInfoIT0_T2_EENSG_IT1_SI_EESI_T_,"ax",@progbits
	.sectioninfo	@"SHI_REGISTERS=42"
	.align	128
.text._ZN2at4cuda57_GLOBAL__N__cd6b329d_24_DistributionBernoulli_cu_7537a20d21kernelPointwiseApply2IZNS_6native9templates4cuda28bernoulli_tensor_cuda_kernelIifEEvRKNS_10TensorBaseES9_NS_15PhiloxCudaStateEEUliRiSB_SB_SB_RKfSD_SD_SD_E_iSC_jLi2ELi2ELi4ELi512ELi2EEEvNS0_6detail10TensorInfoIT0_T2_EENSG_IT1_SI_EESI_T_:
        .type           _ZN2at4cuda57_GLOBAL__N__cd6b329d_24_DistributionBernoulli_cu_7537a20d21kernelPointwiseApply2IZNS_6native9templates4cuda28bernoulli_tensor_cuda_kernelIifEEvRKNS_10TensorBaseES9_NS_15PhiloxCudaStateEEUliRiSB_SB_SB_RKfSD_SD_SD_E_iSC_jLi2ELi2ELi4ELi512ELi2EEEvNS0_6detail10TensorInfoIT0_T2_EENSG_IT1_SI_EESI_T_,@function
        .size           _ZN2at4cuda57_GLOBAL__N__cd6b329d_24_DistributionBernoulli_cu_7537a20d21kernelPointwiseApply2IZNS_6native9templates4cuda28bernoulli_tensor_cuda_kernelIifEEvRKNS_10TensorBaseES9_NS_15PhiloxCudaStateEEUliRiSB_SB_SB_RKfSD_SD_SD_E_iSC_jLi2ELi2ELi4ELi512ELi2EEEvNS0_6detail10TensorInfoIT0_T2_EENSG_IT1_SI_EESI_T_,(.L_x_7339 - _ZN2at4cuda57_GLOBAL__N__cd6b329d_24_DistributionBernoulli_cu_7537a20d21kernelPointwiseApply2IZNS_6native9templates4cuda28bernoulli_tensor_cuda_kernelIifEEvRKNS_10TensorBaseES9_NS_15PhiloxCudaStateEEUliRiSB_SB_SB_RKfSD_SD_SD_E_iSC_jLi2ELi2ELi4ELi512ELi2EEEvNS0_6detail10TensorInfoIT0_T2_EENSG_IT1_SI_EESI_T_)
        .other          _ZN2at4cuda57_GLOBAL__N__cd6b329d_24_DistributionBernoulli_cu_7537a20d21kernelPointwiseApply2IZNS_6native9templates4cuda28bernoulli_tensor_cuda_kernelIifEEvRKNS_10TensorBaseES9_NS_15PhiloxCudaStateEEUliRiSB_SB_SB_RKfSD_SD_SD_E_iSC_jLi2ELi2ELi4ELi512ELi2EEEvNS0_6detail10TensorInfoIT0_T2_EENSG_IT1_SI_EESI_T_,@"STO_CUDA_ENTRY STV_DEFAULT"
_ZN2at4cuda57_GLOBAL__N__cd6b329d_24_DistributionBernoulli_cu_7537a20d21kernelPointwiseApply2IZNS_6native9templates4cuda28bernoulli_tensor_cuda_kernelIifEEvRKNS_10TensorBaseES9_NS_15PhiloxCudaStateEEUliRiSB_SB_SB_RKfSD_SD_SD_E_iSC_jLi2ELi2ELi4ELi512ELi2EEEvNS0_6detail10TensorInfoIT0_T2_EENSG_IT1_SI_EESI_T_:
        /* <DEDUP_REMOVED lines=9> */
.L_x_4919:
        /* <DEDUP_REMOVED lines=10> */
[----:B------:R-:W-:Y:S01]  /*0130*/  MOV R11, c[0x0][0x324] ;  /* 0x0000c900000b7a02 */ /* 0x000fe20000000f00 */
[C---:B------:R-:W-:Y:S01]  /*0140*/  IMAD.HI.U32 R9, R37.reuse, -0x326172a9, RZ ;  /* 0xcd9e8d5725097827 */ /* 0x040fe200078e00ff */
[----:B------:R-:W-:Y:S03]  /*0150*/  BSSY B0, `(.L_x_4894) ;  /* 0x00000a2000007945 */ /* 0x000fe60003800000 */
        /* <DEDUP_REMOVED lines=126> */
[----:B--2---:R-:W-:Y:S01]  /*0940*/  IMAD.MOV R23, RZ, RZ, -R19 ;  /* 0x000000ffff177224 */ /* 0x004fe200078e0a13 */
[----:B-1----:R-:W-:-:S03]  /*0950*/  HFMA2.MMA R16, -RZ, RZ, 0, 0 ;  /* 0x00000000ff107435 */ /* 0x002fc600000001ff */
        /* <DEDUP_REMOVED lines=33> */
.L_x_4895:
[----:B------:R-:W-:Y:S05]  /*0b70*/  BSYNC B0 ;  /* 0x0000000000007941 */ /* 0x000fea0003800000 */
.L_x_4894:
[----:B------:R-:W-:Y:S01]  /*0b80*/  BSSY B0, `(.L_x_4896) ;  /* 0x0000037000007945 */ /* 0x000fe20003800000 */
[----:B------:R-:W-:Y:S01]  /*0b90*/  ISETP.NE.AND P3, PT, R8, 0x1, PT ;  /* 0x000000010800780c */ /* 0x000fe20003f65270 */
[----:B------:R-:W-:Y:S01]  /*0ba0*/  IMAD.MOV.U32 R19, RZ, RZ, RZ ;  /* 0x000000ffff137224 */ /* 0x000fe200078e00ff */
[----:B------:R-:W-:Y:S01]  /*0bb0*/  LOP3.LUT R12, R14, R12, R15, 0x96, !PT ;  /* 0x0000000c0e0c7212 */ /* 0x000fe200078e960f */
[----:B------:R-:W-:Y:S01]  /*0bc0*/  IMAD.MOV.U32 R17, RZ, RZ, RZ ;  /* 0x000000ffff117224 */ /* 0x000fe200078e00ff */
[----:B------:R-:W-:Y:S01]  /*0bd0*/  MOV R28, 0x4 ;  /* 0x00000004001c7802 */ /* 0x000fe20000000f00 */
        /* <DEDUP_REMOVED lines=49> */
.L_x_4897:
[----:B------:R-:W-:Y:S05]  /*0ef0*/  BSYNC B0 ;  /* 0x0000000000007941 */ /* 0x000fea0003800000 */
.L_x_4896:
        /* <DEDUP_REMOVED lines=47> */
.L_x_4899:
[----:B------:R-:W-:Y:S05]  /*11f0*/  BSYNC B0 ;  /* 0x0000000000007941 */ /* 0x000fea0003800000 */
.L_x_4898:
        /* <DEDUP_REMOVED lines=47> */
.L_x_4901:
[----:B------:R-:W-:Y:S05]  /*14f0*/  BSYNC B0 ;  /* 0x0000000000007941 */ /* 0x000fea0003800000 */
.L_x_4900:
        /* <DEDUP_REMOVED lines=24> */
.L_x_4903:
[----:B------:R-:W-:Y:S02]  /*1680*/  IMAD.MOV.U32 R15, RZ, RZ, R11 ;  /* 0x000000ffff0f7224 */ /* 0x000fe400078e000b */
[----:B------:R-:W-:Y:S02]  /*1690*/  IMAD.MOV.U32 R14, RZ, RZ, R6 ;  /* 0x000000ffff0e7224 */ /* 0x000fe400078e0006 */
[----:B------:R-:W-:Y:S02]  /*16a0*/  IMAD.MOV.U32 R13, RZ, RZ, R9 ;  /* 0x000000ffff0d7224 */ /* 0x000fe400078e0009 */
[----:B------:R-:W-:-:S04]  /*16b0*/  IMAD.MOV.U32 R11, RZ, RZ, R2 ;  /* 0x000000ffff0b7224 */ /* 0x000fc800078e0002 */
.L_x_4902:
        /* <DEDUP_REMOVED lines=18> */
.L_x_7016:
[----:B------:R-:W-:Y:S05]  /*17e0*/  BRX R2 -0x17f0                                                                                                                                                                                                                                                                                                                                                                                                                                                                               (*"BRANCH_TARGETS .L_x_7017,.L_x_7018,.L_x_7019"*) ;  /* 0xffffe81002007949 */ /* 0x000fea000383ffff */
.L_x_4906:
        /* <DEDUP_REMOVED lines=32> */
.L_x_4911:
[----:B------:R-:W-:Y:S05]  /*19f0*/  BSYNC B6 ;  /* 0x0000000000067941 */ /* 0x000fea0003800000 */
.L_x_4910:
[----:B-----5:R-:W-:-:S04]  /*1a00*/  FSETP.GTU.FTZ.AND P0, PT, R39, R0, PT ;  /* 0x000000002700720b */ /* 0x020fc80003f1c000 */
[----:B------:R-:W-:-:S05]  /*1a10*/  SEL R3, RZ, 0x1, P0 ;  /* 0x00000001ff037807 */ /* 0x000fca0000000000 */
[----:B------:R1:W-:Y:S04]  /*1a20*/  STG.E [R18.64], R3 ;  /* 0x0000000312007986 */ /* 0x0003e8000c101924 */
.L_x_4908:
[----:B------:R-:W-:Y:S05]  /*1a30*/  BSYNC B7 ;  /* 0x0000000000077941 */ /* 0x000fea0003800000 */
.L_x_4907:
        /* <DEDUP_REMOVED lines=25> */
.L_x_4913:
[----:B------:R-:W-:Y:S05]  /*1bd0*/  BSYNC B6 ;  /* 0x0000000000067941 */ /* 0x000fea0003800000 */
.L_x_4912:
[----:B-----5:R-:W-:-:S04]  /*1be0*/  FSETP.GTU.FTZ.AND P0, PT, R38, R3, PT ;  /* 0x000000032600720b */ /* 0x020fc80003f1c000 */
[----:B------:R-:W-:-:S05]  /*1bf0*/  SEL R3, RZ, 0x1, P0 ;  /* 0x00000001ff037807 */ /* 0x000fca0000000000 */
[----:B------:R1:W-:Y:S04]  /*1c00*/  STG.E [R16.64], R3 ;  /* 0x0000000310007986 */ /* 0x0003e8000c101924 */
.L_x_7018:
        /* <DEDUP_REMOVED lines=25> */
.L_x_4915:
[----:B------:R-:W-:Y:S05]  /*1da0*/  BSYNC B6 ;  /* 0x0000000000067941 */ /* 0x000fea0003800000 */
.L_x_4914:
[----:B-----5:R-:W-:-:S04]  /*1db0*/  FSETP.GTU.FTZ.AND P0, PT, R34, R3, PT ;  /* 0x000000032200720b */ /* 0x020fc80003f1c000 */
[----:B------:R-:W-:-:S05]  /*1dc0*/  SEL R3, RZ, 0x1, P0 ;  /* 0x00000001ff037807 */ /* 0x000fca0000000000 */
[----:B------:R1:W-:Y:S04]  /*1dd0*/  STG.E [R30.64], R3 ;  /* 0x000000031e007986 */ /* 0x0003e8000c101924 */
.L_x_7017:
[----:B------:R-:W-:Y:S05]  /*1de0*/  BSYNC B8 ;  /* 0x0000000000087941 */ /* 0x000fea0003800000 */
.L_x_4905:
[----:B------:R-:W2:Y:S01]  /*1df0*/  LDG.E R0, [R22.64] ;  /* 0x0000002416007981 */ /* 0x000ea2000c1e1900 */
[----:B------:R-:W-:Y:S01]  /*1e00*/  BSSY B6, `(.L_x_4916) ;  /* 0x0000018000067945 */ /* 0x000fe20003800000 */
[C---:B--2---:R-:W-:Y:S02]  /*1e10*/  FSETP.GE.FTZ.AND P1, PT, R0.reuse, RZ, PT ;  /* 0x000000ff0000720b */ /* 0x044fe40003f36000 */
[----:B------:R-:W-:-:S13]  /*1e20*/  FSETP.GTU.FTZ.AND P0, PT, R0, 1, PT ;  /* 0x3f8000000000780b */ /* 0x000fda0003f1c000 */
[----:B------:R-:W-:Y:S05]  /*1e30*/  @!P0 BRA P1, `(.L_x_4917) ;  /* 0x0000014000008947 */ /* 0x000fea0000800000 */
[----:B------:R-:W-:Y:S01]  /*1e40*/  MOV R0, 0x1a0 ;  /* 0x000001a000007802 */ /* 0x000fe20000000f00 */
[----:B------:R-:W-:Y:S01]  /*1e50*/  HFMA2.MMA R8, -RZ, RZ, 0, 3.8087368011474609375e-05 ;  /* 0x0000027fff087435 */ /* 0x000fe200000001ff */
[----:B------:R-:W-:Y:S02]  /*1e60*/  IMAD.MOV.U32 R4, RZ, RZ, c[0x4][0x198] ;  /* 0x01006600ff047624 */ /* 0x000fe400078e00ff */
[----:B-1----:R1:W2:Y:S01]  /*1e70*/  LDC.64 R2, c[0x4][R0] ;  /* 0x0100000000027b82 */ /* 0x0022a20000000a00 */
[----:B------:R-:W-:Y:S02]  /*1e80*/  IMAD.MOV.U32 R5, RZ, RZ, c[0x4][0x19c] ;  /* 0x01006700ff057624 */ /* 0x000fe400078e00ff */
[----:B------:R-:W-:Y:S02]  /*1e90*/  IMAD.MOV.U32 R6, RZ, RZ, c[0x4][0x178] ;  /* 0x01005e00ff067624 */ /* 0x000fe400078e00ff */
[----:B------:R-:W-:Y:S02]  /*1ea0*/  IMAD.MOV.U32 R7, RZ, RZ, c[0x4][0x17c] ;  /* 0x01005f00ff077624 */ /* 0x000fe400078e00ff */
[----:B------:R-:W-:-:S02]  /*1eb0*/  IMAD.MOV.U32 R10, RZ, RZ, c[0x4][0x58] ;  /* 0x01001600ff0a7624 */ /* 0x000fc400078e00ff */
[----:B------:R-:W-:Y:S02]  /*1ec0*/  IMAD.MOV.U32 R11, RZ, RZ, c[0x4][0x5c] ;  /* 0x01001700ff0b7624 */ /* 0x000fe400078e00ff */
[----:B------:R-:W-:Y:S02]  /*1ed0*/  IMAD.MOV.U32 R12, RZ, RZ, 0x1 ;  /* 0x00000001ff0c7424 */ /* 0x000fe400078e00ff */
[----:B------:R-:W-:Y:S02]  /*1ee0*/  IMAD.MOV.U32 R13, RZ, RZ, RZ ;  /* 0x000000ffff0d7224 */ /* 0x000fe400078e00ff */
[----:B-1----:R-:W-:Y:S01]  /*1ef0*/  LEPC R14 ;  /* 0x00000000000e734e */ /* 0x002fe20000000000 */
[----:B------:R-:W-:Y:S02]  /*1f00*/  MOV R9, 0x1f70 ;  /* 0x00001f7000097802 */ /* 0x000fe40000000f00 */
[----:B------:R-:W-:Y:S02]  /*1f10*/  MOV R20, 0x1ef0 ;  /* 0x00001ef000147802 */ /* 0x000fe40000000f00 */
[----:B------:R-:W-:Y:S02]  /*1f20*/  MOV R21, 0x0 ;  /* 0x0000000000157802 */ /* 0x000fe40000000f00 */
[----:B------:R-:W-:-:S02]  /*1f30*/  MOV R0, 0x0 ;  /* 0x0000000000007802 */ /* 0x000fc40000000f00 */
[----:B------:R-:W-:-:S04]  /*1f40*/  IADD3 R20, P0, P1, -R20, R9, R14 ;  /* 0x0000000914147210 */ /* 0x000fc8000791e10e */
[----:B------:R-:W-:-:S04]  /*1f50*/  IADD3.X R21, ~R0, R21, R15, P0, P1 ;  /* 0x0000001500157210 */ /* 0x000fc800007e250f */
[----:B0-2---:R-:W-:Y:S05]  /*1f60*/  CALL.ABS.NOINC R2 ;  /* 0x0000000002007343 */ /* 0x005fea0003c00000 */
[----:B------:R0:W5:Y:S02]  /*1f70*/  LDG.E R0, [R22.64] ;  /* 0x0000002416007981 */ /* 0x000164000c1e1900 */
.L_x_4917:
[----:B------:R-:W-:Y:S05]  /*1f80*/  BSYNC B6 ;  /* 0x0000000000067941 */ /* 0x000fea0003800000 */
.L_x_4916:
[----:B-----5:R-:W-:-:S04]  /*1f90*/  FSETP.GTU.FTZ.AND P0, PT, R35, R0, PT ;  /* 0x000000002300720b */ /* 0x020fc80003f1c000 */
[----:B-1----:R-:W-:-:S05]  /*1fa0*/  SEL R3, RZ, 0x1, P0 ;  /* 0x00000001ff037807 */ /* 0x002fca0000000000 */
[----:B------:R1:W-:Y:S01]  /*1fb0*/  STG.E [R32.64], R3 ;  /* 0x0000000320007986 */ /* 0x0003e2000c101924 */
[----:B------:R-:W-:Y:S05]  /*1fc0*/  BRA `(.L_x_4909) ;  /* 0x0000001000007947 */ /* 0x000fea0003800000 */
.L_x_7019:
[----:B------:R-:W-:Y:S02]  /*1fd0*/  BREAK B8 ;  /* 0x0000000000087942 */ /* 0x000fe40003800000 */
.L_x_4909:
[----:B------:R-:W-:Y:S05]  /*1fe0*/  BSYNC B9 ;  /* 0x0000000000097941 */ /* 0x000fea0003800000 */
.L_x_4904:
[----:B-1----:R-:W-:-:S04]  /*1ff0*/  IMAD.MOV.U32 R3, RZ, RZ, c[0x0][0x0] ;  /* 0x00000000ff037624 */ /* 0x002fc800078e00ff */
[----:B------:R-:W-:-:S04]  /*2000*/  IMAD.SHL.U32 R3, R3, 0x4, RZ ;  /* 0x0000000403037824 */ /* 0x000fc800078e00ff */
[----:B------:R-:W-:-:S05]  /*2010*/  IMAD R36, R3, c[0x0][0xc], R36 ;  /* 0x0000030003247a24 */ /* 0x000fca00078e0224 */
[----:B------:R-:W-:-:S13]  /*2020*/  ISETP.GE.U32.AND P0, PT, R36, c[0x0][0x310], PT ;  /* 0x0000c40024007a0c */ /* 0x000fda0003f06070 */
[----:B------:R-:W-:Y:S01]  /*2030*/  @P0 CALL.REL.NOINC `(.L_x_4918) ;  /* 0x0000001000000944 */ /* 0x000fe20003c00000 */
[----:B------:R-:W-:Y:S05]  /*2040*/  BRA `(.L_x_4919) ;  /* 0xffffe04000007947 */ /* 0x000fea000383ffff */
.L_x_4918:
[----:B------:R-:W-:Y:S05]  /*2050*/  EXIT ;  /* 0x000000000000794d */ /* 0x000fea0003800000 */
.L_x_4920:
        /* <DEDUP_REMOVED lines=10> */
.L_x_7339:


//--------------------- .text._ZN2at4cuda57_GLOBAL__N__cd6b329d_24_DistributionBernoulli_cu_7537a20d21kernelPointwiseApply2IZNS_6native9templates4cuda28bernoulli_tensor_cuda_kernelIifEEvRKNS_10TensorBaseES9_NS_15PhiloxCudaStateEEUliRiSB_SB_SB_RKfSD_SD_SD_E_iSC_jLi2ELi1ELi4ELi512ELi2EEEvNS0_6detail10TensorInfoIT0_T2_EENSG_IT1_SI_EESI_T_ --------------------------
	.section	.text._ZN2at4cuda57_GLOBAL__N__cd6b329d_24_DistributionBernoulli_cu_7537a20d21kernelPointwiseApply2IZNS_6native9templates4cuda28bernoulli_tensor_cuda_kernelIifEEvRKNS_10TensorBaseES9_NS_15PhiloxCudaStateEEUliRiSB_SB_SB_RKfSD_SD_SD_E_iSC_jLi2ELi1ELi4ELi512ELi2EEEvNS0_6detail10TensorInfoIT0_T2_EENSG_IT1_SI_EESI_T_,"ax",@progbits
	.sectioninfo	@"SHI_REGISTERS=41"
	.align	128
.text._ZN2at4cuda57_GLOBAL__N__cd6b329d_24_DistributionBernoulli_cu_7537a20d21kernelPointwiseApply2IZNS_6native9templates4cuda28bernoulli_tensor_cuda_kernelIifEEvRKNS_10TensorBaseES9_NS_15PhiloxCudaStateEEUliRiSB_SB_SB_RKfSD_SD_SD_E_iSC_jLi2ELi1ELi4ELi512ELi2EEEvNS0_6detail10TensorInfoIT0_T2_EENSG_IT1_SI_EESI_T_:
        .type           _ZN2at4cuda57_GLOBAL__N__cd6b329d_24_DistributionBernoulli_cu_7537a20d21kernelPointwiseApply2IZNS_6native9templates4cuda28bernoulli_tensor_cuda_kernelIifEEvRKNS_10TensorBaseES9_NS_15PhiloxCudaStateEEUliRiSB_SB_SB_RKfSD_SD_SD_E_iSC_jLi2ELi1ELi4ELi512ELi2EEEvNS0_6detail10TensorInfoIT0_T2_EENSG_IT1_SI_EESI_T_,@function
        .size           _ZN2at4cuda57_GLOBAL__N__cd6b329d_24_DistributionBernoulli_cu_7537a20d21kernelPointwiseApply2IZNS_6native9templates4cuda28bernoulli_tensor_cuda_kernelIifEEvRKNS_10TensorBaseES9_NS_15PhiloxCudaStateEEUliRiSB_SB_SB_RKfSD_SD_SD_E_iSC_jLi2ELi1ELi4ELi512ELi2EEEvNS0_6detail10TensorInfoIT0_T2_EENSG_IT1_SI_EESI_T_,(.L_x_7340 - _ZN2at4cuda57_GLOBAL__N__cd6b329d_24_DistributionBernoulli_cu_7537a20d21kernelPointwiseApply2IZNS_6native9templates4cuda28bernoulli_tensor_cuda_kernelIifEEvRKNS_10TensorBaseES9_NS_15PhiloxCudaStateEEUliRiSB_SB_SB_RKfSD_SD_SD_E_iSC_jLi2ELi1ELi4ELi512ELi2EEEvNS0_6detail10TensorInfoIT0_T2_EENSG_IT1_SI_EESI_T_)
        .other          _ZN2at4cuda57_GLOBAL__N__cd6b329d_24_DistributionBernoulli_cu_7537a20d21kernelPointwiseApply2IZNS_6native9templates4cuda28bernoulli_tensor_cuda_kernelIifEEvRKNS_10TensorBaseES9_NS_15PhiloxCudaStateEEUliRiSB_SB_SB_RKfSD_SD_SD_E_iSC_jLi2ELi1ELi4ELi512ELi2EEEvNS0_6detail10TensorInfoIT0_T2_EENSG_IT1_SI_EESI_T_,@"STO_CUDA_ENTRY STV_DEFAULT"
_ZN2at4cuda57_GLOBAL__N__cd6b329d_24_DistributionBernoulli_cu_7537a20d21kernelPointwiseApply2IZNS_6native9templates4cuda28bernoulli_tensor_cuda_kernelIifEEvRKNS_10TensorBaseES9_NS_15PhiloxCudaStateEEUliRiSB_SB_SB_RKfSD_SD_SD_E_iSC_jLi2ELi1ELi4ELi512ELi2EEEvNS0_6detail10TensorInfoIT0_T2_EENSG_IT1_SI_EESI_T_:
        /* <DEDUP_REMOVED lines=9> */
.L_x_4946:
        /* <DEDUP_REMOVED lines=158> */
.L_x_4922:
[----:B------:R-:W-:Y:S05]  /*0a70*/  BSYNC B0 ;  /* 0x0000000000007941 */ /* 0x000fea0003800000 */
.L_x_4921:
        /* <DEDUP_REMOVED lines=24> */
.L_x_4924:
[----:B------:R-:W-:Y:S05]  /*0c00*/  BSYNC B0 ;  /* 0x0000000000007941 */ /* 0x000fea0003800000 */
.L_x_4923:
        /* <DEDUP_REMOVED lines=24> */
.L_x_4926:
[----:B------:R-:W-:Y:S05]  /*0d90*/  BSYNC B0 ;  /* 0x0000000000007941 */ /* 0x000fea0003800000 */
.L_x_4925:
        /* <DEDUP_REMOVED lines=25> */
.L_x_4928:
[----:B------:R-:W-:Y:S05]  /*0f30*/  BSYNC B0 ;  /* 0x0000000000007941 */ /* 0x000fea0003800000 */
.L_x_4927:
        /* <DEDUP_REMOVED lines=20> */
.L_x_4930:
[----:B------:R-:W-:Y:S02]  /*1080*/  IMAD.MOV.U32 R14, RZ, RZ, R10 ;  /* 0x000000ffff0e7224 */ /* 0x000fe400078e000a */
[----:B------:R-:W-:Y:S02]  /*1090*/  IMAD.MOV.U32 R13, RZ, RZ, R6 ;  /* 0x000000ffff0d7224 */ /* 0x000fe400078e0006 */
[----:B------:R-:W-:-:S02]  /*10a0*/  IMAD.MOV.U32 R12, RZ, RZ, R8 ;  /* 0x000000ffff0c7224 */ /* 0x000fc400078e0008 */
[----:B------:R-:W-:-:S04]  /*10b0*/  IMAD.MOV.U32 R10, RZ, RZ, R2 ;  /* 0x000000ffff0a7224 */ /* 0x000fc800078e0002 */
.L_x_4929:
        /* <DEDUP_REMOVED lines=19> */
.L_x_7020:
[----:B------:R-:W-:Y:S05]  /*11f0*/  BRX R2 -0x1200                                                                                                                                                                                                                                                                                                                                                                                                                                                                               (*"BRANCH_TARGETS .L_x_7021,.L_x_7022,.L_x_7023"*) ;  /* 0xffffee0002007949 */ /* 0x000fea000383ffff */
.L_x_4933:
        /* <DEDUP_REMOVED lines=35> */
.L_x_4938:
[----:B------:R-:W-:Y:S05]  /*1430*/  BSYNC B6 ;  /* 0x0000000000067941 */ /* 0x000fea0003800000 */
.L_x_4937:
[----:B-----5:R-:W-:-:S04]  /*1440*/  FSETP.GTU.FTZ.AND P0, PT, R37, R0, PT ;  /* 0x000000002500720b */ /* 0x020fc80003f1c000 */
[----:B------:R-:W-:-:S05]  /*1450*/  SEL R3, RZ, 0x1, P0 ;  /* 0x00000001ff037807 */ /* 0x000fca0000000000 */
[----:B------:R1:W-:Y:S04]  /*1460*/  STG.E [R24.64], R3 ;  /* 0x0000000318007986 */ /* 0x0003e8000c101924 */
.L_x_4935:
[----:B------:R-:W-:Y:S05]  /*1470*/  BSYNC B7 ;  /* 0x0000000000077941 */ /* 0x000fea0003800000 */
.L_x_4934:
        /* <DEDUP_REMOVED lines=30> */
.L_x_4940:
[----:B------:R-:W-:Y:S05]  /*1660*/  BSYNC B6 ;  /* 0x0000000000067941 */ /* 0x000fea0003800000 */
.L_x_4939:
[----:B-----5:R-:W-:-:S04]  /*1670*/  FSETP.GTU.FTZ.AND P0, PT, R34, R3, PT ;  /* 0x000000032200720b */ /* 0x020fc80003f1c000 */
[----:B------:R-:W-:-:S05]  /*1680*/  SEL R3, RZ, 0x1, P0 ;  /* 0x00000001ff037807 */ /* 0x000fca0000000000 */
[----:B------:R1:W-:Y:S04]  /*1690*/  STG.E [R16.64], R3 ;  /* 0x0000000310007986 */ /* 0x0003e8000c101924 */
.L_x_7022:
        /* <DEDUP_REMOVED lines=30> */
.L_x_4942:
[----:B------:R-:W-:Y:S05]  /*1880*/  BSYNC B6 ;  /* 0x0000000000067941 */ /* 0x000fea0003800000 */
.L_x_4941:
[----:B-----5:R-:W-:-:S04]  /*1890*/  FSETP.GTU.FTZ.AND P0, PT, R31, R0, PT ;  /* 0x000000001f00720b */ /* 0x020fc80003f1c000 */
[----:B------:R-:W-:-:S05]  /*18a0*/  SEL R3, RZ, 0x1, P0 ;  /* 0x00000001ff037807 */ /* 0x000fca0000000000 */
[----:B------:R1:W-:Y:S04]  /*18b0*/  STG.E [R18.64], R3 ;  /* 0x0000000312007986 */ /* 0x0003e8000c101924 */
.L_x_7021:
[----:B------:R-:W-:Y:S05]  /*18c0*/  BSYNC B8 ;  /* 0x0000000000087941 */ /* 0x000fea0003800000 */
.L_x_4932:
        /* <DEDUP_REMOVED lines=30> */
.L_x_4944:
[----:B------:R-:W-:Y:S05]  /*1ab0*/  BSYNC B6 ;  /* 0x0000000000067941 */ /* 0x000fea0003800000 */
.L_x_4943:
[----:B-----5:R-:W-:-:S04]  /*1ac0*/  FSETP.GTU.FTZ.AND P0, PT, R30, R3, PT ;  /* 0x000000031e00720b */ /* 0x020fc80003f1c000 */
[----:B------:R-:W-:-:S05]  /*1ad0*/  SEL R3, RZ, 0x1, P0 ;  /* 0x00000001ff037807 */ /* 0x000fca0000000000 */
[----:B------:R1:W-:Y:S01]  /*1ae0*/  STG.E [R22.64], R3 ;  /* 0x0000000316007986 */ /* 0x0003e2000c101924 */
[----:B------:R-:W-:Y:S05]  /*1af0*/  BRA `(.L_x_4936) ;  /* 0x0000001000007947 */ /* 0x000fea0003800000 */
.L_x_7023:
[----:B------:R-:W-:Y:S02]  /*1b00*/  BREAK B8 ;  /* 0x0000000000087942 */ /* 0x000fe40003800000 */
.L_x_4936:
[----:B------:R-:W-:Y:S05]  /*1b10*/  BSYNC B9 ;  /* 0x0000000000097941 */ /* 0x000fea0003800000 */
.L_x_4931:
[----:B------:R-:W-:-:S04]  /*1b20*/  IMAD.MOV.U32 R0, RZ, RZ, c[0x0][0x0] ;  /* 0x00000000ff007624 */ /* 0x000fc800078e00ff */
[----:B------:R-:W-:-:S04]  /*1b30*/  IMAD.SHL.U32 R0, R0, 0x4, RZ ;  /* 0x0000000400007824 */ /* 0x000fc800078e00ff */
[----:B------:R-:W-:-:S05]  /*1b40*/  IMAD R29, R0, c[0x0][0xc], R29 ;  /* 0x00000300001d7a24 */ /* 0x000fca00078e021d */
[----:B------:R-:W-:-:S13]  /*1b50*/  ISETP.GE.U32.AND P0, PT, R29, c[0x0][0x310], PT ;  /* 0x0000c4001d007a0c */ /* 0x000fda0003f06070 */
[----:B------:R-:W-:Y:S01]  /*1b60*/  @P0 CALL.REL.NOINC `(.L_x_4945) ;  /* 0x0000001000000944 */ /* 0x000fe20003c00000 */
[----:B------:R-:W-:Y:S05]  /*1b70*/  BRA `(.L_x_4946) ;  /* 0xffffe51000007947 */ /* 0x000fea000383ffff */
.L_x_4945:
[----:B------:R-:W-:Y:S05]  /*1b80*/  EXIT ;  /* 0x000000000000794d */ /* 0x000fea0003800000 */
.L_x_4947:
        /* <DEDUP_REMOVED lines=15> */
.L_x_7340:


//--------------------- .text._ZN2at4cuda57_GLOBAL__N__cd6b329d_24_DistributionBernoulli_cu_7537a20d21kernelPointwiseApply2IZNS_6native9templates4cuda28bernoulli_tensor_cuda_kernelIifEEvRKNS_10TensorBaseES9_NS_15PhiloxCudaStateEEUliRiSB_SB_SB_RKfSD_SD_SD_E_iSC_jLi1ELin1ELi4ELi512ELi2EEEvNS0_6detail10TensorInfoIT0_T2_EENSG_IT1_SI_EESI_T_ --------------------------
	.section	.text._ZN2at4cuda57_GLOBAL__N__cd6b329d_24_DistributionBernoulli_cu_7537a20d21kernelPointwiseApply2IZNS_6native9templates4cuda28bernoulli_tensor_cuda_kernelIifEEvRKNS_10TensorBaseES9_NS_15PhiloxCudaStateEEUliRiSB_SB_SB_RKfSD_SD_SD_E_iSC_jLi1ELin1ELi4ELi512ELi2EEEvNS0_6detail10TensorInfoIT0_T2_EENSG_IT1_SI_EESI_T_,"ax",@progbits
	.sectioninfo	@"SHI_REGISTERS=36"
	.align	128
.text._ZN2at4cuda57_GLOBAL__N__cd6b329d_24_DistributionBernoulli_cu_7537a20d21kernelPointwiseApply2IZNS_6native9templates4cuda28bernoulli_tensor_cuda_kernelIifEEvRKNS_10TensorBaseES9_NS_15PhiloxCudaStateEEUliRiSB_SB_SB_RKfSD_SD_SD_E_iSC_jLi1ELin1ELi4ELi512ELi2EEEvNS0_6detail10TensorInfoIT0_T2_EENSG_IT1_SI_EESI_T_:
        .type           _ZN2at4cuda57_GLOBAL__N__cd6b329d_24_DistributionBernoulli_cu_7537a20d21kernelPointwiseApply2IZNS_6native9templates4cuda28bernoulli_tensor_cuda_kernelIifEEvRKNS_10TensorBaseES9_NS_15PhiloxCudaStateEEUliRiSB_SB_SB_RKfSD_SD_SD_E_iSC_jLi1ELin1ELi4ELi512ELi2EEEvNS0_6detail10TensorInfoIT0_T2_EENSG_IT1_SI_EESI_T_,@function
        .size           _ZN2at4cuda57_GLOBAL__N__cd6b329d_24_DistributionBernoulli_cu_7537a20d21kernelPointwiseApply2IZNS_6native9templates4cuda28bernoulli_tensor_cuda_kernelIifEEvRKNS_10TensorBaseES9_NS_15PhiloxCudaStateEEUliRiSB_SB_SB_RKfSD_SD_SD_E_iSC_jLi1ELin1ELi4ELi512ELi2EEEvNS0_6detail10TensorInfoIT0_T2_EENSG_IT1_SI_EESI_T_,(.L_x_7341 - _ZN2at4cuda57_GLOBAL__N__cd6b329d_24_DistributionBernoulli_cu_7537a20d21kernelPointwiseApply2IZNS_6native9templates4cuda28bernoulli_tensor_cuda_kernelIifEEvRKNS_10TensorBaseES9_NS_15PhiloxCudaStateEEUliRiSB_SB_SB_RKfSD_SD_SD_E_iSC_jLi1ELin1ELi4ELi512ELi2EEEvNS0_6detail10TensorInfoIT0_T2_EENSG_IT1_SI_EESI_T_)
        .other          _ZN2at4cuda57_GLOBAL__N__cd6b329d_24_DistributionBernoulli_cu_7537a20d21kernelPointwiseApply2IZNS_6native9templates4cuda28bernoulli_tensor_cuda_kernelIifEEvRKNS_10TensorBaseES9_NS_15PhiloxCudaStateEEUliRiSB_SB_SB_RKfSD_SD_SD_E_iSC_jLi1ELin1ELi4ELi512ELi2EEEvNS0_6detail10TensorInfoIT0_T2_EENSG_IT1_SI_EESI_T_,@"STO_CUDA_ENTRY STV_DEFAULT"
_ZN2at4cuda57_GLOBAL__N__cd6b329d_24_DistributionBernoulli_cu_7537a20d21kernelPointwiseApply2IZNS_6native9templates4cuda28bernoulli_tensor_cuda_kernelIifEEvRKNS_10TensorBaseES9_NS_15PhiloxCudaStateEEUliRiSB_SB_SB_RKfSD_SD_SD_E_iSC_jLi1ELin1ELi4ELi512ELi2EEEvNS0_6detail10TensorInfoIT0_T2_EENSG_IT1_SI_EESI_T_:
        /* <DEDUP_REMOVED lines=9> */
.L_x_4985:
        /* <DEDUP_REMOVED lines=27> */
.L_x_4952:
        /* <DEDUP_REMOVED lines=101> */
.L_x_4951:
        /* <DEDUP_REMOVED lines=80> */
.L_x_4950:
[----:B------:R-:W-:Y:S02]  /*0d90*/  IMAD R24, R3, c[0x0][0x2a4], R24 ;  /* 0x0000a90003187a24 */ /* 0x000fe400078e0218 */
.L_x_4949:
[----:B------:R-:W-:Y:S05]  /*0da0*/  BSYNC B0 ;  /* 0x0000000000007941 */ /* 0x000fea0003800000 */
.L_x_4948:
        /* <DEDUP_REMOVED lines=24> */
.L_x_4957:
        /* <DEDUP_REMOVED lines=101> */
.L_x_4956:
        /* <DEDUP_REMOVED lines=80> */
.L_x_4955:
[----:B------:R-:W-:-:S03]  /*1a80*/  IMAD R22, R3, c[0x0][0x2a4], R22 ;  /* 0x0000a90003167a24 */ /* 0x000fc600078e0216 */
.L_x_4954:
[----:B------:R-:W-:Y:S05]  /*1a90*/  BSYNC B0 ;  /* 0x0000000000007941 */ /* 0x000fea0003800000 */
.L_x_4953:
        /* <DEDUP_REMOVED lines=24> */
.L_x_4962:
        /* <DEDUP_REMOVED lines=101> */
.L_x_4961:
        /* <DEDUP_REMOVED lines=79> */
.L_x_4960:
[----:B------:R-:W-:-:S03]  /*2760*/  IMAD R16, R5, c[0x0][0x2a4], R16 ;  /* 0x0000a90005107a24 */ /* 0x000fc600078e0210 */
.L_x_4959:
[----:B------:R-:W-:Y:S05]  /*2770*/  BSYNC B0 ;  /* 0x0000000000007941 */ /* 0x000fea0003800000 */
.L_x_4958:
        /* <DEDUP_REMOVED lines=23> */
.L_x_4967:
        /* <DEDUP_REMOVED lines=101> */
.L_x_4966:
        /* <DEDUP_REMOVED lines=79> */
.L_x_4965:
[----:B------:R-:W-:-:S03]  /*3430*/  IMAD R18, R5, c[0x0][0x2a4], R18 ;  /* 0x0000a90005127a24 */ /* 0x000fc600078e0212 */
.L_x_4964:
[----:B------:R-:W-:Y:S05]  /*3440*/  BSYNC B0 ;  /* 0x0000000000007941 */ /* 0x000fea0003800000 */
.L_x_4963:
        /* <DEDUP_REMOVED lines=142> */
.L_x_4969:
[----:B------:R-:W-:Y:S02]  /*3d30*/  IMAD.MOV.U32 R11, RZ, RZ, R13 ;  /* 0x000000ffff0b7224 */ /* 0x000fe400078e000d */
[----:B------:R-:W-:Y:S02]  /*3d40*/  IMAD.MOV.U32 R10, RZ, RZ, R2 ;  /* 0x000000ffff0a7224 */ /* 0x000fe400078e0002 */
[----:B------:R-:W-:Y:S02]  /*3d50*/  IMAD.MOV.U32 R0, RZ, RZ, R9 ;  /* 0x000000ffff007224 */ /* 0x000fe400078e0009 */
[----:B------:R-:W-:-:S04]  /*3d60*/  IMAD.MOV.U32 R13, RZ, RZ, R6 ;  /* 0x000000ffff0d7224 */ /* 0x000fc800078e0006 */
.L_x_4968:
        /* <DEDUP_REMOVED lines=19> */
.L_x_7024:
[----:B------:R-:W-:Y:S05]  /*3ea0*/  BRX R2 -0x3eb0                                                                                                                                                                                                                                                                                                                                                                                                                                                                               (*"BRANCH_TARGETS .L_x_7025,.L_x_7026,.L_x_7027"*) ;  /* 0xffffc15002007949 */ /* 0x000fea000383ffff */
.L_x_4972:
        /* <DEDUP_REMOVED lines=32> */
.L_x_4977:
[----:B------:R-:W-:Y:S05]  /*40b0*/  BSYNC B6 ;  /* 0x0000000000067941 */ /* 0x000fea0003800000 */
.L_x_4976:
[----:B------:R-:W-:Y:S01]  /*40c0*/  IADD3 R2, R27, 0x3, RZ ;  /* 0x000000031b027810 */ /* 0x000fe20007ffe0ff */
[----:B------:R-:W-:Y:S01]  /*40d0*/  IMAD.MOV.U32 R3, RZ, RZ, 0x4 ;  /* 0x00000004ff037424 */ /* 0x000fe200078e00ff */
[----:B-----5:R-:W-:-:S03]  /*40e0*/  FSETP.GTU.FTZ.AND P0, PT, R33, R0, PT ;  /* 0x000000002100720b */ /* 0x020fc60003f1c000 */
[----:B------:R-:W-:Y:S01]  /*40f0*/  IMAD R2, R2, c[0x0][0x1cc], RZ ;  /* 0x0000730002027a24 */ /* 0x000fe200078e02ff */
[----:B------:R-:W-:-:S03]  /*4100*/  SEL R5, RZ, 0x1, P0 ;  /* 0x00000001ff057807 */ /* 0x000fc60000000000 */
[----:B------:R-:W-:-:S05]  /*4110*/  IMAD.WIDE.U32 R2, R2, R3, c[0x0][0x160] ;  /* 0x0000580002027625 */ /* 0x000fca00078e0003 */
[----:B------:R1:W-:Y:S02]  /*4120*/  STG.E [R2.64], R5 ;  /* 0x0000000502007986 */ /* 0x0003e4000c101924 */
.L_x_4974:
[----:B------:R-:W-:Y:S05]  /*4130*/  BSYNC B7 ;  /* 0x0000000000077941 */ /* 0x000fea0003800000 */
.L_x_4973:
        /* <DEDUP_REMOVED lines=25> */
.L_x_4979:
[----:B------:R-:W-:Y:S05]  /*42d0*/  BSYNC B6 ;  /* 0x0000000000067941 */ /* 0x000fea0003800000 */
.L_x_4978:
        /* <DEDUP_REMOVED lines=8> */
[----:B------:R1:W-:Y:S02]  /*4360*/  STG.E [R2.64], R5 ;  /* 0x0000000502007986 */ /* 0x0003e4000c101924 */
.L_x_7026:
        /* <DEDUP_REMOVED lines=25> */
.L_x_4981:
[----:B------:R-:W-:Y:S05]  /*4500*/  BSYNC B6 ;  /* 0x0000000000067941 */ /* 0x000fea0003800000 */
.L_x_4980:
        /* <DEDUP_REMOVED lines=8> */
[----:B------:R1:W-:Y:S02]  /*4590*/  STG.E [R2.64], R5 ;  /* 0x0000000502007986 */ /* 0x0003e4000c101924 */
.L_x_7025:
[----:B------:R-:W-:Y:S05]  /*45a0*/  BSYNC B8 ;  /* 0x0000000000087941 */ /* 0x000fea0003800000 */
.L_x_4971:
        /* <DEDUP_REMOVED lines=25> */
.L_x_4983:
[----:B------:R-:W-:Y:S05]  /*4740*/  BSYNC B6 ;  /* 0x0000000000067941 */ /* 0x000fea0003800000 */
.L_x_4982:
        /* <DEDUP_REMOVED lines=8> */
[----:B------:R1:W-:Y:S01]  /*47d0*/  STG.E [R2.64], R5 ;  /* 0x0000000502007986 */ /* 0x0003e2000c101924 */
[----:B------:R-:W-:Y:S05]  /*47e0*/  BRA `(.L_x_4975) ;  /* 0x0000001000007947 */ /* 0x000fea0003800000 */
.L_x_7027:
[----:B------:R-:W-:Y:S02]  /*47f0*/  BREAK B8 ;  /* 0x0000000000087942 */ /* 0x000fe40003800000 */
.L_x_4975:
[----:B------:R-:W-:Y:S05]  /*4800*/  BSYNC B9 ;  /* 0x0000000000097941 */ /* 0x000fea0003800000 */
.L_x_4970:
[----:B------:R-:W-:-:S04]  /*4810*/  IMAD.MOV.U32 R0, RZ, RZ, c[0x0][0x0] ;  /* 0x00000000ff007624 */ /* 0x000fc800078e00ff */
[----:B------:R-:W-:-:S04]  /*4820*/  IMAD.SHL.U32 R0, R0, 0x4, RZ ;  /* 0x0000000400007824 */ /* 0x000fc800078e00ff */
[----:B------:R-:W-:-:S05]  /*4830*/  IMAD R27, R0, c[0x0][0xc], R27 ;  /* 0x00000300001b7a24 */ /* 0x000fca00078e021b */
[----:B------:R-:W-:-:S13]  /*4840*/  ISETP.GE.U32.AND P0, PT, R27, c[0x0][0x310], PT ;  /* 0x0000c4001b007a0c */ /* 0x000fda0003f06070 */
[----:B------:R-:W-:Y:S01]  /*4850*/  @P0 CALL.REL.NOINC `(.L_x_4984) ;  /* 0x0000001000000944 */ /* 0x000fe20003c00000 */
[----:B------:R-:W-:Y:S05]  /*4860*/  BRA `(.L_x_4985) ;  /* 0xffffb82000007947 */ /* 0x000fea000383ffff */
.L_x_4984:
[----:B------:R-:W-:Y:S05]  /*4870*/  EXIT ;  /* 0x000000000000794d */ /* 0x000fea0003800000 */
.L_x_4986:
        /* <DEDUP_REMOVED lines=16> */
.L_x_7341:


//--------------------- .text._ZN2at4cuda57_GLOBAL__N__cd6b329d_24_DistributionBernoulli_cu_7537a20d21kernelPointwiseApply2IZNS_6native9templates4cuda28bernoulli_tensor_cuda_kernelIifEEvRKNS_10TensorBaseES9_NS_15PhiloxCudaStateEEUliRiSB_SB_SB_RKfSD_SD_SD_E_iSC_jLi1ELi2ELi4ELi512ELi2EEEvNS0_6detail10TensorInfoIT0_T2_EENSG_IT1_SI_EESI_T_ --------------------------
	.section	.text._ZN2at4cuda57_GLOBAL__N__cd6b329d_24_DistributionBernoulli_cu_7537a20d21kernelPointwiseApply2IZNS_6native9templates4cuda28bernoulli_tensor_cuda_kernelIifEEvRKNS_10TensorBaseES9_NS_15PhiloxCudaStateEEUliRiSB_SB_SB_RKfSD_SD_SD_E_iSC_jLi1ELi2ELi4ELi512ELi2EEEvNS0_6detail10TensorInfoIT0_T2_EENSG_IT1_SI_EESI_T_,"ax",@progbits
	.sectioninfo	@"SHI_REGISTERS=37"
	.align	128
.text._ZN2at4cuda57_GLOBAL__N__cd6b329d_24_DistributionBernoulli_cu_7537a20d21kernelPointwiseApply2IZNS_6native9templates4cuda28bernoulli_tensor_cuda_kernelIifEEvRKNS_10TensorBaseES9_NS_15PhiloxCudaStateEEUliRiSB_SB_SB_RKfSD_SD_SD_E_iSC_jLi1ELi2ELi4ELi512ELi2EEEvNS0_6detail10TensorInfoIT0_T2_EENSG_IT1_SI_EESI_T_:
        .type           _ZN2at4cuda57_GLOBAL__N__cd6b329d_24_DistributionBernoulli_cu_7537a20d21kernelPointwiseApply2IZNS_6native9templates4cuda28bernoulli_tensor_cuda_kernelIifEEvRKNS_10TensorBaseES9_NS_15PhiloxCudaStateEEUliRiSB_SB_SB_RKfSD_SD_SD_E_iSC_jLi1ELi2ELi4ELi512ELi2EEEvNS0_6detail10TensorInfoIT0_T2_EENSG_IT1_SI_EESI_T_,@function
        .size           _ZN2at4cuda57_GLOBAL__N__cd6b329d_24_DistributionBernoulli_cu_7537a20d21kernelPointwiseApply2IZNS_6native9templates4cuda28bernoulli_tensor_cuda_kernelIifEEvRKNS_10TensorBaseES9_NS_15PhiloxCudaStateEEUliRiSB_SB_SB_RKfSD_SD_SD_E_iSC_jLi1ELi2ELi4ELi512ELi2EEEvNS0_6detail10TensorInfoIT0_T2_EENSG_IT1_SI_EESI_T_,(.L_x_7342 - _ZN2at4cuda57_GLOBAL__N__cd6b329d_24_DistributionBernoulli_cu_7537a20d21kernelPointwiseApply2IZNS_6native9templates4cuda28bernoulli_tensor_cuda_kernelIifEEvRKNS_10TensorBaseES9_NS_15PhiloxCudaStateEEUliRiSB_SB_SB_RKfSD_SD_SD_E_iSC_jLi1ELi2ELi4ELi512ELi2EEEvNS0_6detail10TensorInfoIT0_T2_EENSG_IT1_SI_EESI_T_)
        .other          _ZN2at4cuda57_GLOBAL__N__cd6b329d_24_DistributionBernoulli_cu_7537a20d21kernelPointwiseApply2IZNS_6native9templates4cuda28bernoulli_tensor_cuda_kernelIifEEvRKNS_10TensorBaseES9_NS_15PhiloxCudaStateEEUliRiSB_SB_SB_RKfSD_SD_SD_E_iSC_jLi1ELi2ELi4ELi512ELi2EEEvNS0_6detail10TensorInfoIT0_T2_EENSG_IT1_SI_EESI_T_,@"STO_CUDA_ENTRY STV_DEFAULT"
_ZN2at4cuda57_GLOBAL__N__cd6b329d_24_DistributionBernoulli_cu_7537a20d21kernelPointwiseApply2IZNS_6native9templates4cuda28bernoulli_tensor_cuda_kernelIifEEvRKNS_10TensorBaseES9_NS_15PhiloxCudaStateEEUliRiSB_SB_SB_RKfSD_SD_SD_E_iSC_jLi1ELi2ELi4ELi512ELi2EEEvNS0_6detail10TensorInfoIT0_T2_EENSG_IT1_SI_EESI_T_:
        /* <DEDUP_REMOVED lines=9> */
.L_x_5012:
        /* <DEDUP_REMOVED lines=156> */
.L_x_4988:
[----:B------:R-:W-:Y:S05]  /*0a50*/  BSYNC B0 ;  /* 0x0000000000007941 */ /* 0x000fea0003800000 */
.L_x_4987:
        /* <DEDUP_REMOVED lines=25> */
.L_x_4990:
[----:B------:R-:W-:Y:S05]  /*0bf0*/  BSYNC B0 ;  /* 0x0000000000007941 */ /* 0x000fea0003800000 */
.L_x_4989:
        /* <DEDUP_REMOVED lines=25> */
.L_x_4992:
[----:B------:R-:W-:Y:S05]  /*0d90*/  BSYNC B0 ;  /* 0x0000000000007941 */ /* 0x000fea0003800000 */
.L_x_4991:
        /* <DEDUP_REMOVED lines=25> */
.L_x_4994:
[----:B------:R-:W-:Y:S05]  /*0f30*/  BSYNC B0 ;  /* 0x0000000000007941 */ /* 0x000fea0003800000 */
.L_x_4993:
        /* <DEDUP_REMOVED lines=20> */
.L_x_4996:
[----:B------:R-:W-:Y:S02]  /*1080*/  IMAD.MOV.U32 R14, RZ, RZ, R12 ;  /* 0x000000ffff0e7224 */ /* 0x000fe400078e000c */
[----:B------:R-:W-:Y:S02]  /*1090*/  IMAD.MOV.U32 R13, RZ, RZ, R4 ;  /* 0x000000ffff0d7224 */ /* 0x000fe400078e0004 */
[----:B------:R-:W-:-:S02]  /*10a0*/  IMAD.MOV.U32 R11, RZ, RZ, R9 ;  /* 0x000000ffff0b7224 */ /* 0x000fc400078e0009 */
[----:B------:R-:W-:-:S04]  /*10b0*/  IMAD.MOV.U32 R12, RZ, RZ, R6 ;  /* 0x000000ffff0c7224 */ /* 0x000fc800078e0006 */
.L_x_4995:
        /* <DEDUP_REMOVED lines=19> */
.L_x_7028:
[----:B------:R-:W-:Y:S05]  /*11f0*/  BRX R2 -0x1200                                                                                                                                                                                                                                                                                                                                                                                                                                                                               (*"BRANCH_TARGETS .L_x_7029,.L_x_7030,.L_x_7031"*) ;  /* 0xffffee0002007949 */ /* 0x000fea000383ffff */
.L_x_4999:
        /* <DEDUP_REMOVED lines=32> */
.L_x_5004:
[----:B------:R-:W-:Y:S05]  /*1400*/  BSYNC B6 ;  /* 0x0000000000067941 */ /* 0x000fea0003800000 */
.L_x_5003:
[----:B------:R-:W-:Y:S02]  /*1410*/  IADD3 R2, R31, 0x3, RZ ;  /* 0x000000031f027810 */ /* 0x000fe40007ffe0ff */
[----:B-----5:R-:W-:Y:S01]  /*1420*/  FSETP.GTU.FTZ.AND P0, PT, R34, R3, PT ;  /* 0x000000032200720b */ /* 0x020fe20003f1c000 */
[----:B------:R-:W-:Y:S02]  /*1430*/  IMAD.MOV.U32 R3, RZ, RZ, 0x4 ;  /* 0x00000004ff037424 */ /* 0x000fe400078e00ff */
[----:B------:R-:W-:Y:S01]  /*1440*/  IMAD R2, R2, c[0x0][0x1cc], RZ ;  /* 0x0000730002027a24 */ /* 0x000fe200078e02ff */
[----:B------:R-:W-:-:S03]  /*1450*/  SEL R5, RZ, 0x1, P0 ;  /* 0x00000001ff057807 */ /* 0x000fc60000000000 */
[----:B------:R-:W-:-:S05]  /*1460*/  IMAD.WIDE.U32 R2, R2, R3, c[0x0][0x160] ;  /* 0x0000580002027625 */ /* 0x000fca00078e0003 */
[----:B------:R1:W-:Y:S02]  /*1470*/  STG.E [R2.64], R5 ;  /* 0x0000000502007986 */ /* 0x0003e4000c101924 */
.L_x_5001:
[----:B------:R-:W-:Y:S05]  /*1480*/  BSYNC B7 ;  /* 0x0000000000077941 */ /* 0x000fea0003800000 */
.L_x_5000:
        /* <DEDUP_REMOVED lines=25> */
.L_x_5006:
[----:B------:R-:W-:Y:S05]  /*1620*/  BSYNC B6 ;  /* 0x0000000000067941 */ /* 0x000fea0003800000 */
.L_x_5005:
        /* <DEDUP_REMOVED lines=8> */
[----:B------:R1:W-:Y:S02]  /*16b0*/  STG.E [R2.64], R5 ;  /* 0x0000000502007986 */ /* 0x0003e4000c101924 */
.L_x_7030:
        /* <DEDUP_REMOVED lines=25> */
.L_x_5008:
[----:B------:R-:W-:Y:S05]  /*1850*/  BSYNC B6 ;  /* 0x0000000000067941 */ /* 0x000fea0003800000 */
.L_x_5007:
        /* <DEDUP_REMOVED lines=8> */
[----:B------:R1:W-:Y:S02]  /*18e0*/  STG.E [R2.64], R5 ;  /* 0x0000000502007986 */ /* 0x0003e4000c101924 */
.L_x_7029:
[----:B------:R-:W-:Y:S05]  /*18f0*/  BSYNC B8 ;  /* 0x0000000000087941 */ /* 0x000fea0003800000 */
.L_x_4998:
        /* <DEDUP_REMOVED lines=25> */
.L_x_5010:
[----:B------:R-:W-:Y:S05]  /*1a90*/  BSYNC B6 ;  /* 0x0000000000067941 */ /* 0x000fea0003800000 */
.L_x_5009:
[----:B------:R-:W-:Y:S01]  /*1aa0*/  IMAD R0, R31, c[0x0][0x1cc], RZ ;  /* 0x000073001f007a24 */ /* 0x000fe200078e02ff */
[----:B------:R-:W-:Y:S02]  /*1ab0*/  ISETP.GT.AND P0, PT, R30, RZ, PT ;  /* 0x000000ff1e00720c */ /* 0x000fe40003f04270 */
[----:B-----5:R-:W-:Y:S01]  /*1ac0*/  FSETP.GTU.FTZ.AND P1, PT, R28, R3, PT ;  /* 0x000000031c00720b */ /* 0x020fe20003f3c000 */
[----:B------:R-:W-:Y:S01]  /*1ad0*/  IMAD.MOV.U32 R3, RZ, RZ, 0x4 ;  /* 0x00000004ff037424 */ /* 0x000fe200078e00ff */
[----:B------:R-:W-:Y:S02]  /*1ae0*/  SEL R0, R0, RZ, P0 ;  /* 0x000000ff00007207 */ /* 0x000fe40000000000 */
[----:B------:R-:W-:-:S03]  /*1af0*/  SEL R5, RZ, 0x1, P1 ;  /* 0x00000001ff057807 */ /* 0x000fc60000800000 */
[----:B------:R-:W-:-:S05]  /*1b00*/  IMAD.WIDE.U32 R2, R0, R3, c[0x0][0x160] ;  /* 0x0000580000027625 */ /* 0x000fca00078e0003 */
[----:B------:R1:W-:Y:S01]  /*1b10*/  STG.E [R2.64], R5 ;  /* 0x0000000502007986 */ /* 0x0003e2000c101924 */
[----:B------:R-:W-:Y:S05]  /*1b20*/  BRA `(.L_x_5002) ;  /* 0x0000001000007947 */ /* 0x000fea0003800000 */
.L_x_7031:
[----:B------:R-:W-:Y:S02]  /*1b30*/  BREAK B8 ;  /* 0x0000000000087942 */ /* 0x000fe40003800000 */
.L_x_5002:
[----:B------:R-:W-:Y:S05]  /*1b40*/  BSYNC B9 ;  /* 0x0000000000097941 */ /* 0x000fea0003800000 */
.L_x_4997:
[----:B------:R-:W-:-:S04]  /*1b50*/  IMAD.MOV.U32 R0, RZ, RZ, c[0x0][0x0] ;  /* 0x00000000ff007624 */ /* 0x000fc800078e00ff */
[----:B------:R-:W-:-:S04]  /*1b60*/  IMAD.SHL.U32 R0, R0, 0x4, RZ ;  /* 0x0000000400007824 */ /* 0x000fc800078e00ff */
[----:B------:R-:W-:-:S05]  /*1b70*/  IMAD R31, R0, c[0x0][0xc], R31 ;  /* 0x00000300001f7a24 */ /* 0x000fca00078e021f */
[----:B------:R-:W-:-:S13]  /*1b80*/  ISETP.GE.U32.AND P0, PT, R31, c[0x0][0x310], PT ;  /* 0x0000c4001f007a0c */ /* 0x000fda0003f06070 */
[----:B------:R-:W-:Y:S01]  /*1b90*/  @P0 CALL.REL.NOINC `(.L_x_5011) ;  /* 0x0000001000000944 */ /* 0x000fe20003c00000 */
[----:B------:R-:W-:Y:S05]  /*1ba0*/  BRA `(.L_x_5012) ;  /* 0xffffe4e000007947 */ /* 0x000fea000383ffff */
.L_x_5011:
[----:B------:R-:W-:Y:S05]  /*1bb0*/  EXIT ;  /* 0x000000000000794d */ /* 0x000fea0003800000 */
.L_x_5013:
        /* <DEDUP_REMOVED lines=12> */
.L_x_7342:


//--------------------- .text._ZN2at4cuda57_GLOBAL__N__cd6b329d_24_DistributionBernoulli_cu_7537a20d21kernelPointwiseApply2IZNS_6native9templates4cuda28bernoulli_tensor_cuda_kernelIifEEvRKNS_10TensorBaseES9_NS_15PhiloxCudaStateEEUliRiSB_SB_SB_RKfSD_SD_SD_E_iSC_jLi1ELi1ELi4ELi512ELi2EEEvNS0_6detail10TensorInfoIT0_T2_EENSG_IT1_SI_EESI_T_ --------------------------
	.section	.text._ZN2at4cuda57_GLOBAL__N__cd6b329d_24_DistributionBernoulli_cu_7537a20d21kernelPointwiseApply2IZNS_6native9templates4cuda28bernoulli_tensor_cuda_kernelIifEEvRKNS_10TensorBaseES9_NS_15PhiloxCudaStateEEUliRiSB_SB_SB_RKfSD_SD_SD_E_iSC_jLi1ELi1ELi4ELi512ELi2EEEvNS0_6detail10TensorInfoIT0_T2_EENSG_IT1_SI_EESI_T_,"ax",@progbits
	.sectioninfo	@"SHI_REGISTERS=38"
	.align	128
.text._ZN2at4cuda57_GLOBAL__N__cd6b329d_24_DistributionBernoulli_cu_7537a20d21kernelPointwiseApply2IZNS_6native9templates4cuda28bernoulli_tensor_cuda_kernelIifEEvRKNS_10TensorBaseES9_NS_15PhiloxCudaStateEEUliRiSB_SB_SB_RKfSD_SD_SD_E_iSC_jLi1ELi1ELi4ELi512ELi2EEEvNS0_6detail10TensorInfoIT0_T2_EENSG_IT1_SI_EESI_T_:
        .type           _ZN2at4cuda57_GLOBAL__N__cd6b329d_24_DistributionBernoulli_cu_7537a20d21kernelPointwiseApply2IZNS_6native9templates4cuda28bernoulli_tensor_cuda_kernelIifEEvRKNS_10TensorBaseES9_NS_15PhiloxCudaStateEEUliRiSB_SB_SB_RKfSD_SD_SD_E_iSC_jLi1ELi1ELi4ELi512ELi2EEEvNS0_6detail10TensorInfoIT0_T2_EENSG_IT1_SI_EESI_T_,@function
        .size           _ZN2at4cuda57_GLOBAL__N__cd6b329d_24_DistributionBernoulli_cu_7537a20d21kernelPointwiseApply2IZNS_6native9templates4cuda28bernoulli_tensor_cuda_kernelIifEEvRKNS_10TensorBaseES9_NS_15PhiloxCudaStateEEUliRiSB_SB_SB_RKfSD_SD_SD_E_iSC_jLi1ELi1ELi4ELi512ELi2EEEvNS0_6detail10TensorInfoIT0_T2_EENSG_IT1_SI_EESI_T_,(.L_x_7343 - _ZN2at4cuda57_GLOBAL__N__cd6b329d_24_DistributionBernoulli_cu_7537a20d21kernelPointwiseApply2IZNS_6native9templates4cuda28bernoulli_tensor_cuda_kernelIifEEvRKNS_10TensorBaseES9_NS_15PhiloxCudaStateEEUliRiSB_SB_SB_RKfSD_SD_SD_E_iSC_jLi1ELi1ELi4ELi512ELi2EEEvNS0_6detail10TensorInfoIT0_T2_EENSG_IT1_SI_EESI_T_)
        .other          _ZN2at4cuda57_GLOBAL__N__cd6b329d_24_DistributionBernoulli_cu_7537a20d21kernelPointwiseApply2IZNS_6native9templates4cuda28bernoulli_tensor_cuda_kernelIifEEvRKNS_10TensorBaseES9_NS_15PhiloxCudaStateEEUliRiSB_SB_SB_RKfSD_SD_SD_E_iSC_jLi1ELi1ELi4ELi512ELi2EEEvNS0_6detail10TensorInfoIT0_T2_EENSG_IT1_SI_EESI_T_,@"STO_CUDA_ENTRY STV_DEFAULT"
_ZN2at4cuda57_GLOBAL__N__cd6b329d_24_DistributionBernoulli_cu_7537a20d21kernelPointwiseApply2IZNS_6native9templates4cuda28bernoulli_tensor_cuda_kernelIifEEvRKNS_10TensorBaseES9_NS_15PhiloxCudaStateEEUliRiSB_SB_SB_RKfSD_SD_SD_E_iSC_jLi1ELi1ELi4ELi512ELi2EEEvNS0_6detail10TensorInfoIT0_T2_EENSG_IT1_SI_EESI_T_:
        /* <DEDUP_REMOVED lines=9> */
.L_x_5031:
        /* <DEDUP_REMOVED lines=164> */
.L_x_5015:
[----:B------:R-:W-:Y:S02]  /*0ad0*/  IMAD.MOV.U32 R14, RZ, RZ, R11 ;  /* 0x000000ffff0e7224 */ /* 0x000fe400078e000b */
[----:B------:R-:W-:Y:S02]  /*0ae0*/  IMAD.MOV.U32 R13, RZ, RZ, R6 ;  /* 0x000000ffff0d7224 */ /* 0x000fe400078e0006 */
[----:B------:R-:W-:-:S02]  /*0af0*/  IMAD.MOV.U32 R0, RZ, RZ, R8 ;  /* 0x000000ffff007224 */ /* 0x000fc400078e0008 */
[----:B------:R-:W-:-:S04]  /*0b00*/  IMAD.MOV.U32 R11, RZ, RZ, R2 ;  /* 0x000000ffff0b7224 */ /* 0x000fc800078e0002 */
.L_x_5014:
        /* <DEDUP_REMOVED lines=17> */
.L_x_7032:
[----:B------:R-:W-:Y:S05]  /*0c20*/  BRX R2 -0xc30                                                                                                                                                                                                                                                                                                                                                                                                                                                                                (*"BRANCH_TARGETS .L_x_7033,.L_x_7034,.L_x_7035"*) ;  /* 0xfffff3d002007949 */ /* 0x000fea000383ffff */
.L_x_5018:
        /* <DEDUP_REMOVED lines=32> */
.L_x_5023:
[----:B------:R-:W-:Y:S05]  /*0e30*/  BSYNC B6 ;  /* 0x0000000000067941 */ /* 0x000fea0003800000 */
.L_x_5022:
[----:B-----5:R-:W-:-:S04]  /*0e40*/  FSETP.GTU.FTZ.AND P0, PT, R35, R0, PT ;  /* 0x000000002300720b */ /* 0x020fc80003f1c000 */
[----:B------:R-:W-:-:S05]  /*0e50*/  SEL R3, RZ, 0x1, P0 ;  /* 0x00000001ff037807 */ /* 0x000fca0000000000 */
[----:B------:R1:W-:Y:S04]  /*0e60*/  STG.E [R22.64], R3 ;  /* 0x0000000316007986 */ /* 0x0003e8000c101924 */
.L_x_5020:
[----:B------:R-:W-:Y:S05]  /*0e70*/  BSYNC B7 ;  /* 0x0000000000077941 */ /* 0x000fea0003800000 */
.L_x_5019:
        /* <DEDUP_REMOVED lines=25> */
.L_x_5025:
[----:B------:R-:W-:Y:S05]  /*1010*/  BSYNC B6 ;  /* 0x0000000000067941 */ /* 0x000fea0003800000 */
.L_x_5024:
[----:B-----5:R-:W-:-:S04]  /*1020*/  FSETP.GTU.FTZ.AND P0, PT, R34, R3, PT ;  /* 0x000000032200720b */ /* 0x020fc80003f1c000 */
[----:B------:R-:W-:-:S05]  /*1030*/  SEL R3, RZ, 0x1, P0 ;  /* 0x00000001ff037807 */ /* 0x000fca0000000000 */
[----:B------:R1:W-:Y:S04]  /*1040*/  STG.E [R16.64], R3 ;  /* 0x0000000310007986 */ /* 0x0003e8000c101924 */
.L_x_7034:
        /* <DEDUP_REMOVED lines=25> */
.L_x_5027:
[----:B------:R-:W-:Y:S05]  /*11e0*/  BSYNC B6 ;  /* 0x0000000000067941 */ /* 0x000fea0003800000 */
.L_x_5026:
[----:B-----5:R-:W-:-:S04]  /*11f0*/  FSETP.GTU.FTZ.AND P0, PT, R33, R0, PT ;  /* 0x000000002100720b */ /* 0x020fc80003f1c000 */
[----:B-1----:R-:W-:-:S05]  /*1200*/  SEL R3, RZ, 0x1, P0 ;  /* 0x00000001ff037807 */ /* 0x002fca0000000000 */
[----:B------:R1:W-:Y:S04]  /*1210*/  STG.E [R18.64], R3 ;  /* 0x0000000312007986 */ /* 0x0003e8000c101924 */
.L_x_7033:
[----:B------:R-:W-:Y:S05]  /*1220*/  BSYNC B8 ;  /* 0x0000000000087941 */ /* 0x000fea0003800000 */
.L_x_5017:
        /* <DEDUP_REMOVED lines=32> */
.L_x_5029:
[----:B------:R-:W-:Y:S05]  /*1430*/  BSYNC B6 ;  /* 0x0000000000067941 */ /* 0x000fea0003800000 */
.L_x_5028:
[----:B------:R-:W-:Y:S01]  /*1440*/  IMAD R0, R31, c[0x0][0x1cc], RZ ;  /* 0x000073001f007a24 */ /* 0x000fe200078e02ff */
[----:B------:R-:W-:Y:S02]  /*1450*/  ISETP.NE.AND P1, PT, R18, RZ, PT ;  /* 0x000000ff1200720c */ /* 0x000fe40003f25270 */
[----:B-----5:R-:W-:Y:S01]  /*1460*/  FSETP.GTU.FTZ.AND P0, PT, R32, R3, PT ;  /* 0x000000032000720b */ /* 0x020fe20003f1c000 */
[----:B------:R-:W-:Y:S01]  /*1470*/  IMAD.MOV.U32 R3, RZ, RZ, 0x4 ;  /* 0x00000004ff037424 */ /* 0x000fe200078e00ff */
[----:B------:R-:W-:Y:S02]  /*1480*/  SEL R0, R0, RZ, P1 ;  /* 0x000000ff00007207 */ /* 0x000fe40000800000 */
[----:B------:R-:W-:-:S03]  /*1490*/  SEL R5, RZ, 0x1, P0 ;  /* 0x00000001ff057807 */ /* 0x000fc60000000000 */
[----:B------:R-:W-:-:S05]  /*14a0*/  IMAD.WIDE.U32 R2, R0, R3, c[0x0][0x160] ;  /* 0x0000580000027625 */ /* 0x000fca00078e0003 */
[----:B------:R1:W-:Y:S01]  /*14b0*/  STG.E [R2.64], R5 ;  /* 0x0000000502007986 */ /* 0x0003e2000c101924 */
[----:B------:R-:W-:Y:S05]  /*14c0*/  BRA `(.L_x_5021) ;  /* 0x0000001000007947 */ /* 0x000fea0003800000 */
.L_x_7035:
[----:B------:R-:W-:Y:S02]  /*14d0*/  BREAK B8 ;  /* 0x0000000000087942 */ /* 0x000fe40003800000 */
.L_x_5021:
[----:B------:R-:W-:Y:S05]  /*14e0*/  BSYNC B9 ;  /* 0x0000000000097941 */ /* 0x000fea0003800000 */
.L_x_5016:
[----:B------:R-:W-:-:S04]  /*14f0*/  IMAD.MOV.U32 R0, RZ, RZ, c[0x0][0x0] ;  /* 0x00000000ff007624 */ /* 0x000fc800078e00ff */
[----:B------:R-:W-:-:S04]  /*1500*/  IMAD.SHL.U32 R0, R0, 0x4, RZ ;  /* 0x0000000400007824 */ /* 0x000fc800078e00ff */
[----:B------:R-:W-:-:S05]  /*1510*/  IMAD R31, R0, c[0x0][0xc], R31 ;  /* 0x00000300001f7a24 */ /* 0x000fca00078e021f */
[----:B------:R-:W-:-:S13]  /*1520*/  ISETP.GE.U32.AND P0, PT, R31, c[0x0][0x310], PT ;  /* 0x0000c4001f007a0c */ /* 0x000fda0003f06070 */
[----:B------:R-:W-:Y:S01]  /*1530*/  @P0 CALL.REL.NOINC `(.L_x_5030) ;  /* 0x0000001000000944 */ /* 0x000fe20003c00000 */
[----:B------:R-:W-:Y:S05]  /*1540*/  BRA `(.L_x_5031) ;  /* 0xffffeb4000007947 */ /* 0x000fea000383ffff */
.L_x_5030:
[----:B------:R-:W-:Y:S05]  /*1550*/  EXIT ;  /* 0x000000000000794d */ /* 0x000fea0003800000 */
.L_x_5032:
        /* <DEDUP_REMOVED lines=10> */
.L_x_7343:


//--------------------- .text._ZN2at4cuda57_GLOBAL__N__cd6b329d_24_DistributionBernoulli_cu_7537a20d21kernelPointwiseApply2IZNS_6native9templates4cuda28bernoulli_tensor_cuda_kernelIafEEvRKNS_10TensorBaseES9_NS_15PhiloxCudaStateEEUliRaSB_SB_SB_RKfSD_SD_SD_E_aSC_mLin1ELin1ELi4ELi512ELi2EEEvNS0_6detail10TensorInfoIT0_T2_EENSG_IT1_SI_EESI_T_ --------------------------
	.section	.text._ZN2at4cuda57_GLOBAL__N__cd6b329d_24_DistributionBernoulli_cu_7537a20d21kernelPointwiseApply2IZNS_6native9templates4cuda28bernoulli_tensor_cuda_kernelIafEEvRKNS_10TensorBaseES9_NS_15PhiloxCudaStateEEUliRaSB_SB_SB_RKfSD_SD_SD_E_aSC_mLin1ELin1ELi4ELi512ELi2EEEvNS0_6detail10TensorInfoIT0_T2_EENSG_IT1_SI_EESI_T_,"ax",@progbits
	.sectioninfo	@"SHI_REGISTERS=48"
	.align	128
.text._ZN2at4cuda57_GLOBAL__N__cd6b329d_24_DistributionBernoulli_cu_7537a20d21kernelPointwiseApply2IZNS_6native9templates4cuda28bernoulli_tensor_cuda_kernelIafEEvRKNS_10TensorBaseES9_NS_15PhiloxCudaStateEEUliRaSB_SB_SB_RKfSD_SD_SD_E_aSC_mLin1ELin1ELi4ELi512ELi2EEEvNS0_6detail10TensorInfoIT0_T2_EENSG_IT1_SI_EESI_T_:
        .type           _ZN2at4cuda57_GLOBAL__N__cd6b329d_24_DistributionBernoulli_cu_7537a20d21kernelPointwiseApply2IZNS_6native9templates4cuda28bernoulli_tensor_cuda_kernelIafEEvRKNS_10TensorBaseES9_NS_15PhiloxCudaStateEEUliRaSB_SB_SB_RKfSD_SD_SD_E_aSC_mLin1ELin1ELi4ELi512ELi2EEEvNS0_6detail10TensorInfoIT0_T2_EENSG_IT1_SI_EESI_T_,@function
        .size           _ZN2at4cuda57_GLOBAL__N__cd6b329d_24_DistributionBernoulli_cu_7537a20d21kernelPointwiseApply2IZNS_6native9templates4cuda28bernoulli_tensor_cuda_kernelIafEEvRKNS_10TensorBaseES9_NS_15PhiloxCudaStateEEUliRaSB_SB_SB_RKfSD_SD_SD_E_aSC_mLin1ELin1ELi4ELi512ELi2EEEvNS0_6detail10TensorInfoIT0_T2_EENSG_IT1_SI_EESI_T_,(.L_x_7344 - _ZN2at4cuda57_GLOBAL__N__cd6b329d_24_DistributionBernoulli_cu_7537a20d21kernelPointwiseApply2IZNS_6native9templates4cuda28bernoulli_tensor_cuda_kernelIafEEvRKNS_10TensorBaseES9_NS_15PhiloxCudaStateEEUliRaSB_SB_SB_RKfSD_SD_SD_E_aSC_mLin1ELin1ELi4ELi512ELi2EEEvNS0_6detail10TensorInfoIT0_T2_EENSG_IT1_SI_EESI_T_)
        .other          _ZN2at4cuda57_GLOBAL__N__cd6b329d_24_DistributionBernoulli_cu_7537a20d21kernelPointwiseApply2IZNS_6native9templates4cuda28bernoulli_tensor_cuda_kernelIafEEvRKNS_10TensorBaseES9_NS_15PhiloxCudaStateEEUliRaSB_SB_SB_RKfSD_SD_SD_E_aSC_mLin1ELin1ELi4ELi512ELi2EEEvNS0_6detail10TensorInfoIT0_T2_EENSG_IT1_SI_EESI_T_,@"STO_CUDA_ENTRY STV_DEFAULT"
_ZN2at4cuda57_GLOBAL__N__cd6b329d_24_DistributionBernoulli_cu_7537a20d21kernelPointwiseApply2IZNS_6native9templates4cuda28bernoulli_tensor_cuda_kernelIafEEvRKNS_10TensorBaseES9_NS_15PhiloxCudaStateEEUliRaSB_SB_SB_RKfSD_SD_SD_E_aSC_mLin1ELin1ELi4ELi512ELi2EEEvNS0_6detail10TensorInfoIT0_T2_EENSG_IT1_SI_EESI_T_:
        /* <DEDUP_REMOVED lines=11> */
.L_x_5258:
        /* <DEDUP_REMOVED lines=33> */
.L_x_5050:
        /* <DEDUP_REMOVED lines=13> */
[----:B------:R-:W-:Y:S05]  /*0390*/  CALL.REL.NOINC `($__internal_48_$__cuda_sm20_div_u64) ;  /* 0x0000dc2000007944 */ /* 0x000fea0003c00000 */
        /* <DEDUP_REMOVED lines=10> */
.L_x_5038:
        /* <DEDUP_REMOVED lines=23> */
.L_x_5039:
[----:B------:R-:W-:Y:S05]  /*05b0*/  BSYNC B2 ;  /* 0x0000000000027941 */ /* 0x000fea0003800000 */
.L_x_5037:
        /* <DEDUP_REMOVED lines=15> */
[----:B------:R-:W-:Y:S05]  /*06b0*/  CALL.REL.NOINC `($__internal_48_$__cuda_sm20_div_u64) ;  /* 0x0000d90000007944 */ /* 0x000fea0003c00000 */
        /* <DEDUP_REMOVED lines=12> */
.L_x_5041:
        /* <DEDUP_REMOVED lines=23> */
.L_x_5042:
[----:B------:R-:W-:Y:S05]  /*08f0*/  BSYNC B2 ;  /* 0x0000000000027941 */ /* 0x000fea0003800000 */
.L_x_5040:
        /* <DEDUP_REMOVED lines=29> */
.L_x_5044:
        /* <DEDUP_REMOVED lines=23> */
.L_x_5045:
[----:B------:R-:W-:Y:S05]  /*0c40*/  BSYNC B2 ;  /* 0x0000000000027941 */ /* 0x000fea0003800000 */
.L_x_5043:
        /* <DEDUP_REMOVED lines=30> */
.L_x_5047:
        /* <DEDUP_REMOVED lines=23> */
.L_x_5048:
[----:B------:R-:W-:Y:S05]  /*0fa0*/  BSYNC B2 ;  /* 0x0000000000027941 */ /* 0x000fea0003800000 */
.L_x_5046:
        /* <DEDUP_REMOVED lines=8> */
.L_x_5049:
[----:B------:R-:W-:Y:S05]  /*1030*/  BSYNC B1 ;  /* 0x0000000000017941 */ /* 0x000fea0003800000 */
.L_x_5036:
        /* <DEDUP_REMOVED lines=13> */
[----:B------:R-:W-:Y:S05]  /*1110*/  CALL.REL.NOINC `($__internal_48_$__cuda_sm20_div_u64) ;  /* 0x0000cea000007944 */ /* 0x000fea0003c00000 */
        /* <DEDUP_REMOVED lines=10> */
.L_x_5052:
        /* <DEDUP_REMOVED lines=23> */
.L_x_5053:
[----:B------:R-:W-:Y:S05]  /*1330*/  BSYNC B1 ;  /* 0x0000000000017941 */ /* 0x000fea0003800000 */
.L_x_5051:
        /* <DEDUP_REMOVED lines=28> */
.L_x_5055:
        /* <DEDUP_REMOVED lines=23> */
.L_x_5056:
[----:B------:R-:W-:Y:S05]  /*1670*/  BSYNC B1 ;  /* 0x0000000000017941 */ /* 0x000fea0003800000 */
.L_x_5054:
        /* <DEDUP_REMOVED lines=27> */
.L_x_5058:
        /* <DEDUP_REMOVED lines=23> */
.L_x_5059:
[----:B------:R-:W-:Y:S05]  /*19a0*/  BSYNC B1 ;  /* 0x0000000000017941 */ /* 0x000fea0003800000 */
.L_x_5057:
[----:B------:R-:W0:Y:S02]  /*19b0*/  LDC.64 R12, c[0x0][R12+0x218] ;  /* 0x000086000c0c7b82 */ /* 0x000e240000000a00 */
[-C--:B0-----:R-:W-:Y:S02]  /*19c0*/  IMAD R3, R13, R4.reuse, RZ ;  /* 0x000000040d037224 */ /* 0x081fe400078e02ff */
[----:B------:R-:W-:-:S04]  /*19d0*/  IMAD.WIDE.U32 R16, R12, R4, R16 ;  /* 0x000000040c107225 */ /* 0x000fc800078e0010 */
[----:B------:R-:W-:-:S04]  /*19e0*/  IMAD R3, R12, R7, R3 ;  /* 0x000000070c037224 */ /* 0x000fc800078e0203 */
[----:B------:R-:W-:Y:S02]  /*19f0*/  IMAD.IADD R17, R17, 0x1, R3 ;  /* 0x0000000111117824 */ /* 0x000fe400078e0203 */
.L_x_5035:
        /* <DEDUP_REMOVED lines=28> */
.L_x_5075:
        /* <DEDUP_REMOVED lines=25> */
.L_x_5063:
        /* <DEDUP_REMOVED lines=23> */
.L_x_5064:
[----:B------:R-:W-:Y:S05]  /*1ec0*/  BSYNC B2 ;  /* 0x0000000000027941 */ /* 0x000fea0003800000 */
.L_x_5062:
        /* <DEDUP_REMOVED lines=16> */
[----:B------:R-:W-:Y:S05]  /*1fd0*/  CALL.REL.NOINC `($__internal_48_$__cuda_sm20_div_u64) ;  /* 0x0000bfe000007944 */ /* 0x000fea0003c00000 */
        /* <DEDUP_REMOVED lines=12> */
.L_x_5066:
        /* <DEDUP_REMOVED lines=23> */
.L_x_5067:
[----:B------:R-:W-:Y:S05]  /*2210*/  BSYNC B2 ;  /* 0x0000000000027941 */ /* 0x000fea0003800000 */
.L_x_5065:
        /* <DEDUP_REMOVED lines=29> */
.L_x_5069:
        /* <DEDUP_REMOVED lines=23> */
.L_x_5070:
[----:B------:R-:W-:Y:S05]  /*2560*/  BSYNC B2 ;  /* 0x0000000000027941 */ /* 0x000fea0003800000 */
.L_x_5068:
        /* <DEDUP_REMOVED lines=29> */
.L_x_5072:
        /* <DEDUP_REMOVED lines=23> */
.L_x_5073:
[----:B------:R-:W-:Y:S05]  /*28b0*/  BSYNC B2 ;  /* 0x0000000000027941 */ /* 0x000fea0003800000 */
.L_x_5071:
        /* <DEDUP_REMOVED lines=9> */
.L_x_5074:
[----:B------:R-:W-:Y:S05]  /*2950*/  BSYNC B1 ;  /* 0x0000000000017941 */ /* 0x000fea0003800000 */
.L_x_5061:
        /* <DEDUP_REMOVED lines=25> */
.L_x_5077:
        /* <DEDUP_REMOVED lines=23> */
.L_x_5078:
[----:B------:R-:W-:Y:S05]  /*2c60*/  BSYNC B1 ;  /* 0x0000000000017941 */ /* 0x000fea0003800000 */
.L_x_5076:
        /* <DEDUP_REMOVED lines=29> */
.L_x_5080:
        /* <DEDUP_REMOVED lines=23> */
.L_x_5081:
[----:B------:R-:W-:Y:S05]  /*2fb0*/  BSYNC B1 ;  /* 0x0000000000017941 */ /* 0x000fea0003800000 */
.L_x_5079:
        /* <DEDUP_REMOVED lines=28> */
.L_x_5083:
        /* <DEDUP_REMOVED lines=23> */
.L_x_5084:
[----:B------:R-:W-:Y:S05]  /*32f0*/  BSYNC B1 ;  /* 0x0000000000017941 */ /* 0x000fea0003800000 */
.L_x_5082:
[----:B------:R-:W0:Y:S01]  /*3300*/  LDC.64 R10, c[0x0][R10+0x218] ;  /* 0x000086000a0a7b82 */ /* 0x000e220000000a00 */
[----:B------:R-:W-:Y:S02]  /*3310*/  IMAD.MOV.U32 R3, RZ, RZ, R0 ;  /* 0x000000ffff037224 */ /* 0x000fe400078e0000 */
[-C--:B0-----:R-:W-:Y:S02]  /*3320*/  IMAD R5, R11, R4.reuse, RZ ;  /* 0x000000040b057224 */ /* 0x081fe400078e02ff */
[----:B------:R-:W-:-:S04]  /*3330*/  IMAD.WIDE.U32 R2, R10, R4, R2 ;  /* 0x000000040a027225 */ /* 0x000fc800078e0002 */
[----:B------:R-:W-:-:S05]  /*3340*/  IMAD R5, R10, R7, R5 ;  /* 0x000000070a057224 */ /* 0x000fca00078e0205 */
[----:B------:R-:W-:-:S05]  /*3350*/  IADD3 R0, R3, R5, RZ ;  /* 0x0000000503007210 */ /* 0x000fca0007ffe0ff */
.L_x_5060:
[----:B------:R-:W-:Y:S02]  /*3360*/  IMAD.MOV.U32 R3, RZ, RZ, R0 ;  /* 0x000000ffff037224 */ /* 0x000fe400078e0000 */
[----:B------:R-:W-:Y:S02]  /*3370*/  IMAD R5, R17, c[0x0][0x3d0], RZ ;  /* 0x0000f40011057a24 */ /* 0x000fe400078e02ff */
[----:B------:R-:W-:-:S04]  /*3380*/  IMAD.WIDE.U32 R2, R16, c[0x0][0x3d0], R2 ;  /* 0x0000f40010027a25 */ /* 0x000fc800078e0002 */
[----:B------:R-:W-:Y:S01]  /*3390*/  IMAD R5, R16, c[0x0][0x3d4], R5 ;  /* 0x0000f50010057a24 */ /* 0x000fe200078e0205 */
[----:B------:R-:W-:-:S03]  /*33a0*/  MOV R35, R2 ;  /* 0x0000000200237202 */ /* 0x000fc60000000f00 */
[----:B------:R-:W-:Y:S02]  /*33b0*/  IMAD.IADD R37, R3, 0x1, R5 ;  /* 0x0000000103257824 */ /* 0x000fe400078e0205 */
.L_x_5034:
[----:B------:R-:W-:Y:S05]  /*33c0*/  BSYNC B0 ;  /* 0x0000000000007941 */ /* 0x000fea0003800000 */
.L_x_5033:
        /* <DEDUP_REMOVED lines=33> */
.L_x_5102:
        /* <DEDUP_REMOVED lines=24> */
.L_x_5090:
        /* <DEDUP_REMOVED lines=23> */
.L_x_5091:
[----:B------:R-:W-:Y:S05]  /*38d0*/  BSYNC B2 ;  /* 0x0000000000027941 */ /* 0x000fea0003800000 */
.L_x_5089:
        /* <DEDUP_REMOVED lines=28> */
.L_x_5093:
        /* <DEDUP_REMOVED lines=23> */
.L_x_5094:
[----:B------:R-:W-:Y:S05]  /*3c10*/  BSYNC B2 ;  /* 0x0000000000027941 */ /* 0x000fea0003800000 */
.L_x_5092:
        /* <DEDUP_REMOVED lines=29> */
.L_x_5096:
        /* <DEDUP_REMOVED lines=23> */
.L_x_5097:
[----:B------:R-:W-:Y:S05]  /*3f60*/  BSYNC B2 ;  /* 0x0000000000027941 */ /* 0x000fea0003800000 */
.L_x_5095:
        /* <DEDUP_REMOVED lines=29> */
.L_x_5099:
        /* <DEDUP_REMOVED lines=23> */
.L_x_5100:
[----:B------:R-:W-:Y:S05]  /*42b0*/  BSYNC B2 ;  /* 0x0000000000027941 */ /* 0x000fea0003800000 */
.L_x_5098:
        /* <DEDUP_REMOVED lines=9> */
.L_x_5101:
[----:B------:R-:W-:Y:S05]  /*4350*/  BSYNC B1 ;  /* 0x0000000000017941 */ /* 0x000fea0003800000 */
.L_x_5088:
        /* <DEDUP_REMOVED lines=24> */
.L_x_5104:
        /* <DEDUP_REMOVED lines=23> */
.L_x_5105:
[----:B------:R-:W-:Y:S05]  /*4650*/  BSYNC B1 ;  /* 0x0000000000017941 */ /* 0x000fea0003800000 */
.L_x_5103:
        /* <DEDUP_REMOVED lines=28> */
.L_x_5107:
        /* <DEDUP_REMOVED lines=23> */
.L_x_5108:
[----:B------:R-:W-:Y:S05]  /*4990*/  BSYNC B1 ;  /* 0x0000000000017941 */ /* 0x000fea0003800000 */
.L_x_5106:
        /* <DEDUP_REMOVED lines=27> */
.L_x_5110:
        /* <DEDUP_REMOVED lines=23> */
.L_x_5111:
[----:B------:R-:W-:Y:S05]  /*4cc0*/  BSYNC B1 ;  /* 0x0000000000017941 */ /* 0x000fea0003800000 */
.L_x_5109:
[----:B------:R-:W0:Y:S02]  /*4cd0*/  LDC.64 R12, c[0x0][R12+0x218] ;  /* 0x000086000c0c7b82 */ /* 0x000e240000000a00 */
[-C--:B0-----:R-:W-:Y:S02]  /*4ce0*/  IMAD R3, R13, R4.reuse, RZ ;  /* 0x000000040d037224 */ /* 0x081fe400078e02ff */
[----:B------:R-:W-:-:S04]  /*4cf0*/  IMAD.WIDE.U32 R24, R12, R4, R24 ;  /* 0x000000040c187225 */ /* 0x000fc800078e0018 */
[----:B------:R-:W-:-:S05]  /*4d00*/  IMAD R3, R12, R7, R3 ;  /* 0x000000070c037224 */ /* 0x000fca00078e0203 */
[----:B------:R-:W-:Y:S02]  /*4d10*/  IADD3 R25, R25, R3, RZ ;  /* 0x0000000319197210 */ /* 0x000fe40007ffe0ff */
.L_x_5087:
        /* <DEDUP_REMOVED lines=23> */
.L_x_5127:
        /* <DEDUP_REMOVED lines=27> */
.L_x_5115:
        /* <DEDUP_REMOVED lines=23> */
.L_x_5116:
[----:B------:R-:W-:Y:S05]  /*51b0*/  BSYNC B2 ;  /* 0x0000000000027941 */ /* 0x000fea0003800000 */
.L_x_5114:
        /* <DEDUP_REMOVED lines=29> */
.L_x_5118:
        /* <DEDUP_REMOVED lines=23> */
.L_x_5119:
[----:B------:R-:W-:Y:S05]  /*5500*/  BSYNC B2 ;  /* 0x0000000000027941 */ /* 0x000fea0003800000 */
.L_x_5117:
        /* <DEDUP_REMOVED lines=30> */
.L_x_5121:
        /* <DEDUP_REMOVED lines=22> */
.L_x_5122:
[----:B------:R-:W-:Y:S05]  /*5850*/  BSYNC B2 ;  /* 0x0000000000027941 */ /* 0x000fea0003800000 */
.L_x_5120:
        /* <DEDUP_REMOVED lines=30> */
.L_x_5124:
        /* <DEDUP_REMOVED lines=22> */
.L_x_5125:
[----:B------:R-:W-:Y:S05]  /*5ba0*/  BSYNC B2 ;  /* 0x0000000000027941 */ /* 0x000fea0003800000 */
.L_x_5123:
        /* <DEDUP_REMOVED lines=9> */
.L_x_5126:
[----:B------:R-:W-:Y:S05]  /*5c40*/  BSYNC B1 ;  /* 0x0000000000017941 */ /* 0x000fea0003800000 */
.L_x_5113:
        /* <DEDUP_REMOVED lines=27> */
.L_x_5129:
        /* <DEDUP_REMOVED lines=23> */
.L_x_5130:
[----:B------:R-:W-:Y:S05]  /*5f70*/  BSYNC B1 ;  /* 0x0000000000017941 */ /* 0x000fea0003800000 */
.L_x_5128:
        /* <DEDUP_REMOVED lines=31> */
.L_x_5132:
        /* <DEDUP_REMOVED lines=23> */
.L_x_5133:
[----:B------:R-:W-:Y:S05]  /*62e0*/  BSYNC B1 ;  /* 0x0000000000017941 */ /* 0x000fea0003800000 */
.L_x_5131:
        /* <DEDUP_REMOVED lines=18> */
[----:B------:R-:W-:Y:S05]  /*6410*/  CALL.REL.NOINC `($__internal_48_$__cuda_sm20_div_u64) ;  /* 0x00007ba000007944 */ /* 0x000fea0003c00000 */
        /* <DEDUP_REMOVED lines=11> */
.L_x_5135:
        /* <DEDUP_REMOVED lines=23> */
.L_x_5136:
[----:B------:R-:W-:Y:S05]  /*6640*/  BSYNC B1 ;  /* 0x0000000000017941 */ /* 0x000fea0003800000 */
.L_x_5134:
[----:B------:R-:W0:Y:S01]  /*6650*/  LDC.64 R12, c[0x0][R12+0x218] ;  /* 0x000086000c0c7b82 */ /* 0x000e220000000a00 */
[----:B------:R-:W-:Y:S02]  /*6660*/  IMAD.MOV.U32 R3, RZ, RZ, R0 ;  /* 0x000000ffff037224 */ /* 0x000fe400078e0000 */
[-C--:B0-----:R-:W-:Y:S02]  /*6670*/  IMAD R6, R13, R4.reuse, RZ ;  /* 0x000000040d067224 */ /* 0x081fe400078e02ff */
[----:B------:R-:W-:-:S04]  /*6680*/  IMAD.WIDE.U32 R2, R12, R4, R2 ;  /* 0x000000040c027225 */ /* 0x000fc800078e0002 */
[----:B------:R-:W-:-:S05]  /*6690*/  IMAD R5, R12, R5, R6 ;  /* 0x000000050c057224 */ /* 0x000fca00078e0206 */
[----:B------:R-:W-:-:S05]  /*66a0*/  IADD3 R0, R3, R5, RZ ;  /* 0x0000000503007210 */ /* 0x000fca0007ffe0ff */
.L_x_5112:
[----:B------:R-:W-:Y:S02]  /*66b0*/  IMAD.MOV.U32 R3, RZ, RZ, R0 ;  /* 0x000000ffff037224 */ /* 0x000fe400078e0000 */
[----:B------:R-:W-:Y:S02]  /*66c0*/  IMAD R8, R8, c[0x0][0x3d0], RZ ;  /* 0x0000f40008087a24 */ /* 0x000fe400078e02ff */
[----:B------:R-:W-:-:S04]  /*66d0*/  IMAD.WIDE.U32 R2, R9, c[0x0][0x3d0], R2 ;  /* 0x0000f40009027a25 */ /* 0x000fc800078e0002 */
[----:B------:R-:W-:Y:S02]  /*66e0*/  IMAD R9, R9, c[0x0][0x3d4], R8 ;  /* 0x0000f50009097a24 */ /* 0x000fe400078e0208 */
[----:B------:R-:W-:-:S03]  /*66f0*/  IMAD.MOV.U32 R27, RZ, RZ, R2 ;  /* 0x000000ffff1b7224 */ /* 0x000fc600078e0002 */
[----:B------:R-:W-:Y:S02]  /*6700*/  IADD3 R36, R3, R9, RZ ;  /* 0x0000000903247210 */ /* 0x000fe40007ffe0ff */
.L_x_5086:
[----:B------:R-:W-:Y:S05]  /*6710*/  BSYNC B0 ;  /* 0x0000000000007941 */ /* 0x000fea0003800000 */
.L_x_5085:
        /* <DEDUP_REMOVED lines=28> */
.L_x_5154:
        /* <DEDUP_REMOVED lines=24> */
.L_x_5142:
        /* <DEDUP_REMOVED lines=23> */
.L_x_5143:
[----:B------:R-:W-:Y:S05]  /*6bd0*/  BSYNC B2 ;  /* 0x0000000000027941 */ /* 0x000fea0003800000 */
.L_x_5141:
        /* <DEDUP_REMOVED lines=15> */
[----:B------:R-:W-:Y:S05]  /*6cd0*/  CALL.REL.NOINC `($__internal_48_$__cuda_sm20_div_u64) ;  /* 0x000072e000007944 */ /* 0x000fea0003c00000 */
        /* <DEDUP_REMOVED lines=12> */
.L_x_5145:
        /* <DEDUP_REMOVED lines=23> */
.L_x_5146:
[----:B------:R-:W-:Y:S05]  /*6f10*/  BSYNC B2 ;  /* 0x0000000000027941 */ /* 0x000fea0003800000 */
.L_x_5144:
        /* <DEDUP_REMOVED lines=29> */
.L_x_5148:
        /* <DEDUP_REMOVED lines=23> */
.L_x_5149:
[----:B------:R-:W-:Y:S05]  /*7260*/  BSYNC B2 ;  /* 0x0000000000027941 */ /* 0x000fea0003800000 */
.L_x_5147:
        /* <DEDUP_REMOVED lines=30> */
.L_x_5151:
        /* <DEDUP_REMOVED lines=23> */
.L_x_5152:
[----:B------:R-:W-:Y:S05]  /*75c0*/  BSYNC B2 ;  /* 0x0000000000027941 */ /* 0x000fea0003800000 */
.L_x_5150:
        /* <DEDUP_REMOVED lines=8> */
.L_x_5153:
[----:B------:R-:W-:Y:S05]  /*7650*/  BSYNC B1 ;  /* 0x0000000000017941 */ /* 0x000fea0003800000 */
.L_x_5140:
        /* <DEDUP_REMOVED lines=24> */
.L_x_5156:
        /* <DEDUP_REMOVED lines=23> */
.L_x_5157:
[----:B------:R-:W-:Y:S05]  /*7950*/  BSYNC B1 ;  /* 0x0000000000017941 */ /* 0x000fea0003800000 */
.L_x_5155:
        /* <DEDUP_REMOVED lines=28> */
.L_x_5159:
        /* <DEDUP_REMOVED lines=23> */
.L_x_5160:
[----:B------:R-:W-:Y:S05]  /*7c90*/  BSYNC B1 ;  /* 0x0000000000017941 */ /* 0x000fea0003800000 */
.L_x_5158:
        /* <DEDUP_REMOVED lines=27> */
.L_x_5162:
        /* <DEDUP_REMOVED lines=23> */
.L_x_5163:
[----:B------:R-:W-:Y:S05]  /*7fc0*/  BSYNC B1 ;  /* 0x0000000000017941 */ /* 0x000fea0003800000 */
.L_x_5161:
[----:B------:R-:W0:Y:S02]  /*7fd0*/  LDC.64 R12, c[0x0][R12+0x218] ;  /* 0x000086000c0c7b82 */ /* 0x000e240000000a00 */
[-C--:B0-----:R-:W-:Y:S02]  /*7fe0*/  IMAD R3, R13, R4.reuse, RZ ;  /* 0x000000040d037224 */ /* 0x081fe400078e02ff */
[----:B------:R-:W-:-:S04]  /*7ff0*/  IMAD.WIDE.U32 R16, R12, R4, R16 ;  /* 0x000000040c107225 */ /* 0x000fc800078e0010 */
[----:B------:R-:W-:-:S04]  /*8000*/  IMAD R3, R12, R7, R3 ;  /* 0x000000070c037224 */ /* 0x000fc800078e0203 */
[----:B------:R-:W-:Y:S02]  /*8010*/  IMAD.IADD R17, R17, 0x1, R3 ;  /* 0x0000000111117824 */ /* 0x000fe400078e0203 */
.L_x_5139:
        /* <DEDUP_REMOVED lines=25> */
.L_x_5179:
        /* <DEDUP_REMOVED lines=25> */
.L_x_5167:
        /* <DEDUP_REMOVED lines=23> */
.L_x_5168:
[----:B------:R-:W-:Y:S05]  /*84b0*/  BSYNC B2 ;  /* 0x0000000000027941 */ /* 0x000fea0003800000 */
.L_x_5166:
        /* <DEDUP_REMOVED lines=29> */
.L_x_5170:
        /* <DEDUP_REMOVED lines=23> */
.L_x_5171:
[----:B------:R-:W-:Y:S05]  /*8800*/  BSYNC B2 ;  /* 0x0000000000027941 */ /* 0x000fea0003800000 */
.L_x_5169:
        /* <DEDUP_REMOVED lines=29> */
.L_x_5173:
        /* <DEDUP_REMOVED lines=23> */
.L_x_5174:
[----:B------:R-:W-:Y:S05]  /*8b50*/  BSYNC B2 ;  /* 0x0000000000027941 */ /* 0x000fea0003800000 */
.L_x_5172:
        /* <DEDUP_REMOVED lines=29> */
.L_x_5176:
        /* <DEDUP_REMOVED lines=23> */
.L_x_5177:
[----:B------:R-:W-:Y:S05]  /*8ea0*/  BSYNC B2 ;  /* 0x0000000000027941 */ /* 0x000fea0003800000 */
.L_x_5175:
        /* <DEDUP_REMOVED lines=9> */
.L_x_5178:
[----:B------:R-:W-:Y:S05]  /*8f40*/  BSYNC B1 ;  /* 0x0000000000017941 */ /* 0x000fea0003800000 */
.L_x_5165:
        /* <DEDUP_REMOVED lines=25> */
.L_x_5181:
        /* <DEDUP_REMOVED lines=23> */
.L_x_5182:
[----:B------:R-:W-:Y:S05]  /*9250*/  BSYNC B1 ;  /* 0x0000000000017941 */ /* 0x000fea0003800000 */
.L_x_5180:
        /* <DEDUP_REMOVED lines=29> */
.L_x_5184:
        /* <DEDUP_REMOVED lines=23> */
.L_x_5185:
[----:B------:R-:W-:Y:S05]  /*95a0*/  BSYNC B1 ;  /* 0x0000000000017941 */ /* 0x000fea0003800000 */
.L_x_5183:
        /* <DEDUP_REMOVED lines=28> */
.L_x_5187:
        /* <DEDUP_REMOVED lines=23> */
.L_x_5188:
[----:B------:R-:W-:Y:S05]  /*98e0*/  BSYNC B1 ;  /* 0x0000000000017941 */ /* 0x000fea0003800000 */
.L_x_5186:
[----:B------:R-:W0:Y:S01]  /*98f0*/  LDC.64 R10, c[0x0][R10+0x218] ;  /* 0x000086000a0a7b82 */ /* 0x000e220000000a00 */
[----:B------:R-:W-:Y:S01]  /*9900*/  MOV R3, R0 ;  /* 0x0000000000037202 */ /* 0x000fe20000000f00 */
[----:B0-----:R-:W-:-:S04]  /*9910*/  IMAD R5, R11, R4, RZ ;  /* 0x000000040b057224 */ /* 0x001fc800078e02ff */
[----:B------:R-:W-:-:S04]  /*9920*/  IMAD.WIDE.U32 R2, R10, R4, R2 ;  /* 0x000000040a027225 */ /* 0x000fc800078e0002 */
[----:B------:R-:W-:-:S04]  /*9930*/  IMAD R5, R10, R7, R5 ;  /* 0x000000070a057224 */ /* 0x000fc800078e0205 */
[----:B------:R-:W-:-:S05]  /*9940*/  IMAD.IADD R0, R3, 0x1, R5 ;  /* 0x0000000103007824 */ /* 0x000fca00078e0205 */
.L_x_5164:
[----:B------:R-:W-:Y:S01]  /*9950*/  MOV R3, R0 ;  /* 0x0000000000037202 */ /* 0x000fe20000000f00 */
[----:B------:R-:W-:-:S04]  /*9960*/  IMAD R17, R17, c[0x0][0x3d0], RZ ;  /* 0x0000f40011117a24 */ /* 0x000fc800078e02ff */
[----:B------:R-:W-:-:S04]  /*9970*/  IMAD.WIDE.U32 R24, R16, c[0x0][0x3d0], R2 ;  /* 0x0000f40010187a25 */ /* 0x000fc800078e0002 */
[----:B------:R-:W-:-:S04]  /*9980*/  IMAD R17, R16, c[0x0][0x3d4], R17 ;  /* 0x0000f50010117a24 */ /* 0x000fc800078e0211 */
[----:B------:R-:W-:Y:S02]  /*9990*/  IMAD.IADD R25, R25, 0x1, R17 ;  /* 0x0000000119197824 */ /* 0x000fe400078e0211 */
.L_x_5138:
[----:B------:R-:W-:Y:S05]  /*99a0*/  BSYNC B0 ;  /* 0x0000000000007941 */ /* 0x000fea0003800000 */
.L_x_5137:
        /* <DEDUP_REMOVED lines=26> */
.L_x_5206:
        /* <DEDUP_REMOVED lines=22> */
.L_x_5194:
        /* <DEDUP_REMOVED lines=23> */
.L_x_5195:
[----:B------:R-:W-:Y:S05]  /*9e20*/  BSYNC B2 ;  /* 0x0000000000027941 */ /* 0x000fea0003800000 */
.L_x_5193:
        /* <DEDUP_REMOVED lines=28> */
.L_x_5197:
        /* <DEDUP_REMOVED lines=23> */
.L_x_5198:
[----:B------:R-:W-:Y:S05]  /*a160*/  BSYNC B2 ;  /* 0x0000000000027941 */ /* 0x000fea0003800000 */
.L_x_5196:
        /* <DEDUP_REMOVED lines=29> */
.L_x_5200:
        /* <DEDUP_REMOVED lines=23> */
.L_x_5201:
[----:B------:R-:W-:Y:S05]  /*a4b0*/  BSYNC B2 ;  /* 0x0000000000027941 */ /* 0x000fea0003800000 */
.L_x_5199:
        /* <DEDUP_REMOVED lines=29> */
.L_x_5203:
        /* <DEDUP_REMOVED lines=23> */
.L_x_5204:
[----:B------:R-:W-:Y:S05]  /*a800*/  BSYNC B2 ;  /* 0x0000000000027941 */ /* 0x000fea0003800000 */
.L_x_5202:
        /* <DEDUP_REMOVED lines=11> */
.L_x_5205:
[----:B------:R-:W-:Y:S05]  /*a8c0*/  BSYNC B1 ;  /* 0x0000000000017941 */ /* 0x000fea0003800000 */
.L_x_5192:
        /* <DEDUP_REMOVED lines=24> */
.L_x_5208:
        /* <DEDUP_REMOVED lines=23> */
.L_x_5209:
[----:B------:R-:W-:Y:S05]  /*abc0*/  BSYNC B1 ;  /* 0x0000000000017941 */ /* 0x000fea0003800000 */
.L_x_5207:
        /* <DEDUP_REMOVED lines=28> */
.L_x_5211:
        /* <DEDUP_REMOVED lines=23> */
.L_x_5212:
[----:B------:R-:W-:Y:S05]  /*af00*/  BSYNC B1 ;  /* 0x0000000000017941 */ /* 0x000fea0003800000 */
.L_x_5210:
        /* <DEDUP_REMOVED lines=27> */
.L_x_5214:
        /* <DEDUP_REMOVED lines=23> */
.L_x_5215:
[----:B------:R-:W-:Y:S05]  /*b230*/  BSYNC B1 ;  /* 0x0000000000017941 */ /* 0x000fea0003800000 */
.L_x_5213:
[----:B------:R-:W0:Y:S02]  /*b240*/  LDC.64 R12, c[0x0][R12+0x218] ;  /* 0x000086000c0c7b82 */ /* 0x000e240000000a00 */
[-C--:B0-----:R-:W-:Y:S02]  /*b250*/  IMAD R3, R13, R4.reuse, RZ ;  /* 0x000000040d037224 */ /* 0x081fe400078e02ff */
[----:B------:R-:W-:-:S04]  /*b260*/  IMAD.WIDE.U32 R16, R12, R4, R16 ;  /* 0x000000040c107225 */ /* 0x000fc800078e0010 */
[----:B------:R-:W-:-:S04]  /*b270*/  IMAD R3, R12, R7, R3 ;  /* 0x000000070c037224 */ /* 0x000fc800078e0203 */
[----:B------:R-:W-:Y:S02]  /*b280*/  IMAD.IADD R17, R17, 0x1, R3 ;  /* 0x0000000111117824 */ /* 0x000fe400078e0203 */
.L_x_5191:
        /* <DEDUP_REMOVED lines=25> */
.L_x_5231:
        /* <DEDUP_REMOVED lines=25> */
.L_x_5219:
        /* <DEDUP_REMOVED lines=23> */
.L_x_5220:
[----:B------:R-:W-:Y:S05]  /*b720*/  BSYNC B2 ;  /* 0x0000000000027941 */ /* 0x000fea0003800000 */
.L_x_5218:
        /* <DEDUP_REMOVED lines=29> */
.L_x_5222:
        /* <DEDUP_REMOVED lines=23> */
.L_x_5223:
[----:B------:R-:W-:Y:S05]  /*ba70*/  BSYNC B2 ;  /* 0x0000000000027941 */ /* 0x000fea0003800000 */
.L_x_5221:
        /* <DEDUP_REMOVED lines=29> */
.L_x_5225:
        /* <DEDUP_REMOVED lines=23> */
.L_x_5226:
[----:B------:R-:W-:Y:S05]  /*bdc0*/  BSYNC B2 ;  /* 0x0000000000027941 */ /* 0x000fea0003800000 */
.L_x_5224:
        /* <DEDUP_REMOVED lines=29> */
.L_x_5228:
        /* <DEDUP_REMOVED lines=23> */
.L_x_5229:
[----:B------:R-:W-:Y:S05]  /*c110*/  BSYNC B2 ;  /* 0x0000000000027941 */ /* 0x000fea0003800000 */
.L_x_5227:
        /* <DEDUP_REMOVED lines=9> */
.L_x_5230:
[----:B------:R-:W-:Y:S05]  /*c1b0*/  BSYNC B1 ;  /* 0x0000000000017941 */ /* 0x000fea0003800000 */
.L_x_5217:
        /* <DEDUP_REMOVED lines=25> */
.L_x_5233:
        /* <DEDUP_REMOVED lines=23> */
.L_x_5234:
[----:B------:R-:W-:Y:S05]  /*c4c0*/  BSYNC B1 ;  /* 0x0000000000017941 */ /* 0x000fea0003800000 */
.L_x_5232:
        /* <DEDUP_REMOVED lines=29> */
.L_x_5236:
        /* <DEDUP_REMOVED lines=23> */
.L_x_5237:
[----:B------:R-:W-:Y:S05]  /*c810*/  BSYNC B1 ;  /* 0x0000000000017941 */ /* 0x000fea0003800000 */
.L_x_5235:
        /* <DEDUP_REMOVED lines=28> */
.L_x_5239:
        /* <DEDUP_REMOVED lines=23> */
.L_x_5240:
[----:B------:R-:W-:Y:S05]  /*cb50*/  BSYNC B1 ;  /* 0x0000000000017941 */ /* 0x000fea0003800000 */
.L_x_5238:
[----:B------:R-:W0:Y:S01]  /*cb60*/  LDC.64 R10, c[0x0][R10+0x218] ;  /* 0x000086000a0a7b82 */ /* 0x000e220000000a00 */
[----:B------:R-:W-:Y:S01]  /*cb70*/  MOV R3, R0 ;  /* 0x0000000000037202 */ /* 0x000fe20000000f00 */
[----:B0-----:R-:W-:-:S04]  /*cb80*/  IMAD R5, R11, R4, RZ ;  /* 0x000000040b057224 */ /* 0x001fc800078e02ff */
[----:B------:R-:W-:-:S04]  /*cb90*/  IMAD.WIDE.U32 R2, R10, R4, R2 ;  /* 0x000000040a027225 */ /* 0x000fc800078e0002 */
[----:B------:R-:W-:-:S04]  /*cba0*/  IMAD R5, R10, R7, R5 ;  /* 0x000000070a057224 */ /* 0x000fc800078e0205 */
[----:B------:R-:W-:-:S05]  /*cbb0*/  IMAD.IADD R0, R3, 0x1, R5 ;  /* 0x0000000103007824 */ /* 0x000fca00078e0205 */
.L_x_5216:
[----:B------:R-:W-:Y:S01]  /*cbc0*/  MOV R3, R0 ;  /* 0x0000000000037202 */ /* 0x000fe20000000f00 */
[----:B------:R-:W-:-:S04]  /*cbd0*/  IMAD R17, R17, c[0x0][0x3d0], RZ ;  /* 0x0000f40011117a24 */ /* 0x000fc800078e02ff */
[----:B------:R-:W-:-:S04]  /*cbe0*/  IMAD.WIDE.U32 R2, R16, c[0x0][0x3d0], R2 ;  /* 0x0000f40010027a25 */ /* 0x000fc800078e0002 */
[----:B------:R-:W-:Y:S01]  /*cbf0*/  IMAD R17, R16, c[0x0][0x3d4], R17 ;  /* 0x0000f50010117a24 */ /* 0x000fe200078e0211 */
[----:B------:R-:W-:-:S03]  /*cc00*/  MOV R26, R2 ;  /* 0x00000002001a7202 */ /* 0x000fc60000000f00 */
[----:B------:R-:W-:Y:S02]  /*cc10*/  IMAD.IADD R43, R3, 0x1, R17 ;  /* 0x00000001032b7824 */ /* 0x000fe400078e0211 */
.L_x_5190:
[----:B------:R-:W-:Y:S05]  /*cc20*/  BSYNC B0 ;  /* 0x0000000000007941 */ /* 0x000fea0003800000 */
.L_x_5189:
        /* <DEDUP_REMOVED lines=153> */
.L_x_5242:
[----:B------:R-:W-:Y:S01]  /*d5c0*/  MOV R10, R9 ;  /* 0x00000009000a7202 */ /* 0x000fe20000000f00 */
[----:B------:R-:W-:Y:S01]  /*d5d0*/  IMAD.MOV.U32 R0, RZ, RZ, R14 ;  /* 0x000000ffff007224 */ /* 0x000fe200078e000e */
[----:B------:R-:W-:Y:S01]  /*d5e0*/  MOV R8, R6 ;  /* 0x0000000600087202 */ /* 0x000fe20000000f00 */
[----:B------:R-:W-:-:S04]  /*d5f0*/  IMAD.MOV.U32 R9, RZ, RZ, R2 ;  /* 0x000000ffff097224 */ /* 0x000fc800078e0002 */
.L_x_5241:
        /* <DEDUP_REMOVED lines=18> */
.L_x_7036:
[----:B------:R-:W-:Y:S05]  /*d720*/  BRX R2 -0xd730                                                                                                                                                                                                                                                                                                                                                                                                                                                                               (*"BRANCH_TARGETS .L_x_7037,.L_x_7038,.L_x_7039"*) ;  /* 0xffff28d002007949 */ /* 0x000fea000383ffff */
.L_x_5245:
        /* <DEDUP_REMOVED lines=32> */
.L_x_5250:
[----:B------:R-:W-:Y:S05]  /*d930*/  BSYNC B9 ;  /* 0x0000000000097941 */ /* 0x000fea0003800000 */
.L_x_5249:
[----:B-----5:R-:W-:-:S04]  /*d940*/  FSETP.GTU.FTZ.AND P0, PT, R39, R0, PT ;  /* 0x000000002700720b */ /* 0x020fc80003f1c000 */
[----:B------:R-:W-:-:S05]  /*d950*/  SEL R3, RZ, 0x1, P0 ;  /* 0x00000001ff037807 */ /* 0x000fca0000000000 */
[----:B------:R1:W-:Y:S04]  /*d960*/  STG.E.U8 [R32.64], R3 ;  /* 0x0000000320007986 */ /* 0x0003e8000c101124 */
.L_x_5247:
[----:B------:R-:W-:Y:S05]  /*d970*/  BSYNC B8 ;  /* 0x0000000000087941 */ /* 0x000fea0003800000 */
.L_x_5246:
        /* <DEDUP_REMOVED lines=25> */
.L_x_5252:
[----:B------:R-:W-:Y:S05]  /*db10*/  BSYNC B8 ;  /* 0x0000000000087941 */ /* 0x000fea0003800000 */
.L_x_5251:
[----:B-----5:R-:W-:-:S04]  /*db20*/  FSETP.GTU.FTZ.AND P0, PT, R37, R0, PT ;  /* 0x000000002500720b */ /* 0x020fc80003f1c000 */
[----:B-1----:R-:W-:-:S05]  /*db30*/  SEL R3, RZ, 0x1, P0 ;  /* 0x00000001ff037807 */ /* 0x002fca0000000000 */
[----:B------:R1:W-:Y:S04]  /*db40*/  STG.E.U8 [R34.64], R3 ;  /* 0x0000000322007986 */ /* 0x0003e8000c101124 */
.L_x_7038:
        /* <DEDUP_REMOVED lines=25> */
.L_x_5254:
[----:B------:R-:W-:Y:S05]  /*dce0*/  BSYNC B8 ;  /* 0x0000000000087941 */ /* 0x000fea0003800000 */
.L_x_5253:
[----:B-----5:R-:W-:-:S04]  /*dcf0*/  FSETP.GTU.FTZ.AND P0, PT, R36, R3, PT ;  /* 0x000000032400720b */ /* 0x020fc80003f1c000 */
[----:B------:R-:W-:-:S05]  /*dd00*/  SEL R3, RZ, 0x1, P0 ;  /* 0x00000001ff037807 */ /* 0x000fca0000000000 */
[----:B------:R1:W-:Y:S04]  /*dd10*/  STG.E.U8 [R26.64], R3 ;  /* 0x000000031a007986 */ /* 0x0003e8000c101124 */
.L_x_7037:
[----:B------:R-:W-:Y:S05]  /*dd20*/  BSYNC B6 ;  /* 0x0000000000067941 */ /* 0x000fea0003800000 */
.L_x_5244:
        /* <DEDUP_REMOVED lines=25> */
.L_x_5256:
[----:B------:R-:W-:Y:S05]  /*dec0*/  BSYNC B8 ;  /* 0x0000000000087941 */ /* 0x000fea0003800000 */
.L_x_5255:
[----:B-----5:R-:W-:-:S04]  /*ded0*/  FSETP.GTU.FTZ.AND P0, PT, R31, R0, PT ;  /* 0x000000001f00720b */ /* 0x020fc80003f1c000 */
[----:B-1----:R-:W-:-:S05]  /*dee0*/  SEL R3, RZ, 0x1, P0 ;  /* 0x00000001ff037807 */ /* 0x002fca0000000000 */
[----:B------:R1:W-:Y:S01]  /*def0*/  STG.E.U8 [R40.64], R3 ;  /* 0x0000000328007986 */ /* 0x0003e2000c101124 */
[----:B------:R-:W-:Y:S05]  /*df00*/  BRA `(.L_x_5248) ;  /* 0x0000001000007947 */ /* 0x000fea0003800000 */
.L_x_7039:
[----:B------:R-:W-:Y:S02]  /*df10*/  BREAK B6 ;  /* 0x0000000000067942 */ /* 0x000fe40003800000 */
.L_x_5248:
[----:B------:R-:W-:Y:S05]  /*df20*/  BSYNC B7 ;  /* 0x0000000000077941 */ /* 0x000fea0003800000 */
.L_x_5243:
        /* <DEDUP_REMOVED lines=8> */
.L_x_5257:
[----:B------:R-:W-:Y:S05]  /*dfb0*/  EXIT ;  /* 0x000000000000794d */ /* 0x000fea0003800000 */
        .weak           $__internal_48_$__cuda_sm20_div_u64
        .type           $__internal_48_$__cuda_sm20_div_u64,@function
        .size           $__internal_48_$__cuda_sm20_div_u64,(.L_x_7344 - $__internal_48_$__cuda_sm20_div_u64)
$__internal_48_$__cuda_sm20_div_u64:
        /* <DEDUP_REMOVED lines=68> */
[----:B------:R-:W-:Y:S06]  /*e400*/  RET.REL.NODEC R6 `(_ZN2at4cuda57_GLOBAL__N__cd6b329d_24_DistributionBernoulli_cu_7537a20d21kernelPointwiseApply2IZNS_6native9templates4cuda28bernoulli_tensor_cuda_kernelIafEEvRKNS_10TensorBaseES9_NS_15PhiloxCudaStateEEUliRaSB_SB_SB_RKfSD_SD_SD_E_aSC_mLin1ELin1ELi4ELi512ELi2EEEvNS0_6detail10TensorInfoIT0_T2_EENSG_IT1_SI_EESI_T_) ;  /* 0xffff1bf006007950 */ /* 0x000fec0003c3ffff */
.L_x_5259:
        /* <DEDUP_REMOVED lines=15> */
.L_x_7344:


//--------------------- .text._ZN2at4cuda57_GLOBAL__N__cd6b329d_24_DistributionBernoulli_cu_7537a20d21kernelPointwiseApply2IZNS_6native9templates4cuda28bernoulli_tensor_cuda_kernelIafEEvRKNS_10TensorBaseES9_NS_15PhiloxCudaStateEEUliRaSB_SB_SB_RKfSD_SD_SD_E_aSC_mLi1ELi1ELi4ELi512ELi2EEEvNS0_6detail10TensorInfoIT0_T2_EENSG_IT1_SI_EESI_T_ --------------------------
	.section	.text._ZN2at4cuda57_GLOBAL__N__cd6b329d_24_DistributionBernoulli_cu_7537a20d21kernelPointwiseApply2IZNS_6native9templates4cuda28bernoulli_tensor_cuda_kernelIafEEvRKNS_10TensorBaseES9_NS_15PhiloxCudaStateEEUliRaSB_SB_SB_RKfSD_SD_SD_E_aSC_mLi1ELi1ELi4ELi512ELi2EEEvNS0_6detail10TensorInfoIT0_T2_EENSG_IT1_SI_EESI_T_,"ax",@progbits
	.sectioninfo	@"SHI_REGISTERS=46"
	.align	128
.text._ZN2at4cuda57_GLOBAL__N__cd6b329d_24_DistributionBernoulli_cu_7537a20d21kernelPointwiseApply2IZNS_6native9templates4cuda28bernoulli_tensor_cuda_kernelIafEEvRKNS_10TensorBaseES9_NS_15PhiloxCudaStateEEUliRaSB_SB_SB_RKfSD_SD_SD_E_aSC_mLi1ELi1ELi4ELi512ELi2EEEvNS0_6detail10TensorInfoIT0_T2_EENSG_IT1_SI_EESI_T_:
        .type           _ZN2at4cuda57_GLOBAL__N__cd6b329d_24_DistributionBernoulli_cu_7537a20d21kernelPointwiseApply2IZNS_6native9templates4cuda28bernoulli_tensor_cuda_kernelIafEEvRKNS_10TensorBaseES9_NS_15PhiloxCudaStateEEUliRaSB_SB_SB_RKfSD_SD_SD_E_aSC_mLi1ELi1ELi4ELi512ELi2EEEvNS0_6detail10TensorInfoIT0_T2_EENSG_IT1_SI_EESI_T_,@function
        .size           _ZN2at4cuda57_GLOBAL__N__cd6b329d_24_DistributionBernoulli_cu_7537a20d21kernelPointwiseApply2IZNS_6native9templates4cuda28bernoulli_tensor_cuda_kernelIafEEvRKNS_10TensorBaseES9_NS_15PhiloxCudaStateEEUliRaSB_SB_SB_RKfSD_SD_SD_E_aSC_mLi1ELi1ELi4ELi512ELi2EEEvNS0_6detail10TensorInfoIT0_T2_EENSG_IT1_SI_EESI_T_,(.L_x_7346 - _ZN2at4cuda57_GLOBAL__N__cd6b329d_24_DistributionBernoulli_cu_7537a20d21kernelPointwiseApply2IZNS_6native9templates4cuda28bernoulli_tensor_cuda_kernelIafEEvRKNS_10TensorBaseES9_NS_15PhiloxCudaStateEEUliRaSB_SB_SB_RKfSD_SD_SD_E_aSC_mLi1ELi1ELi4ELi512ELi2EEEvNS0_6detail10TensorInfoIT0_T2_EENSG_IT1_SI_EESI_T_)
        .other          _ZN2at4cuda57_GLOBAL__N__cd6b329d_24_DistributionBernoulli_cu_7537a20d21kernelPointwiseApply2IZNS_6native9templates4cuda28bernoulli_tensor_cuda_kernelIafEEvRKNS_10TensorBaseES9_NS_15PhiloxCudaStateEEUliRaSB_SB_SB_RKfSD_SD_SD_E_aSC_mLi1ELi1ELi4ELi512ELi2EEEvNS0_6detail10TensorInfoIT0_T2_EENSG_IT1_SI_EESI_T_,@"STO_CUDA_ENTRY STV_DEFAULT"
_ZN2at4cuda57_GLOBAL__N__cd6b329d_24_DistributionBernoulli_cu_7537a20d21kernelPointwiseApply2IZNS_6native9templates4cuda28bernoulli_tensor_cuda_kernelIafEEvRKNS_10TensorBaseES9_NS_15PhiloxCudaStateEEUliRaSB_SB_SB_RKfSD_SD_SD_E_aSC_mLi1ELi1ELi4ELi512ELi2EEEvNS0_6detail10TensorInfoIT0_T2_EENSG_IT1_SI_EESI_T_:
        /* <DEDUP_REMOVED lines=12> */
.L_x_5277:
        /* <DEDUP_REMOVED lines=195> */
.L_x_5261:
[----:B------:R-:W-:Y:S02]  /*0cf0*/  IMAD.MOV.U32 R5, RZ, RZ, R15 ;  /* 0x000000ffff057224 */ /* 0x000fe400078e000f */
[----:B------:R-:W-:Y:S02]  /*0d00*/  IMAD.MOV.U32 R4, RZ, RZ, R10 ;  /* 0x000000ffff047224 */ /* 0x000fe400078e000a */
[----:B------:R-:W-:-:S02]  /*0d10*/  IMAD.MOV.U32 R3, RZ, RZ, R14 ;  /* 0x000000ffff037224 */ /* 0x000fc400078e000e */
[----:B------:R-:W-:-:S04]  /*0d20*/  IMAD.MOV.U32 R15, RZ, RZ, R6 ;  /* 0x000000ffff0f7224 */ /* 0x000fc800078e0006 */
.L_x_5260:
        /* <DEDUP_REMOVED lines=17> */
.L_x_7040:
[----:B------:R-:W-:Y:S05]  /*0e40*/  BRX R4 -0xe50                                                                                                                                                                                                                                                                                                                                                                                                                                                                                (*"BRANCH_TARGETS .L_x_7041,.L_x_7042,.L_x_7043"*) ;  /* 0xfffff1b004007949 */ /* 0x000fea000383ffff */
.L_x_5264:
        /* <DEDUP_REMOVED lines=32> */
.L_x_5269:
[----:B------:R-:W-:Y:S05]  /*1050*/  BSYNC B6 ;  /* 0x0000000000067941 */ /* 0x000fea0003800000 */
.L_x_5268:
[----:B-----5:R-:W-:-:S04]  /*1060*/  FSETP.GTU.FTZ.AND P0, PT, R33, R0, PT ;  /* 0x000000002100720b */ /* 0x020fc80003f1c000 */
[----:B------:R-:W-:-:S05]  /*1070*/  SEL R3, RZ, 0x1, P0 ;  /* 0x00000001ff037807 */ /* 0x000fca0000000000 */
[----:B------:R1:W-:Y:S04]  /*1080*/  STG.E.U8 [R28.64], R3 ;  /* 0x000000031c007986 */ /* 0x0003e8000c101124 */
.L_x_5266:
[----:B------:R-:W-:Y:S05]  /*1090*/  BSYNC B7 ;  /* 0x0000000000077941 */ /* 0x000fea0003800000 */
.L_x_5265:
        /* <DEDUP_REMOVED lines=25> */
.L_x_5271:
[----:B------:R-:W-:Y:S05]  /*1230*/  BSYNC B6 ;  /* 0x0000000000067941 */ /* 0x000fea0003800000 */
.L_x_5270:
[----:B-----5:R-:W-:-:S04]  /*1240*/  FSETP.GTU.FTZ.AND P0, PT, R34, R3, PT ;  /* 0x000000032200720b */ /* 0x020fc80003f1c000 */
[----:B------:R-:W-:-:S05]  /*1250*/  SEL R3, RZ, 0x1, P0 ;  /* 0x00000001ff037807 */ /* 0x000fca0000000000 */
[----:B------:R1:W-:Y:S04]  /*1260*/  STG.E.U8 [R26.64], R3 ;  /* 0x000000031a007986 */ /* 0x0003e8000c101124 */
.L_x_7042:
        /* <DEDUP_REMOVED lines=25> */
.L_x_5273:
[----:B------:R-:W-:Y:S05]  /*1400*/  BSYNC B6 ;  /* 0x0000000000067941 */ /* 0x000fea0003800000 */
.L_x_5272:
[----:B-----5:R-:W-:-:S04]  /*1410*/  FSETP.GTU.FTZ.AND P0, PT, R35, R0, PT ;  /* 0x000000002300720b */ /* 0x020fc80003f1c000 */
[----:B-1----:R-:W-:-:S05]  /*1420*/  SEL R3, RZ, 0x1, P0 ;  /* 0x00000001ff037807 */ /* 0x002fca0000000000 */
[----:B------:R1:W-:Y:S04]  /*1430*/  STG.E.U8 [R24.64], R3 ;  /* 0x0000000318007986 */ /* 0x0003e8000c101124 */
.L_x_7041:
[----:B------:R-:W-:Y:S05]  /*1440*/  BSYNC B8 ;  /* 0x0000000000087941 */ /* 0x000fea0003800000 */
.L_x_5263:
        /* <DEDUP_REMOVED lines=36> */
.L_x_5275:
[----:B------:R-:W-:Y:S05]  /*1690*/  BSYNC B6 ;  /* 0x0000000000067941 */ /* 0x000fea0003800000 */
.L_x_5274:
        /* <DEDUP_REMOVED lines=13> */
.L_x_7043:
[----:B------:R-:W-:Y:S02]  /*1770*/  BREAK B8 ;  /* 0x0000000000087942 */ /* 0x000fe40003800000 */
.L_x_5267:
[----:B------:R-:W-:Y:S05]  /*1780*/  BSYNC B9 ;  /* 0x0000000000097941 */ /* 0x000fea0003800000 */
.L_x_5262:
        /* <DEDUP_REMOVED lines=8> */
.L_x_5276:
[----:B------:R-:W-:Y:S05]  /*1810*/  EXIT ;  /* 0x000000000000794d */ /* 0x000fea0003800000 */
.L_x_5278:
        /* <DEDUP_REMOVED lines=14> */
.L_x_7346:


//--------------------- .text._ZN2at4cuda57_GLOBAL__N__cd6b329d_24_DistributionBernoulli_cu_7537a20d21kernelPointwiseApply2IZNS_6native9templates4cuda28bernoulli_tensor_cuda_kernelIafEEvRKNS_10TensorBaseES9_NS_15PhiloxCudaStateEEUliRaSB_SB_SB_RKfSD_SD_SD_E_aSC_jLin1ELin1ELi4ELi512ELi2EEEvNS0_6detail10TensorInfoIT0_T2_EENSG_IT1_SI_EESI_T_ --------------------------
	.section	.text._ZN2at4cuda57_GLOBAL__N__cd6b329d_24_DistributionBernoulli_cu_7537a20d21kernelPointwiseApply2IZNS_6native9templates4cuda28bernoulli_tensor_cuda_kernelIafEEvRKNS_10TensorBaseES9_NS_15PhiloxCudaStateEEUliRaSB_SB_SB_RKfSD_SD_SD_E_aSC_jLin1ELin1ELi4ELi512ELi2EEEvNS0_6detail10TensorInfoIT0_T2_EENSG_IT1_SI_EESI_T_,"ax",@progbits
	.sectioninfo	@"SHI_REGISTERS=42"
	.align	128
.text._ZN2at4cuda57_GLOBAL__N__cd6b329d_24_DistributionBernoulli_cu_7537a20d21kernelPointwiseApply2IZNS_6native9templates4cuda28bernoulli_tensor_cuda_kernelIafEEvRKNS_10TensorBaseES9_NS_15PhiloxCudaStateEEUliRaSB_SB_SB_RKfSD_SD_SD_E_aSC_jLin1ELin1ELi4ELi512ELi2EEEvNS0_6detail10TensorInfoIT0_T2_EENSG_IT1_SI_EESI_T_:
        .type           _ZN2at4cuda57_GLOBAL__N__cd6b329d_24_DistributionBernoulli_cu_7537a20d21kernelPointwiseApply2IZNS_6native9templates4cuda28bernoulli_tensor_cuda_kernelIafEEvRKNS_10TensorBaseES9_NS_15PhiloxCudaStateEEUliRaSB_SB_SB_RKfSD_SD_SD_E_aSC_jLin1ELin1ELi4ELi512ELi2EEEvNS0_6detail10TensorInfoIT0_T2_EENSG_IT1_SI_EESI_T_,@function
        .size           _ZN2at4cuda57_GLOBAL__N__cd6b329d_24_DistributionBernoulli_cu_7537a20d21kernelPointwiseApply2IZNS_6native9templates4cuda28bernoulli_tensor_cuda_kernelIafEEvRKNS_10TensorBaseES9_NS_15PhiloxCudaStateEEUliRaSB_SB_SB_RKfSD_SD_SD_E_aSC_jLin1ELin1ELi4ELi512ELi2EEEvNS0_6detail10TensorInfoIT0_T2_EENSG_IT1_SI_EESI_T_,(.L_x_7347 - _ZN2at4cuda57_GLOBAL__N__cd6b329d_24_DistributionBernoulli_cu_7537a20d21kernelPointwiseApply2IZNS_6native9templates4cuda28bernoulli_tensor_cuda_kernelIafEEvRKNS_10TensorBaseES9_NS_15PhiloxCudaStateEEUliRaSB_SB_SB_RKfSD_SD_SD_E_aSC_jLin1ELin1ELi4ELi512ELi2EEEvNS0_6detail10TensorInfoIT0_T2_EENSG_IT1_SI_EESI_T_)
        .other          _ZN2at4cuda57_GLOBAL__N__cd6b329d_24_DistributionBernoulli_cu_7537a20d21kernelPointwiseApply2IZNS_6native9templates4cuda28bernoulli_tensor_cuda_kernelIafEEvRKNS_10TensorBaseES9_NS_15PhiloxCudaStateEEUliRaSB_SB_SB_RKfSD_SD_SD_E_aSC_jLin1ELin1ELi4ELi512ELi2EEEvNS0_6detail10TensorInfoIT0_T2_EENSG_IT1_SI_EESI_T_,@"STO_CUDA_ENTRY STV_DEFAULT"
_ZN2at4cuda57_GLOBAL__N__cd6b329d_24_DistributionBernoulli_cu_7537a20d21kernelPointwiseApply2IZNS_6native9templates4cuda28bernoulli_tensor_cuda_kernelIafEEvRKNS_10TensorBaseES9_NS_15PhiloxCudaStateEEUliRaSB_SB_SB_RKfSD_SD_SD_E_aSC_jLin1ELin1ELi4ELi512ELi2EEEvNS0_6detail10TensorInfoIT0_T2_EENSG_IT1_SI_EESI_T_:
        /* <DEDUP_REMOVED lines=9> */
.L_x_5328:
        /* <DEDUP_REMOVED lines=27> */
.L_x_5283:
        /* <DEDUP_REMOVED lines=100> */
.L_x_5282:
        /* <DEDUP_REMOVED lines=78> */
.L_x_5281:
        /* <DEDUP_REMOVED lines=21> */
.L_x_5286:
        /* <DEDUP_REMOVED lines=101> */
.L_x_5285:
        /* <DEDUP_REMOVED lines=80> */
.L_x_5284:
[----:B------:R-:W-:Y:S02]  /*1a00*/  IMAD R22, R3, c[0x0][0x2a4], R22 ;  /* 0x0000a90003167a24 */ /* 0x000fe400078e0216 */
.L_x_5280:
[----:B------:R-:W-:Y:S05]  /*1a10*/  BSYNC B0 ;  /* 0x0000000000007941 */ /* 0x000fea0003800000 */
.L_x_5279:
        /* <DEDUP_REMOVED lines=28> */
.L_x_5291:
        /* <DEDUP_REMOVED lines=100> */
.L_x_5290:
        /* <DEDUP_REMOVED lines=78> */
.L_x_5289:
        /* <DEDUP_REMOVED lines=18> */
.L_x_5294:
        /* <DEDUP_REMOVED lines=101> */
.L_x_5293:
        /* <DEDUP_REMOVED lines=79> */
.L_x_5292:
[----:B------:R-:W-:-:S03]  /*3360*/  IMAD R24, R24, c[0x0][0x2a4], R3 ;  /* 0x0000a90018187a24 */ /* 0x000fc600078e0203 */
.L_x_5288:
[----:B------:R-:W-:Y:S05]  /*3370*/  BSYNC B0 ;  /* 0x0000000000007941 */ /* 0x000fea0003800000 */
.L_x_5287:
        /* <DEDUP_REMOVED lines=29> */
.L_x_5299:
        /* <DEDUP_REMOVED lines=100> */
.L_x_5298:
        /* <DEDUP_REMOVED lines=78> */
.L_x_5297:
        /* <DEDUP_REMOVED lines=18> */
.L_x_5302:
        /* <DEDUP_REMOVED lines=101> */
.L_x_5301:
        /* <DEDUP_REMOVED lines=79> */
.L_x_5300:
[----:B------:R-:W-:-:S03]  /*4cd0*/  IMAD R26, R26, c[0x0][0x2a4], R5 ;  /* 0x0000a9001a1a7a24 */ /* 0x000fc600078e0205 */
.L_x_5296:
[----:B------:R-:W-:Y:S05]  /*4ce0*/  BSYNC B0 ;  /* 0x0000000000007941 */ /* 0x000fea0003800000 */
.L_x_5295:
        /* <DEDUP_REMOVED lines=27> */
.L_x_5307:
        /* <DEDUP_REMOVED lines=100> */
.L_x_5306:
        /* <DEDUP_REMOVED lines=78> */
.L_x_5305:
        /* <DEDUP_REMOVED lines=18> */
.L_x_5310:
        /* <DEDUP_REMOVED lines=101> */
.L_x_5309:
        /* <DEDUP_REMOVED lines=79> */
.L_x_5308:
[----:B------:R-:W-:-:S03]  /*6620*/  IMAD R28, R28, c[0x0][0x2a4], R5 ;  /* 0x0000a9001c1c7a24 */ /* 0x000fc600078e0205 */
.L_x_5304:
[----:B------:R-:W-:Y:S05]  /*6630*/  BSYNC B0 ;  /* 0x0000000000007941 */ /* 0x000fea0003800000 */
.L_x_5303:
        /* <DEDUP_REMOVED lines=150> */
.L_x_5312:
[----:B------:R-:W-:Y:S01]  /*6fa0*/  IMAD.MOV.U32 R13, RZ, RZ, R11 ;  /* 0x000000ffff0d7224 */ /* 0x000fe200078e000b */
[----:B------:R-:W-:Y:S01]  /*6fb0*/  MOV R8, R12 ;  /* 0x0000000c00087202 */ /* 0x000fe20000000f00 */
[----:B------:R-:W-:Y:S02]  /*6fc0*/  IMAD.MOV.U32 R9, RZ, RZ, R2 ;  /* 0x000000ffff097224 */ /* 0x000fe400078e0002 */
[----:B------:R-:W-:-:S03]  /*6fd0*/  IMAD.MOV.U32 R11, RZ, RZ, R6 ;  /* 0x000000ffff0b7224 */ /* 0x000fc600078e0006 */
.L_x_5311:
        /* <DEDUP_REMOVED lines=18> */
.L_x_7044:
[----:B------:R-:W-:Y:S05]  /*7100*/  BRX R2 -0x7110                                                                                                                                                                                                                                                                                                                                                                                                                                                                               (*"BRANCH_TARGETS .L_x_7045,.L_x_7046,.L_x_7047"*) ;  /* 0xffff8ef002007949 */ /* 0x000fea000383ffff */
.L_x_5315:
        /* <DEDUP_REMOVED lines=32> */
.L_x_5320:
[----:B------:R-:W-:Y:S05]  /*7310*/  BSYNC B6 ;  /* 0x0000000000067941 */ /* 0x000fea0003800000 */
.L_x_5319:
[----:B-----5:R-:W-:-:S04]  /*7320*/  FSETP.GTU.FTZ.AND P0, PT, R39, R0, PT ;  /* 0x000000002700720b */ /* 0x020fc80003f1c000 */
[----:B------:R-:W-:-:S05]  /*7330*/  SEL R3, RZ, 0x1, P0 ;  /* 0x00000001ff037807 */ /* 0x000fca0000000000 */
[----:B------:R1:W-:Y:S04]  /*7340*/  STG.E.U8 [R32.64], R3 ;  /* 0x0000000320007986 */ /* 0x0003e8000c101124 */
.L_x_5317:
[----:B------:R-:W-:Y:S05]  /*7350*/  BSYNC B7 ;  /* 0x0000000000077941 */ /* 0x000fea0003800000 */
.L_x_5316:
        /* <DEDUP_REMOVED lines=25> */
.L_x_5322:
[----:B------:R-:W-:Y:S05]  /*74f0*/  BSYNC B6 ;  /* 0x0000000000067941 */ /* 0x000fea0003800000 */
.L_x_5321:
[----:B-----5:R-:W-:-:S04]  /*7500*/  FSETP.GTU.FTZ.AND P0, PT, R38, R3, PT ;  /* 0x000000032600720b */ /* 0x020fc80003f1c000 */
[----:B------:R-:W-:-:S05]  /*7510*/  SEL R3, RZ, 0x1, P0 ;  /* 0x00000001ff037807 */ /* 0x000fca0000000000 */
[----:B------:R1:W-:Y:S04]  /*7520*/  STG.E.U8 [R30.64], R3 ;  /* 0x000000031e007986 */ /* 0x0003e8000c101124 */
.L_x_7046:
        /* <DEDUP_REMOVED lines=25> */
.L_x_5324:
[----:B------:R-:W-:Y:S05]  /*76c0*/  BSYNC B6 ;  /* 0x0000000000067941 */ /* 0x000fea0003800000 */
.L_x_5323:
[----:B-----5:R-:W-:-:S04]  /*76d0*/  FSETP.GTU.FTZ.AND P0, PT, R34, R3, PT ;  /* 0x000000032200720b */ /* 0x020fc80003f1c000 */
[----:B------:R-:W-:-:S05]  /*76e0*/  SEL R3, RZ, 0x1, P0 ;  /* 0x00000001ff037807 */ /* 0x000fca0000000000 */
[----:B------:R1:W-:Y:S04]  /*76f0*/  STG.E.U8 [R16.64], R3 ;  /* 0x0000000310007986 */ /* 0x0003e8000c101124 */
.L_x_7045:
[----:B------:R-:W-:Y:S05]  /*7700*/  BSYNC B8 ;  /* 0x0000000000087941 */ /* 0x000fea0003800000 */
.L_x_5314:
        /* <DEDUP_REMOVED lines=25> */
.L_x_5326:
[----:B------:R-:W-:Y:S05]  /*78a0*/  BSYNC B6 ;  /* 0x0000000000067941 */ /* 0x000fea0003800000 */
.L_x_5325:
[----:B-----5:R-:W-:-:S04]  /*78b0*/  FSETP.GTU.FTZ.AND P0, PT, R35, R0, PT ;  /* 0x000000002300720b */ /* 0x020fc80003f1c000 */
[----:B-1----:R-:W-:-:S05]  /*78c0*/  SEL R3, RZ, 0x1, P0 ;  /* 0x00000001ff037807 */ /* 0x002fca0000000000 */
[----:B------:R1:W-:Y:S01]  /*78d0*/  STG.E.U8 [R18.64], R3 ;  /* 0x0000000312007986 */ /* 0x0003e2000c101124 */
[----:B------:R-:W-:Y:S05]  /*78e0*/  BRA `(.L_x_5318) ;  /* 0x0000001000007947 */ /* 0x000fea0003800000 */
.L_x_7047:
[----:B------:R-:W-:Y:S02]  /*78f0*/  BREAK B8 ;  /* 0x0000000000087942 */ /* 0x000fe40003800000 */
.L_x_5318:
[----:B------:R-:W-:Y:S05]  /*7900*/  BSYNC B9 ;  /* 0x0000000000097941 */ /* 0x000fea0003800000 */
.L_x_5313:
[----:B-1----:R-:W-:-:S04]  /*7910*/  IMAD.MOV.U32 R3, RZ, RZ, c[0x0][0x0] ;  /* 0x00000000ff037624 */ /* 0x002fc800078e00ff */
[----:B------:R-:W-:-:S04]  /*7920*/  IMAD.SHL.U32 R3, R3, 0x4, RZ ;  /* 0x0000000403037824 */ /* 0x000fc800078e00ff */
[----:B------:R-:W-:-:S05]  /*7930*/  IMAD R36, R3, c[0x0][0xc], R36 ;  /* 0x0000030003247a24 */ /* 0x000fca00078e0224 */
[----:B------:R-:W-:-:S13]  /*7940*/  ISETP.GE.U32.AND P0, PT, R36, c[0x0][0x310], PT ;  /* 0x0000c40024007a0c */ /* 0x000fda0003f06070 */
[----:B------:R-:W-:Y:S01]  /*7950*/  @P0 CALL.REL.NOINC `(.L_x_5327) ;  /* 0x0000001000000944 */ /* 0x000fe20003c00000 */
[----:B------:R-:W-:Y:S05]  /*7960*/  BRA `(.L_x_5328) ;  /* 0xffff872000007947 */ /* 0x000fea000383ffff */
.L_x_5327:
[----:B------:R-:W-:Y:S05]  /*7970*/  EXIT ;  /* 0x000000000000794d */ /* 0x000fea0003800000 */
.L_x_5329:
        /* <DEDUP_REMOVED lines=16> */
.L_x_7347:


//--------------------- .text._ZN2at4cuda57_GLOBAL__N__cd6b329d_24_DistributionBernoulli_cu_7537a20d21kernelPointwiseApply2IZNS_6native9templates4cuda28bernoulli_tensor_cuda_kernelIafEEvRKNS_10TensorBaseES9_NS_15PhiloxCudaStateEEUliRaSB_SB_SB_RKfSD_SD_SD_E_aSC_jLin1ELi2ELi4ELi512ELi2EEEvNS0_6detail10TensorInfoIT0_T2_EENSG_IT1_SI_EESI_T_ --------------------------
	.section	.text._ZN2at4cuda57_GLOBAL__N__cd6b329d_24_DistributionBernoulli_cu_7537a20d21kernelPointwiseApply2IZNS_6native9templates4cuda28bernoulli_tensor_cuda_kernelIafEEvRKNS_10TensorBaseES9_NS_15PhiloxCudaStateEEUliRaSB_SB_SB_RKfSD_SD_SD_E_aSC_jLin1ELi2ELi4ELi512ELi2EEEvNS0_6detail10TensorInfoIT0_T2_EENSG_IT1_SI_EESI_T_,"ax",@progbits
	.sectioninfo	@"SHI_REGISTERS=42"
	.align	128
.text._ZN2at4cuda57_GLOBAL__N__cd6b329d_24_DistributionBernoulli_cu_7537a20d21kernelPointwiseApply2IZNS_6native9templates4cuda28bernoulli_tensor_cuda_kernelIafEEvRKNS_10TensorBaseES9_NS_15PhiloxCudaStateEEUliRaSB_SB_SB_RKfSD_SD_SD_E_aSC_jLin1ELi2ELi4ELi512ELi2EEEvNS0_6detail10TensorInfoIT0_T2_EENSG_IT1_SI_EESI_T_:
        .type           _ZN2at4cuda57_GLOBAL__N__cd6b329d_24_DistributionBernoulli_cu_7537a20d21kernelPointwiseApply2IZNS_6native9templates4cuda28bernoulli_tensor_cuda_kernelIafEEvRKNS_10TensorBaseES9_NS_15PhiloxCudaStateEEUliRaSB_SB_SB_RKfSD_SD_SD_E_aSC_jLin1ELi2ELi4ELi512ELi2EEEvNS0_6detail10TensorInfoIT0_T2_EENSG_IT1_SI_EESI_T_,@function
        .size           _ZN2at4cuda57_GLOBAL__N__cd6b329d_24_DistributionBernoulli_cu_7537a20d21kernelPointwiseApply2IZNS_6native9templates4cuda28bernoulli_tensor_cuda_kernelIafEEvRKNS_10TensorBaseES9_NS_15PhiloxCudaStateEEUliRaSB_SB_SB_RKfSD_SD_SD_E_aSC_jLin1ELi2ELi4ELi512ELi2EEEvNS0_6detail10TensorInfoIT0_T2_EENSG_IT1_SI_EESI_T_,(.L_x_7348 - _ZN2at4cuda57_GLOBAL__N__cd6b329d_24_DistributionBernoulli_cu_7537a20d21kernelPointwiseApply2IZNS_6native9templates4cuda28bernoulli_tensor_cuda_kernelIafEEvRKNS_10TensorBaseES9_NS_15PhiloxCudaStateEEUliRaSB_SB_SB_RKfSD_SD_SD_E_aSC_jLin1ELi2ELi4ELi512ELi2EEEvNS0_6detail10TensorInfoIT0_T2_EENSG_IT1_SI_EESI_T_)
        .other          _ZN2at4cuda57_GLOBAL__N__cd6b329d_24_DistributionBernoulli_cu_7537a20d21kernelPointwiseApply2IZNS_6native9templates4cuda28bernoulli_tensor_cuda_kernelIafEEvRKNS_10TensorBaseES9_NS_15PhiloxCudaStateEEUliRaSB_SB_SB_RKfSD_SD_SD_E_aSC_jLin1ELi2ELi4ELi512ELi2EEEvNS0_6detail10TensorInfoIT0_T2_EENSG_IT1_SI_EESI_T_,@"STO_CUDA_ENTRY STV_DEFAULT"
_ZN2at4cuda57_GLOBAL__N__cd6b329d_24_DistributionBernoulli_cu_7537a20d21kernelPointwiseApply2IZNS_6native9templates4cuda28bernoulli_tensor_cuda_kernelIafEEvRKNS_10TensorBaseES9_NS_15PhiloxCudaStateEEUliRaSB_SB_SB_RKfSD_SD_SD_E_aSC_jLin1ELi2ELi4ELi512ELi2EEEvNS0_6detail10TensorInfoIT0_T2_EENSG_IT1_SI_EESI_T_:
        /* <DEDUP_REMOVED lines=9> */
.L_x_5367:
        /* <DEDUP_REMOVED lines=27> */
.L_x_5334:
        /* <DEDUP_REMOVED lines=100> */
.L_x_5333:
        /* <DEDUP_REMOVED lines=78> */
.L_x_5332:
        /* <DEDUP_REMOVED lines=23> */
.L_x_5331:
[----:B------:R-:W-:Y:S05]  /*0ed0*/  BSYNC B0 ;  /* 0x0000000000007941 */ /* 0x000fea0003800000 */
.L_x_5330:
        /* <DEDUP_REMOVED lines=27> */
.L_x_5339:
        /* <DEDUP_REMOVED lines=100> */
.L_x_5338:
        /* <DEDUP_REMOVED lines=78> */
.L_x_5337:
        /* <DEDUP_REMOVED lines=23> */
.L_x_5336:
[----:B------:R-:W-:Y:S05]  /*1d20*/  BSYNC B0 ;  /* 0x0000000000007941 */ /* 0x000fea0003800000 */
.L_x_5335:
        /* <DEDUP_REMOVED lines=28> */
.L_x_5344:
        /* <DEDUP_REMOVED lines=100> */
.L_x_5343:
        /* <DEDUP_REMOVED lines=78> */
.L_x_5342:
        /* <DEDUP_REMOVED lines=23> */
.L_x_5341:
[----:B------:R-:W-:Y:S05]  /*2b80*/  BSYNC B0 ;  /* 0x0000000000007941 */ /* 0x000fea0003800000 */
.L_x_5340:
        /* <DEDUP_REMOVED lines=27> */
.L_x_5349:
        /* <DEDUP_REMOVED lines=100> */
.L_x_5348:
        /* <DEDUP_REMOVED lines=78> */
.L_x_5347:
        /* <DEDUP_REMOVED lines=23> */
.L_x_5346:
[----:B------:R-:W-:Y:S05]  /*39d0*/  BSYNC B0 ;  /* 0x0000000000007941 */ /* 0x000fea0003800000 */
.L_x_5345:
        /* <DEDUP_REMOVED lines=150> */
.L_x_5351:
[----:B------:R-:W-:Y:S01]  /*4340*/  IMAD.MOV.U32 R13, RZ, RZ, R11 ;  /* 0x000000ffff0d7224 */ /* 0x000fe200078e000b */
[----:B------:R-:W-:Y:S01]  /*4350*/  MOV R9, R2 ;  /* 0x0000000200097202 */ /* 0x000fe20000000f00 */
[----:B------:R-:W-:Y:S02]  /*4360*/  IMAD.MOV.U32 R8, RZ, RZ, R12 ;  /* 0x000000ffff087224 */ /* 0x000fe400078e000c */
[----:B------:R-:W-:-:S04]  /*4370*/  IMAD.MOV.U32 R11, RZ, RZ, R6 ;  /* 0x000000ffff0b7224 */ /* 0x000fc800078e0006 */
.L_x_5350:
        /* <DEDUP_REMOVED lines=18> */
.L_x_7048:
[----:B------:R-:W-:Y:S05]  /*44a0*/  BRX R2 -0x44b0                                                                                                                                                                                                                                                                                                                                                                                                                                                                               (*"BRANCH_TARGETS .L_x_7049,.L_x_7050,.L_x_7051"*) ;  /* 0xffffbb5002007949 */ /* 0x000fea000383ffff */
.L_x_5354:
        /* <DEDUP_REMOVED lines=32> */
.L_x_5359:
[----:B------:R-:W-:Y:S05]  /*46b0*/  BSYNC B6 ;  /* 0x0000000000067941 */ /* 0x000fea0003800000 */
.L_x_5358:
[----:B-----5:R-:W-:-:S04]  /*46c0*/  FSETP.GTU.FTZ.AND P0, PT, R39, R0, PT ;  /* 0x000000002700720b */ /* 0x020fc80003f1c000 */
[----:B------:R-:W-:-:S05]  /*46d0*/  SEL R3, RZ, 0x1, P0 ;  /* 0x00000001ff037807 */ /* 0x000fca0000000000 */
[----:B------:R1:W-:Y:S04]  /*46e0*/  STG.E.U8 [R32.64], R3 ;  /* 0x0000000320007986 */ /* 0x0003e8000c101124 */
.L_x_5356:
[----:B------:R-:W-:Y:S05]  /*46f0*/  BSYNC B7 ;  /* 0x0000000000077941 */ /* 0x000fea0003800000 */
.L_x_5355:
        /* <DEDUP_REMOVED lines=25> */
.L_x_5361:
[----:B------:R-:W-:Y:S05]  /*4890*/  BSYNC B6 ;  /* 0x0000000000067941 */ /* 0x000fea0003800000 */
.L_x_5360:
[----:B-----5:R-:W-:-:S04]  /*48a0*/  FSETP.GTU.FTZ.AND P0, PT, R38, R3, PT ;  /* 0x000000032600720b */ /* 0x020fc80003f1c000 */
[----:B------:R-:W-:-:S05]  /*48b0*/  SEL R3, RZ, 0x1, P0 ;  /* 0x00000001ff037807 */ /* 0x000fca0000000000 */
[----:B------:R1:W-:Y:S04]  /*48c0*/  STG.E.U8 [R30.64], R3 ;  /* 0x000000031e007986 */ /* 0x0003e8000c101124 */
.L_x_7050:
        /* <DEDUP_REMOVED lines=25> */
.L_x_5363:
[----:B------:R-:W-:Y:S05]  /*4a60*/  BSYNC B6 ;  /* 0x0000000000067941 */ /* 0x000fea0003800000 */
.L_x_5362:
[----:B-----5:R-:W-:-:S04]  /*4a70*/  FSETP.GTU.FTZ.AND P0, PT, R34, R3, PT ;  /* 0x000000032200720b */ /* 0x020fc80003f1c000 */
[----:B------:R-:W-:-:S05]  /*4a80*/  SEL R3, RZ, 0x1, P0 ;  /* 0x00000001ff037807 */ /* 0x000fca0000000000 */
[----:B------:R1:W-:Y:S04]  /*4a90*/  STG.E.U8 [R16.64], R3 ;  /* 0x0000000310007986 */ /* 0x0003e8000c101124 */
.L_x_7049:
[----:B------:R-:W-:Y:S05]  /*4aa0*/  BSYNC B8 ;  /* 0x0000000000087941 */ /* 0x000fea0003800000 */
.L_x_5353:
        /* <DEDUP_REMOVED lines=25> */
.L_x_5365:
[----:B------:R-:W-:Y:S05]  /*4c40*/  BSYNC B6 ;  /* 0x0000000000067941 */ /* 0x000fea0003800000 */
.L_x_5364:
[----:B-----5:R-:W-:-:S04]  /*4c50*/  FSETP.GTU.FTZ.AND P0, PT, R35, R0, PT ;  /* 0x000000002300720b */ /* 0x020fc80003f1c000 */
[----:B-1----:R-:W-:-:S05]  /*4c60*/  SEL R3, RZ, 0x1, P0 ;  /* 0x00000001ff037807 */ /* 0x002fca0000000000 */
[----:B------:R1:W-:Y:S01]  /*4c70*/  STG.E.U8 [R18.64], R3 ;  /* 0x0000000312007986 */ /* 0x0003e2000c101124 */
[----:B------:R-:W-:Y:S05]  /*4c80*/  BRA `(.L_x_5357) ;  /* 0x0000001000007947 */ /* 0x000fea0003800000 */
.L_x_7051:
[----:B------:R-:W-:Y:S02]  /*4c90*/  BREAK B8 ;  /* 0x0000000000087942 */ /* 0x000fe40003800000 */
.L_x_5357:
[----:B------:R-:W-:Y:S05]  /*4ca0*/  BSYNC B9 ;  /* 0x0000000000097941 */ /* 0x000fea0003800000 */
.L_x_5352:
[----:B-1----:R-:W-:-:S04]  /*4cb0*/  IMAD.MOV.U32 R3, RZ, RZ, c[0x0][0x0] ;  /* 0x00000000ff037624 */ /* 0x002fc800078e00ff */
[----:B------:R-:W-:-:S04]  /*4cc0*/  IMAD.SHL.U32 R3, R3, 0x4, RZ ;  /* 0x0000000403037824 */ /* 0x000fc800078e00ff */
[----:B------:R-:W-:-:S05]  /*4cd0*/  IMAD R36, R3, c[0x0][0xc], R36 ;  /* 0x0000030003247a24 */ /* 0x000fca00078e0224 */
[----:B------:R-:W-:-:S13]  /*4ce0*/  ISETP.GE.U32.AND P0, PT, R36, c[0x0][0x310], PT ;  /* 0x0000c40024007a0c */ /* 0x000fda0003f06070 */
[----:B------:R-:W-:Y:S01]  /*4cf0*/  @P0 CALL.REL.NOINC `(.L_x_5366) ;  /* 0x0000001000000944 */ /* 0x000fe20003c00000 */
[----:B------:R-:W-:Y:S05]  /*4d00*/  BRA `(.L_x_5367) ;  /* 0xffffb38000007947 */ /* 0x000fea000383ffff */
.L_x_5366:
[----:B------:R-:W-:Y:S05]  /*4d10*/  EXIT ;  /* 0x000000000000794d */ /* 0x000fea0003800000 */
.L_x_5368:
        /* <DEDUP_REMOVED lines=14> */
.L_x_7348:


//--------------------- .text._ZN2at4cuda57_GLOBAL__N__cd6b329d_24_DistributionBernoulli_cu_7537a20d21kernelPointwiseApply2IZNS_6native9templates4cuda28bernoulli_tensor_cuda_kernelIafEEvRKNS_10TensorBaseES9_NS_15PhiloxCudaStateEEUliRaSB_SB_SB_RKfSD_SD_SD_E_aSC_jLin1ELi1ELi4ELi512ELi2EEEvNS0_6detail10TensorInfoIT0_T2_EENSG_IT1_SI_EESI_T_ --------------------------
	.section	.text._ZN2at4cuda57_GLOBAL__N__cd6b329d_24_DistributionBernoulli_cu_7537a20d21kernelPointwiseApply2IZNS_6native9templates4cuda28bernoulli_tensor_cuda_kernelIafEEvRKNS_10TensorBaseES9_NS_15PhiloxCudaStateEEUliRaSB_SB_SB_RKfSD_SD_SD_E_aSC_jLin1ELi1ELi4ELi512ELi2EEEvNS0_6detail10TensorInfoIT0_T2_EENSG_IT1_SI_EESI_T_,"ax",@progbits
	.sectioninfo	@"SHI_REGISTERS=38"
	.align	128
.text._ZN2at4cuda57_GLOBAL__N__cd6b329d_24_DistributionBernoulli_cu_7537a20d21kernelPointwiseApply2IZNS_6native9templates4cuda28bernoulli_tensor_cuda_kernelIafEEvRKNS_10TensorBaseES9_NS_15PhiloxCudaStateEEUliRaSB_SB_SB_RKfSD_SD_SD_E_aSC_jLin1ELi1ELi4ELi512ELi2EEEvNS0_6detail10TensorInfoIT0_T2_EENSG_IT1_SI_EESI_T_:
        .type           _ZN2at4cuda57_GLOBAL__N__cd6b329d_24_DistributionBernoulli_cu_7537a20d21kernelPointwiseApply2IZNS_6native9templates4cuda28bernoulli_tensor_cuda_kernelIafEEvRKNS_10TensorBaseES9_NS_15PhiloxCudaStateEEUliRaSB_SB_SB_RKfSD_SD_SD_E_aSC_jLin1ELi1ELi4ELi512ELi2EEEvNS0_6detail10TensorInfoIT0_T2_EENSG_IT1_SI_EESI_T_,@function
        .size           _ZN2at4cuda57_GLOBAL__N__cd6b329d_24_DistributionBernoulli_cu_7537a20d21kernelPointwiseApply2IZNS_6native9templates4cuda28bernoulli_tensor_cuda_kernelIafEEvRKNS_10TensorBaseES9_NS_15PhiloxCudaStateEEUliRaSB_SB_SB_RKfSD_SD_SD_E_aSC_jLin1ELi1ELi4ELi512ELi2EEEvNS0_6detail10TensorInfoIT0_T2_EENSG_IT1_SI_EESI_T_,(.L_x_7349 - _ZN2at4cuda57_GLOBAL__N__cd6b329d_24_DistributionBernoulli_cu_7537a20d21kernelPointwiseApply2IZNS_6native9templates4cuda28bernoulli_tensor_cuda_kernelIafEEvRKNS_10TensorBaseES9_NS_15PhiloxCudaStateEEUliRaSB_SB_SB_RKfSD_SD_SD_E_aSC_jLin1ELi1ELi4ELi512ELi2EEEvNS0_6detail10TensorInfoIT0_T2_EENSG_IT1_SI_EESI_T_)
        .other          _ZN2at4cuda57_GLOBAL__N__cd6b329d_24_DistributionBernoulli_cu_7537a20d21kernelPointwiseApply2IZNS_6native9templates4cuda28bernoulli_tensor_cuda_kernelIafEEvRKNS_10TensorBaseES9_NS_15PhiloxCudaStateEEUliRaSB_SB_SB_RKfSD_SD_SD_E_aSC_jLin1ELi1ELi4ELi512ELi2EEEvNS0_6detail10TensorInfoIT0_T2_EENSG_IT1_SI_EESI_T_,@"STO_CUDA_ENTRY STV_DEFAULT"
_ZN2at4cuda57_GLOBAL__N__cd6b329d_24_DistributionBernoulli_cu_7537a20d21kernelPointwiseApply2IZNS_6native9templates4cuda28bernoulli_tensor_cuda_kernelIafEEvRKNS_10TensorBaseES9_NS_15PhiloxCudaStateEEUliRaSB_SB_SB_RKfSD_SD_SD_E_aSC_jLin1ELi1ELi4ELi512ELi2EEEvNS0_6detail10TensorInfoIT0_T2_EENSG_IT1_SI_EESI_T_:
        /* <DEDUP_REMOVED lines=9> */
.L_x_5406:
        /* <DEDUP_REMOVED lines=27> */
.L_x_5373:
        /* <DEDUP_REMOVED lines=100> */
.L_x_5372:
        /* <DEDUP_REMOVED lines=79> */
.L_x_5371:
[----:B------:R-:W-:-:S03]  /*0d70*/  IMAD R20, R3, c[0x0][0x1cc], R20 ;  /* 0x0000730003147a24 */ /* 0x000fc600078e0214 */
.L_x_5370:
[----:B------:R-:W-:Y:S05]  /*0d80*/  BSYNC B0 ;  /* 0x0000000000007941 */ /* 0x000fea0003800000 */
.L_x_5369:
        /* <DEDUP_REMOVED lines=24> */
.L_x_5378:
        /* <DEDUP_REMOVED lines=100> */
.L_x_5377:
        /* <DEDUP_REMOVED lines=79> */
.L_x_5376:
[----:B------:R-:W-:-:S03]  /*1a40*/  IMAD R22, R3, c[0x0][0x1cc], R22 ;  /* 0x0000730003167a24 */ /* 0x000fc600078e0216 */
.L_x_5375:
[----:B------:R-:W-:Y:S05]  /*1a50*/  BSYNC B0 ;  /* 0x0000000000007941 */ /* 0x000fea0003800000 */
.L_x_5374:
        /* <DEDUP_REMOVED lines=24> */
.L_x_5383:
        /* <DEDUP_REMOVED lines=100> */
.L_x_5382:
        /* <DEDUP_REMOVED lines=78> */
.L_x_5381:
[----:B------:R-:W-:-:S03]  /*2700*/  IMAD R24, R5, c[0x0][0x1cc], R24 ;  /* 0x0000730005187a24 */ /* 0x000fc600078e0218 */
.L_x_5380:
[----:B------:R-:W-:Y:S05]  /*2710*/  BSYNC B0 ;  /* 0x0000000000007941 */ /* 0x000fea0003800000 */
.L_x_5379:
        /* <DEDUP_REMOVED lines=23> */
.L_x_5388:
        /* <DEDUP_REMOVED lines=100> */
.L_x_5387:
        /* <DEDUP_REMOVED lines=78> */
.L_x_5386:
[----:B------:R-:W-:-:S03]  /*33b0*/  IMAD R26, R5, c[0x0][0x1cc], R26 ;  /* 0x00007300051a7a24 */ /* 0x000fc600078e021a */
.L_x_5385:
[----:B------:R-:W-:Y:S05]  /*33c0*/  BSYNC B0 ;  /* 0x0000000000007941 */ /* 0x000fea0003800000 */
.L_x_5384:
        /* <DEDUP_REMOVED lines=145> */
.L_x_5390:
[----:B------:R-:W-:Y:S01]  /*3ce0*/  MOV R5, R3 ;  /* 0x0000000300057202 */ /* 0x000fe20000000f00 */
[----:B------:R-:W-:Y:S02]  /*3cf0*/  IMAD.MOV.U32 R2, RZ, RZ, R10 ;  /* 0x000000ffff027224 */ /* 0x000fe400078e000a */
[----:B------:R-:W-:Y:S02]  /*3d00*/  IMAD.MOV.U32 R0, RZ, RZ, R4 ;  /* 0x000000ffff007224 */ /* 0x000fe400078e0004 */
[----:B------:R-:W-:-:S04]  /*3d10*/  IMAD.MOV.U32 R3, RZ, RZ, R14 ;  /* 0x000000ffff037224 */ /* 0x000fc800078e000e */
.L_x_5389:
        /* <DEDUP_REMOVED lines=19> */
.L_x_7052:
[----:B------:R-:W-:Y:S05]  /*3e50*/  BRX R2 -0x3e60                                                                                                                                                                                                                                                                                                                                                                                                                                                                               (*"BRANCH_TARGETS .L_x_7053,.L_x_7054,.L_x_7055"*) ;  /* 0xffffc1a002007949 */ /* 0x000fea000383ffff */
.L_x_5393:
        /* <DEDUP_REMOVED lines=36> */
.L_x_5398:
[----:B------:R-:W-:Y:S05]  /*40a0*/  BSYNC B6 ;  /* 0x0000000000067941 */ /* 0x000fea0003800000 */
.L_x_5397:
[----:B-----5:R-:W-:-:S04]  /*40b0*/  FSETP.GTU.FTZ.AND P0, PT, R34, R3, PT ;  /* 0x000000032200720b */ /* 0x020fc80003f1c000 */
[----:B------:R-:W-:-:S05]  /*40c0*/  SEL R3, RZ, 0x1, P0 ;  /* 0x00000001ff037807 */ /* 0x000fca0000000000 */
[----:B------:R1:W-:Y:S04]  /*40d0*/  STG.E.U8 [R26.64], R3 ;  /* 0x000000031a007986 */ /* 0x0003e8000c101124 */
.L_x_5395:
[----:B------:R-:W-:Y:S05]  /*40e0*/  BSYNC B7 ;  /* 0x0000000000077941 */ /* 0x000fea0003800000 */
.L_x_5394:
        /* <DEDUP_REMOVED lines=31> */
.L_x_5400:
[----:B------:R-:W-:Y:S05]  /*42e0*/  BSYNC B6 ;  /* 0x0000000000067941 */ /* 0x000fea0003800000 */
.L_x_5399:
[----:B-----5:R-:W-:-:S04]  /*42f0*/  FSETP.GTU.FTZ.AND P0, PT, R28, R3, PT ;  /* 0x000000031c00720b */ /* 0x020fc80003f1c000 */
[----:B------:R-:W-:-:S05]  /*4300*/  SEL R3, RZ, 0x1, P0 ;  /* 0x00000001ff037807 */ /* 0x000fca0000000000 */
[----:B------:R1:W-:Y:S04]  /*4310*/  STG.E.U8 [R24.64], R3 ;  /* 0x0000000318007986 */ /* 0x0003e8000c101124 */
.L_x_7054:
        /* <DEDUP_REMOVED lines=31> */
.L_x_5402:
[----:B------:R-:W-:Y:S05]  /*4510*/  BSYNC B6 ;  /* 0x0000000000067941 */ /* 0x000fea0003800000 */
.L_x_5401:
[----:B-----5:R-:W-:-:S04]  /*4520*/  FSETP.GTU.FTZ.AND P0, PT, R29, R0, PT ;  /* 0x000000001d00720b */ /* 0x020fc80003f1c000 */
[----:B-1----:R-:W-:-:S05]  /*4530*/  SEL R3, RZ, 0x1, P0 ;  /* 0x00000001ff037807 */ /* 0x002fca0000000000 */
[----:B------:R1:W-:Y:S04]  /*4540*/  STG.E.U8 [R22.64], R3 ;  /* 0x0000000316007986 */ /* 0x0003e8000c101124 */
.L_x_7053:
[----:B------:R-:W-:Y:S05]  /*4550*/  BSYNC B8 ;  /* 0x0000000000087941 */ /* 0x000fea0003800000 */
.L_x_5392:
        /* <DEDUP_REMOVED lines=31> */
.L_x_5404:
[----:B------:R-:W-:Y:S05]  /*4750*/  BSYNC B6 ;  /* 0x0000000000067941 */ /* 0x000fea0003800000 */
.L_x_5403:
[----:B-----5:R-:W-:-:S04]  /*4760*/  FSETP.GTU.FTZ.AND P0, PT, R30, R3, PT ;  /* 0x000000031e00720b */ /* 0x020fc80003f1c000 */
[----:B------:R-:W-:-:S05]  /*4770*/  SEL R3, RZ, 0x1, P0 ;  /* 0x00000001ff037807 */ /* 0x000fca0000000000 */
[----:B------:R1:W-:Y:S01]  /*4780*/  STG.E.U8 [R16.64], R3 ;  /* 0x0000000310007986 */ /* 0x0003e2000c101124 */
[----:B------:R-:W-:Y:S05]  /*4790*/  BRA `(.L_x_5396) ;  /* 0x0000001000007947 */ /* 0x000fea0003800000 */
.L_x_7055:
[----:B------:R-:W-:Y:S02]  /*47a0*/  BREAK B8 ;  /* 0x0000000000087942 */ /* 0x000fe40003800000 */
.L_x_5396:
[----:B------:R-:W-:Y:S05]  /*47b0*/  BSYNC B9 ;  /* 0x0000000000097941 */ /* 0x000fea0003800000 */
.L_x_5391:
[----:B-1----:R-:W-:-:S04]  /*47c0*/  IMAD.MOV.U32 R3, RZ, RZ, c[0x0][0x0] ;  /* 0x00000000ff037624 */ /* 0x002fc800078e00ff */
[----:B------:R-:W-:-:S04]  /*47d0*/  IMAD.SHL.U32 R3, R3, 0x4, RZ ;  /* 0x0000000403037824 */ /* 0x000fc800078e00ff */
[----:B------:R-:W-:-:S05]  /*47e0*/  IMAD R32, R3, c[0x0][0xc], R32 ;  /* 0x0000030003207a24 */ /* 0x000fca00078e0220 */
[----:B------:R-:W-:-:S13]  /*47f0*/  ISETP.GE.U32.AND P0, PT, R32, c[0x0][0x310], PT ;  /* 0x0000c40020007a0c */ /* 0x000fda0003f06070 */
[----:B------:R-:W-:Y:S01]  /*4800*/  @P0 CALL.REL.NOINC `(.L_x_5405) ;  /* 0x0000001000000944 */ /* 0x000fe20003c00000 */
[----:B------:R-:W-:Y:S05]  /*4810*/  BRA `(.L_x_5406) ;  /* 0xffffb87000007947 */ /* 0x000fea000383ffff */
.L_x_5405:
[----:B------:R-:W-:Y:S05]  /*4820*/  EXIT ;  /* 0x000000000000794d */ /* 0x000fea0003800000 */
.L_x_5407:
        /* <DEDUP_REMOVED lines=13> */
.L_x_7349:


//--------------------- .text._ZN2at4cuda57_GLOBAL__N__cd6b329d_24_DistributionBernoulli_cu_7537a20d21kernelPointwiseApply2IZNS_6native9templates4cuda28bernoulli_tensor_cuda_kernelIafEEvRKNS_10TensorBaseES9_NS_15PhiloxCudaStateEEUliRaSB_SB_SB_RKfSD_SD_SD_E_aSC_jLi2ELin1ELi4ELi512ELi2EEEvNS0_6detail10TensorInfoIT0_T2_EENSG_IT1_SI_EESI_T_ --------------------------
	.section	.text._ZN2at4cuda57_GLOBAL__N__cd6b329d_24_DistributionBernoulli_cu_7537a20d21kernelPointwiseApply2IZNS_6native9templates4cuda28bernoulli_tensor_cuda_kernelIafEEvRKNS_10TensorBaseES9_NS_15PhiloxCudaStateEEUliRaSB_SB_SB_RKfSD_SD_SD_E_aSC_jLi2ELin1ELi4ELi512ELi2EEEvNS0_6detail10TensorInfoIT0_T2_EENSG_IT1_SI_EESI_T_,"ax",@progbits
	.sectioninfo	@"SHI_REGISTERS=42"
	.align	128
.text._ZN2at4cuda57_GLOBAL__N__cd6b329d_24_DistributionBernoulli_cu_7537a20d21kernelPointwiseApply2IZNS_6native9templates4cuda28bernoulli_tensor_cuda_kernelIafEEvRKNS_10TensorBaseES9_NS_15PhiloxCudaStateEEUliRaSB_SB_SB_RKfSD_SD_SD_E_aSC_jLi2ELin1ELi4ELi512ELi2EEEvNS0_6detail10TensorInfoIT0_T2_EENSG_IT1_SI_EESI_T_:
        .type           _ZN2at4cuda57_GLOBAL__N__cd6b329d_24_DistributionBernoulli_cu_7537a20d21kernelPointwiseApply2IZNS_6native9templates4cuda28bernoulli_tensor_cuda_kernelIafEEvRKNS_10TensorBaseES9_NS_15PhiloxCudaStateEEUliRaSB_SB_SB_RKfSD_SD_SD_E_aSC_jLi2ELin1ELi4ELi512ELi2EEEvNS0_6detail10TensorInfoIT0_T2_EENSG_IT1_SI_EESI_T_,@function
        .size           _ZN2at4cuda57_GLOBAL__N__cd6b329d_24_DistributionBernoulli_cu_7537a20d21kernelPointwiseApply2IZNS_6native9templates4cuda28bernoulli_tensor_cuda_kernelIafEEvRKNS_10TensorBaseES9_NS_15PhiloxCudaStateEEUliRaSB_SB_SB_RKfSD_SD_SD_E_aSC_jLi2ELin1ELi4ELi512ELi2EEEvNS0_6detail10TensorInfoIT0_T2_EENSG_IT1_SI_EESI_T_,(.L_x_7350 - _ZN2at4cuda57_GLOBAL__N__cd6b329d_24_DistributionBernoulli_cu_7537a20d21kernelPointwiseApply2IZNS_6native9templates4cuda28bernoulli_tensor_cuda_kernelIafEEvRKNS_10TensorBaseES9_NS_15PhiloxCudaStateEEUliRaSB_SB_SB_RKfSD_SD_SD_E_aSC_jLi2ELin1ELi4ELi512ELi2EEEvNS0_6detail10TensorInfoIT0_T2_EENSG_IT1_SI_EESI_T_)
        .other          _ZN2at4cuda57_GLOBAL__N__cd6b329d_24_DistributionBernoulli_cu_7537a20d21kernelPointwiseApply2IZNS_6native9templates4cuda28bernoulli_tensor_cuda_kernelIafEEvRKNS_10TensorBaseES9_NS_15PhiloxCudaStateEEUliRaSB_SB_SB_RKfSD_SD_SD_E_aSC_jLi2ELin1ELi4ELi512ELi2EEEvNS0_6detail10TensorInfoIT0_T2_EENSG_IT1_SI_EESI_T_,@"STO_CUDA_ENTRY STV_DEFAULT"
_ZN2at4cuda57_GLOBAL__N__cd6b329d_24_DistributionBernoulli_cu_7537a20d21kernelPointwiseApply2IZNS_6native9templates4cuda28bernoulli_tensor_cuda_kernelIafEEvRKNS_10TensorBaseES9_NS_15PhiloxCudaStateEEUliRaSB_SB_SB_RKfSD_SD_SD_E_aSC_jLi2ELin1ELi4ELi512ELi2EEEvNS0_6detail10TensorInfoIT0_T2_EENSG_IT1_SI_EESI_T_:
        /* <DEDUP_REMOVED lines=9> */
.L_x_5445:
        /* <DEDUP_REMOVED lines=49> */
.L_x_5412:
        /* <DEDUP_REMOVED lines=101> */
.L_x_5411:
        /* <DEDUP_REMOVED lines=80> */
.L_x_5410:
[----:B------:R-:W-:-:S03]  /*0ef0*/  IMAD R22, R3, c[0x0][0x2a4], R22 ;  /* 0x0000a90003167a24 */ /* 0x000fc600078e0216 */
.L_x_5409:
[----:B------:R-:W-:Y:S05]  /*0f00*/  BSYNC B0 ;  /* 0x0000000000007941 */ /* 0x000fea0003800000 */
.L_x_5408:
        /* <DEDUP_REMOVED lines=46> */
.L_x_5417:
        /* <DEDUP_REMOVED lines=101> */
.L_x_5416:
        /* <DEDUP_REMOVED lines=80> */
.L_x_5415:
[----:B------:R-:W-:-:S03]  /*1d40*/  IMAD R24, R3, c[0x0][0x2a4], R24 ;  /* 0x0000a90003187a24 */ /* 0x000fc600078e0218 */
.L_x_5414:
[----:B------:R-:W-:Y:S05]  /*1d50*/  BSYNC B0 ;  /* 0x0000000000007941 */ /* 0x000fea0003800000 */
.L_x_5413:
        /* <DEDUP_REMOVED lines=47> */
.L_x_5422:
        /* <DEDUP_REMOVED lines=101> */
.L_x_5421:
        /* <DEDUP_REMOVED lines=79> */
.L_x_5420:
[----:B------:R-:W-:-:S03]  /*2b90*/  IMAD R26, R5, c[0x0][0x2a4], R26 ;  /* 0x0000a900051a7a24 */ /* 0x000fc600078e021a */
.L_x_5419:
[----:B------:R-:W-:Y:S05]  /*2ba0*/  BSYNC B0 ;  /* 0x0000000000007941 */ /* 0x000fea0003800000 */
.L_x_5418:
        /* <DEDUP_REMOVED lines=46> */
.L_x_5427:
        /* <DEDUP_REMOVED lines=101> */
.L_x_5426:
        /* <DEDUP_REMOVED lines=79> */
.L_x_5425:
[----:B------:R-:W-:-:S03]  /*39d0*/  IMAD R28, R28, c[0x0][0x2a4], R5 ;  /* 0x0000a9001c1c7a24 */ /* 0x000fc600078e0205 */
.L_x_5424:
[----:B------:R-:W-:Y:S05]  /*39e0*/  BSYNC B0 ;  /* 0x0000000000007941 */ /* 0x000fea0003800000 */
.L_x_5423:
        /* <DEDUP_REMOVED lines=150> */
.L_x_5429:
[----:B------:R-:W-:Y:S01]  /*4350*/  IMAD.MOV.U32 R13, RZ, RZ, R11 ;  /* 0x000000ffff0d7224 */ /* 0x000fe200078e000b */
[----:B------:R-:W-:Y:S01]  /*4360*/  MOV R9, R2 ;  /* 0x0000000200097202 */ /* 0x000fe20000000f00 */
[----:B------:R-:W-:Y:S02]  /*4370*/  IMAD.MOV.U32 R8, RZ, RZ, R12 ;  /* 0x000000ffff087224 */ /* 0x000fe400078e000c */
[----:B------:R-:W-:-:S04]  /*4380*/  IMAD.MOV.U32 R11, RZ, RZ, R6 ;  /* 0x000000ffff0b7224 */ /* 0x000fc800078e0006 */
.L_x_5428:
        /* <DEDUP_REMOVED lines=18> */
.L_x_7056:
[----:B------:R-:W-:Y:S05]  /*44b0*/  BRX R2 -0x44c0                                                                                                                                                                                                                                                                                                                                                                                                                                                                               (*"BRANCH_TARGETS .L_x_7057,.L_x_7058,.L_x_7059"*) ;  /* 0xffffbb4002007949 */ /* 0x000fea000383ffff */
.L_x_5432:
        /* <DEDUP_REMOVED lines=32> */
.L_x_5437:
[----:B------:R-:W-:Y:S05]  /*46c0*/  BSYNC B6 ;  /* 0x0000000000067941 */ /* 0x000fea0003800000 */
.L_x_5436:
[----:B-----5:R-:W-:-:S04]  /*46d0*/  FSETP.GTU.FTZ.AND P0, PT, R39, R0, PT ;  /* 0x000000002700720b */ /* 0x020fc80003f1c000 */
[----:B------:R-:W-:-:S05]  /*46e0*/  SEL R3, RZ, 0x1, P0 ;  /* 0x00000001ff037807 */ /* 0x000fca0000000000 */
[----:B------:R1:W-:Y:S04]  /*46f0*/  STG.E.U8 [R32.64], R3 ;  /* 0x0000000320007986 */ /* 0x0003e8000c101124 */
.L_x_5434:
[----:B------:R-:W-:Y:S05]  /*4700*/  BSYNC B7 ;  /* 0x0000000000077941 */ /* 0x000fea0003800000 */
.L_x_5433:
        /* <DEDUP_REMOVED lines=25> */
.L_x_5439:
[----:B------:R-:W-:Y:S05]  /*48a0*/  BSYNC B6 ;  /* 0x0000000000067941 */ /* 0x000fea0003800000 */
.L_x_5438:
[----:B-----5:R-:W-:-:S04]  /*48b0*/  FSETP.GTU.FTZ.AND P0, PT, R38, R3, PT ;  /* 0x000000032600720b */ /* 0x020fc80003f1c000 */
[----:B------:R-:W-:-:S05]  /*48c0*/  SEL R3, RZ, 0x1, P0 ;  /* 0x00000001ff037807 */ /* 0x000fca0000000000 */
[----:B------:R1:W-:Y:S04]  /*48d0*/  STG.E.U8 [R30.64], R3 ;  /* 0x000000031e007986 */ /* 0x0003e8000c101124 */
.L_x_7058:
        /* <DEDUP_REMOVED lines=25> */
.L_x_5441:
[----:B------:R-:W-:Y:S05]  /*4a70*/  BSYNC B6 ;  /* 0x0000000000067941 */ /* 0x000fea0003800000 */
.L_x_5440:
[----:B-----5:R-:W-:-:S04]  /*4a80*/  FSETP.GTU.FTZ.AND P0, PT, R34, R3, PT ;  /* 0x000000032200720b */ /* 0x020fc80003f1c000 */
[----:B------:R-:W-:-:S05]  /*4a90*/  SEL R3, RZ, 0x1, P0 ;  /* 0x00000001ff037807 */ /* 0x000fca0000000000 */
[----:B------:R1:W-:Y:S04]  /*4aa0*/  STG.E.U8 [R16.64], R3 ;  /* 0x0000000310007986 */ /* 0x0003e8000c101124 */
.L_x_7057:
[----:B------:R-:W-:Y:S05]  /*4ab0*/  BSYNC B8 ;  /* 0x0000000000087941 */ /* 0x000fea0003800000 */
.L_x_5431:
        /* <DEDUP_REMOVED lines=25> */
.L_x_5443:
[----:B------:R-:W-:Y:S05]  /*4c50*/  BSYNC B6 ;  /* 0x0000000000067941 */ /* 0x000fea0003800000 */
.L_x_5442:
[----:B-----5:R-:W-:-:S04]  /*4c60*/  FSETP.GTU.FTZ.AND P0, PT, R35, R0, PT ;  /* 0x000000002300720b */ /* 0x020fc80003f1c000 */
[----:B-1----:R-:W-:-:S05]  /*4c70*/  SEL R3, RZ, 0x1, P0 ;  /* 0x00000001ff037807 */ /* 0x002fca0000000000 */
[----:B------:R1:W-:Y:S01]  /*4c80*/  STG.E.U8 [R18.64], R3 ;  /* 0x0000000312007986 */ /* 0x0003e2000c101124 */
[----:B------:R-:W-:Y:S05]  /*4c90*/  BRA `(.L_x_5435) ;  /* 0x0000001000007947 */ /* 0x000fea0003800000 */
.L_x_7059:
[----:B------:R-:W-:Y:S02]  /*4ca0*/  BREAK B8 ;  /* 0x0000000000087942 */ /* 0x000fe40003800000 */
.L_x_5435:
[----:B------:R-:W-:Y:S05]  /*4cb0*/  BSYNC B9 ;  /* 0x0000000000097941 */ /* 0x000fea0003800000 */
.L_x_5430:
[----:B-1----:R-:W-:-:S04]  /*4cc0*/  IMAD.MOV.U32 R3, RZ, RZ, c[0x0][0x0] ;  /* 0x00000000ff037624 */ /* 0x002fc800078e00ff */
[----:B------:R-:W-:-:S04]  /*4cd0*/  IMAD.SHL.U32 R3, R3, 0x4, RZ ;  /* 0x0000000403037824 */ /* 0x000fc800078e00ff */
[----:B------:R-:W-:-:S05]  /*4ce0*/  IMAD R36, R3, c[0x0][0xc], R36 ;  /* 0x0000030003247a24 */ /* 0x000fca00078e0224 */
[----:B------:R-:W-:-:S13]  /*4cf0*/  ISETP.GE.U32.AND P0, PT, R36, c[0x0][0x310], PT ;  /* 0x0000c40024007a0c */ /* 0x000fda0003f06070 */
[----:B------:R-:W-:Y:S01]  /*4d00*/  @P0 CALL.REL.NOINC `(.L_x_5444) ;  /* 0x0000001000000944 */ /* 0x000fe20003c00000 */
[----:B------:R-:W-:Y:S05]  /*4d10*/  BRA `(.L_x_5445) ;  /* 0xffffb37000007947 */ /* 0x000fea000383ffff */
.L_x_5444:
[----:B------:R-:W-:Y:S05]  /*4d20*/  EXIT ;  /* 0x000000000000794d */ /* 0x000fea0003800000 */
.L_x_5446:
        /* <DEDUP_REMOVED lines=13> */
.L_x_7350:


//--------------------- .text._ZN2at4cuda57_GLOBAL__N__cd6b329d_24_DistributionBernoulli_cu_7537a20d21kernelPointwiseApply2IZNS_6native9templates4cuda28bernoulli_tensor_cuda_kernelIafEEvRKNS_10TensorBaseES9_NS_15PhiloxCudaStateEEUliRaSB_SB_SB_RKfSD_SD_SD_E_aSC_jLi2ELi2ELi4ELi512ELi2EEEvNS0_6detail10TensorInfoIT0_T2_EENSG_IT1_SI_EESI_T_ --------------------------
	.section	.text._ZN2at4cuda57_GLOBAL__N__cd6b329d_24_DistributionBernoulli_cu_7537a20d21kernelPointwiseApply2IZNS_6native9templates4cuda28bernoulli_tensor_cuda_kernelIafEEvRKNS_10TensorBaseES9_NS_15PhiloxCudaStateEEUliRaSB_SB_SB_RKfSD_SD_SD_E_aSC_jLi2ELi2ELi4ELi512ELi2EEEvNS0_6detail10TensorInfoIT0_T2_EENSG_IT1_SI_EESI_T_,"ax",@progbits
	.sectioninfo	@"SHI_REGISTERS=42"
	.align	128
.text._ZN2at4cuda57_GLOBAL__N__cd6b329d_24_DistributionBernoulli_cu_7537a20d21kernelPointwiseApply2IZNS_6native9templates4cuda28bernoulli_tensor_cuda_kernelIafEEvRKNS_10TensorBaseES9_NS_15PhiloxCudaStateEEUliRaSB_SB_SB_RKfSD_SD_SD_E_aSC_jLi2ELi2ELi4ELi512ELi2EEEvNS0_6detail10TensorInfoIT0_T2_EENSG_IT1_SI_EESI_T_:
        .type           _ZN2at4cuda57_GLOBAL__N__cd6b329d_24_DistributionBernoulli_cu_7537a20d21kernelPointwiseApply2IZNS_6native9templates4cuda28bernoulli_tensor_cuda_kernelIafEEvRKNS_10TensorBaseES9_NS_15PhiloxCudaStateEEUliRaSB_SB_SB_RKfSD_SD_SD_E_aSC_jLi2ELi2ELi4ELi512ELi2EEEvNS0_6detail10TensorInfoIT0_T2_EENSG_IT1_SI_EESI_T_,@function
        .size           _ZN2at4cuda57_GLOBAL__N__cd6b329d_24_DistributionBernoulli_cu_7537a20d21kernelPointwiseApply2IZNS_6native9templates4cuda28bernoulli_tensor_cuda_kernelIafEEvRKNS_10TensorBaseES9_NS_15PhiloxCudaStateEEUliRaSB_SB_SB_RKfSD_SD_SD_E_aSC_jLi2ELi2ELi4ELi512ELi2EEEvNS0_6detail10TensorInfoIT0_T2_EENSG_IT1_SI_EESI_T_,(.L_x_7351 - _ZN2at4cuda57_GLOBAL__N__cd6b329d_24_DistributionBernoulli_cu_7537a20d21kernelPointwiseApply2IZNS_6native9templates4cuda28bernoulli_tensor_cuda_kernelIafEEvRKNS_10TensorBaseES9_NS_15PhiloxCudaStateEEUliRaSB_SB_SB_RKfSD_SD_SD_E_aSC_jLi2ELi2ELi4ELi512ELi2EEEvNS0_6detail10TensorInfoIT0_T2_EENSG_IT1_SI_EESI_T_)
        .other          _ZN2at4cuda57_GLOBAL__N__cd6b329d_24_DistributionBernoulli_cu_7537a20d21kernelPointwiseApply2IZNS_6native9templates4cuda28bernoulli_tensor_cuda_kernelIafEEvRKNS_10TensorBaseES9_NS_15PhiloxCudaStateEEUliRaSB_SB_SB_RKfSD_SD_SD_E_aSC_jLi2ELi2ELi4ELi512ELi2EEEvNS0_6detail10TensorInfoIT0_T2_EENSG_IT1_SI_EESI_T_,@"STO_CUDA_ENTRY STV_DEFAULT"
_ZN2at4cuda57_GLOBAL__N__cd6b329d_24_DistributionBernoulli_cu_7537a20d21kernelPointwiseApply2IZNS_6native9templates4cuda28bernoulli_tensor_cuda_kernelIafEEvRKNS_10TensorBaseES9_NS_15PhiloxCudaStateEEUliRaSB_SB_SB_RKfSD_SD_SD_E_aSC_jLi2ELi2ELi4ELi512ELi2EEEvNS0_6detail10TensorInfoIT0_T2_EENSG_IT1_SI_EESI_T_:
        /* <DEDUP_REMOVED lines=9> */
.L_x_5472:
        /* <DEDUP_REMOVED lines=174> */
.L_x_5448:
[----:B------:R-:W-:Y:S05]  /*0b70*/  BSYNC B0 ;  /* 0x0000000000007941 */ /* 0x000fea0003800000 */
.L_x_5447:
        /* <DEDUP_REMOVED lines=55> */
.L_x_5450:
[----:B------:R-:W-:Y:S05]  /*0ef0*/  BSYNC B0 ;  /* 0x0000000000007941 */ /* 0x000fea0003800000 */
.L_x_5449:
        /* <DEDUP_REMOVED lines=47> */
.L_x_5452:
[----:B------:R-:W-:Y:S05]  /*11f0*/  BSYNC B0 ;  /* 0x0000000000007941 */ /* 0x000fea0003800000 */
.L_x_5451:
        /* <DEDUP_REMOVED lines=47> */
.L_x_5454:
[----:B------:R-:W-:Y:S05]  /*14f0*/  BSYNC B0 ;  /* 0x0000000000007941 */ /* 0x000fea0003800000 */
.L_x_5453:
        /* <DEDUP_REMOVED lines=28> */
.L_x_5456:
[----:B------:R-:W-:Y:S02]  /*16c0*/  IMAD.MOV.U32 R15, RZ, RZ, R11 ;  /* 0x000000ffff0f7224 */ /* 0x000fe400078e000b */
[----:B------:R-:W-:Y:S02]  /*16d0*/  IMAD.MOV.U32 R14, RZ, RZ, R6 ;  /* 0x000000ffff0e7224 */ /* 0x000fe400078e0006 */
[----:B------:R-:W-:-:S02]  /*16e0*/  IMAD.MOV.U32 R13, RZ, RZ, R9 ;  /* 0x000000ffff0d7224 */ /* 0x000fc400078e0009 */
[----:B------:R-:W-:-:S04]  /*16f0*/  IMAD.MOV.U32 R11, RZ, RZ, R2 ;  /* 0x000000ffff0b7224 */ /* 0x000fc800078e0002 */
.L_x_5455:
        /* <DEDUP_REMOVED lines=18> */
.L_x_7060:
[----:B------:R-:W-:Y:S05]  /*1820*/  BRX R2 -0x1830                                                                                                                                                                                                                                                                                                                                                                                                                                                                               (*"BRANCH_TARGETS .L_x_7061,.L_x_7062,.L_x_7063"*) ;  /* 0xffffe7d002007949 */ /* 0x000fea000383ffff */
.L_x_5459:
        /* <DEDUP_REMOVED lines=32> */
.L_x_5464:
[----:B------:R-:W-:Y:S05]  /*1a30*/  BSYNC B6 ;  /* 0x0000000000067941 */ /* 0x000fea0003800000 */
.L_x_5463:
[----:B-----5:R-:W-:-:S04]  /*1a40*/  FSETP.GTU.FTZ.AND P0, PT, R39, R0, PT ;  /* 0x000000002700720b */ /* 0x020fc80003f1c000 */
[----:B------:R-:W-:-:S05]  /*1a50*/  SEL R3, RZ, 0x1, P0 ;  /* 0x00000001ff037807 */ /* 0x000fca0000000000 */
[----:B------:R1:W-:Y:S04]  /*1a60*/  STG.E.U8 [R32.64], R3 ;  /* 0x0000000320007986 */ /* 0x0003e8000c101124 */
.L_x_5461:
[----:B------:R-:W-:Y:S05]  /*1a70*/  BSYNC B7 ;  /* 0x0000000000077941 */ /* 0x000fea0003800000 */
.L_x_5460:
        /* <DEDUP_REMOVED lines=25> */
.L_x_5466:
[----:B------:R-:W-:Y:S05]  /*1c10*/  BSYNC B6 ;  /* 0x0000000000067941 */ /* 0x000fea0003800000 */
.L_x_5465:
[----:B-----5:R-:W-:-:S04]  /*1c20*/  FSETP.GTU.FTZ.AND P0, PT, R38, R3, PT ;  /* 0x000000032600720b */ /* 0x020fc80003f1c000 */
[----:B------:R-:W-:-:S05]  /*1c30*/  SEL R3, RZ, 0x1, P0 ;  /* 0x00000001ff037807 */ /* 0x000fca0000000000 */
[----:B------:R1:W-:Y:S04]  /*1c40*/  STG.E.U8 [R30.64], R3 ;  /* 0x000000031e007986 */ /* 0x0003e8000c101124 */
.L_x_7062:
        /* <DEDUP_REMOVED lines=25> */
.L_x_5468:
[----:B------:R-:W-:Y:S05]  /*1de0*/  BSYNC B6 ;  /* 0x0000000000067941 */ /* 0x000fea0003800000 */
.L_x_5467:
[----:B-----5:R-:W-:-:S04]  /*1df0*/  FSETP.GTU.FTZ.AND P0, PT, R34, R3, PT ;  /* 0x000000032200720b */ /* 0x020fc80003f1c000 */
[----:B------:R-:W-:-:S05]  /*1e00*/  SEL R3, RZ, 0x1, P0 ;  /* 0x00000001ff037807 */ /* 0x000fca0000000000 */
[----:B------:R1:W-:Y:S04]  /*1e10*/  STG.E.U8 [R16.64], R3 ;  /* 0x0000000310007986 */ /* 0x0003e8000c101124 */
.L_x_7061:
[----:B------:R-:W-:Y:S05]  /*1e20*/  BSYNC B8 ;  /* 0x0000000000087941 */ /* 0x000fea0003800000 */
.L_x_5458:
        /* <DEDUP_REMOVED lines=25> */
.L_x_5470:
[----:B------:R-:W-:Y:S05]  /*1fc0*/  BSYNC B6 ;  /* 0x0000000000067941 */ /* 0x000fea0003800000 */
.L_x_5469:
[----:B-----5:R-:W-:-:S04]  /*1fd0*/  FSETP.GTU.FTZ.AND P0, PT, R35, R0, PT ;  /* 0x000000002300720b */ /* 0x020fc80003f1c000 */
[----:B-1----:R-:W-:-:S05]  /*1fe0*/  SEL R3, RZ, 0x1, P0 ;  /* 0x00000001ff037807 */ /* 0x002fca0000000000 */
[----:B------:R1:W-:Y:S01]  /*1ff0*/  STG.E.U8 [R18.64], R3 ;  /* 0x0000000312007986 */ /* 0x0003e2000c101124 */
[----:B------:R-:W-:Y:S05]  /*2000*/  BRA `(.L_x_5462) ;  /* 0x0000001000007947 */ /* 0x000fea0003800000 */
.L_x_7063:
[----:B------:R-:W-:Y:S02]  /*2010*/  BREAK B8 ;  /* 0x0000000000087942 */ /* 0x000fe40003800000 */
.L_x_5462:
[----:B------:R-:W-:Y:S05]  /*2020*/  BSYNC B9 ;  /* 0x0000000000097941 */ /* 0x000fea0003800000 */
.L_x_5457:
[----:B-1----:R-:W-:-:S04]  /*2030*/  IMAD.MOV.U32 R3, RZ, RZ, c[0x0][0x0] ;  /* 0x00000000ff037624 */ /* 0x002fc800078e00ff */
[----:B------:R-:W-:-:S04]  /*2040*/  IMAD.SHL.U32 R3, R3, 0x4, RZ ;  /* 0x0000000403037824 */ /* 0x000fc800078e00ff */
[----:B------:R-:W-:-:S05]  /*2050*/  IMAD R36, R3, c[0x0][0xc], R36 ;  /* 0x0000030003247a24 */ /* 0x000fca00078e0224 */
[----:B------:R-:W-:-:S13]  /*2060*/  ISETP.GE.U32.AND P0, PT, R36, c[0x0][0x310], PT ;  /* 0x0000c40024007a0c */ /* 0x000fda0003f06070 */
[----:B------:R-:W-:Y:S01]  /*2070*/  @P0 CALL.REL.NOINC `(.L_x_5471) ;  /* 0x0000001000000944 */ /* 0x000fe20003c00000 */
[----:B------:R-:W-:Y:S05]  /*2080*/  BRA `(.L_x_5472) ;  /* 0xffffe00000007947 */ /* 0x000fea000383ffff */
.L_x_5471:
[----:B------:R-:W-:Y:S05]  /*2090*/  EXIT ;  /* 0x000000000000794d */ /* 0x000fea0003800000 */
.L_x_5473:
        /* <DEDUP_REMOVED lines=14> */
.L_x_7351:


//--------------------- .text._ZN2at4cuda57_GLOBAL__N__cd6b329d_24_DistributionBernoulli_cu_7537a20d21kernelPointwiseApply2IZNS_6native9templates4cuda28bernoulli_tensor_cuda_kernelIafEEvRKNS_10TensorBaseES9_NS_15PhiloxCudaStateEEUliRaSB_SB_SB_RKfSD_SD_SD_E_aSC_jLi2ELi1ELi4ELi512ELi2EEEvNS0_6detail10TensorInfoIT0_T2_EENSG_IT1_SI_EESI_T_ --------------------------
	.section	.text._ZN2at4cuda57_GLOBAL__N__cd6b329d_24_DistributionBernoulli_cu_7537a20d21kernelPointwiseApply2IZNS_6native9templates4cuda28bernoulli_tensor_cuda_kernelIafEEvRKNS_10TensorBaseES9_NS_15PhiloxCudaStateEEUliRaSB_SB_SB_RKfSD_SD_SD_E_aSC_jLi2ELi1ELi4ELi512ELi2EEEvNS0_6detail10TensorInfoIT0_T2_EENSG_IT1_SI_EESI_T_,"ax",@progbits
	.sectioninfo	@"SHI_REGISTERS=41"
	.align	128
.text._ZN2at4cuda57_GLOBAL__N__cd6b329d_24_DistributionBernoulli_cu_7537a20d21kernelPointwiseApply2IZNS_6native9templates4cuda28bernoulli_tensor_cuda_kernelIafEEvRKNS_10TensorBaseES9_NS_15PhiloxCudaStateEEUliRaSB_SB_SB_RKfSD_SD_SD_E_aSC_jLi2ELi1ELi4ELi512ELi2EEEvNS0_6detail10TensorInfoIT0_T2_EENSG_IT1_SI_EESI_T_:
        .type           _ZN2at4cuda57_GLOBAL__N__cd6b329d_24_DistributionBernoulli_cu_7537a20d21kernelPointwiseApply2IZNS_6native9templates4cuda28bernoulli_tensor_cuda_kernelIafEEvRKNS_10TensorBaseES9_NS_15PhiloxCudaStateEEUliRaSB_SB_SB_RKfSD_SD_SD_E_aSC_jLi2ELi1ELi4ELi512ELi2EEEvNS0_6detail10TensorInfoIT0_T2_EENSG_IT1_SI_EESI_T_,@function
        .size           _ZN2at4cuda57_GLOBAL__N__cd6b329d_24_DistributionBernoulli_cu_7537a20d21kernelPointwiseApply2IZNS_6native9templates4cuda28bernoulli_tensor_cuda_kernelIafEEvRKNS_10TensorBaseES9_NS_15PhiloxCudaStateEEUliRaSB_SB_SB_RKfSD_SD_SD_E_aSC_jLi2ELi1ELi4ELi512ELi2EEEvNS0_6detail10TensorInfoIT0_T2_EENSG_IT1_SI_EESI_T_,(.L_x_7352 - _ZN2at4cuda57_GLOBAL__N__cd6b329d_24_DistributionBernoulli_cu_7537a20d21kernelPointwiseApply2IZNS_6native9templates4cuda28bernoulli_tensor_cuda_kernelIafEEvRKNS_10TensorBaseES9_NS_15PhiloxCudaStateEEUliRaSB_SB_SB_RKfSD_SD_SD_E_aSC_jLi2ELi1ELi4ELi512ELi2EEEvNS0_6detail10TensorInfoIT0_T2_EENSG_IT1_SI_EESI_T_)
        .other          _ZN2at4cuda57_GLOBAL__N__cd6b329d_24_DistributionBernoulli_cu_7537a20d21kernelPointwiseApply2IZNS_6native9templates4cuda28bernoulli_tensor_cuda_kernelIafEEvRKNS_10TensorBaseES9_NS_15PhiloxCudaStateEEUliRaSB_SB_SB_RKfSD_SD_SD_E_aSC_jLi2ELi1ELi4ELi512ELi2EEEvNS0_6detail10TensorInfoIT0_T2_EENSG_IT1_SI_EESI_T_,@"STO_CUDA_ENTRY STV_DEFAULT"
_ZN2at4cuda57_GLOBAL__N__cd6b329d_24_DistributionBernoulli_cu_7537a20d21kernelPointwiseApply2IZNS_6native9templates4cuda28bernoulli_tensor_cuda_kernelIafEEvRKNS_10TensorBaseES9_NS_15PhiloxCudaStateEEUliRaSB_SB_SB_RKfSD_SD_SD_E_aSC_jLi2ELi1ELi4ELi512ELi2EEEvNS0_6detail10TensorInfoIT0_T2_EENSG_IT1_SI_EESI_T_:
        /* <DEDUP_REMOVED lines=9> */
.L_x_5499:
        /* <DEDUP_REMOVED lines=157> */
.L_x_5475:
[----:B------:R-:W-:Y:S05]  /*0a60*/  BSYNC B0 ;  /* 0x0000000000007941 */ /* 0x000fea0003800000 */
.L_x_5474:
        /* <DEDUP_REMOVED lines=24> */
.L_x_5477:
[----:B------:R-:W-:Y:S05]  /*0bf0*/  BSYNC B0 ;  /* 0x0000000000007941 */ /* 0x000fea0003800000 */
.L_x_5476:
        /* <DEDUP_REMOVED lines=24> */
.L_x_5479:
[----:B------:R-:W-:Y:S05]  /*0d80*/  BSYNC B0 ;  /* 0x0000000000007941 */ /* 0x000fea0003800000 */
.L_x_5478:
        /* <DEDUP_REMOVED lines=25> */
.L_x_5481:
[----:B------:R-:W-:Y:S05]  /*0f20*/  BSYNC B0 ;  /* 0x0000000000007941 */ /* 0x000fea0003800000 */
.L_x_5480:
        /* <DEDUP_REMOVED lines=24> */
.L_x_5483:
[----:B------:R-:W-:Y:S01]  /*10b0*/  IMAD.MOV.U32 R14, RZ, RZ, R10 ;  /* 0x000000ffff0e7224 */ /* 0x000fe200078e000a */
[----:B------:R-:W-:Y:S01]  /*10c0*/  MOV R13, R2 ;  /* 0x00000002000d7202 */ /* 0x000fe20000000f00 */
[----:B------:R-:W-:Y:S02]  /*10d0*/  IMAD.MOV.U32 R12, RZ, RZ, R8 ;  /* 0x000000ffff0c7224 */ /* 0x000fe400078e0008 */
[----:B------:R-:W-:-:S04]  /*10e0*/  IMAD.MOV.U32 R10, RZ, RZ, R4 ;  /* 0x000000ffff0a7224 */ /* 0x000fc800078e0004 */
.L_x_5482:
        /* <DEDUP_REMOVED lines=19> */
.L_x_7064:
[----:B------:R-:W-:Y:S05]  /*1220*/  BRX R2 -0x1230                                                                                                                                                                                                                                                                                                                                                                                                                                                                               (*"BRANCH_TARGETS .L_x_7065,.L_x_7066,.L_x_7067"*) ;  /* 0xffffedd002007949 */ /* 0x000fea000383ffff */
.L_x_5486:
        /* <DEDUP_REMOVED lines=36> */
.L_x_5491:
[----:B------:R-:W-:Y:S05]  /*1470*/  BSYNC B6 ;  /* 0x0000000000067941 */ /* 0x000fea0003800000 */
.L_x_5490:
[----:B-----5:R-:W-:-:S04]  /*1480*/  FSETP.GTU.FTZ.AND P0, PT, R37, R0, PT ;  /* 0x000000002500720b */ /* 0x020fc80003f1c000 */
[----:B------:R-:W-:-:S05]  /*1490*/  SEL R3, RZ, 0x1, P0 ;  /* 0x00000001ff037807 */ /* 0x000fca0000000000 */
[----:B------:R1:W-:Y:S04]  /*14a0*/  STG.E.U8 [R24.64], R3 ;  /* 0x0000000318007986 */ /* 0x0003e8000c101124 */
.L_x_5488:
[----:B------:R-:W-:Y:S05]  /*14b0*/  BSYNC B7 ;  /* 0x0000000000077941 */ /* 0x000fea0003800000 */
.L_x_5487:
        /* <DEDUP_REMOVED lines=30> */
.L_x_5493:
[----:B------:R-:W-:Y:S05]  /*16a0*/  BSYNC B6 ;  /* 0x0000000000067941 */ /* 0x000fea0003800000 */
.L_x_5492:
[----:B-----5:R-:W-:-:S04]  /*16b0*/  FSETP.GTU.FTZ.AND P0, PT, R34, R3, PT ;  /* 0x000000032200720b */ /* 0x020fc80003f1c000 */
[----:B------:R-:W-:-:S05]  /*16c0*/  SEL R3, RZ, 0x1, P0 ;  /* 0x00000001ff037807 */ /* 0x000fca0000000000 */
[----:B------:R1:W-:Y:S04]  /*16d0*/  STG.E.U8 [R16.64], R3 ;  /* 0x0000000310007986 */ /* 0x0003e8000c101124 */
.L_x_7066:
        /* <DEDUP_REMOVED lines=30> */
.L_x_5495:
[----:B------:R-:W-:Y:S05]  /*18c0*/  BSYNC B6 ;  /* 0x0000000000067941 */ /* 0x000fea0003800000 */
.L_x_5494:
[----:B-----5:R-:W-:-:S04]  /*18d0*/  FSETP.GTU.FTZ.AND P0, PT, R31, R0, PT ;  /* 0x000000001f00720b */ /* 0x020fc80003f1c000 */
[----:B------:R-:W-:-:S05]  /*18e0*/  SEL R3, RZ, 0x1, P0 ;  /* 0x00000001ff037807 */ /* 0x000fca0000000000 */
[----:B------:R1:W-:Y:S04]  /*18f0*/  STG.E.U8 [R18.64], R3 ;  /* 0x0000000312007986 */ /* 0x0003e8000c101124 */
.L_x_7065:
[----:B------:R-:W-:Y:S05]  /*1900*/  BSYNC B8 ;  /* 0x0000000000087941 */ /* 0x000fea0003800000 */
.L_x_5485:
        /* <DEDUP_REMOVED lines=30> */
.L_x_5497:
[----:B------:R-:W-:Y:S05]  /*1af0*/  BSYNC B6 ;  /* 0x0000000000067941 */ /* 0x000fea0003800000 */
.L_x_5496:
[----:B-----5:R-:W-:-:S04]  /*1b00*/  FSETP.GTU.FTZ.AND P0, PT, R30, R3, PT ;  /* 0x000000031e00720b */ /* 0x020fc80003f1c000 */
[----:B------:R-:W-:-:S05]  /*1b10*/  SEL R3, RZ, 0x1, P0 ;  /* 0x00000001ff037807 */ /* 0x000fca0000000000 */
[----:B------:R1:W-:Y:S01]  /*1b20*/  STG.E.U8 [R22.64], R3 ;  /* 0x0000000316007986 */ /* 0x0003e2000c101124 */
[----:B------:R-:W-:Y:S05]  /*1b30*/  BRA `(.L_x_5489) ;  /* 0x0000001000007947 */ /* 0x000fea0003800000 */
.L_x_7067:
[----:B------:R-:W-:Y:S02]  /*1b40*/  BREAK B8 ;  /* 0x0000000000087942 */ /* 0x000fe40003800000 */
.L_x_5489:
[----:B------:R-:W-:Y:S05]  /*1b50*/  BSYNC B9 ;  /* 0x0000000000097941 */ /* 0x000fea0003800000 */
.L_x_5484:
[----:B------:R-:W-:-:S04]  /*1b60*/  IMAD.MOV.U32 R0, RZ, RZ, c[0x0][0x0] ;  /* 0x00000000ff007624 */ /* 0x000fc800078e00ff */
[----:B------:R-:W-:-:S04]  /*1b70*/  IMAD.SHL.U32 R0, R0, 0x4, RZ ;  /* 0x0000000400007824 */ /* 0x000fc800078e00ff */
[----:B------:R-:W-:-:S05]  /*1b80*/  IMAD R29, R0, c[0x0][0xc], R29 ;  /* 0x00000300001d7a24 */ /* 0x000fca00078e021d */
[----:B------:R-:W-:-:S13]  /*1b90*/  ISETP.GE.U32.AND P0, PT, R29, c[0x0][0x310], PT ;  /* 0x0000c4001d007a0c */ /* 0x000fda0003f06070 */
[----:B------:R-:W-:Y:S01]  /*1ba0*/  @P0 CALL.REL.NOINC `(.L_x_5498) ;  /* 0x0000001000000944 */ /* 0x000fe20003c00000 */
[----:B------:R-:W-:Y:S05]  /*1bb0*/  BRA `(.L_x_5499) ;  /* 0xffffe4d000007947 */ /* 0x000fea000383ffff */
.L_x_5498:
[----:B------:R-:W-:Y:S05]  /*1bc0*/  EXIT ;  /* 0x000000000000794d */ /* 0x000fea0003800000 */
.L_x_5500:
        /* <DEDUP_REMOVED lines=11> */
.L_x_7352:


//--------------------- .text._ZN2at4cuda57_GLOBAL__N__cd6b329d_24_DistributionBernoulli_cu_7537a20d21kernelPointwiseApply2IZNS_6native9templates4cuda28bernoulli_tensor_cuda_kernelIafEEvRKNS_10TensorBaseES9_NS_15PhiloxCudaStateEEUliRaSB_SB_SB_RKfSD_SD_SD_E_aSC_jLi1ELin1ELi4ELi512ELi2EEEvNS0_6detail10TensorInfoIT0_T2_EENSG_IT1_SI_EESI_T_ --------------------------
	.section	.text._ZN2at4cuda57_GLOBAL__N__cd6b329d_24_DistributionBernoulli_cu_7537a20d21kernelPointwiseApply2IZNS_6native9templates4cuda28bernoulli_tensor_cuda_kernelIafEEvRKNS_10TensorBaseES9_NS_15PhiloxCudaStateEEUliRaSB_SB_SB_RKfSD_SD_SD_E_aSC_jLi1ELin1ELi4ELi512ELi2EEEvNS0_6detail10TensorInfoIT0_T2_EENSG_IT1_SI_EESI_T_,"ax",@progbits
	.sectioninfo	@"SHI_REGISTERS=36"
	.align	128
.text._ZN2at4cuda57_GLOBAL__N__cd6b329d_24_DistributionBernoulli_cu_7537a20d21kernelPointwiseApply2IZNS_6native9templates4cuda28bernoulli_tensor_cuda_kernelIafEEvRKNS_10TensorBaseES9_NS_15PhiloxCudaStateEEUliRaSB_SB_SB_RKfSD_SD_SD_E_aSC_jLi1ELin1ELi4ELi512ELi2EEEvNS0_6detail10TensorInfoIT0_T2_EENSG_IT1_SI_EESI_T_:
        .type           _ZN2at4cuda57_GLOBAL__N__cd6b329d_24_DistributionBernoulli_cu_7537a20d21kernelPointwiseApply2IZNS_6native9templates4cuda28bernoulli_tensor_cuda_kernelIafEEvRKNS_10TensorBaseES9_NS_15PhiloxCudaStateEEUliRaSB_SB_SB_RKfSD_SD_SD_E_aSC_jLi1ELin1ELi4ELi512ELi2EEEvNS0_6detail10TensorInfoIT0_T2_EENSG_IT1_SI_EESI_T_,@function
        .size           _ZN2at4cuda57_GLOBAL__N__cd6b329d_24_DistributionBernoulli_cu_7537a20d21kernelPointwiseApply2IZNS_6native9templates4cuda28bernoulli_tensor_cuda_kernelIafEEvRKNS_10TensorBaseES9_NS_15PhiloxCudaStateEEUliRaSB_SB_SB_RKfSD_SD_SD_E_aSC_jLi1ELin1ELi4ELi512ELi2EEEvNS0_6detail10TensorInfoIT0_T2_EENSG_IT1_SI_EESI_T_,(.L_x_7353 - _ZN2at4cuda57_GLOBAL__N__cd6b329d_24_DistributionBernoulli_cu_7537a20d21kernelPointwiseApply2IZNS_6native9templates4cuda28bernoulli_tensor_cuda_kernelIafEEvRKNS_10TensorBaseES9_NS_15PhiloxCudaStateEEUliRaSB_SB_SB_RKfSD_SD_SD_E_aSC_jLi1ELin1ELi4ELi512ELi2EEEvNS0_6detail10TensorInfoIT0_T2_EENSG_IT1_SI_EESI_T_)
        .other          _ZN2at4cuda57_GLOBAL__N__cd6b329d_24_DistributionBernoulli_cu_7537a20d21kernelPointwiseApply2IZNS_6native9templates4cuda28bernoulli_tensor_cuda_kernelIafEEvRKNS_10TensorBaseES9_NS_15PhiloxCudaStateEEUliRaSB_SB_SB_RKfSD_SD_SD_E_aSC_jLi1ELin1ELi4ELi512ELi2EEEvNS0_6detail10TensorInfoIT0_T2_EENSG_IT1_SI_EESI_T_,@"STO_CUDA_ENTRY STV_DEFAULT"
_ZN2at4cuda57_GLOBAL__N__cd6b329d_24_DistributionBernoulli_cu_7537a20d21kernelPointwiseApply2IZNS_6native9templates4cuda28bernoulli_tensor_cuda_kernelIafEEvRKNS_10TensorBaseES9_NS_15PhiloxCudaStateEEUliRaSB_SB_SB_RKfSD_SD_SD_E_aSC_jLi1ELin1ELi4ELi512ELi2EEEvNS0_6detail10TensorInfoIT0_T2_EENSG_IT1_SI_EESI_T_:
        /* <DEDUP_REMOVED lines=9> */
.L_x_5538:
        /* <DEDUP_REMOVED lines=27> */
.L_x_5505:
        /* <DEDUP_REMOVED lines=101> */
.L_x_5504:
        /* <DEDUP_REMOVED lines=80> */
.L_x_5503:
[----:B------:R-:W-:Y:S02]  /*0d90*/  IMAD R24, R3, c[0x0][0x2a4], R24 ;  /* 0x0000a90003187a24 */ /* 0x000fe400078e0218 */
.L_x_5502:
[----:B------:R-:W-:Y:S05]  /*0da0*/  BSYNC B0 ;  /* 0x0000000000007941 */ /* 0x000fea0003800000 */
.L_x_5501:
        /* <DEDUP_REMOVED lines=24> */
.L_x_5510:
        /* <DEDUP_REMOVED lines=101> */
.L_x_5509:
        /* <DEDUP_REMOVED lines=80> */
.L_x_5508:
[----:B------:R-:W-:-:S03]  /*1a80*/  IMAD R22, R3, c[0x0][0x2a4], R22 ;  /* 0x0000a90003167a24 */ /* 0x000fc600078e0216 */
.L_x_5507:
[----:B------:R-:W-:Y:S05]  /*1a90*/  BSYNC B0 ;  /* 0x0000000000007941 */ /* 0x000fea0003800000 */
.L_x_5506:
        /* <DEDUP_REMOVED lines=24> */
.L_x_5515:
        /* <DEDUP_REMOVED lines=101> */
.L_x_5514:
        /* <DEDUP_REMOVED lines=79> */
.L_x_5513:
[----:B------:R-:W-:-:S03]  /*2760*/  IMAD R16, R5, c[0x0][0x2a4], R16 ;  /* 0x0000a90005107a24 */ /* 0x000fc600078e0210 */
.L_x_5512:
[----:B------:R-:W-:Y:S05]  /*2770*/  BSYNC B0 ;  /* 0x0000000000007941 */ /* 0x000fea0003800000 */
.L_x_5511:
        /* <DEDUP_REMOVED lines=23> */
.L_x_5520:
        /* <DEDUP_REMOVED lines=101> */
.L_x_5519:
        /* <DEDUP_REMOVED lines=79> */
.L_x_5518:
[----:B------:R-:W-:-:S03]  /*3430*/  IMAD R18, R5, c[0x0][0x2a4], R18 ;  /* 0x0000a90005127a24 */ /* 0x000fc600078e0212 */
.L_x_5517:
[----:B------:R-:W-:Y:S05]  /*3440*/  BSYNC B0 ;  /* 0x0000000000007941 */ /* 0x000fea0003800000 */
.L_x_5516:
        /* <DEDUP_REMOVED lines=142> */
.L_x_5522:
[----:B------:R-:W-:Y:S02]  /*3d30*/  IMAD.MOV.U32 R11, RZ, RZ, R13 ;  /* 0x000000ffff0b7224 */ /* 0x000fe400078e000d */
[----:B------:R-:W-:Y:S02]  /*3d40*/  IMAD.MOV.U32 R10, RZ, RZ, R2 ;  /* 0x000000ffff0a7224 */ /* 0x000fe400078e0002 */
[----:B------:R-:W-:Y:S02]  /*3d50*/  IMAD.MOV.U32 R0, RZ, RZ, R9 ;  /* 0x000000ffff007224 */ /* 0x000fe400078e0009 */
[----:B------:R-:W-:-:S04]  /*3d60*/  IMAD.MOV.U32 R13, RZ, RZ, R6 ;  /* 0x000000ffff0d7224 */ /* 0x000fc800078e0006 */
.L_x_5521:
        /* <DEDUP_REMOVED lines=19> */
.L_x_7068:
[----:B------:R-:W-:Y:S05]  /*3ea0*/  BRX R2 -0x3eb0                                                                                                                                                                                                                                                                                                                                                                                                                                                                               (*"BRANCH_TARGETS .L_x_7069,.L_x_7070,.L_x_7071"*) ;  /* 0xffffc15002007949 */ /* 0x000fea000383ffff */
.L_x_5525:
        /* <DEDUP_REMOVED lines=32> */
.L_x_5530:
[----:B------:R-:W-:Y:S05]  /*40b0*/  BSYNC B6 ;  /* 0x0000000000067941 */ /* 0x000fea0003800000 */
.L_x_5529:
[----:B------:R-:W-:Y:S02]  /*40c0*/  IADD3 R2, R27, 0x3, RZ ;  /* 0x000000031b027810 */ /* 0x000fe40007ffe0ff */
[----:B-----5:R-:W-:-:S03]  /*40d0*/  FSETP.GTU.FTZ.AND P0, PT, R33, R0, PT ;  /* 0x000000002100720b */ /* 0x020fc60003f1c000 */
[----:B------:R-:W-:Y:S01]  /*40e0*/  IMAD R2, R2, c[0x0][0x1cc], RZ ;  /* 0x0000730002027a24 */ /* 0x000fe200078e02ff */
[----:B------:R-:W-:-:S04]  /*40f0*/  SEL R5, RZ, 0x1, P0 ;  /* 0x00000001ff057807 */ /* 0x000fc80000000000 */
[----:B------:R-:W-:-:S05]  /*4100*/  IADD3 R2, P1, R2, c[0x0][0x160], RZ ;  /* 0x0000580002027a10 */ /* 0x000fca0007f3e0ff */
[----:B------:R-:W-:-:S05]  /*4110*/  IMAD.X R3, RZ, RZ, c[0x0][0x164], P1 ;  /* 0x00005900ff037624 */ /* 0x000fca00008e06ff */
[----:B------:R1:W-:Y:S03]  /*4120*/  STG.E.U8 [R2.64], R5 ;  /* 0x0000000502007986 */ /* 0x0003e6000c101124 */
.L_x_5527:
[----:B------:R-:W-:Y:S05]  /*4130*/  BSYNC B7 ;  /* 0x0000000000077941 */ /* 0x000fea0003800000 */
.L_x_5526:
        /* <DEDUP_REMOVED lines=25> */
.L_x_5532:
[----:B------:R-:W-:Y:S05]  /*42d0*/  BSYNC B6 ;  /* 0x0000000000067941 */ /* 0x000fea0003800000 */
.L_x_5531:
        /* <DEDUP_REMOVED lines=9> */
.L_x_7070:
        /* <DEDUP_REMOVED lines=25> */
.L_x_5534:
[----:B------:R-:W-:Y:S05]  /*4500*/  BSYNC B6 ;  /* 0x0000000000067941 */ /* 0x000fea0003800000 */
.L_x_5533:
        /* <DEDUP_REMOVED lines=9> */
.L_x_7069:
[----:B------:R-:W-:Y:S05]  /*45a0*/  BSYNC B8 ;  /* 0x0000000000087941 */ /* 0x000fea0003800000 */
.L_x_5524:
        /* <DEDUP_REMOVED lines=25> */
.L_x_5536:
[----:B------:R-:W-:Y:S05]  /*4740*/  BSYNC B6 ;  /* 0x0000000000067941 */ /* 0x000fea0003800000 */
.L_x_5535:
        /* <DEDUP_REMOVED lines=10> */
.L_x_7071:
[----:B------:R-:W-:Y:S02]  /*47f0*/  BREAK B8 ;  /* 0x0000000000087942 */ /* 0x000fe40003800000 */
.L_x_5528:
[----:B------:R-:W-:Y:S05]  /*4800*/  BSYNC B9 ;  /* 0x0000000000097941 */ /* 0x000fea0003800000 */
.L_x_5523:
[----:B------:R-:W-:-:S04]  /*4810*/  IMAD.MOV.U32 R0, RZ, RZ, c[0x0][0x0] ;  /* 0x00000000ff007624 */ /* 0x000fc800078e00ff */
[----:B------:R-:W-:-:S04]  /*4820*/  IMAD.SHL.U32 R0, R0, 0x4, RZ ;  /* 0x0000000400007824 */ /* 0x000fc800078e00ff */
[----:B------:R-:W-:-:S05]  /*4830*/  IMAD R27, R0, c[0x0][0xc], R27 ;  /* 0x00000300001b7a24 */ /* 0x000fca00078e021b */
[----:B------:R-:W-:-:S13]  /*4840*/  ISETP.GE.U32.AND P0, PT, R27, c[0x0][0x310], PT ;  /* 0x0000c4001b007a0c */ /* 0x000fda0003f06070 */
[----:B------:R-:W-:Y:S01]  /*4850*/  @P0 CALL.REL.NOINC `(.L_x_5537) ;  /* 0x0000001000000944 */ /* 0x000fe20003c00000 */
[----:B------:R-:W-:Y:S05]  /*4860*/  BRA `(.L_x_5538) ;  /* 0xffffb82000007947 */ /* 0x000fea000383ffff */
.L_x_5537:
[----:B------:R-:W-:Y:S05]  /*4870*/  EXIT ;  /* 0x000000000000794d */ /* 0x000fea0003800000 */
.L_x_5539:
        /* <DEDUP_REMOVED lines=16> */
.L_x_7353:


//--------------------- .text._ZN2at4cuda57_GLOBAL__N__cd6b329d_24_DistributionBernoulli_cu_7537a20d21kernelPointwiseApply2IZNS_6native9templates4cuda28bernoulli_tensor_cuda_kernelIafEEvRKNS_10TensorBaseES9_NS_15PhiloxCudaStateEEUliRaSB_SB_SB_RKfSD_SD_SD_E_aSC_jLi1ELi2ELi4ELi512ELi2EEEvNS0_6detail10TensorInfoIT0_T2_EENSG_IT1_SI_EESI_T_ --------------------------
	.section	.text._ZN2at4cuda57_GLOBAL__N__cd6b329d_24_DistributionBernoulli_cu_7537a20d21kernelPointwiseApply2IZNS_6native9templates4cuda28bernoulli_tensor_cuda_kernelIafEEvRKNS_10TensorBaseES9_NS_15PhiloxCudaStateEEUliRaSB_SB_SB_RKfSD_SD_SD_E_aSC_jLi1ELi2ELi4ELi512ELi2EEEvNS0_6detail10TensorInfoIT0_T2_EENSG_IT1_SI_EESI_T_,"ax",@progbits
	.sectioninfo	@"SHI_REGISTERS=37"
	.align	128
.text._ZN2at4cuda57_GLOBAL__N__cd6b329d_24_DistributionBernoulli_cu_7537a20d21kernelPointwiseApply2IZNS_6native9templates4cuda28bernoulli_tensor_cuda_kernelIafEEvRKNS_10TensorBaseES9_NS_15PhiloxCudaStateEEUliRaSB_SB_SB_RKfSD_SD_SD_E_aSC_jLi1ELi2ELi4ELi512ELi2EEEvNS0_6detail10TensorInfoIT0_T2_EENSG_IT1_SI_EESI_T_:
        .type           _ZN2at4cuda57_GLOBAL__N__cd6b329d_24_DistributionBernoulli_cu_7537a20d21kernelPointwiseApply2IZNS_6native9templates4cuda28bernoulli_tensor_cuda_kernelIafEEvRKNS_10TensorBaseES9_NS_15PhiloxCudaStateEEUliRaSB_SB_SB_RKfSD_SD_SD_E_aSC_jLi1ELi2ELi4ELi512ELi2EEEvNS0_6detail10TensorInfoIT0_T2_EENSG_IT1_SI_EESI_T_,@function
        .size           _ZN2at4cuda57_GLOBAL__N__cd6b329d_24_DistributionBernoulli_cu_7537a20d21kernelPointwiseApply2IZNS_6native9templates4cuda28bernoulli_tensor_cuda_kernelIafEEvRKNS_10TensorBaseES9_NS_15PhiloxCudaStateEEUliRaSB_SB_SB_RKfSD_SD_SD_E_aSC_jLi1ELi2ELi4ELi512ELi2EEEvNS0_6detail10TensorInfoIT0_T2_EENSG_IT1_SI_EESI_T_,(.L_x_7354 - _ZN2at4cuda57_GLOBAL__N__cd6b329d_24_DistributionBernoulli_cu_7537a20d21kernelPointwiseApply2IZNS_6native9templates4cuda28bernoulli_tensor_cuda_kernelIafEEvRKNS_10TensorBaseES9_NS_15PhiloxCudaStateEEUliRaSB_SB_SB_RKfSD_SD_SD_E_aSC_jLi1ELi2ELi4ELi512ELi2EEEvNS0_6detail10TensorInfoIT0_T2_EENSG_IT1_SI_EESI_T_)
        .other          _ZN2at4cuda57_GLOBAL__N__cd6b329d_24_DistributionBernoulli_cu_7537a20d21kernelPointwiseApply2IZNS_6native9templates4cuda28bernoulli_tensor_cuda_kernelIafEEvRKNS_10TensorBaseES9_NS_15PhiloxCudaStateEEUliRaSB_SB_SB_RKfSD_SD_SD_E_aSC_jLi1ELi2ELi4ELi512ELi2EEEvNS0_6detail10TensorInfoIT0_T2_EENSG_IT1_SI_EESI_T_,@"STO_CUDA_ENTRY STV_DEFAULT"
_ZN2at4cuda57_GLOBAL__N__cd6b329d_24_DistributionBernoulli_cu_7537a20d21kernelPointwiseApply2IZNS_6native9templates4cuda28bernoulli_tensor_cuda_kernelIafEEvRKNS_10TensorBaseES9_NS_15PhiloxCudaStateEEUliRaSB_SB_SB_RKfSD_SD_SD_E_aSC_jLi1ELi2ELi4ELi512ELi2EEEvNS0_6detail10TensorInfoIT0_T2_EENSG_IT1_SI_EESI_T_:
        /* <DEDUP_REMOVED lines=9> */
.L_x_5565:
        /* <DEDUP_REMOVED lines=156> */
.L_x_5541:
[----:B------:R-:W-:Y:S05]  /*0a50*/  BSYNC B0 ;  /* 0x0000000000007941 */ /* 0x000fea0003800000 */
.L_x_5540:
        /* <DEDUP_REMOVED lines=25> */
.L_x_5543:
[----:B------:R-:W-:Y:S05]  /*0bf0*/  BSYNC B0 ;  /* 0x0000000000007941 */ /* 0x000fea0003800000 */
.L_x_5542:
        /* <DEDUP_REMOVED lines=25> */
.L_x_5545:
[----:B------:R-:W-:Y:S05]  /*0d90*/  BSYNC B0 ;  /* 0x0000000000007941 */ /* 0x000fea0003800000 */
.L_x_5544:
        /* <DEDUP_REMOVED lines=25> */
.L_x_5547:
[----:B------:R-:W-:Y:S05]  /*0f30*/  BSYNC B0 ;  /* 0x0000000000007941 */ /* 0x000fea0003800000 */
.L_x_5546:
        /* <DEDUP_REMOVED lines=20> */
.L_x_5549:
[----:B------:R-:W-:Y:S02]  /*1080*/  IMAD.MOV.U32 R14, RZ, RZ, R12 ;  /* 0x000000ffff0e7224 */ /* 0x000fe400078e000c */
[----:B------:R-:W-:Y:S02]  /*1090*/  IMAD.MOV.U32 R13, RZ, RZ, R4 ;  /* 0x000000ffff0d7224 */ /* 0x000fe400078e0004 */
[----:B------:R-:W-:-:S02]  /*10a0*/  IMAD.MOV.U32 R11, RZ, RZ, R9 ;  /* 0x000000ffff0b7224 */ /* 0x000fc400078e0009 */
[----:B------:R-:W-:-:S04]  /*10b0*/  IMAD.MOV.U32 R12, RZ, RZ, R6 ;  /* 0x000000ffff0c7224 */ /* 0x000fc800078e0006 */
.L_x_5548:
        /* <DEDUP_REMOVED lines=19> */
.L_x_7072:
[----:B------:R-:W-:Y:S05]  /*11f0*/  BRX R2 -0x1200                                                                                                                                                                                                                                                                                                                                                                                                                                                                               (*"BRANCH_TARGETS .L_x_7073,.L_x_7074,.L_x_7075"*) ;  /* 0xffffee0002007949 */ /* 0x000fea000383ffff */
.L_x_5552:
        /* <DEDUP_REMOVED lines=32> */
.L_x_5557:
[----:B------:R-:W-:Y:S05]  /*1400*/  BSYNC B6 ;  /* 0x0000000000067941 */ /* 0x000fea0003800000 */
.L_x_5556:
[----:B------:R-:W-:Y:S02]  /*1410*/  IADD3 R0, R31, 0x3, RZ ;  /* 0x000000031f007810 */ /* 0x000fe40007ffe0ff */
[----:B-----5:R-:W-:-:S03]  /*1420*/  FSETP.GTU.FTZ.AND P0, PT, R34, R3, PT ;  /* 0x000000032200720b */ /* 0x020fc60003f1c000 */
[----:B------:R-:W-:Y:S01]  /*1430*/  IMAD R0, R0, c[0x0][0x1cc], RZ ;  /* 0x0000730000007a24 */ /* 0x000fe200078e02ff */
[----:B------:R-:W-:-:S04]  /*1440*/  SEL R5, RZ, 0x1, P0 ;  /* 0x00000001ff057807 */ /* 0x000fc80000000000 */
[----:B------:R-:W-:-:S05]  /*1450*/  IADD3 R2, P1, R0, c[0x0][0x160], RZ ;  /* 0x0000580000027a10 */ /* 0x000fca0007f3e0ff */
[----:B------:R-:W-:-:S05]  /*1460*/  IMAD.X R3, RZ, RZ, c[0x0][0x164], P1 ;  /* 0x00005900ff037624 */ /* 0x000fca00008e06ff */
[----:B------:R1:W-:Y:S03]  /*1470*/  STG.E.U8 [R2.64], R5 ;  /* 0x0000000502007986 */ /* 0x0003e6000c101124 */
.L_x_5554:
[----:B------:R-:W-:Y:S05]  /*1480*/  BSYNC B7 ;  /* 0x0000000000077941 */ /* 0x000fea0003800000 */
.L_x_5553:
        /* <DEDUP_REMOVED lines=25> */
.L_x_5559:
[----:B------:R-:W-:Y:S05]  /*1620*/  BSYNC B6 ;  /* 0x0000000000067941 */ /* 0x000fea0003800000 */
.L_x_5558:
        /* <DEDUP_REMOVED lines=9> */
.L_x_7074:
        /* <DEDUP_REMOVED lines=25> */
.L_x_5561:
[----:B------:R-:W-:Y:S05]  /*1850*/  BSYNC B6 ;  /* 0x0000000000067941 */ /* 0x000fea0003800000 */
.L_x_5560:
        /* <DEDUP_REMOVED lines=9> */
.L_x_7073:
[----:B------:R-:W-:Y:S05]  /*18f0*/  BSYNC B8 ;  /* 0x0000000000087941 */ /* 0x000fea0003800000 */
.L_x_5551:
        /* <DEDUP_REMOVED lines=25> */
.L_x_5563:
[----:B------:R-:W-:Y:S05]  /*1a90*/  BSYNC B6 ;  /* 0x0000000000067941 */ /* 0x000fea0003800000 */
.L_x_5562:
        /* <DEDUP_REMOVED lines=9> */
.L_x_7075:
[----:B------:R-:W-:Y:S02]  /*1b30*/  BREAK B8 ;  /* 0x0000000000087942 */ /* 0x000fe40003800000 */
.L_x_5555:
[----:B------:R-:W-:Y:S05]  /*1b40*/  BSYNC B9 ;  /* 0x0000000000097941 */ /* 0x000fea0003800000 */
.L_x_5550:
[----:B------:R-:W-:-:S04]  /*1b50*/  IMAD.MOV.U32 R0, RZ, RZ, c[0x0][0x0] ;  /* 0x00000000ff007624 */ /* 0x000fc800078e00ff */
[----:B------:R-:W-:-:S04]  /*1b60*/  IMAD.SHL.U32 R0, R0, 0x4, RZ ;  /* 0x0000000400007824 */ /* 0x000fc800078e00ff */
[----:B------:R-:W-:-:S05]  /*1b70*/  IMAD R31, R0, c[0x0][0xc], R31 ;  /* 0x00000300001f7a24 */ /* 0x000fca00078e021f */
[----:B------:R-:W-:-:S13]  /*1b80*/  ISETP.GE.U32.AND P0, PT, R31, c[0x0][0x310], PT ;  /* 0x0000c4001f007a0c */ /* 0x000fda0003f06070 */
[----:B------:R-:W-:Y:S01]  /*1b90*/  @P0 CALL.REL.NOINC `(.L_x_5564) ;  /* 0x0000001000000944 */ /* 0x000fe20003c00000 */
[----:B------:R-:W-:Y:S05]  /*1ba0*/  BRA `(.L_x_5565) ;  /* 0xffffe4e000007947 */ /* 0x000fea000383ffff */
.L_x_5564:
[----:B------:R-:W-:Y:S05]  /*1bb0*/  EXIT ;  /* 0x000000000000794d */ /* 0x000fea0003800000 */
.L_x_5566:
        /* <DEDUP_REMOVED lines=12> */
.L_x_7354:


//--------------------- .text._ZN2at4cuda57_GLOBAL__N__cd6b329d_24_DistributionBernoulli_cu_7537a20d21kernelPointwiseApply2IZNS_6native9templates4cuda28bernoulli_tensor_cuda_kernelIafEEvRKNS_10TensorBaseES9_NS_15PhiloxCudaStateEEUliRaSB_SB_SB_RKfSD_SD_SD_E_aSC_jLi1ELi1ELi4ELi512ELi2EEEvNS0_6detail10TensorInfoIT0_T2_EENSG_IT1_SI_EESI_T_ --------------------------
	.section	.text._ZN2at4cuda57_GLOBAL__N__cd6b329d_24_DistributionBernoulli_cu_7537a20d21kernelPointwiseApply2IZNS_6native9templates4cuda28bernoulli_tensor_cuda_kernelIafEEvRKNS_10TensorBaseES9_NS_15PhiloxCudaStateEEUliRaSB_SB_SB_RKfSD_SD_SD_E_aSC_jLi1ELi1ELi4ELi512ELi2EEEvNS0_6detail10TensorInfoIT0_T2_EENSG_IT1_SI_EESI_T_,"ax",@progbits
	.sectioninfo	@"SHI_REGISTERS=38"
	.align	128
.text._ZN2at4cuda57_GLOBAL__N__cd6b329d_24_DistributionBernoulli_cu_7537a20d21kernelPointwiseApply2IZNS_6native9templates4cuda28bernoulli_tensor_cuda_kernelIafEEvRKNS_10TensorBaseES9_NS_15PhiloxCudaStateEEUliRaSB_SB_SB_RKfSD_SD_SD_E_aSC_jLi1ELi1ELi4ELi512ELi2EEEvNS0_6detail10TensorInfoIT0_T2_EENSG_IT1_SI_EESI_T_:
        .type           _ZN2at4cuda57_GLOBAL__N__cd6b329d_24_DistributionBernoulli_cu_7537a20d21kernelPointwiseApply2IZNS_6native9templates4cuda28bernoulli_tensor_cuda_kernelIafEEvRKNS_10TensorBaseES9_NS_15PhiloxCudaStateEEUliRaSB_SB_SB_RKfSD_SD_SD_E_aSC_jLi1ELi1ELi4ELi512ELi2EEEvNS0_6detail10TensorInfoIT0_T2_EENSG_IT1_SI_EESI_T_,@function
        .size           _ZN2at4cuda57_GLOBAL__N__cd6b329d_24_DistributionBernoulli_cu_7537a20d21kernelPointwiseApply2IZNS_6native9templates4cuda28bernoulli_tensor_cuda_kernelIafEEvRKNS_10TensorBaseES9_NS_15PhiloxCudaStateEEUliRaSB_SB_SB_RKfSD_SD_SD_E_aSC_jLi1ELi1ELi4ELi512ELi2EEEvNS0_6detail10TensorInfoIT0_T2_EENSG_IT1_SI_EESI_T_,(.L_x_7355 - _ZN2at4cuda57_GLOBAL__N__cd6b329d_24_DistributionBernoulli_cu_7537a20d21kernelPointwiseApply2IZNS_6native9templates4cuda28bernoulli_tensor_cuda_kernelIafEEvRKNS_10TensorBaseES9_NS_15PhiloxCudaStateEEUliRaSB_SB_SB_RKfSD_SD_SD_E_aSC_jLi1ELi1ELi4ELi512ELi2EEEvNS0_6detail10TensorInfoIT0_T2_EENSG_IT1_SI_EESI_T_)
        .other          _ZN2at4cuda57_GLOBAL__N__cd6b329d_24_DistributionBernoulli_cu_7537a20d21kernelPointwiseApply2IZNS_6native9templates4cuda28bernoulli_tensor_cuda_kernelIafEEvRKNS_10TensorBaseES9_NS_15PhiloxCudaStateEEUliRaSB_SB_SB_RKfSD_SD_SD_E_aSC_jLi1ELi1ELi4ELi512ELi2EEEvNS0_6detail10TensorInfoIT0_T2_EENSG_IT1_SI_EESI_T_,@"STO_CUDA_ENTRY STV_DEFAULT"
_ZN2at4cuda57_GLOBAL__N__cd6b329d_24_DistributionBernoulli_cu_7537a20d21kernelPointwiseApply2IZNS_6native9templates4cuda28bernoulli_tensor_cuda_kernelIafEEvRKNS_10TensorBaseES9_NS_15PhiloxCudaStateEEUliRaSB_SB_SB_RKfSD_SD_SD_E_aSC_jLi1ELi1ELi4ELi512ELi2EEEvNS0_6detail10TensorInfoIT0_T2_EENSG_IT1_SI_EESI_T_:
        /* <DEDUP_REMOVED lines=9> */
.L_x_5584:
        /* <DEDUP_REMOVED lines=167> */
.L_x_5568:
[----:B------:R-:W-:Y:S02]  /*0b00*/  IMAD.MOV.U32 R14, RZ, RZ, R11 ;  /* 0x000000ffff0e7224 */ /* 0x000fe400078e000b */
[----:B------:R-:W-:Y:S02]  /*0b10*/  IMAD.MOV.U32 R13, RZ, RZ, R6 ;  /* 0x000000ffff0d7224 */ /* 0x000fe400078e0006 */
[----:B------:R-:W-:-:S02]  /*0b20*/  IMAD.MOV.U32 R0, RZ, RZ, R8 ;  /* 0x000000ffff007224 */ /* 0x000fc400078e0008 */
[----:B------:R-:W-:-:S04]  /*0b30*/  IMAD.MOV.U32 R11, RZ, RZ, R2 ;  /* 0x000000ffff0b7224 */ /* 0x000fc800078e0002 */
.L_x_5567:
        /* <DEDUP_REMOVED lines=17> */
.L_x_7076:
[----:B------:R-:W-:Y:S05]  /*0c50*/  BRX R2 -0xc60                                                                                                                                                                                                                                                                                                                                                                                                                                                                                (*"BRANCH_TARGETS .L_x_7077,.L_x_7078,.L_x_7079"*) ;  /* 0xfffff3a002007949 */ /* 0x000fea000383ffff */
.L_x_5571:
        /* <DEDUP_REMOVED lines=32> */
.L_x_5576:
[----:B------:R-:W-:Y:S05]  /*0e60*/  BSYNC B6 ;  /* 0x0000000000067941 */ /* 0x000fea0003800000 */
.L_x_5575:
[----:B-----5:R-:W-:-:S04]  /*0e70*/  FSETP.GTU.FTZ.AND P0, PT, R35, R0, PT ;  /* 0x000000002300720b */ /* 0x020fc80003f1c000 */
[----:B------:R-:W-:-:S05]  /*0e80*/  SEL R3, RZ, 0x1, P0 ;  /* 0x00000001ff037807 */ /* 0x000fca0000000000 */
[----:B------:R1:W-:Y:S04]  /*0e90*/  STG.E.U8 [R28.64], R3 ;  /* 0x000000031c007986 */ /* 0x0003e8000c101124 */
.L_x_5573:
[----:B------:R-:W-:Y:S05]  /*0ea0*/  BSYNC B7 ;  /* 0x0000000000077941 */ /* 0x000fea0003800000 */
.L_x_5572:
        /* <DEDUP_REMOVED lines=25> */
.L_x_5578:
[----:B------:R-:W-:Y:S05]  /*1040*/  BSYNC B6 ;  /* 0x0000000000067941 */ /* 0x000fea0003800000 */
.L_x_5577:
[----:B-----5:R-:W-:-:S04]  /*1050*/  FSETP.GTU.FTZ.AND P0, PT, R34, R3, PT ;  /* 0x000000032200720b */ /* 0x020fc80003f1c000 */
[----:B------:R-:W-:-:S05]  /*1060*/  SEL R3, RZ, 0x1, P0 ;  /* 0x00000001ff037807 */ /* 0x000fca0000000000 */
[----:B------:R1:W-:Y:S04]  /*1070*/  STG.E.U8 [R26.64], R3 ;  /* 0x000000031a007986 */ /* 0x0003e8000c101124 */
.L_x_7078:
        /* <DEDUP_REMOVED lines=25> */
.L_x_5580:
[----:B------:R-:W-:Y:S05]  /*1210*/  BSYNC B6 ;  /* 0x0000000000067941 */ /* 0x000fea0003800000 */
.L_x_5579:
[----:B-----5:R-:W-:-:S04]  /*1220*/  FSETP.GTU.FTZ.AND P0, PT, R33, R0, PT ;  /* 0x000000002100720b */ /* 0x020fc80003f1c000 */
[----:B-1----:R-:W-:-:S05]  /*1230*/  SEL R3, RZ, 0x1, P0 ;  /* 0x00000001ff037807 */ /* 0x002fca0000000000 */
[----:B------:R1:W-:Y:S04]  /*1240*/  STG.E.U8 [R24.64], R3 ;  /* 0x0000000318007986 */ /* 0x0003e8000c101124 */
.L_x_7077:
[----:B------:R-:W-:Y:S05]  /*1250*/  BSYNC B8 ;  /* 0x0000000000087941 */ /* 0x000fea0003800000 */
.L_x_5570:
        /* <DEDUP_REMOVED lines=32> */
.L_x_5582:
[----:B------:R-:W-:Y:S05]  /*1460*/  BSYNC B6 ;  /* 0x0000000000067941 */ /* 0x000fea0003800000 */
.L_x_5581:
        /* <DEDUP_REMOVED lines=9> */
.L_x_7079:
[----:B------:R-:W-:Y:S02]  /*1500*/  BREAK B8 ;  /* 0x0000000000087942 */ /* 0x000fe40003800000 */
.L_x_5574:
[----:B------:R-:W-:Y:S05]  /*1510*/  BSYNC B9 ;  /* 0x0000000000097941 */ /* 0x000fea0003800000 */
.L_x_5569:
[----:B------:R-:W-:-:S04]  /*1520*/  IMAD.MOV.U32 R0, RZ, RZ, c[0x0][0x0] ;  /* 0x00000000ff007624 */ /* 0x000fc800078e00ff */
[----:B------:R-:W-:-:S04]  /*1530*/  IMAD.SHL.U32 R0, R0, 0x4, RZ ;  /* 0x0000000400007824 */ /* 0x000fc800078e00ff */
[----:B------:R-:W-:-:S05]  /*1540*/  IMAD R31, R0, c[0x0][0xc], R31 ;  /* 0x00000300001f7a24 */ /* 0x000fca00078e021f */
[----:B------:R-:W-:-:S13]  /*1550*/  ISETP.GE.U32.AND P0, PT, R31, c[0x0][0x310], PT ;  /* 0x0000c4001f007a0c */ /* 0x000fda0003f06070 */
[----:B------:R-:W-:Y:S01]  /*1560*/  @P0 CALL.REL.NOINC `(.L_x_5583) ;  /* 0x0000001000000944 */ /* 0x000fe20003c00000 */
[----:B------:R-:W-:Y:S05]  /*1570*/  BRA `(.L_x_5584) ;  /* 0xffffeb1000007947 */ /* 0x000fea000383ffff */
.L_x_5583:
[----:B------:R-:W-:Y:S05]  /*1580*/  EXIT ;  /* 0x000000000000794d */ /* 0x000fea0003800000 */
.L_x_5585:
        /* <DEDUP_REMOVED lines=15> */
.L_x_7355:


//--------------------- .text._ZN2at4cuda57_GLOBAL__N__cd6b329d_24_DistributionBernoulli_cu_7537a20d21kernelPointwiseApply2IZNS_6native9templates4cuda28bernoulli_tensor_cuda_kernelIhfEEvRKNS_10TensorBaseES9_NS_15PhiloxCudaStateEEUliRhSB_SB_SB_RKfSD_SD_SD_E_hSC_mLin1ELin1ELi4ELi512ELi2EEEvNS0_6detail10TensorInfoIT0_T2_EENSG_IT1_SI_EESI_T_ --------------------------
	.section	.text._ZN2at4cuda57_GLOBAL__N__cd6b329d_24_DistributionBernoulli_cu_7537a20d21kernelPointwiseApply2IZNS_6native9templates4cuda28bernoulli_tensor_cuda_kernelIhfEEvRKNS_10TensorBaseES9_NS_15PhiloxCudaStateEEUliRhSB_SB_SB_RKfSD_SD_SD_E_hSC_mLin1ELin1ELi4ELi512ELi2EEEvNS0_6detail10TensorInfoIT0_T2_EENSG_IT1_SI_EESI_T_,"ax",@progbits
	.sectioninfo	@"SHI_REGISTERS=48"
	.align	128
.text._ZN2at4cuda57_GLOBAL__N__cd6b329d_24_DistributionBernoulli_cu_7537a20d21kernelPointwiseApply2IZNS_6native9templates4cuda28bernoulli_tensor_cuda_kernelIhfEEvRKNS_10TensorBaseES9_NS_15PhiloxCudaStateEEUliRhSB_SB_SB_RKfSD_SD_SD_E_hSC_mLin1ELin1ELi4ELi512ELi2EEEvNS0_6detail10TensorInfoIT0_T2_EENSG_IT1_SI_EESI_T_:
        .type           _ZN2at4cuda57_GLOBAL__N__cd6b329d_24_DistributionBernoulli_cu_7537a20d21kernelPointwiseApply2IZNS_6native9templates4cuda28bernoulli_tensor_cuda_kernelIhfEEvRKNS_10TensorBaseES9_NS_15PhiloxCudaStateEEUliRhSB_SB_SB_RKfSD_SD_SD_E_hSC_mLin1ELin1ELi4ELi512ELi2EEEvNS0_6detail10TensorInfoIT0_T2_EENSG_IT1_SI_EESI_T_,@function
        .size           _ZN2at4cuda57_GLOBAL__N__cd6b329d_24_DistributionBernoulli_cu_7537a20d21kernelPointwiseApply2IZNS_6native9templates4cuda28bernoulli_tensor_cuda_kernelIhfEEvRKNS_10TensorBaseES9_NS_15PhiloxCudaStateEEUliRhSB_SB_SB_RKfSD_SD_SD_E_hSC_mLin1ELin1ELi4ELi512ELi2EEEvNS0_6detail10TensorInfoIT0_T2_EENSG_IT1_SI_EESI_T_,(.L_x_7356 - _ZN2at4cuda57_GLOBAL__N__cd6b329d_24_DistributionBernoulli_cu_7537a20d21kernelPointwiseApply2IZNS_6native9templates4cuda28bernoulli_tensor_cuda_kernelIhfEEvRKNS_10TensorBaseES9_NS_15PhiloxCudaStateEEUliRhSB_SB_SB_RKfSD_SD_SD_E_hSC_mLin1ELin1ELi4ELi512ELi2EEEvNS0_6detail10TensorInfoIT0_T2_EENSG_IT1_SI_EESI_T_)
        .other          _ZN2at4cuda57_GLOBAL__N__cd6b329d_24_DistributionBernoulli_cu_7537a20d21kernelPointwiseApply2IZNS_6native9templates4cuda28bernoulli_tensor_cuda_kernelIhfEEvRKNS_10TensorBaseES9_NS_15PhiloxCudaStateEEUliRhSB_SB_SB_RKfSD_SD_SD_E_hSC_mLin1ELin1ELi4ELi512ELi2EEEvNS0_6detail10TensorInfoIT0_T2_EENSG_IT1_SI_EESI_T_,@"STO_CUDA_ENTRY STV_DEFAULT"
_ZN2at4cuda57_GLOBAL__N__cd6b329d_24_DistributionBernoulli_cu_7537a20d21kernelPointwiseApply2IZNS_6native9templates4cuda28bernoulli_tensor_cuda_kernelIhfEEvRKNS_10TensorBaseES9_NS_15PhiloxCudaStateEEUliRhSB_SB_SB_RKfSD_SD_SD_E_hSC_mLin1ELin1ELi4ELi512ELi2EEEvNS0_6detail10TensorInfoIT0_T2_EENSG_IT1_SI_EESI_T_:
        /* <DEDUP_REMOVED lines=11> */
.L_x_5811:
        /* <DEDUP_REMOVED lines=33> */
.L_x_5603:
        /* <DEDUP_REMOVED lines=13> */
[----:B------:R-:W-:Y:S05]  /*0390*/  CALL.REL.NOINC `($__internal_49_$__cuda_sm20_div_u64) ;  /* 0x0000dc2000007944 */ /* 0x000fea0003c00000 */
        /* <DEDUP_REMOVED lines=10> */
.L_x_5591:
        /* <DEDUP_REMOVED lines=23> */
.L_x_5592:
[----:B------:R-:W-:Y:S05]  /*05b0*/  BSYNC B2 ;  /* 0x0000000000027941 */ /* 0x000fea0003800000 */
.L_x_5590:
        /* <DEDUP_REMOVED lines=15> */
[----:B------:R-:W-:Y:S05]  /*06b0*/  CALL.REL.NOINC `($__internal_49_$__cuda_sm20_div_u64) ;  /* 0x0000d90000007944 */ /* 0x000fea0003c00000 */
        /* <DEDUP_REMOVED lines=12> */
.L_x_5594:
        /* <DEDUP_REMOVED lines=23> */
.L_x_5595:
[----:B------:R-:W-:Y:S05]  /*08f0*/  BSYNC B2 ;  /* 0x0000000000027941 */ /* 0x000fea0003800000 */
.L_x_5593:
        /* <DEDUP_REMOVED lines=29> */
.L_x_5597:
        /* <DEDUP_REMOVED lines=23> */
.L_x_5598:
[----:B------:R-:W-:Y:S05]  /*0c40*/  BSYNC B2 ;  /* 0x0000000000027941 */ /* 0x000fea0003800000 */
.L_x_5596:
        /* <DEDUP_REMOVED lines=30> */
.L_x_5600:
        /* <DEDUP_REMOVED lines=23> */
.L_x_5601:
[----:B------:R-:W-:Y:S05]  /*0fa0*/  BSYNC B2 ;  /* 0x0000000000027941 */ /* 0x000fea0003800000 */
.L_x_5599:
        /* <DEDUP_REMOVED lines=8> */
.L_x_5602:
[----:B------:R-:W-:Y:S05]  /*1030*/  BSYNC B1 ;  /* 0x0000000000017941 */ /* 0x000fea0003800000 */
.L_x_5589:
        /* <DEDUP_REMOVED lines=13> */
[----:B------:R-:W-:Y:S05]  /*1110*/  CALL.REL.NOINC `($__internal_49_$__cuda_sm20_div_u64) ;  /* 0x0000cea000007944 */ /* 0x000fea0003c00000 */
        /* <DEDUP_REMOVED lines=10> */
.L_x_5605:
        /* <DEDUP_REMOVED lines=23> */
.L_x_5606:
[----:B------:R-:W-:Y:S05]  /*1330*/  BSYNC B1 ;  /* 0x0000000000017941 */ /* 0x000fea0003800000 */
.L_x_5604:
        /* <DEDUP_REMOVED lines=28> */
.L_x_5608:
        /* <DEDUP_REMOVED lines=23> */
.L_x_5609:
[----:B------:R-:W-:Y:S05]  /*1670*/  BSYNC B1 ;  /* 0x0000000000017941 */ /* 0x000fea0003800000 */
.L_x_5607:
        /* <DEDUP_REMOVED lines=27> */
.L_x_5611:
        /* <DEDUP_REMOVED lines=23> */
.L_x_5612:
[----:B------:R-:W-:Y:S05]  /*19a0*/  BSYNC B1 ;  /* 0x0000000000017941 */ /* 0x000fea0003800000 */
.L_x_5610:
[----:B------:R-:W0:Y:S02]  /*19b0*/  LDC.64 R12, c[0x0][R12+0x218] ;  /* 0x000086000c0c7b82 */ /* 0x000e240000000a00 */
[-C--:B0-----:R-:W-:Y:S02]  /*19c0*/  IMAD R3, R13, R4.reuse, RZ ;  /* 0x000000040d037224 */ /* 0x081fe400078e02ff */
[----:B------:R-:W-:-:S04]  /*19d0*/  IMAD.WIDE.U32 R16, R12, R4, R16 ;  /* 0x000000040c107225 */ /* 0x000fc800078e0010 */
[----:B------:R-:W-:-:S04]  /*19e0*/  IMAD R3, R12, R7, R3 ;  /* 0x000000070c037224 */ /* 0x000fc800078e0203 */
[----:B------:R-:W-:Y:S02]  /*19f0*/  IMAD.IADD R17, R17, 0x1, R3 ;  /* 0x0000000111117824 */ /* 0x000fe400078e0203 */
.L_x_5588:
        /* <DEDUP_REMOVED lines=28> */
.L_x_5628:
        /* <DEDUP_REMOVED lines=25> */
.L_x_5616:
        /* <DEDUP_REMOVED lines=23> */
.L_x_5617:
[----:B------:R-:W-:Y:S05]  /*1ec0*/  BSYNC B2 ;  /* 0x0000000000027941 */ /* 0x000fea0003800000 */
.L_x_5615:
        /* <DEDUP_REMOVED lines=16> */
[----:B------:R-:W-:Y:S05]  /*1fd0*/  CALL.REL.NOINC `($__internal_49_$__cuda_sm20_div_u64) ;  /* 0x0000bfe000007944 */ /* 0x000fea0003c00000 */
        /* <DEDUP_REMOVED lines=12> */
.L_x_5619:
        /* <DEDUP_REMOVED lines=23> */
.L_x_5620:
[----:B------:R-:W-:Y:S05]  /*2210*/  BSYNC B2 ;  /* 0x0000000000027941 */ /* 0x000fea0003800000 */
.L_x_5618:
        /* <DEDUP_REMOVED lines=29> */
.L_x_5622:
        /* <DEDUP_REMOVED lines=23> */
.L_x_5623:
[----:B------:R-:W-:Y:S05]  /*2560*/  BSYNC B2 ;  /* 0x0000000000027941 */ /* 0x000fea0003800000 */
.L_x_5621:
        /* <DEDUP_REMOVED lines=29> */
.L_x_5625:
        /* <DEDUP_REMOVED lines=23> */
.L_x_5626:
[----:B------:R-:W-:Y:S05]  /*28b0*/  BSYNC B2 ;  /* 0x0000000000027941 */ /* 0x000fea0003800000 */
.L_x_5624:
        /* <DEDUP_REMOVED lines=9> */
.L_x_5627:
[----:B------:R-:W-:Y:S05]  /*2950*/  BSYNC B1 ;  /* 0x0000000000017941 */ /* 0x000fea0003800000 */
.L_x_5614:
        /* <DEDUP_REMOVED lines=25> */
.L_x_5630:
        /* <DEDUP_REMOVED lines=23> */
.L_x_5631:
[----:B------:R-:W-:Y:S05]  /*2c60*/  BSYNC B1 ;  /* 0x0000000000017941 */ /* 0x000fea0003800000 */
.L_x_5629:
        /* <DEDUP_REMOVED lines=29> */
.L_x_5633:
        /* <DEDUP_REMOVED lines=23> */
.L_x_5634:
[----:B------:R-:W-:Y:S05]  /*2fb0*/  BSYNC B1 ;  /* 0x0000000000017941 */ /* 0x000fea0003800000 */
.L_x_5632:
        /* <DEDUP_REMOVED lines=28> */
.L_x_5636:
        /* <DEDUP_REMOVED lines=23> */
.L_x_5637:
[----:B------:R-:W-:Y:S05]  /*32f0*/  BSYNC B1 ;  /* 0x0000000000017941 */ /* 0x000fea0003800000 */
.L_x_5635:
[----:B------:R-:W0:Y:S01]  /*3300*/  LDC.64 R10, c[0x0][R10+0x218] ;  /* 0x000086000a0a7b82 */ /* 0x000e220000000a00 */
[----:B------:R-:W-:Y:S02]  /*3310*/  IMAD.MOV.U32 R3, RZ, RZ, R0 ;  /* 0x000000ffff037224 */ /* 0x000fe400078e0000 */
[-C--:B0-----:R-:W-:Y:S02]  /*3320*/  IMAD R5, R11, R4.reuse, RZ ;  /* 0x000000040b057224 */ /* 0x081fe400078e02ff */
[----:B------:R-:W-:-:S04]  /*3330*/  IMAD.WIDE.U32 R2, R10, R4, R2 ;  /* 0x000000040a027225 */ /* 0x000fc800078e0002 */
[----:B------:R-:W-:-:S05]  /*3340*/  IMAD R5, R10, R7, R5 ;  /* 0x000000070a057224 */ /* 0x000fca00078e0205 */
[----:B------:R-:W-:-:S05]  /*3350*/  IADD3 R0, R3, R5, RZ ;  /* 0x0000000503007210 */ /* 0x000fca0007ffe0ff */
.L_x_5613:
[----:B------:R-:W-:Y:S02]  /*3360*/  IMAD.MOV.U32 R3, RZ, RZ, R0 ;  /* 0x000000ffff037224 */ /* 0x000fe400078e0000 */
[----:B------:R-:W-:Y:S02]  /*3370*/  IMAD R5, R17, c[0x0][0x3d0], RZ ;  /* 0x0000f40011057a24 */ /* 0x000fe400078e02ff */
[----:B------:R-:W-:-:S04]  /*3380*/  IMAD.WIDE.U32 R2, R16, c[0x0][0x3d0], R2 ;  /* 0x0000f40010027a25 */ /* 0x000fc800078e0002 */
[----:B------:R-:W-:Y:S01]  /*3390*/  IMAD R5, R16, c[0x0][0x3d4], R5 ;  /* 0x0000f50010057a24 */ /* 0x000fe200078e0205 */
[----:B------:R-:W-:-:S03]  /*33a0*/  MOV R35, R2 ;  /* 0x0000000200237202 */ /* 0x000fc60000000f00 */
[----:B------:R-:W-:Y:S02]  /*33b0*/  IMAD.IADD R37, R3, 0x1, R5 ;  /* 0x0000000103257824 */ /* 0x000fe400078e0205 */
.L_x_5587:
[----:B------:R-:W-:Y:S05]  /*33c0*/  BSYNC B0 ;  /* 0x0000000000007941 */ /* 0x000fea0003800000 */
.L_x_5586:
        /* <DEDUP_REMOVED lines=33> */
.L_x_5655:
        /* <DEDUP_REMOVED lines=24> */
.L_x_5643:
        /* <DEDUP_REMOVED lines=23> */
.L_x_5644:
[----:B------:R-:W-:Y:S05]  /*38d0*/  BSYNC B2 ;  /* 0x0000000000027941 */ /* 0x000fea0003800000 */
.L_x_5642:
        /* <DEDUP_REMOVED lines=28> */
.L_x_5646:
        /* <DEDUP_REMOVED lines=23> */
.L_x_5647:
[----:B------:R-:W-:Y:S05]  /*3c10*/  BSYNC B2 ;  /* 0x0000000000027941 */ /* 0x000fea0003800000 */
.L_x_5645:
        /* <DEDUP_REMOVED lines=29> */
.L_x_5649:
        /* <DEDUP_REMOVED lines=23> */
.L_x_5650:
[----:B------:R-:W-:Y:S05]  /*3f60*/  BSYNC B2 ;  /* 0x0000000000027941 */ /* 0x000fea0003800000 */
.L_x_5648:
        /* <DEDUP_REMOVED lines=29> */
.L_x_5652:
        /* <DEDUP_REMOVED lines=23> */
.L_x_5653:
[----:B------:R-:W-:Y:S05]  /*42b0*/  BSYNC B2 ;  /* 0x0000000000027941 */ /* 0x000fea0003800000 */
.L_x_5651:
        /* <DEDUP_REMOVED lines=9> */
.L_x_5654:
[----:B------:R-:W-:Y:S05]  /*4350*/  BSYNC B1 ;  /* 0x0000000000017941 */ /* 0x000fea0003800000 */
.L_x_5641:
        /* <DEDUP_REMOVED lines=24> */
.L_x_5657:
        /* <DEDUP_REMOVED lines=23> */
.L_x_5658:
[----:B------:R-:W-:Y:S05]  /*4650*/  BSYNC B1 ;  /* 0x0000000000017941 */ /* 0x000fea0003800000 */
.L_x_5656:
        /* <DEDUP_REMOVED lines=28> */
.L_x_5660:
        /* <DEDUP_REMOVED lines=23> */
.L_x_5661:
[----:B------:R-:W-:Y:S05]  /*4990*/  BSYNC B1 ;  /* 0x0000000000017941 */ /* 0x000fea0003800000 */
.L_x_5659:
        /* <DEDUP_REMOVED lines=27> */
.L_x_5663:
        /* <DEDUP_REMOVED lines=23> */
.L_x_5664:
[----:B------:R-:W-:Y:S05]  /*4cc0*/  BSYNC B1 ;  /* 0x0000000000017941 */ /* 0x000fea0003800000 */
.L_x_5662:
[----:B------:R-:W0:Y:S02]  /*4cd0*/  LDC.64 R12, c[0x0][R12+0x218] ;  /* 0x000086000c0c7b82 */ /* 0x000e240000000a00 */
[-C--:B0-----:R-:W-:Y:S02]  /*4ce0*/  IMAD R3, R13, R4.reuse, RZ ;  /* 0x000000040d037224 */ /* 0x081fe400078e02ff */
[----:B------:R-:W-:-:S04]  /*4cf0*/  IMAD.WIDE.U32 R24, R12, R4, R24 ;  /* 0x000000040c187225 */ /* 0x000fc800078e0018 */
[----:B------:R-:W-:-:S05]  /*4d00*/  IMAD R3, R12, R7, R3 ;  /* 0x000000070c037224 */ /* 0x000fca00078e0203 */
[----:B------:R-:W-:Y:S02]  /*4d10*/  IADD3 R25, R25, R3, RZ ;  /* 0x0000000319197210 */ /* 0x000fe40007ffe0ff */
.L_x_5640:
        /* <DEDUP_REMOVED lines=23> */
.L_x_5680:
        /* <DEDUP_REMOVED lines=27> */
.L_x_5668:
        /* <DEDUP_REMOVED lines=23> */
.L_x_5669:
[----:B------:R-:W-:Y:S05]  /*51b0*/  BSYNC B2 ;  /* 0x0000000000027941 */ /* 0x000fea0003800000 */
.L_x_5667:
        /* <DEDUP_REMOVED lines=29> */
.L_x_5671:
        /* <DEDUP_REMOVED lines=23> */
.L_x_5672:
[----:B------:R-:W-:Y:S05]  /*5500*/  BSYNC B2 ;  /* 0x0000000000027941 */ /* 0x000fea0003800000 */
.L_x_5670:
        /* <DEDUP_REMOVED lines=30> */
.L_x_5674:
        /* <DEDUP_REMOVED lines=22> */
.L_x_5675:
[----:B------:R-:W-:Y:S05]  /*5850*/  BSYNC B2 ;  /* 0x0000000000027941 */ /* 0x000fea0003800000 */
.L_x_5673:
        /* <DEDUP_REMOVED lines=30> */
.L_x_5677:
        /* <DEDUP_REMOVED lines=22> */
.L_x_5678:
[----:B------:R-:W-:Y:S05]  /*5ba0*/  BSYNC B2 ;  /* 0x0000000000027941 */ /* 0x000fea0003800000 */
.L_x_5676:
        /* <DEDUP_REMOVED lines=9> */
.L_x_5679:
[----:B------:R-:W-:Y:S05]  /*5c40*/  BSYNC B1 ;  /* 0x0000000000017941 */ /* 0x000fea0003800000 */
.L_x_5666:
        /* <DEDUP_REMOVED lines=27> */
.L_x_5682:
        /* <DEDUP_REMOVED lines=23> */
.L_x_5683:
[----:B------:R-:W-:Y:S05]  /*5f70*/  BSYNC B1 ;  /* 0x0000000000017941 */ /* 0x000fea0003800000 */
.L_x_5681:
        /* <DEDUP_REMOVED lines=31> */
.L_x_5685:
        /* <DEDUP_REMOVED lines=23> */
.L_x_5686:
[----:B------:R-:W-:Y:S05]  /*62e0*/  BSYNC B1 ;  /* 0x0000000000017941 */ /* 0x000fea0003800000 */
.L_x_5684:
        /* <DEDUP_REMOVED lines=18> */
[----:B------:R-:W-:Y:S05]  /*6410*/  CALL.REL.NOINC `($__internal_49_$__cuda_sm20_div_u64) ;  /* 0x00007ba000007944 */ /* 0x000fea0003c00000 */
        /* <DEDUP_REMOVED lines=11> */
.L_x_5688:
        /* <DEDUP_REMOVED lines=23> */
.L_x_5689:
[----:B------:R-:W-:Y:S05]  /*6640*/  BSYNC B1 ;  /* 0x0000000000017941 */ /* 0x000fea0003800000 */
.L_x_5687:
[----:B------:R-:W0:Y:S01]  /*6650*/  LDC.64 R12, c[0x0][R12+0x218] ;  /* 0x000086000c0c7b82 */ /* 0x000e220000000a00 */
[----:B------:R-:W-:Y:S02]  /*6660*/  IMAD.MOV.U32 R3, RZ, RZ, R0 ;  /* 0x000000ffff037224 */ /* 0x000fe400078e0000 */
[-C--:B0-----:R-:W-:Y:S02]  /*6670*/  IMAD R6, R13, R4.reuse, RZ ;  /* 0x000000040d067224 */ /* 0x081fe400078e02ff */
[----:B------:R-:W-:-:S04]  /*6680*/  IMAD.WIDE.U32 R2, R12, R4, R2 ;  /* 0x000000040c027225 */ /* 0x000fc800078e0002 */
[----:B------:R-:W-:-:S05]  /*6690*/  IMAD R5, R12, R5, R6 ;  /* 0x000000050c057224 */ /* 0x000fca00078e0206 */
[----:B------:R-:W-:-:S05]  /*66a0*/  IADD3 R0, R3, R5, RZ ;  /* 0x0000000503007210 */ /* 0x000fca0007ffe0ff */
.L_x_5665:
[----:B------:R-:W-:Y:S02]  /*66b0*/  IMAD.MOV.U32 R3, RZ, RZ, R0 ;  /* 0x000000ffff037224 */ /* 0x000fe400078e0000 */
[----:B------:R-:W-:Y:S02]  /*66c0*/  IMAD R8, R8, c[0x0][0x3d0], RZ ;  /* 0x0000f40008087a24 */ /* 0x000fe400078e02ff */
[----:B------:R-:W-:-:S04]  /*66d0*/  IMAD.WIDE.U32 R2, R9, c[0x0][0x3d0], R2 ;  /* 0x0000f40009027a25 */ /* 0x000fc800078e0002 */
[----:B------:R-:W-:Y:S02]  /*66e0*/  IMAD R9, R9, c[0x0][0x3d4], R8 ;  /* 0x0000f50009097a24 */ /* 0x000fe400078e0208 */
[----:B------:R-:W-:-:S03]  /*66f0*/  IMAD.MOV.U32 R27, RZ, RZ, R2 ;  /* 0x000000ffff1b7224 */ /* 0x000fc600078e0002 */
[----:B------:R-:W-:Y:S02]  /*6700*/  IADD3 R36, R3, R9, RZ ;  /* 0x0000000903247210 */ /* 0x000fe40007ffe0ff */
.L_x_5639:
[----:B------:R-:W-:Y:S05]  /*6710*/  BSYNC B0 ;  /* 0x0000000000007941 */ /* 0x000fea0003800000 */
.L_x_5638:
        /* <DEDUP_REMOVED lines=28> */
.L_x_5707:
        /* <DEDUP_REMOVED lines=24> */
.L_x_5695:
        /* <DEDUP_REMOVED lines=23> */
.L_x_5696:
[----:B------:R-:W-:Y:S05]  /*6bd0*/  BSYNC B2 ;  /* 0x0000000000027941 */ /* 0x000fea0003800000 */
.L_x_5694:
        /* <DEDUP_REMOVED lines=15> */
[----:B------:R-:W-:Y:S05]  /*6cd0*/  CALL.REL.NOINC `($__internal_49_$__cuda_sm20_div_u64) ;  /* 0x000072e000007944 */ /* 0x000fea0003c00000 */
        /* <DEDUP_REMOVED lines=12> */
.L_x_5698:
        /* <DEDUP_REMOVED lines=23> */
.L_x_5699:
[----:B------:R-:W-:Y:S05]  /*6f10*/  BSYNC B2 ;  /* 0x0000000000027941 */ /* 0x000fea0003800000 */
.L_x_5697:
        /* <DEDUP_REMOVED lines=29> */
.L_x_5701:
        /* <DEDUP_REMOVED lines=23> */
.L_x_5702:
[----:B------:R-:W-:Y:S05]  /*7260*/  BSYNC B2 ;  /* 0x0000000000027941 */ /* 0x000fea0003800000 */
.L_x_5700:
        /* <DEDUP_REMOVED lines=30> */
.L_x_5704:
        /* <DEDUP_REMOVED lines=23> */
.L_x_5705:
[----:B------:R-:W-:Y:S05]  /*75c0*/  BSYNC B2 ;  /* 0x0000000000027941 */ /* 0x000fea0003800000 */
.L_x_5703:
        /* <DEDUP_REMOVED lines=8> */
.L_x_5706:
[----:B------:R-:W-:Y:S05]  /*7650*/  BSYNC B1 ;  /* 0x0000000000017941 */ /* 0x000fea0003800000 */
.L_x_5693:
        /* <DEDUP_REMOVED lines=24> */
.L_x_5709:
        /* <DEDUP_REMOVED lines=23> */
.L_x_5710:
[----:B------:R-:W-:Y:S05]  /*7950*/  BSYNC B1 ;  /* 0x0000000000017941 */ /* 0x000fea0003800000 */
.L_x_5708:
        /* <DEDUP_REMOVED lines=28> */
.L_x_5712:
        /* <DEDUP_REMOVED lines=23> */
.L_x_5713:
[----:B------:R-:W-:Y:S05]  /*7c90*/  BSYNC B1 ;  /* 0x0000000000017941 */ /* 0x000fea0003800000 */
.L_x_5711:
        /* <DEDUP_REMOVED lines=27> */
.L_x_5715:
        /* <DEDUP_REMOVED lines=23> */
.L_x_5716:
[----:B------:R-:W-:Y:S05]  /*7fc0*/  BSYNC B1 ;  /* 0x0000000000017941 */ /* 0x000fea0003800000 */
.L_x_5714:
[----:B------:R-:W0:Y:S02]  /*7fd0*/  LDC.64 R12, c[0x0][R12+0x218] ;  /* 0x000086000c0c7b82 */ /* 0x000e240000000a00 */
[-C--:B0-----:R-:W-:Y:S02]  /*7fe0*/  IMAD R3, R13, R4.reuse, RZ ;  /* 0x000000040d037224 */ /* 0x081fe400078e02ff */
[----:B------:R-:W-:-:S04]  /*7ff0*/  IMAD.WIDE.U32 R16, R12, R4, R16 ;  /* 0x000000040c107225 */ /* 0x000fc800078e0010 */
[----:B------:R-:W-:-:S04]  /*8000*/  IMAD R3, R12, R7, R3 ;  /* 0x000000070c037224 */ /* 0x000fc800078e0203 */
[----:B------:R-:W-:Y:S02]  /*8010*/  IMAD.IADD R17, R17, 0x1, R3 ;  /* 0x0000000111117824 */ /* 0x000fe400078e0203 */
.L_x_5692:
        /* <DEDUP_REMOVED lines=25> */
.L_x_5732:
        /* <DEDUP_REMOVED lines=25> */
.L_x_5720:
        /* <DEDUP_REMOVED lines=23> */
.L_x_5721:
[----:B------:R-:W-:Y:S05]  /*84b0*/  BSYNC B2 ;  /* 0x0000000000027941 */ /* 0x000fea0003800000 */
.L_x_5719:
        /* <DEDUP_REMOVED lines=29> */
.L_x_5723:
        /* <DEDUP_REMOVED lines=23> */
.L_x_5724:
[----:B------:R-:W-:Y:S05]  /*8800*/  BSYNC B2 ;  /* 0x0000000000027941 */ /* 0x000fea0003800000 */
.L_x_5722:
        /* <DEDUP_REMOVED lines=29> */
.L_x_5726:
        /* <DEDUP_REMOVED lines=23> */
.L_x_5727:
[----:B------:R-:W-:Y:S05]  /*8b50*/  BSYNC B2 ;  /* 0x0000000000027941 */ /* 0x000fea0003800000 */
.L_x_5725:
        /* <DEDUP_REMOVED lines=29> */
.L_x_5729:
        /* <DEDUP_REMOVED lines=23> */
.L_x_5730:
[----:B------:R-:W-:Y:S05]  /*8ea0*/  BSYNC B2 ;  /* 0x0000000000027941 */ /* 0x000fea0003800000 */
.L_x_5728:
        /* <DEDUP_REMOVED lines=9> */
.L_x_5731:
[----:B------:R-:W-:Y:S05]  /*8f40*/  BSYNC B1 ;  /* 0x0000000000017941 */ /* 0x000fea0003800000 */
.L_x_5718:
        /* <DEDUP_REMOVED lines=25> */
.L_x_5734:
        /* <DEDUP_REMOVED lines=23> */
.L_x_5735:
[----:B------:R-:W-:Y:S05]  /*9250*/  BSYNC B1 ;  /* 0x0000000000017941 */ /* 0x000fea0003800000 */
.L_x_5733:
        /* <DEDUP_REMOVED lines=29> */
.L_x_5737:
        /* <DEDUP_REMOVED lines=23> */
.L_x_5738:
[----:B------:R-:W-:Y:S05]  /*95a0*/  BSYNC B1 ;  /* 0x0000000000017941 */ /* 0x000fea0003800000 */
.L_x_5736:
        /* <DEDUP_REMOVED lines=28> */
.L_x_5740:
        /* <DEDUP_REMOVED lines=23> */
.L_x_5741:
[----:B------:R-:W-:Y:S05]  /*98e0*/  BSYNC B1 ;  /* 0x0000000000017941 */ /* 0x000fea0003800000 */
.L_x_5739:
[----:B------:R-:W0:Y:S01]  /*98f0*/  LDC.64 R10, c[0x0][R10+0x218] ;  /* 0x000086000a0a7b82 */ /* 0x000e220000000a00 */
[----:B------:R-:W-:Y:S01]  /*9900*/  MOV R3, R0 ;  /* 0x0000000000037202 */ /* 0x000fe20000000f00 */
[----:B0-----:R-:W-:-:S04]  /*9910*/  IMAD R5, R11, R4, RZ ;  /* 0x000000040b057224 */ /* 0x001fc800078e02ff */
[----:B------:R-:W-:-:S04]  /*9920*/  IMAD.WIDE.U32 R2, R10, R4, R2 ;  /* 0x000000040a027225 */ /* 0x000fc800078e0002 */
[----:B------:R-:W-:-:S04]  /*9930*/  IMAD R5, R10, R7, R5 ;  /* 0x000000070a057224 */ /* 0x000fc800078e0205 */
[----:B------:R-:W-:-:S05]  /*9940*/  IMAD.IADD R0, R3, 0x1, R5 ;  /* 0x0000000103007824 */ /* 0x000fca00078e0205 */
.L_x_5717:
[----:B------:R-:W-:Y:S01]  /*9950*/  MOV R3, R0 ;  /* 0x0000000000037202 */ /* 0x000fe20000000f00 */
[----:B------:R-:W-:-:S04]  /*9960*/  IMAD R17, R17, c[0x0][0x3d0], RZ ;  /* 0x0000f40011117a24 */ /* 0x000fc800078e02ff */
[----:B------:R-:W-:-:S04]  /*9970*/  IMAD.WIDE.U32 R24, R16, c[0x0][0x3d0], R2 ;  /* 0x0000f40010187a25 */ /* 0x000fc800078e0002 */
[----:B------:R-:W-:-:S04]  /*9980*/  IMAD R17, R16, c[0x0][0x3d4], R17 ;  /* 0x0000f50010117a24 */ /* 0x000fc800078e0211 */
[----:B------:R-:W-:Y:S02]  /*9990*/  IMAD.IADD R25, R25, 0x1, R17 ;  /* 0x0000000119197824 */ /* 0x000fe400078e0211 */
.L_x_5691:
[----:B------:R-:W-:Y:S05]  /*99a0*/  BSYNC B0 ;  /* 0x0000000000007941 */ /* 0x000fea0003800000 */
.L_x_5690:
        /* <DEDUP_REMOVED lines=26> */
.L_x_5759:
        /* <DEDUP_REMOVED lines=22> */
.L_x_5747:
        /* <DEDUP_REMOVED lines=23> */
.L_x_5748:
[----:B------:R-:W-:Y:S05]  /*9e20*/  BSYNC B2 ;  /* 0x0000000000027941 */ /* 0x000fea0003800000 */
.L_x_5746:
        /* <DEDUP_REMOVED lines=28> */
.L_x_5750:
        /* <DEDUP_REMOVED lines=23> */
.L_x_5751:
[----:B------:R-:W-:Y:S05]  /*a160*/  BSYNC B2 ;  /* 0x0000000000027941 */ /* 0x000fea0003800000 */
.L_x_5749:
        /* <DEDUP_REMOVED lines=29> */
.L_x_5753:
        /* <DEDUP_REMOVED lines=23> */
.L_x_5754:
[----:B------:R-:W-:Y:S05]  /*a4b0*/  BSYNC B2 ;  /* 0x0000000000027941 */ /* 0x000fea0003800000 */
.L_x_5752:
        /* <DEDUP_REMOVED lines=29> */
.L_x_5756:
        /* <DEDUP_REMOVED lines=23> */
.L_x_5757:
[----:B------:R-:W-:Y:S05]  /*a800*/  BSYNC B2 ;  /* 0x0000000000027941 */ /* 0x000fea0003800000 */
.L_x_5755:
        /* <DEDUP_REMOVED lines=11> */
.L_x_5758:
[----:B------:R-:W-:Y:S05]  /*a8c0*/  BSYNC B1 ;  /* 0x0000000000017941 */ /* 0x000fea0003800000 */
.L_x_5745:
        /* <DEDUP_REMOVED lines=24> */
.L_x_5761:
        /* <DEDUP_REMOVED lines=23> */
.L_x_5762:
[----:B------:R-:W-:Y:S05]  /*abc0*/  BSYNC B1 ;  /* 0x0000000000017941 */ /* 0x000fea0003800000 */
.L_x_5760:
        /* <DEDUP_REMOVED lines=28> */
.L_x_5764:
        /* <DEDUP_REMOVED lines=23> */
.L_x_5765:
[----:B------:R-:W-:Y:S05]  /*af00*/  BSYNC B1 ;  /* 0x0000000000017941 */ /* 0x000fea0003800000 */
.L_x_5763:
        /* <DEDUP_REMOVED lines=27> */
.L_x_5767:
        /* <DEDUP_REMOVED lines=23> */
.L_x_5768:
[----:B------:R-:W-:Y:S05]  /*b230*/  BSYNC B1 ;  /* 0x0000000000017941 */ /* 0x000fea0003800000 */
.L_x_5766:
[----:B------:R-:W0:Y:S02]  /*b240*/  LDC.64 R12, c[0x0][R12+0x218] ;  /* 0x000086000c0c7b82 */ /* 0x000e240000000a00 */
[-C--:B0-----:R-:W-:Y:S02]  /*b250*/  IMAD R3, R13, R4.reuse, RZ ;  /* 0x000000040d037224 */ /* 0x081fe400078e02ff */
[----:B------:R-:W-:-:S04]  /*b260*/  IMAD.WIDE.U32 R16, R12, R4, R16 ;  /* 0x000000040c107225 */ /* 0x000fc800078e0010 */
[----:B------:R-:W-:-:S04]  /*b270*/  IMAD R3, R12, R7, R3 ;  /* 0x000000070c037224 */ /* 0x000fc800078e0203 */
[----:B------:R-:W-:Y:S02]  /*b280*/  IMAD.IADD R17, R17, 0x1, R3 ;  /* 0x0000000111117824 */ /* 0x000fe400078e0203 */
.L_x_5744:
        /* <DEDUP_REMOVED lines=25> */
.L_x_5784:
        /* <DEDUP_REMOVED lines=25> */
.L_x_5772:
        /* <DEDUP_REMOVED lines=23> */
.L_x_5773:
[----:B------:R-:W-:Y:S05]  /*b720*/  BSYNC B2 ;  /* 0x0000000000027941 */ /* 0x000fea0003800000 */
.L_x_5771:
        /* <DEDUP_REMOVED lines=29> */
.L_x_5775:
        /* <DEDUP_REMOVED lines=23> */
.L_x_5776:
[----:B------:R-:W-:Y:S05]  /*ba70*/  BSYNC B2 ;  /* 0x0000000000027941 */ /* 0x000fea0003800000 */
.L_x_5774:
        /* <DEDUP_REMOVED lines=29> */
.L_x_5778:
        /* <DEDUP_REMOVED lines=23> */
.L_x_5779:
[----:B------:R-:W-:Y:S05]  /*bdc0*/  BSYNC B2 ;  /* 0x0000000000027941 */ /* 0x000fea0003800000 */
.L_x_5777:
        /* <DEDUP_REMOVED lines=29> */
.L_x_5781:
        /* <DEDUP_REMOVED lines=23> */
.L_x_5782:
[----:B------:R-:W-:Y:S05]  /*c110*/  BSYNC B2 ;  /* 0x0000000000027941 */ /* 0x000fea0003800000 */
.L_x_5780:
        /* <DEDUP_REMOVED lines=9> */
.L_x_5783:
[----:B------:R-:W-:Y:S05]  /*c1b0*/  BSYNC B1 ;  /* 0x0000000000017941 */ /* 0x000fea0003800000 */
.L_x_5770:
        /* <DEDUP_REMOVED lines=25> */
.L_x_5786:
        /* <DEDUP_REMOVED lines=23> */
.L_x_5787:
[----:B------:R-:W-:Y:S05]  /*c4c0*/  BSYNC B1 ;  /* 0x0000000000017941 */ /* 0x000fea0003800000 */
.L_x_5785:
        /* <DEDUP_REMOVED lines=29> */
.L_x_5789:
        /* <DEDUP_REMOVED lines=23> */
.L_x_5790:
[----:B------:R-:W-:Y:S05]  /*c810*/  BSYNC B1 ;  /* 0x0000000000017941 */ /* 0x000fea0003800000 */
.L_x_5788:
        /* <DEDUP_REMOVED lines=28> */
.L_x_5792:
        /* <DEDUP_REMOVED lines=23> */
.L_x_5793:
[----:B------:R-:W-:Y:S05]  /*cb50*/  BSYNC B1 ;  /* 0x0000000000017941 */ /* 0x000fea0003800000 */
.L_x_5791:
[----:B------:R-:W0:Y:S01]  /*cb60*/  LDC.64 R10, c[0x0][R10+0x218] ;  /* 0x000086000a0a7b82 */ /* 0x000e220000000a00 */
[----:B------:R-:W-:Y:S01]  /*cb70*/  MOV R3, R0 ;  /* 0x0000000000037202 */ /* 0x000fe20000000f00 */
[----:B0-----:R-:W-:-:S04]  /*cb80*/  IMAD R5, R11, R4, RZ ;  /* 0x000000040b057224 */ /* 0x001fc800078e02ff */
[----:B------:R-:W-:-:S04]  /*cb90*/  IMAD.WIDE.U32 R2, R10, R4, R2 ;  /* 0x000000040a027225 */ /* 0x000fc800078e0002 */
[----:B------:R-:W-:-:S04]  /*cba0*/  IMAD R5, R10, R7, R5 ;  /* 0x000000070a057224 */ /* 0x000fc800078e0205 */
[----:B------:R-:W-:-:S05]  /*cbb0*/  IMAD.IADD R0, R3, 0x1, R5 ;  /* 0x0000000103007824 */ /* 0x000fca00078e0205 */
.L_x_5769:
[----:B------:R-:W-:Y:S01]  /*cbc0*/  MOV R3, R0 ;  /* 0x0000000000037202 */ /* 0x000fe20000000f00 */
[----:B------:R-:W-:-:S04]  /*cbd0*/  IMAD R17, R17, c[0x0][0x3d0], RZ ;  /* 0x0000f40011117a24 */ /* 0x000fc800078e02ff */
[----:B------:R-:W-:-:S04]  /*cbe0*/  IMAD.WIDE.U32 R2, R16, c[0x0][0x3d0], R2 ;  /* 0x0000f40010027a25 */ /* 0x000fc800078e0002 */
[----:B------:R-:W-:Y:S01]  /*cbf0*/  IMAD R17, R16, c[0x0][0x3d4], R17 ;  /* 0x0000f50010117a24 */ /* 0x000fe200078e0211 */
[----:B------:R-:W-:-:S03]  /*cc00*/  MOV R26, R2 ;  /* 0x00000002001a7202 */ /* 0x000fc60000000f00 */
[----:B------:R-:W-:Y:S02]  /*cc10*/  IMAD.IADD R43, R3, 0x1, R17 ;  /* 0x00000001032b7824 */ /* 0x000fe400078e0211 */
.L_x_5743:
[----:B------:R-:W-:Y:S05]  /*cc20*/  BSYNC B0 ;  /* 0x0000000000007941 */ /* 0x000fea0003800000 */
.L_x_5742:
        /* <DEDUP_REMOVED lines=153> */
.L_x_5795:
[----:B------:R-:W-:Y:S01]  /*d5c0*/  MOV R10, R9 ;  /* 0x00000009000a7202 */ /* 0x000fe20000000f00 */
[----:B------:R-:W-:Y:S01]  /*d5d0*/  IMAD.MOV.U32 R0, RZ, RZ, R14 ;  /* 0x000000ffff007224 */ /* 0x000fe200078e000e */
[----:B------:R-:W-:Y:S01]  /*d5e0*/  MOV R8, R6 ;  /* 0x0000000600087202 */ /* 0x000fe20000000f00 */
[----:B------:R-:W-:-:S04]  /*d5f0*/  IMAD.MOV.U32 R9, RZ, RZ, R2 ;  /* 0x000000ffff097224 */ /* 0x000fc800078e0002 */
.L_x_5794:
        /* <DEDUP_REMOVED lines=18> */
.L_x_7080:
[----:B------:R-:W-:Y:S05]  /*d720*/  BRX R2 -0xd730                                                                                                                                                                                                                                                                                                                                                                                                                                                                               (*"BRANCH_TARGETS .L_x_7081,.L_x_7082,.L_x_7083"*) ;  /* 0xffff28d002007949 */ /* 0x000fea000383ffff */
.L_x_5798:
        /* <DEDUP_REMOVED lines=32> */
.L_x_5803:
[----:B------:R-:W-:Y:S05]  /*d930*/  BSYNC B9 ;  /* 0x0000000000097941 */ /* 0x000fea0003800000 */
.L_x_5802:
[----:B-----5:R-:W-:-:S04]  /*d940*/  FSETP.GTU.FTZ.AND P0, PT, R39, R0, PT ;  /* 0x000000002700720b */ /* 0x020fc80003f1c000 */
[----:B------:R-:W-:-:S05]  /*d950*/  SEL R3, RZ, 0x1, P0 ;  /* 0x00000001ff037807 */ /* 0x000fca0000000000 */
[----:B------:R1:W-:Y:S04]  /*d960*/  STG.E.U8 [R32.64], R3 ;  /* 0x0000000320007986 */ /* 0x0003e8000c101124 */
.L_x_5800:
[----:B------:R-:W-:Y:S05]  /*d970*/  BSYNC B8 ;  /* 0x0000000000087941 */ /* 0x000fea0003800000 */
.L_x_5799:
        /* <DEDUP_REMOVED lines=25> */
.L_x_5805:
[----:B------:R-:W-:Y:S05]  /*db10*/  BSYNC B8 ;  /* 0x0000000000087941 */ /* 0x000fea0003800000 */
.L_x_5804:
[----:B-----5:R-:W-:-:S04]  /*db20*/  FSETP.GTU.FTZ.AND P0, PT, R37, R0, PT ;  /* 0x000000002500720b */ /* 0x020fc80003f1c000 */
[----:B-1----:R-:W-:-:S05]  /*db30*/  SEL R3, RZ, 0x1, P0 ;  /* 0x00000001ff037807 */ /* 0x002fca0000000000 */
[----:B------:R1:W-:Y:S04]  /*db40*/  STG.E.U8 [R34.64], R3 ;  /* 0x0000000322007986 */ /* 0x0003e8000c101124 */
.L_x_7082:
        /* <DEDUP_REMOVED lines=25> */
.L_x_5807:
[----:B------:R-:W-:Y:S05]  /*dce0*/  BSYNC B8 ;  /* 0x0000000000087941 */ /* 0x000fea0003800000 */
.L_x_5806:
[----:B-----5:R-:W-:-:S04]  /*dcf0*/  FSETP.GTU.FTZ.AND P0, PT, R36, R3, PT ;  /* 0x000000032400720b */ /* 0x020fc80003f1c000 */
[----:B------:R-:W-:-:S05]  /*dd00*/  SEL R3, RZ, 0x1, P0 ;  /* 0x00000001ff037807 */ /* 0x000fca0000000000 */
[----:B------:R1:W-:Y:S04]  /*dd10*/  STG.E.U8 [R26.64], R3 ;  /* 0x000000031a007986 */ /* 0x0003e8000c101124 */
.L_x_7081:
[----:B------:R-:W-:Y:S05]  /*dd20*/  BSYNC B6 ;  /* 0x0000000000067941 */ /* 0x000fea0003800000 */
.L_x_5797:
        /* <DEDUP_REMOVED lines=25> */
.L_x_5809:
[----:B------:R-:W-:Y:S05]  /*dec0*/  BSYNC B8 ;  /* 0x0000000000087941 */ /* 0x000fea0003800000 */
.L_x_5808:
[----:B-----5:R-:W-:-:S04]  /*ded0*/  FSETP.GTU.FTZ.AND P0, PT, R31, R0, PT ;  /* 0x000000001f00720b */ /* 0x020fc80003f1c000 */
[----:B-1----:R-:W-:-:S05]  /*dee0*/  SEL R3, RZ, 0x1, P0 ;  /* 0x00000001ff037807 */ /* 0x002fca0000000000 */
[----:B------:R1:W-:Y:S01]  /*def0*/  STG.E.U8 [R40.64], R3 ;  /* 0x0000000328007986 */ /* 0x0003e2000c101124 */
[----:B------:R-:W-:Y:S05]  /*df00*/  BRA `(.L_x_5801) ;  /* 0x0000001000007947 */ /* 0x000fea0003800000 */
.L_x_7083:
[----:B------:R-:W-:Y:S02]  /*df10*/  BREAK B6 ;  /* 0x0000000000067942 */ /* 0x000fe40003800000 */
.L_x_5801:
[----:B------:R-:W-:Y:S05]  /*df20*/  BSYNC B7 ;  /* 0x0000000000077941 */ /* 0x000fea0003800000 */
.L_x_5796:
        /* <DEDUP_REMOVED lines=8> */
.L_x_5810:
[----:B------:R-:W-:Y:S05]  /*dfb0*/  EXIT ;  /* 0x000000000000794d */ /* 0x000fea0003800000 */
        .weak           $__internal_49_$__cuda_sm20_div_u64
        .type           $__internal_49_$__cuda_sm20_div_u64,@function
        .size           $__internal_49_$__cuda_sm20_div_u64,(.L_x_7356 - $__internal_49_$__cuda_sm20_div_u64)
$__internal_49_$__cuda_sm20_div_u64:
        /* <DEDUP_REMOVED lines=68> */
[----:B------:R-:W-:Y:S06]  /*e400*/  RET.REL.NODEC R6 `(_ZN2at4cuda57_GLOBAL__N__cd6b329d_24_DistributionBernoulli_cu_7537a20d21kernelPointwiseApply2IZNS_6native9templates4cuda28bernoulli_tensor_cuda_kernelIhfEEvRKNS_10TensorBaseES9_NS_15PhiloxCudaStateEEUliRhSB_SB_SB_RKfSD_SD_SD_E_hSC_mLin1ELin1ELi4ELi512ELi2EEEvNS0_6detail10TensorInfoIT0_T2_EENSG_IT1_SI_EESI_T_) ;  /* 0xffff1bf006007950 */ /* 0x000fec0003c3ffff */
.L_x_5812:
        /* <DEDUP_REMOVED lines=15> */
.L_x_7356:


//--------------------- .text._ZN2at4cuda57_GLOBAL__N__cd6b329d_24_DistributionBernoulli_cu_7537a20d21kernelPointwiseApply2IZNS_6native9templates4cuda28bernoulli_tensor_cuda_kernelIhfEEvRKNS_10TensorBaseES9_NS_15PhiloxCudaStateEEUliRhSB_SB_SB_RKfSD_SD_SD_E_hSC_mLi1ELi1ELi4ELi512ELi2EEEvNS0_6detail10TensorInfoIT0_T2_EENSG_IT1_SI_EESI_T_ --------------------------
	.section	.text._ZN2at4cuda57_GLOBAL__N__cd6b329d_24_DistributionBernoulli_cu_7537a20d21kernelPointwiseApply2IZNS_6native9templates4cuda28bernoulli_tensor_cuda_kernelIhfEEvRKNS_10TensorBaseES9_NS_15PhiloxCudaStateEEUliRhSB_SB_SB_RKfSD_SD_SD_E_hSC_mLi1ELi1ELi4ELi512ELi2EEEvNS0_6detail10TensorInfoIT0_T2_EENSG_IT1_SI_EESI_T_,"ax",@progbits
	.sectioninfo	@"SHI_REGISTERS=46"
	.align	128
.text._ZN2at4cuda57_GLOBAL__N__cd6b329d_24_DistributionBernoulli_cu_7537a20d21kernelPointwiseApply2IZNS_6native9templates4cuda28bernoulli_tensor_cuda_kernelIhfEEvRKNS_10TensorBaseES9_NS_15PhiloxCudaStateEEUliRhSB_SB_SB_RKfSD_SD_SD_E_hSC_mLi1ELi1ELi4ELi512ELi2EEEvNS0_6detail10TensorInfoIT0_T2_EENSG_IT1_SI_EESI_T_:
        .type           _ZN2at4cuda57_GLOBAL__N__cd6b329d_24_DistributionBernoulli_cu_7537a20d21kernelPointwiseApply2IZNS_6native9templates4cuda28bernoulli_tensor_cuda_kernelIhfEEvRKNS_10TensorBaseES9_NS_15PhiloxCudaStateEEUliRhSB_SB_SB_RKfSD_SD_SD_E_hSC_mLi1ELi1ELi4ELi512ELi2EEEvNS0_6detail10TensorInfoIT0_T2_EENSG_IT1_SI_EESI_T_,@function
        .size           _ZN2at4cuda57_GLOBAL__N__cd6b329d_24_DistributionBernoulli_cu_7537a20d21kernelPointwiseApply2IZNS_6native9templates4cuda28bernoulli_tensor_cuda_kernelIhfEEvRKNS_10TensorBaseES9_NS_15PhiloxCudaStateEEUliRhSB_SB_SB_RKfSD_SD_SD_E_hSC_mLi1ELi1ELi4ELi512ELi2EEEvNS0_6detail10TensorInfoIT0_T2_EENSG_IT1_SI_EESI_T_,(.L_x_7358 - _ZN2at4cuda57_GLOBAL__N__cd6b329d_24_DistributionBernoulli_cu_7537a20d21kernelPointwiseApply2IZNS_6native9templates4cuda28bernoulli_tensor_cuda_kernelIhfEEvRKNS_10TensorBaseES9_NS_15PhiloxCudaStateEEUliRhSB_SB_SB_RKfSD_SD_SD_E_hSC_mLi1ELi1ELi4ELi512ELi2EEEvNS0_6detail10TensorInfoIT0_T2_EENSG_IT1_SI_EESI_T_)
        .other          _ZN2at4cuda57_GLOBAL__N__cd6b329d_24_DistributionBernoulli_cu_7537a20d21kernelPointwiseApply2IZNS_6native9templates4cuda28bernoulli_tensor_cuda_kernelIhfEEvRKNS_10TensorBaseES9_NS_15PhiloxCudaStateEEUliRhSB_SB_SB_RKfSD_SD_SD_E_hSC_mLi1ELi1ELi4ELi512ELi2EEEvNS0_6detail10TensorInfoIT0_T2_EENSG_IT1_SI_EESI_T_,@"STO_CUDA_ENTRY STV_DEFAULT"
_ZN2at4cuda57_GLOBAL__N__cd6b329d_24_DistributionBernoulli_cu_7537a20d21kernelPointwiseApply2IZNS_6native9templates4cuda28bernoulli_tensor_cuda_kernelIhfEEvRKNS_10TensorBaseES9_NS_15PhiloxCudaStateEEUliRhSB_SB_SB_RKfSD_SD_SD_E_hSC_mLi1ELi1ELi4ELi512ELi2EEEvNS0_6detail10TensorInfoIT0_T2_EENSG_IT1_SI_EESI_T_:
        /* <DEDUP_REMOVED lines=12> */
.L_x_5830:
        /* <DEDUP_REMOVED lines=195> */
.L_x_5814:
[----:B------:R-:W-:Y:S02]  /*0cf0*/  IMAD.MOV.U32 R5, RZ, RZ, R15 ;  /* 0x000000ffff057224 */ /* 0x000fe400078e000f */
[----:B------:R-:W-:Y:S02]  /*0d00*/  IMAD.MOV.U32 R4, RZ, RZ, R10 ;  /* 0x000000ffff047224 */ /* 0x000fe400078e000a */
[----:B------:R-:W-:-:S02]  /*0d10*/  IMAD.MOV.U32 R3, RZ, RZ, R14 ;  /* 0x000000ffff037224 */ /* 0x000fc400078e000e */
[----:B------:R-:W-:-:S04]  /*0d20*/  IMAD.MOV.U32 R15, RZ, RZ, R6 ;  /* 0x000000ffff0f7224 */ /* 0x000fc800078e0006 */
.L_x_5813:
        /* <DEDUP_REMOVED lines=17> */
.L_x_7084:
[----:B------:R-:W-:Y:S05]  /*0e40*/  BRX R4 -0xe50                                                                                                                                                                                                                                                                                                                                                                                                                                                                                (*"BRANCH_TARGETS .L_x_7085,.L_x_7086,.L_x_7087"*) ;  /* 0xfffff1b004007949 */ /* 0x000fea000383ffff */
.L_x_5817:
        /* <DEDUP_REMOVED lines=32> */
.L_x_5822:
[----:B------:R-:W-:Y:S05]  /*1050*/  BSYNC B6 ;  /* 0x0000000000067941 */ /* 0x000fea0003800000 */
.L_x_5821:
[----:B-----5:R-:W-:-:S04]  /*1060*/  FSETP.GTU.FTZ.AND P0, PT, R33, R0, PT ;  /* 0x000000002100720b */ /* 0x020fc80003f1c000 */
[----:B------:R-:W-:-:S05]  /*1070*/  SEL R3, RZ, 0x1, P0 ;  /* 0x00000001ff037807 */ /* 0x000fca0000000000 */
[----:B------:R1:W-:Y:S04]  /*1080*/  STG.E.U8 [R28.64], R3 ;  /* 0x000000031c007986 */ /* 0x0003e8000c101124 */
.L_x_5819:
[----:B------:R-:W-:Y:S05]  /*1090*/  BSYNC B7 ;  /* 0x0000000000077941 */ /* 0x000fea0003800000 */
.L_x_5818:
        /* <DEDUP_REMOVED lines=25> */
.L_x_5824:
[----:B------:R-:W-:Y:S05]  /*1230*/  BSYNC B6 ;  /* 0x0000000000067941 */ /* 0x000fea0003800000 */
.L_x_5823:
[----:B-----5:R-:W-:-:S04]  /*1240*/  FSETP.GTU.FTZ.AND P0, PT, R34, R3, PT ;  /* 0x000000032200720b */ /* 0x020fc80003f1c000 */
[----:B------:R-:W-:-:S05]  /*1250*/  SEL R3, RZ, 0x1, P0 ;  /* 0x00000001ff037807 */ /* 0x000fca0000000000 */
[----:B------:R1:W-:Y:S04]  /*1260*/  STG.E.U8 [R26.64], R3 ;  /* 0x000000031a007986 */ /* 0x0003e8000c101124 */
.L_x_7086:
        /* <DEDUP_REMOVED lines=25> */
.L_x_5826:
[----:B------:R-:W-:Y:S05]  /*1400*/  BSYNC B6 ;  /* 0x0000000000067941 */ /* 0x000fea0003800000 */
.L_x_5825:
[----:B-----5:R-:W-:-:S04]  /*1410*/  FSETP.GTU.FTZ.AND P0, PT, R35, R0, PT ;  /* 0x000000002300720b */ /* 0x020fc80003f1c000 */
[----:B-1----:R-:W-:-:S05]  /*1420*/  SEL R3, RZ, 0x1, P0 ;  /* 0x00000001ff037807 */ /* 0x002fca0000000000 */
[----:B------:R1:W-:Y:S04]  /*1430*/  STG.E.U8 [R24.64], R3 ;  /* 0x0000000318007986 */ /* 0x0003e8000c101124 */
.L_x_7085:
[----:B------:R-:W-:Y:S05]  /*1440*/  BSYNC B8 ;  /* 0x0000000000087941 */ /* 0x000fea0003800000 */
.L_x_5816:
        /* <DEDUP_REMOVED lines=36> */
.L_x_5828:
[----:B------:R-:W-:Y:S05]  /*1690*/  BSYNC B6 ;  /* 0x0000000000067941 */ /* 0x000fea0003800000 */
.L_x_5827:
        /* <DEDUP_REMOVED lines=13> */
.L_x_7087:
[----:B------:R-:W-:Y:S02]  /*1770*/  BREAK B8 ;  /* 0x0000000000087942 */ /* 0x000fe40003800000 */
.L_x_5820:
[----:B------:R-:W-:Y:S05]  /*1780*/  BSYNC B9 ;  /* 0x0000000000097941 */ /* 0x000fea0003800000 */
.L_x_5815:
        /* <DEDUP_REMOVED lines=8> */
.L_x_5829:
[----:B------:R-:W-:Y:S05]  /*1810*/  EXIT ;  /* 0x000000000000794d */ /* 0x000fea0003800000 */
.L_x_5831:
        /* <DEDUP_REMOVED lines=14> */
.L_x_7358:


//--------------------- .text._ZN2at4cuda57_GLOBAL__N__cd6b329d_24_DistributionBernoulli_cu_7537a20d21kernelPointwiseApply2IZNS_6native9templates4cuda28bernoulli_tensor_cuda_kernelIhfEEvRKNS_10TensorBaseES9_NS_15PhiloxCudaStateEEUliRhSB_SB_SB_RKfSD_SD_SD_E_hSC_jLin1ELin1ELi4ELi512ELi2EEEvNS0_6detail10TensorInfoIT0_T2_EENSG_IT1_SI_EESI_T_ --------------------------
	.section	.text._ZN2at4cuda57_GLOBAL__N__cd6b329d_24_DistributionBernoulli_cu_7537a20d21kernelPointwiseApply2IZNS_6native9templates4cuda28bernoulli_tensor_cuda_kernelIhfEEvRKNS_10TensorBaseES9_NS_15PhiloxCudaStateEEUliRhSB_SB_SB_RKfSD_SD_SD_E_hSC_jLin1ELin1ELi4ELi512ELi2EEEvNS0_6detail10TensorInfoIT0_T2_EENSG_IT1_SI_EESI_T_,"ax",@progbits
	.sectioninfo	@"SHI_REGISTERS=42"
	.align	128
.text._ZN2at4cuda57_GLOBAL__N__cd6b329d_24_DistributionBernoulli_cu_7537a20d21kernelPointwiseApply2IZNS_6native9templates4cuda28bernoulli_tensor_cuda_kernelIhfEEvRKNS_10TensorBaseES9_NS_15PhiloxCudaStateEEUliRhSB_SB_SB_RKfSD_SD_SD_E_hSC_jLin1ELin1ELi4ELi512ELi2EEEvNS0_6detail10TensorInfoIT0_T2_EENSG_IT1_SI_EESI_T_:
        .type           _ZN2at4cuda57_GLOBAL__N__cd6b329d_24_DistributionBernoulli_cu_7537a20d21kernelPointwiseApply2IZNS_6native9templates4cuda28bernoulli_tensor_cuda_kernelIhfEEvRKNS_10TensorBaseES9_NS_15PhiloxCudaStateEEUliRhSB_SB_SB_RKfSD_SD_SD_E_hSC_jLin1ELin1ELi4ELi512ELi2EEEvNS0_6detail10TensorInfoIT0_T2_EENSG_IT1_SI_EESI_T_,@function
        .size           _ZN2at4cuda57_GLOBAL__N__cd6b329d_24_DistributionBernoulli_cu_7537a20d21kernelPointwiseApply2IZNS_6native9templates4cuda28bernoulli_tensor_cuda_kernelIhfEEvRKNS_10TensorBaseES9_NS_15PhiloxCudaStateEEUliRhSB_SB_SB_RKfSD_SD_SD_E_hSC_jLin1ELin1ELi4ELi512ELi2EEEvNS0_6detail10TensorInfoIT0_T2_EENSG_IT1_SI_EESI_T_,(.L_x_7359 - _ZN2at4cuda57_GLOBAL__N__cd6b329d_24_DistributionBernoulli_cu_7537a20d21kernelPointwiseApply2IZNS_6native9templates4cuda28bernoulli_tensor_cuda_kernelIhfEEvRKNS_10TensorBaseES9_NS_15PhiloxCudaStateEEUliRhSB_SB_SB_RKfSD_SD_SD_E_hSC_jLin1ELin1ELi4ELi512ELi2EEEvNS0_6detail10TensorInfoIT0_T2_EENSG_IT1_SI_EESI_T_)
        .other          _ZN2at4cuda57_GLOBAL__N__cd6b329d_24_DistributionBernoulli_cu_7537a20d21kernelPointwiseApply2IZNS_6native9templates4cuda28bernoulli_tensor_cuda_kernelIhfEEvRKNS_10TensorBaseES9_NS_15PhiloxCudaStateEEUliRhSB_SB_SB_RKfSD_SD_SD_E_hSC_jLin1ELin1ELi4ELi512ELi2EEEvNS0_6detail10TensorInfoIT0_T2_EENSG_IT1_SI_EESI_T_,@"STO_CUDA_ENTRY STV_DEFAULT"
_ZN2at4cuda57_GLOBAL__N__cd6b329d_24_DistributionBernoulli_cu_7537a20d21kernelPointwiseApply2IZNS_6native9templates4cuda28bernoulli_tensor_cuda_kernelIhfEEvRKNS_10TensorBaseES9_NS_15PhiloxCudaStateEEUliRhSB_SB_SB_RKfSD_SD_SD_E_hSC_jLin1ELin1ELi4ELi512ELi2EEEvNS0_6detail10TensorInfoIT0_T2_EENSG_IT1_SI_EESI_T_:
        /* <DEDUP_REMOVED lines=9> */
.L_x_5881:
        /* <DEDUP_REMOVED lines=27> */
.L_x_5836:
        /* <DEDUP_REMOVED lines=100> */
.L_x_5835:
        /* <DEDUP_REMOVED lines=78> */
.L_x_5834:
        /* <DEDUP_REMOVED lines=21> */
.L_x_5839:
        /* <DEDUP_REMOVED lines=101> */
.L_x_5838:
        /* <DEDUP_REMOVED lines=80> */
.L_x_5837:
[----:B------:R-:W-:Y:S02]  /*1a00*/  IMAD R22, R3, c[0x0][0x2a4], R22 ;  /* 0x0000a90003167a24 */ /* 0x000fe400078e0216 */
.L_x_5833:
[----:B------:R-:W-:Y:S05]  /*1a10*/  BSYNC B0 ;  /* 0x0000000000007941 */ /* 0x000fea0003800000 */
.L_x_5832:
        /* <DEDUP_REMOVED lines=28> */
.L_x_5844:
        /* <DEDUP_REMOVED lines=100> */
.L_x_5843:
        /* <DEDUP_REMOVED lines=78> */
.L_x_5842:
        /* <DEDUP_REMOVED lines=18> */
.L_x_5847:
        /* <DEDUP_REMOVED lines=101> */
.L_x_5846:
        /* <DEDUP_REMOVED lines=79> */
.L_x_5845:
[----:B------:R-:W-:-:S03]  /*3360*/  IMAD R24, R24, c[0x0][0x2a4], R3 ;  /* 0x0000a90018187a24 */ /* 0x000fc600078e0203 */
.L_x_5841:
[----:B------:R-:W-:Y:S05]  /*3370*/  BSYNC B0 ;  /* 0x0000000000007941 */ /* 0x000fea0003800000 */
.L_x_5840:
        /* <DEDUP_REMOVED lines=29> */
.L_x_5852:
        /* <DEDUP_REMOVED lines=100> */
.L_x_5851:
        /* <DEDUP_REMOVED lines=78> */
.L_x_5850:
        /* <DEDUP_REMOVED lines=18> */
.L_x_5855:
        /* <DEDUP_REMOVED lines=101> */
.L_x_5854:
        /* <DEDUP_REMOVED lines=79> */
.L_x_5853:
[----:B------:R-:W-:-:S03]  /*4cd0*/  IMAD R26, R26, c[0x0][0x2a4], R5 ;  /* 0x0000a9001a1a7a24 */ /* 0x000fc600078e0205 */
.L_x_5849:
[----:B------:R-:W-:Y:S05]  /*4ce0*/  BSYNC B0 ;  /* 0x0000000000007941 */ /* 0x000fea0003800000 */
.L_x_5848:
        /* <DEDUP_REMOVED lines=27> */
.L_x_5860:
        /* <DEDUP_REMOVED lines=100> */
.L_x_5859:
        /* <DEDUP_REMOVED lines=78> */
.L_x_5858:
        /* <DEDUP_REMOVED lines=18> */
.L_x_5863:
        /* <DEDUP_REMOVED lines=101> */
.L_x_5862:
        /* <DEDUP_REMOVED lines=79> */
.L_x_5861:
[----:B------:R-:W-:-:S03]  /*6620*/  IMAD R28, R28, c[0x0][0x2a4], R5 ;  /* 0x0000a9001c1c7a24 */ /* 0x000fc600078e0205 */
.L_x_5857:
[----:B------:R-:W-:Y:S05]  /*6630*/  BSYNC B0 ;  /* 0x0000000000007941 */ /* 0x000fea0003800000 */
.L_x_5856:
        /* <DEDUP_REMOVED lines=150> */
.L_x_5865:
[----:B------:R-:W-:Y:S01]  /*6fa0*/  IMAD.MOV.U32 R13, RZ, RZ, R11 ;  /* 0x000000ffff0d7224 */ /* 0x000fe200078e000b */
[----:B------:R-:W-:Y:S01]  /*6fb0*/  MOV R8, R12 ;  /* 0x0000000c00087202 */ /* 0x000fe20000000f00 */
[----:B------:R-:W-:Y:S02]  /*6fc0*/  IMAD.MOV.U32 R9, RZ, RZ, R2 ;  /* 0x000000ffff097224 */ /* 0x000fe400078e0002 */
[----:B------:R-:W-:-:S03]  /*6fd0*/  IMAD.MOV.U32 R11, RZ, RZ, R6 ;  /* 0x000000ffff0b7224 */ /* 0x000fc600078e0006 */
.L_x_5864:
        /* <DEDUP_REMOVED lines=18> */
.L_x_7088:
[----:B------:R-:W-:Y:S05]  /*7100*/  BRX R2 -0x7110                                                                                                                                                                                                                                                                                                                                                                                                                                                                               (*"BRANCH_TARGETS .L_x_7089,.L_x_7090,.L_x_7091"*) ;  /* 0xffff8ef002007949 */ /* 0x000fea000383ffff */
.L_x_5868:
        /* <DEDUP_REMOVED lines=32> */
.L_x_5873:
[----:B------:R-:W-:Y:S05]  /*7310*/  BSYNC B6 ;  /* 0x0000000000067941 */ /* 0x000fea0003800000 */
.L_x_5872:
[----:B-----5:R-:W-:-:S04]  /*7320*/  FSETP.GTU.FTZ.AND P0, PT, R39, R0, PT ;  /* 0x000000002700720b */ /* 0x020fc80003f1c000 */
[----:B------:R-:W-:-:S05]  /*7330*/  SEL R3, RZ, 0x1, P0 ;  /* 0x00000001ff037807 */ /* 0x000fca0000000000 */
[----:B------:R1:W-:Y:S04]  /*7340*/  STG.E.U8 [R32.64], R3 ;  /* 0x0000000320007986 */ /* 0x0003e8000c101124 */
.L_x_5870:
[----:B------:R-:W-:Y:S05]  /*7350*/  BSYNC B7 ;  /* 0x0000000000077941 */ /* 0x000fea0003800000 */
.L_x_5869:
        /* <DEDUP_REMOVED lines=25> */
.L_x_5875:
[----:B------:R-:W-:Y:S05]  /*74f0*/  BSYNC B6 ;  /* 0x0000000000067941 */ /* 0x000fea0003800000 */
.L_x_5874:
[----:B-----5:R-:W-:-:S04]  /*7500*/  FSETP.GTU.FTZ.AND P0, PT, R38, R3, PT ;  /* 0x000000032600720b */ /* 0x020fc80003f1c000 */
[----:B------:R-:W-:-:S05]  /*7510*/  SEL R3, RZ, 0x1, P0 ;  /* 0x00000001ff037807 */ /* 0x000fca0000000000 */
[----:B------:R1:W-:Y:S04]  /*7520*/  STG.E.U8 [R30.64], R3 ;  /* 0x000000031e007986 */ /* 0x0003e8000c101124 */
.L_x_7090:
        /* <DEDUP_REMOVED lines=25> */
.L_x_5877:
[----:B------:R-:W-:Y:S05]  /*76c0*/  BSYNC B6 ;  /* 0x0000000000067941 */ /* 0x000fea0003800000 */
.L_x_5876:
[----:B-----5:R-:W-:-:S04]  /*76d0*/  FSETP.GTU.FTZ.AND P0, PT, R34, R3, PT ;  /* 0x000000032200720b */ /* 0x020fc80003f1c000 */
[----:B------:R-:W-:-:S05]  /*76e0*/  SEL R3, RZ, 0x1, P0 ;  /* 0x00000001ff037807 */ /* 0x000fca0000000000 */
[----:B------:R1:W-:Y:S04]  /*76f0*/  STG.E.U8 [R16.64], R3 ;  /* 0x0000000310007986 */ /* 0x0003e8000c101124 */
.L_x_7089:
[----:B------:R-:W-:Y:S05]  /*7700*/  BSYNC B8 ;  /* 0x0000000000087941 */ /* 0x000fea0003800000 */
.L_x_5867:
        /* <DEDUP_REMOVED lines=25> */
.L_x_5879:
[----:B------:R-:W-:Y:S05]  /*78a0*/  BSYNC B6 ;  /* 0x0000000000067941 */ /* 0x000fea0003800000 */
.L_x_5878:
[----:B-----5:R-:W-:-:S04]  /*78b0*/  FSETP.GTU.FTZ.AND P0, PT, R35, R0, PT ;  /* 0x000000002300720b */ /* 0x020fc80003f1c000 */
[----:B-1----:R-:W-:-:S05]  /*78c0*/  SEL R3, RZ, 0x1, P0 ;  /* 0x00000001ff037807 */ /* 0x002fca0000000000 */
[----:B------:R1:W-:Y:S01]  /*78d0*/  STG.E.U8 [R18.64], R3 ;  /* 0x0000000312007986 */ /* 0x0003e2000c101124 */
[----:B------:R-:W-:Y:S05]  /*78e0*/  BRA `(.L_x_5871) ;  /* 0x0000001000007947 */ /* 0x000fea0003800000 */
.L_x_7091:
[----:B------:R-:W-:Y:S02]  /*78f0*/  BREAK B8 ;  /* 0x0000000000087942 */ /* 0x000fe40003800000 */
.L_x_5871:
[----:B------:R-:W-:Y:S05]  /*7900*/  BSYNC B9 ;  /* 0x0000000000097941 */ /* 0x000fea0003800000 */
.L_x_5866:
[----:B-1----:R-:W-:-:S04]  /*7910*/  IMAD.MOV.U32 R3, RZ, RZ, c[0x0][0x0] ;  /* 0x00000000ff037624 */ /* 0x002fc800078e00ff */
[----:B------:R-:W-:-:S04]  /*7920*/  IMAD.SHL.U32 R3, R3, 0x4, RZ ;  /* 0x0000000403037824 */ /* 0x000fc800078e00ff */
[----:B------:R-:W-:-:S05]  /*7930*/  IMAD R36, R3, c[0x0][0xc], R36 ;  /* 0x0000030003247a24 */ /* 0x000fca00078e0224 */
[----:B------:R-:W-:-:S13]  /*7940*/  ISETP.GE.U32.AND P0, PT, R36, c[0x0][0x310], PT ;  /* 0x0000c40024007a0c */ /* 0x000fda0003f06070 */
[----:B------:R-:W-:Y:S01]  /*7950*/  @P0 CALL.REL.NOINC `(.L_x_5880) ;  /* 0x0000001000000944 */ /* 0x000fe20003c00000 */
[----:B------:R-:W-:Y:S05]  /*7960*/  BRA `(.L_x_5881) ;  /* 0xffff872000007947 */ /* 0x000fea000383ffff */
.L_x_5880:
[----:B------:R-:W-:Y:S05]  /*7970*/  EXIT ;  /* 0x000000000000794d */ /* 0x000fea0003800000 */
.L_x_5882:
        /* <DEDUP_REMOVED lines=16> */
.L_x_7359:


//--------------------- .text._ZN2at4cuda57_GLOBAL__N__cd6b329d_24_DistributionBernoulli_cu_7537a20d21kernelPointwiseApply2IZNS_6native9templates4cuda28bernoulli_tensor_cuda_kernelIhfEEvRKNS_10TensorBaseES9_NS_15PhiloxCudaStateEEUliRhSB_SB_SB_RKfSD_SD_SD_E_hSC_jLin1ELi2ELi4ELi512ELi2EEEvNS0_6detail10TensorInfoIT0_T2_EENSG_IT1_SI_EESI_T_ --------------------------
	.section	.text._ZN2at4cuda57_GLOBAL__N__cd6b329d_24_DistributionBernoulli_cu_7537a20d21kernelPointwiseApply2IZNS_6native9templates4cuda28bernoulli_tensor_cuda_kernelIhfEEvRKNS_10TensorBaseES9_NS_15PhiloxCudaStateEEUliRhSB_SB_SB_RKfSD_SD_SD_E_hSC_jLin1ELi2ELi4ELi512ELi2EEEvNS0_6detail10TensorInfoIT0_T2_EENSG_IT1_SI_EESI_T_,"ax",@progbits
	.sectioninfo	@"SHI_REGISTERS=42"
	.align	128
.text._ZN2at4cuda57_GLOBAL__N__cd6b329d_24_DistributionBernoulli_cu_7537a20d21kernelPointwiseApply2IZNS_6native9templates4cuda28bernoulli_tensor_cuda_kernelIhfEEvRKNS_10TensorBaseES9_NS_15PhiloxCudaStateEEUliRhSB_SB_SB_RKfSD_SD_SD_E_hSC_jLin1ELi2ELi4ELi512ELi2EEEvNS0_6detail10TensorInfoIT0_T2_EENSG_IT1_SI_EESI_T_:
        .type           _ZN2at4cuda57_GLOBAL__N__cd6b329d_24_DistributionBernoulli_cu_7537a20d21kernelPointwiseApply2IZNS_6native9templates4cuda28bernoulli_tensor_cuda_kernelIhfEEvRKNS_10TensorBaseES9_NS_15PhiloxCudaStateEEUliRhSB_SB_SB_RKfSD_SD_SD_E_hSC_jLin1ELi2ELi4ELi512ELi2EEEvNS0_6detail10TensorInfoIT0_T2_EENSG_IT1_SI_EESI_T_,@function
        .size           _ZN2at4cuda57_GLOBAL__N__cd6b329d_24_DistributionBernoulli_cu_7537a20d21kernelPointwiseApply2IZNS_6native9templates4cuda28bernoulli_tensor_cuda_kernelIhfEEvRKNS_10TensorBaseES9_NS_15PhiloxCudaStateEEUliRhSB_SB_SB_RKfSD_SD_SD_E_hSC_jLin1ELi2ELi4ELi512ELi2EEEvNS0_6detail10TensorInfoIT0_T2_EENSG_IT1_SI_EESI_T_,(.L_x_7360 - _ZN2at4cuda57_GLOBAL__N__cd6b329d_24_DistributionBernoulli_cu_7537a20d21kernelPointwiseApply2IZNS_6native9templates4cuda28bernoulli_tensor_cuda_kernelIhfEEvRKNS_10TensorBaseES9_NS_15PhiloxCudaStateEEUliRhSB_SB_SB_RKfSD_SD_SD_E_hSC_jLin1ELi2ELi4ELi512ELi2EEEvNS0_6detail10TensorInfoIT0_T2_EENSG_IT1_SI_EESI_T_)
        .other          _ZN2at4cuda57_GLOBAL__N__cd6b329d_24_DistributionBernoulli_cu_7537a20d21kernelPointwiseApply2IZNS_6native9templates4cuda28bernoulli_tensor_cuda_kernelIhfEEvRKNS_10TensorBaseES9_NS_15PhiloxCudaStateEEUliRhSB_SB_SB_RKfSD_SD_SD_E_hSC_jLin1ELi2ELi4ELi512ELi2EEEvNS0_6detail10TensorInfoIT0_T2_EENSG_IT1_SI_EESI_T_,@"STO_CUDA_ENTRY STV_DEFAULT"
_ZN2at4cuda57_GLOBAL__N__cd6b329d_24_DistributionBernoulli_cu_7537a20d21kernelPointwiseApply2IZNS_6native9templates4cuda28bernoulli_tensor_cuda_kernelIhfEEvRKNS_10TensorBaseES9_NS_15PhiloxCudaStateEEUliRhSB_SB_SB_RKfSD_SD_SD_E_hSC_jLin1ELi2ELi4ELi512ELi2EEEvNS0_6detail10TensorInfoIT0_T2_EENSG_IT1_SI_EESI_T_:
        /* <DEDUP_REMOVED lines=9> */
.L_x_5920:
        /* <DEDUP_REMOVED lines=27> */
.L_x_5887:
        /* <DEDUP_REMOVED lines=100> */
.L_x_5886:
        /* <DEDUP_REMOVED lines=78> */
.L_x_5885:
        /* <DEDUP_REMOVED lines=23> */
.L_x_5884:
[----:B------:R-:W-:Y:S05]  /*0ed0*/  BSYNC B0 ;  /* 0x0000000000007941 */ /* 0x000fea0003800000 */
.L_x_5883:
        /* <DEDUP_REMOVED lines=27> */
.L_x_5892:
        /* <DEDUP_REMOVED lines=100> */
.L_x_5891:
        /* <DEDUP_REMOVED lines=78> */
.L_x_5890:
        /* <DEDUP_REMOVED lines=23> */
.L_x_5889:
[----:B------:R-:W-:Y:S05]  /*1d20*/  BSYNC B0 ;  /* 0x0000000000007941 */ /* 0x000fea0003800000 */
.L_x_5888:
        /* <DEDUP_REMOVED lines=28> */
.L_x_5897:
        /* <DEDUP_REMOVED lines=100> */
.L_x_5896:
        /* <DEDUP_REMOVED lines=78> */
.L_x_5895:
        /* <DEDUP_REMOVED lines=23> */
.L_x_5894:
[----:B------:R-:W-:Y:S05]  /*2b80*/  BSYNC B0 ;  /* 0x0000000000007941 */ /* 0x000fea0003800000 */
.L_x_5893:
        /* <DEDUP_REMOVED lines=27> */
.L_x_5902:
        /* <DEDUP_REMOVED lines=100> */
.L_x_5901:
        /* <DEDUP_REMOVED lines=78> */
.L_x_5900:
        /* <DEDUP_REMOVED lines=23> */
.L_x_5899:
[----:B------:R-:W-:Y:S05]  /*39d0*/  BSYNC B0 ;  /* 0x0000000000007941 */ /* 0x000fea0003800000 */
.L_x_5898:
        /* <DEDUP_REMOVED lines=150> */
.L_x_5904:
[----:B------:R-:W-:Y:S01]  /*4340*/  IMAD.MOV.U32 R13, RZ, RZ, R11 ;  /* 0x000000ffff0d7224 */ /* 0x000fe200078e000b */
[----:B------:R-:W-:Y:S01]  /*4350*/  MOV R9, R2 ;  /* 0x0000000200097202 */ /* 0x000fe20000000f00 */
[----:B------:R-:W-:Y:S02]  /*4360*/  IMAD.MOV.U32 R8, RZ, RZ, R12 ;  /* 0x000000ffff087224 */ /* 0x000fe400078e000c */
[----:B------:R-:W-:-:S04]  /*4370*/  IMAD.MOV.U32 R11, RZ, RZ, R6 ;  /* 0x000000ffff0b7224 */ /* 0x000fc800078e0006 */
.L_x_5903:
        /* <DEDUP_REMOVED lines=18> */
.L_x_7092:
[----:B------:R-:W-:Y:S05]  /*44a0*/  BRX R2 -0x44b0                                                                                                                                                                                                                                                                                                                                                                                                                                                                               (*"BRANCH_TARGETS .L_x_7093,.L_x_7094,.L_x_7095"*) ;  /* 0xffffbb5002007949 */ /* 0x000fea000383ffff */
.L_x_5907:
        /* <DEDUP_REMOVED lines=32> */
.L_x_5912:
[----:B------:R-:W-:Y:S05]  /*46b0*/  BSYNC B6 ;  /* 0x0000000000067941 */ /* 0x000fea0003800000 */
.L_x_5911:
[----:B-----5:R-:W-:-:S04]  /*46c0*/  FSETP.GTU.FTZ.AND P0, PT, R39, R0, PT ;  /* 0x000000002700720b */ /* 0x020fc80003f1c000 */
[----:B------:R-:W-:-:S05]  /*46d0*/  SEL R3, RZ, 0x1, P0 ;  /* 0x00000001ff037807 */ /* 0x000fca0000000000 */
[----:B------:R1:W-:Y:S04]  /*46e0*/  STG.E.U8 [R32.64], R3 ;  /* 0x0000000320007986 */ /* 0x0003e8000c101124 */
.L_x_5909:
[----:B------:R-:W-:Y:S05]  /*46f0*/  BSYNC B7 ;  /* 0x0000000000077941 */ /* 0x000fea0003800000 */
.L_x_5908:
        /* <DEDUP_REMOVED lines=25> */
.L_x_5914:
[----:B------:R-:W-:Y:S05]  /*4890*/  BSYNC B6 ;  /* 0x0000000000067941 */ /* 0x000fea0003800000 */
.L_x_5913:
[----:B-----5:R-:W-:-:S04]  /*48a0*/  FSETP.GTU.FTZ.AND P0, PT, R38, R3, PT ;  /* 0x000000032600720b */ /* 0x020fc80003f1c000 */
[----:B------:R-:W-:-:S05]  /*48b0*/  SEL R3, RZ, 0x1, P0 ;  /* 0x00000001ff037807 */ /* 0x000fca0000000000 */
[----:B------:R1:W-:Y:S04]  /*48c0*/  STG.E.U8 [R30.64], R3 ;  /* 0x000000031e007986 */ /* 0x0003e8000c101124 */
.L_x_7094:
        /* <DEDUP_REMOVED lines=25> */
.L_x_5916:
[----:B------:R-:W-:Y:S05]  /*4a60*/  BSYNC B6 ;  /* 0x0000000000067941 */ /* 0x000fea0003800000 */
.L_x_5915:
[----:B-----5:R-:W-:-:S04]  /*4a70*/  FSETP.GTU.FTZ.AND P0, PT, R34, R3, PT ;  /* 0x000000032200720b */ /* 0x020fc80003f1c000 */
[----:B------:R-:W-:-:S05]  /*4a80*/  SEL R3, RZ, 0x1, P0 ;  /* 0x00000001ff037807 */ /* 0x000fca0000000000 */
[----:B------:R1:W-:Y:S04]  /*4a90*/  STG.E.U8 [R16.64], R3 ;  /* 0x0000000310007986 */ /* 0x0003e8000c101124 */
.L_x_7093:
[----:B------:R-:W-:Y:S05]  /*4aa0*/  BSYNC B8 ;  /* 0x0000000000087941 */ /* 0x000fea0003800000 */
.L_x_5906:
        /* <DEDUP_REMOVED lines=25> */
.L_x_5918:
[----:B------:R-:W-:Y:S05]  /*4c40*/  BSYNC B6 ;  /* 0x0000000000067941 */ /* 0x000fea0003800000 */
.L_x_5917:
[----:B-----5:R-:W-:-:S04]  /*4c50*/  FSETP.GTU.FTZ.AND P0, PT, R35, R0, PT ;  /* 0x000000002300720b */ /* 0x020fc80003f1c000 */
[----:B-1----:R-:W-:-:S05]  /*4c60*/  SEL R3, RZ, 0x1, P0 ;  /* 0x00000001ff037807 */ /* 0x002fca0000000000 */
[----:B------:R1:W-:Y:S01]  /*4c70*/  STG.E.U8 [R18.64], R3 ;  /* 0x0000000312007986 */ /* 0x0003e2000c101124 */
[----:B------:R-:W-:Y:S05]  /*4c80*/  BRA `(.L_x_5910) ;  /* 0x0000001000007947 */ /* 0x000fea0003800000 */
.L_x_7095:
[----:B------:R-:W-:Y:S02]  /*4c90*/  BREAK B8 ;  /* 0x0000000000087942 */ /* 0x000fe40003800000 */
.L_x_5910:
[----:B------:R-:W-:Y:S05]  /*4ca0*/  BSYNC B9 ;  /* 0x0000000000097941 */ /* 0x000fea0003800000 */
.L_x_5905:
[----:B-1----:R-:W-:-:S04]  /*4cb0*/  IMAD.MOV.U32 R3, RZ, RZ, c[0x0][0x0] ;  /* 0x00000000ff037624 */ /* 0x002fc800078e00ff */
[----:B------:R-:W-:-:S04]  /*4cc0*/  IMAD.SHL.U32 R3, R3, 0x4, RZ ;  /* 0x0000000403037824 */ /* 0x000fc800078e00ff */
[----:B------:R-:W-:-:S05]  /*4cd0*/  IMAD R36, R3, c[0x0][0xc], R36 ;  /* 0x0000030003247a24 */ /* 0x000fca00078e0224 */
[----:B------:R-:W-:-:S13]  /*4ce0*/  ISETP.GE.U32.AND P0, PT, R36, c[0x0][0x310], PT ;  /* 0x0000c40024007a0c */ /* 0x000fda0003f06070 */
[----:B------:R-:W-:Y:S01]  /*4cf0*/  @P0 CALL.REL.NOINC `(.L_x_5919) ;  /* 0x0000001000000944 */ /* 0x000fe20003c00000 */
[----:B------:R-:W-:Y:S05]  /*4d00*/  BRA `(.L_x_5920) ;  /* 0xffffb38000007947 */ /* 0x000fea000383ffff */
.L_x_5919:
[----:B------:R-:W-:Y:S05]  /*4d10*/  EXIT ;  /* 0x000000000000794d */ /* 0x000fea0003800000 */
.L_x_5921:
        /* <DEDUP_REMOVED lines=14> */
.L_x_7360:


//--------------------- .text._ZN2at4cuda57_GLOBAL__N__cd6b329d_24_DistributionBernoulli_cu_7537a20d21kernelPointwiseApply2IZNS_6native9templates4cuda28bernoulli_tensor_cuda_kernelIhfEEvRKNS_10TensorBaseES9_NS_15PhiloxCudaStateEEUliRhSB_SB_SB_RKfSD_SD_SD_E_hSC_jLin1ELi1ELi4ELi512ELi2EEEvNS0_6detail10TensorInfoIT0_T2_EENSG_IT1_SI_EESI_T_ --------------------------
	.section	.text._ZN2at4cuda57_GLOBAL__N__cd6b329d_24_DistributionBernoulli_cu_7537a20d21kernelPointwiseApply2IZNS_6native9templates4cuda28bernoulli_tensor_cuda_kernelIhfEEvRKNS_10TensorBaseES9_NS_15PhiloxCudaStateEEUliRhSB_SB_SB_RKfSD_SD_SD_E_hSC_jLin1ELi1ELi4ELi512ELi2EEEvNS0_6detail10TensorInfoIT0_T2_EENSG_IT1_SI_EESI_T_,"ax",@progbits
	.sectioninfo	@"SHI_REGISTERS=38"
	.align	128
.text._ZN2at4cuda57_GLOBAL__N__cd6b329d_24_DistributionBernoulli_cu_7537a20d21kernelPointwiseApply2IZNS_6native9templates4cuda28bernoulli_tensor_cuda_kernelIhfEEvRKNS_10TensorBaseES9_NS_15PhiloxCudaStateEEUliRhSB_SB_SB_RKfSD_SD_SD_E_hSC_jLin1ELi1ELi4ELi512ELi2EEEvNS0_6detail10TensorInfoIT0_T2_EENSG_IT1_SI_EESI_T_:
        .type           _ZN2at4cuda57_GLOBAL__N__cd6b329d_24_DistributionBernoulli_cu_7537a20d21kernelPointwiseApply2IZNS_6native9templates4cuda28bernoulli_tensor_cuda_kernelIhfEEvRKNS_10TensorBaseES9_NS_15PhiloxCudaStateEEUliRhSB_SB_SB_RKfSD_SD_SD_E_hSC_jLin1ELi1ELi4ELi512ELi2EEEvNS0_6detail10TensorInfoIT0_T2_EENSG_IT1_SI_EESI_T_,@function
        .size           _ZN2at4cuda57_GLOBAL__N__cd6b329d_24_DistributionBernoulli_cu_7537a20d21kernelPointwiseApply2IZNS_6native9templates4cuda28bernoulli_tensor_cuda_kernelIhfEEvRKNS_10TensorBaseES9_NS_15PhiloxCudaStateEEUliRhSB_SB_SB_RKfSD_SD_SD_E_hSC_jLin1ELi1ELi4ELi512ELi2EEEvNS0_6detail10TensorInfoIT0_T2_EENSG_IT1_SI_EESI_T_,(.L_x_7361 - _ZN2at4cuda57_GLOBAL__N__cd6b329d_24_DistributionBernoulli_cu_7537a20d21kernelPointwiseApply2IZNS_6native9templates4cuda28bernoulli_tensor_cuda_kernelIhfEEvRKNS_10TensorBaseES9_NS_15PhiloxCudaStateEEUliRhSB_SB_SB_RKfSD_SD_SD_E_hSC_jLin1ELi1ELi4ELi512ELi2EEEvNS0_6detail10TensorInfoIT0_T2_EENSG_IT1_SI_EESI_T_)
        .other          _ZN2at4cuda57_GLOBAL__N__cd6b329d_24_DistributionBernoulli_cu_7537a20d21kernelPointwiseApply2IZNS_6native9templates4cuda28bernoulli_tensor_cuda_kernelIhfEEvRKNS_10TensorBaseES9_NS_15PhiloxCudaStateEEUliRhSB_SB_SB_RKfSD_SD_SD_E_hSC_jLin1ELi1ELi4ELi512ELi2EEEvNS0_6detail10TensorInfoIT0_T2_EENSG_IT1_SI_EESI_T_,@"STO_CUDA_ENTRY STV_DEFAULT"
_ZN2at4cuda57_GLOBAL__N__cd6b329d_24_DistributionBernoulli_cu_7537a20d21kernelPointwiseApply2IZNS_6native9templates4cuda28bernoulli_tensor_cuda_kernelIhfEEvRKNS_10TensorBaseES9_NS_15PhiloxCudaStateEEUliRhSB_SB_SB_RKfSD_SD_SD_E_hSC_jLin1ELi1ELi4ELi512ELi2EEEvNS0_6detail10TensorInfoIT0_T2_EENSG_IT1_SI_EESI_T_:
        /* <DEDUP_REMOVED lines=9> */
.L_x_5959:
        /* <DEDUP_REMOVED lines=27> */
.L_x_5926:
        /* <DEDUP_REMOVED lines=100> */
.L_x_5925:
        /* <DEDUP_REMOVED lines=79> */
.L_x_5924:
[----:B------:R-:W-:-:S03]  /*0d70*/  IMAD R20, R3, c[0x0][0x1cc], R20 ;  /* 0x0000730003147a24 */ /* 0x000fc600078e0214 */
.L_x_5923:
[----:B------:R-:W-:Y:S05]  /*0d80*/  BSYNC B0 ;  /* 0x0000000000007941 */ /* 0x000fea0003800000 */
.L_x_5922:
        /* <DEDUP_REMOVED lines=24> */
.L_x_5931:
        /* <DEDUP_REMOVED lines=100> */
.L_x_5930:
        /* <DEDUP_REMOVED lines=79> */
.L_x_5929:
[----:B------:R-:W-:-:S03]  /*1a40*/  IMAD R22, R3, c[0x0][0x1cc], R22 ;  /* 0x0000730003167a24 */ /* 0x000fc600078e0216 */
.L_x_5928:
[----:B------:R-:W-:Y:S05]  /*1a50*/  BSYNC B0 ;  /* 0x0000000000007941 */ /* 0x000fea0003800000 */
.L_x_5927:
        /* <DEDUP_REMOVED lines=24> */
.L_x_5936:
        /* <DEDUP_REMOVED lines=100> */
.L_x_5935:
        /* <DEDUP_REMOVED lines=78> */
.L_x_5934:
[----:B------:R-:W-:-:S03]  /*2700*/  IMAD R24, R5, c[0x0][0x1cc], R24 ;  /* 0x0000730005187a24 */ /* 0x000fc600078e0218 */
.L_x_5933:
[----:B------:R-:W-:Y:S05]  /*2710*/  BSYNC B0 ;  /* 0x0000000000007941 */ /* 0x000fea0003800000 */
.L_x_5932:
        /* <DEDUP_REMOVED lines=23> */
.L_x_5941:
        /* <DEDUP_REMOVED lines=100> */
.L_x_5940:
        /* <DEDUP_REMOVED lines=78> */
.L_x_5939:
[----:B------:R-:W-:-:S03]  /*33b0*/  IMAD R26, R5, c[0x0][0x1cc], R26 ;  /* 0x00007300051a7a24 */ /* 0x000fc600078e021a */
.L_x_5938:
[----:B------:R-:W-:Y:S05]  /*33c0*/  BSYNC B0 ;  /* 0x0000000000007941 */ /* 0x000fea0003800000 */
.L_x_5937:
        /* <DEDUP_REMOVED lines=145> */
.L_x_5943:
[----:B------:R-:W-:Y:S01]  /*3ce0*/  MOV R5, R3 ;  /* 0x0000000300057202 */ /* 0x000fe20000000f00 */
[----:B------:R-:W-:Y:S02]  /*3cf0*/  IMAD.MOV.U32 R2, RZ, RZ, R10 ;  /* 0x000000ffff027224 */ /* 0x000fe400078e000a */
[----:B------:R-:W-:Y:S02]  /*3d00*/  IMAD.MOV.U32 R0, RZ, RZ, R4 ;  /* 0x000000ffff007224 */ /* 0x000fe400078e0004 */
[----:B------:R-:W-:-:S04]  /*3d10*/  IMAD.MOV.U32 R3, RZ, RZ, R14 ;  /* 0x000000ffff037224 */ /* 0x000fc800078e000e */
.L_x_5942:
        /* <DEDUP_REMOVED lines=19> */
.L_x_7096:
[----:B------:R-:W-:Y:S05]  /*3e50*/  BRX R2 -0x3e60                                                                                                                                                                                                                                                                                                                                                                                                                                                                               (*"BRANCH_TARGETS .L_x_7097,.L_x_7098,.L_x_7099"*) ;  /* 0xffffc1a002007949 */ /* 0x000fea000383ffff */
.L_x_5946:
        /* <DEDUP_REMOVED lines=36> */
.L_x_5951:
[----:B------:R-:W-:Y:S05]  /*40a0*/  BSYNC B6 ;  /* 0x0000000000067941 */ /* 0x000fea0003800000 */
.L_x_5950:
[----:B-----5:R-:W-:-:S04]  /*40b0*/  FSETP.GTU.FTZ.AND P0, PT, R34, R3, PT ;  /* 0x000000032200720b */ /* 0x020fc80003f1c000 */
[----:B------:R-:W-:-:S05]  /*40c0*/  SEL R3, RZ, 0x1, P0 ;  /* 0x00000001ff037807 */ /* 0x000fca0000000000 */
[----:B------:R1:W-:Y:S04]  /*40d0*/  STG.E.U8 [R26.64], R3 ;  /* 0x000000031a007986 */ /* 0x0003e8000c101124 */
.L_x_5948:
[----:B------:R-:W-:Y:S05]  /*40e0*/  BSYNC B7 ;  /* 0x0000000000077941 */ /* 0x000fea0003800000 */
.L_x_5947:
        /* <DEDUP_REMOVED lines=31> */
.L_x_5953:
[----:B------:R-:W-:Y:S05]  /*42e0*/  BSYNC B6 ;  /* 0x0000000000067941 */ /* 0x000fea0003800000 */
.L_x_5952:
[----:B-----5:R-:W-:-:S04]  /*42f0*/  FSETP.GTU.FTZ.AND P0, PT, R28, R3, PT ;  /* 0x000000031c00720b */ /* 0x020fc80003f1c000 */
[----:B------:R-:W-:-:S05]  /*4300*/  SEL R3, RZ, 0x1, P0 ;  /* 0x00000001ff037807 */ /* 0x000fca0000000000 */
[----:B------:R1:W-:Y:S04]  /*4310*/  STG.E.U8 [R24.64], R3 ;  /* 0x0000000318007986 */ /* 0x0003e8000c101124 */
.L_x_7098:
        /* <DEDUP_REMOVED lines=31> */
.L_x_5955:
[----:B------:R-:W-:Y:S05]  /*4510*/  BSYNC B6 ;  /* 0x0000000000067941 */ /* 0x000fea0003800000 */
.L_x_5954:
[----:B-----5:R-:W-:-:S04]  /*4520*/  FSETP.GTU.FTZ.AND P0, PT, R29, R0, PT ;  /* 0x000000001d00720b */ /* 0x020fc80003f1c000 */
[----:B-1----:R-:W-:-:S05]  /*4530*/  SEL R3, RZ, 0x1, P0 ;  /* 0x00000001ff037807 */ /* 0x002fca0000000000 */
[----:B------:R1:W-:Y:S04]  /*4540*/  STG.E.U8 [R22.64], R3 ;  /* 0x0000000316007986 */ /* 0x0003e8000c101124 */
.L_x_7097:
[----:B------:R-:W-:Y:S05]  /*4550*/  BSYNC B8 ;  /* 0x0000000000087941 */ /* 0x000fea0003800000 */
.L_x_5945:
        /* <DEDUP_REMOVED lines=31> */
.L_x_5957:
[----:B------:R-:W-:Y:S05]  /*4750*/  BSYNC B6 ;  /* 0x0000000000067941 */ /* 0x000fea0003800000 */
.L_x_5956:
[----:B-----5:R-:W-:-:S04]  /*4760*/  FSETP.GTU.FTZ.AND P0, PT, R30, R3, PT ;  /* 0x000000031e00720b */ /* 0x020fc80003f1c000 */
[----:B------:R-:W-:-:S05]  /*4770*/  SEL R3, RZ, 0x1, P0 ;  /* 0x00000001ff037807 */ /* 0x000fca0000000000 */
[----:B------:R1:W-:Y:S01]  /*4780*/  STG.E.U8 [R16.64], R3 ;  /* 0x0000000310007986 */ /* 0x0003e2000c101124 */
[----:B------:R-:W-:Y:S05]  /*4790*/  BRA `(.L_x_5949) ;  /* 0x0000001000007947 */ /* 0x000fea0003800000 */
.L_x_7099:
[----:B------:R-:W-:Y:S02]  /*47a0*/  BREAK B8 ;  /* 0x0000000000087942 */ /* 0x000fe40003800000 */
.L_x_5949:
[----:B------:R-:W-:Y:S05]  /*47b0*/  BSYNC B9 ;  /* 0x0000000000097941 */ /* 0x000fea0003800000 */
.L_x_5944:
[----:B-1----:R-:W-:-:S04]  /*47c0*/  IMAD.MOV.U32 R3, RZ, RZ, c[0x0][0x0] ;  /* 0x00000000ff037624 */ /* 0x002fc800078e00ff */
[----:B------:R-:W-:-:S04]  /*47d0*/  IMAD.SHL.U32 R3, R3, 0x4, RZ ;  /* 0x0000000403037824 */ /* 0x000fc800078e00ff */
[----:B------:R-:W-:-:S05]  /*47e0*/  IMAD R32, R3, c[0x0][0xc], R32 ;  /* 0x0000030003207a24 */ /* 0x000fca00078e0220 */
[----:B------:R-:W-:-:S13]  /*47f0*/  ISETP.GE.U32.AND P0, PT, R32, c[0x0][0x310], PT ;  /* 0x0000c40020007a0c */ /* 0x000fda0003f06070 */
[----:B------:R-:W-:Y:S01]  /*4800*/  @P0 CALL.REL.NOINC `(.L_x_5958) ;  /* 0x0000001000000944 */ /* 0x000fe20003c00000 */
[----:B------:R-:W-:Y:S05]  /*4810*/  BRA `(.L_x_5959) ;  /* 0xffffb87000007947 */ /* 0x000fea000383ffff */
.L_x_5958:
[----:B------:R-:W-:Y:S05]  /*4820*/  EXIT ;  /* 0x000000000000794d */ /* 0x000fea0003800000 */
.L_x_5960:
        /* <DEDUP_REMOVED lines=13> */
.L_x_7361:


//--------------------- .text._ZN2at4cuda57_GLOBAL__N__cd6b329d_24_DistributionBernoulli_cu_7537a20d21kernelPointwiseApply2IZNS_6native9templates4cuda28bernoulli_tensor_cuda_kernelIhfEEvRKNS_10TensorBaseES9_NS_15PhiloxCudaStateEEUliRhSB_SB_SB_RKfSD_SD_SD_E_hSC_jLi2ELin1ELi4ELi512ELi2EEEvNS0_6detail10TensorInfoIT0_T2_EENSG_IT1_SI_EESI_T_ --------------------------
	.section	.text._ZN2at4cuda57_GLOBAL__N__cd6b329d_24_DistributionBernoulli_cu_7537a20d21kernelPointwiseApply2IZNS_6native9templates4cuda28bernoulli_tensor_cuda_kernelIhfEEvRKNS_10TensorBaseES9_NS_15PhiloxCudaStateEEUliRhSB_SB_SB_RKfSD_SD_SD_E_hSC_jLi2ELin1ELi4ELi512ELi2EEEvNS0_6detail10TensorInfoIT0_T2_EENSG_IT1_SI_EESI_T_,"ax",@progbits
	.sectioninfo	@"SHI_REGISTERS=42"
	.align	128
.text._ZN2at4cuda57_GLOBAL__N__cd6b329d_24_DistributionBernoulli_cu_7537a20d21kernelPointwiseApply2IZNS_6native9templates4cuda28bernoulli_tensor_cuda_kernelIhfEEvRKNS_10TensorBaseES9_NS_15PhiloxCudaStateEEUliRhSB_SB_SB_RKfSD_SD_SD_E_hSC_jLi2ELin1ELi4ELi512ELi2EEEvNS0_6detail10TensorInfoIT0_T2_EENSG_IT1_SI_EESI_T_:
        .type           _ZN2at4cuda57_GLOBAL__N__cd6b329d_24_DistributionBernoulli_cu_7537a20d21kernelPointwiseApply2IZNS_6native9templates4cuda28bernoulli_tensor_cuda_kernelIhfEEvRKNS_10TensorBaseES9_NS_15PhiloxCudaStateEEUliRhSB_SB_SB_RKfSD_SD_SD_E_hSC_jLi2ELin1ELi4ELi512ELi2EEEvNS0_6detail10TensorInfoIT0_T2_EENSG_IT1_SI_EESI_T_,@function
        .size           _ZN2at4cuda57_GLOBAL__N__cd6b329d_24_DistributionBernoulli_cu_7537a20d21kernelPointwiseApply2IZNS_6native9templates4cuda28bernoulli_tensor_cuda_kernelIhfEEvRKNS_10TensorBaseES9_NS_15PhiloxCudaStateEEUliRhSB_SB_SB_RKfSD_SD_SD_E_hSC_jLi2ELin1ELi4ELi512ELi2EEEvNS0_6detail10TensorInfoIT0_T2_EENSG_IT1_SI_EESI_T_,(.L_x_7362 - _ZN2at4cuda57_GLOBAL__N__cd6b329d_24_DistributionBernoulli_cu_7537a20d21kernelPointwiseApply2IZNS_6native9templates4cuda28bernoulli_tensor_cuda_kernelIhfEEvRKNS_10TensorBaseES9_NS_15PhiloxCudaStateEEUliRhSB_SB_SB_RKfSD_SD_SD_E_hSC_jLi2ELin1ELi4ELi512ELi2EEEvNS0_6detail10TensorInfoIT0_T2_EENSG_IT1_SI_EESI_T_)
        .other          _ZN2at4cuda57_GLOBAL__N__cd6b329d_24_DistributionBernoulli_cu_7537a20d21kernelPointwiseApply2IZNS_6native9templates4cuda28bernoulli_tensor_cuda_kernelIhfEEvRKNS_10TensorBaseES9_NS_15PhiloxCudaStateEEUliRhSB_SB_SB_RKfSD_SD_SD_E_hSC_jLi2ELin1ELi4ELi512ELi2EEEvNS0_6detail10TensorInfoIT0_T2_EENSG_IT1_SI_EESI_T_,@"STO_CUDA_ENTRY STV_DEFAULT"
_ZN2at4cuda57_GLOBAL__N__cd6b329d_24_DistributionBernoulli_cu_7537a20d21kernelPointwiseApply2IZNS_6native9templates4cuda28bernoulli_tensor_cuda_kernelIhfEEvRKNS_10TensorBaseES9_NS_15PhiloxCudaStateEEUliRhSB_SB_SB_RKfSD_SD_SD_E_hSC_jLi2ELin1ELi4ELi512ELi2EEEvNS0_6detail10TensorInfoIT0_T2_EENSG_IT1_SI_EESI_T_:
        /* <DEDUP_REMOVED lines=9> */
.L_x_5998:
        /* <DEDUP_REMOVED lines=49> */
.L_x_5965:
        /* <DEDUP_REMOVED lines=101> */
.L_x_5964:
        /* <DEDUP_REMOVED lines=80> */
.L_x_5963:
[----:B------:R-:W-:-:S03]  /*0ef0*/  IMAD R22, R3, c[0x0][0x2a4], R22 ;  /* 0x0000a90003167a24 */ /* 0x000fc600078e0216 */
.L_x_5962:
[----:B------:R-:W-:Y:S05]  /*0f00*/  BSYNC B0 ;  /* 0x0000000000007941 */ /* 0x000fea0003800000 */
.L_x_5961:
        /* <DEDUP_REMOVED lines=46> */
.L_x_5970:
        /* <DEDUP_REMOVED lines=101> */
.L_x_5969:
        /* <DEDUP_REMOVED lines=80> */
.L_x_5968:
[----:B------:R-:W-:-:S03]  /*1d40*/  IMAD R24, R3, c[0x0][0x2a4], R24 ;  /* 0x0000a90003187a24 */ /* 0x000fc600078e0218 */
.L_x_5967:
[----:B------:R-:W-:Y:S05]  /*1d50*/  BSYNC B0 ;  /* 0x0000000000007941 */ /* 0x000fea0003800000 */
.L_x_5966:
        /* <DEDUP_REMOVED lines=47> */
.L_x_5975:
        /* <DEDUP_REMOVED lines=101> */
.L_x_5974:
        /* <DEDUP_REMOVED lines=79> */
.L_x_5973:
[----:B------:R-:W-:-:S03]  /*2b90*/  IMAD R26, R5, c[0x0][0x2a4], R26 ;  /* 0x0000a900051a7a24 */ /* 0x000fc600078e021a */
.L_x_5972:
[----:B------:R-:W-:Y:S05]  /*2ba0*/  BSYNC B0 ;  /* 0x0000000000007941 */ /* 0x000fea0003800000 */
.L_x_5971:
        /* <DEDUP_REMOVED lines=46> */
.L_x_5980:
        /* <DEDUP_REMOVED lines=101> */
.L_x_5979:
        /* <DEDUP_REMOVED lines=79> */
.L_x_5978:
[----:B------:R-:W-:-:S03]  /*39d0*/  IMAD R28, R28, c[0x0][0x2a4], R5 ;  /* 0x0000a9001c1c7a24 */ /* 0x000fc600078e0205 */
.L_x_5977:
[----:B------:R-:W-:Y:S05]  /*39e0*/  BSYNC B0 ;  /* 0x0000000000007941 */ /* 0x000fea0003800000 */
.L_x_5976:
        /* <DEDUP_REMOVED lines=150> */
.L_x_5982:
[----:B------:R-:W-:Y:S01]  /*4350*/  IMAD.MOV.U32 R13, RZ, RZ, R11 ;  /* 0x000000ffff0d7224 */ /* 0x000fe200078e000b */
[----:B------:R-:W-:Y:S01]  /*4360*/  MOV R9, R2 ;  /* 0x0000000200097202 */ /* 0x000fe20000000f00 */
[----:B------:R-:W-:Y:S02]  /*4370*/  IMAD.MOV.U32 R8, RZ, RZ, R12 ;  /* 0x000000ffff087224 */ /* 0x000fe400078e000c */
[----:B------:R-:W-:-:S04]  /*4380*/  IMAD.MOV.U32 R11, RZ, RZ, R6 ;  /* 0x000000ffff0b7224 */ /* 0x000fc800078e0006 */
.L_x_5981:
        /* <DEDUP_REMOVED lines=18> */
.L_x_7100:
[----:B------:R-:W-:Y:S05]  /*44b0*/  BRX R2 -0x44c0                                                                                                                                                                                                                                                                                                                                                                                                                                                                               (*"BRANCH_TARGETS .L_x_7101,.L_x_7102,.L_x_7103"*) ;  /* 0xffffbb4002007949 */ /* 0x000fea000383ffff */
.L_x_5985:
        /* <DEDUP_REMOVED lines=32> */
.L_x_5990:
[----:B------:R-:W-:Y:S05]  /*46c0*/  BSYNC B6 ;  /* 0x0000000000067941 */ /* 0x000fea0003800000 */
.L_x_5989:
[----:B-----5:R-:W-:-:S04]  /*46d0*/  FSETP.GTU.FTZ.AND P0, PT, R39, R0, PT ;  /* 0x000000002700720b */ /* 0x020fc80003f1c000 */
[----:B------:R-:W-:-:S05]  /*46e0*/  SEL R3, RZ, 0x1, P0 ;  /* 0x00000001ff037807 */ /* 0x000fca0000000000 */
[----:B------:R1:W-:Y:S04]  /*46f0*/  STG.E.U8 [R32.64], R3 ;  /* 0x0000000320007986 */ /* 0x0003e8000c101124 */
.L_x_5987:
[----:B------:R-:W-:Y:S05]  /*4700*/  BSYNC B7 ;  /* 0x0000000000077941 */ /* 0x000fea0003800000 */
.L_x_5986:
        /* <DEDUP_REMOVED lines=25> */
.L_x_5992:
[----:B------:R-:W-:Y:S05]  /*48a0*/  BSYNC B6 ;  /* 0x0000000000067941 */ /* 0x000fea0003800000 */
.L_x_5991:
[----:B-----5:R-:W-:-:S04]  /*48b0*/  FSETP.GTU.FTZ.AND P0, PT, R38, R3, PT ;  /* 0x000000032600720b */ /* 0x020fc80003f1c000 */
[----:B------:R-:W-:-:S05]  /*48c0*/  SEL R3, RZ, 0x1, P0 ;  /* 0x00000001ff037807 */ /* 0x000fca0000000000 */
[----:B------:R1:W-:Y:S04]  /*48d0*/  STG.E.U8 [R30.64], R3 ;  /* 0x000000031e007986 */ /* 0x0003e8000c101124 */
.L_x_7102:
        /* <DEDUP_REMOVED lines=25> */
.L_x_5994:
[----:B------:R-:W-:Y:S05]  /*4a70*/  BSYNC B6 ;  /* 0x0000000000067941 */ /* 0x000fea0003800000 */
.L_x_5993:
[----:B-----5:R-:W-:-:S04]  /*4a80*/  FSETP.GTU.FTZ.AND P0, PT, R34, R3, PT ;  /* 0x000000032200720b */ /* 0x020fc80003f1c000 */
[----:B------:R-:W-:-:S05]  /*4a90*/  SEL R3, RZ, 0x1, P0 ;  /* 0x00000001ff037807 */ /* 0x000fca0000000000 */
[----:B------:R1:W-:Y:S04]  /*4aa0*/  STG.E.U8 [R16.64], R3 ;  /* 0x0000000310007986 */ /* 0x0003e8000c101124 */
.L_x_7101:
[----:B------:R-:W-:Y:S05]  /*4ab0*/  BSYNC B8 ;  /* 0x0000000000087941 */ /* 0x000fea0003800000 */
.L_x_5984:
        /* <DEDUP_REMOVED lines=25> */
.L_x_5996:
[----:B------:R-:W-:Y:S05]  /*4c50*/  BSYNC B6 ;  /* 0x0000000000067941 */ /* 0x000fea0003800000 */
.L_x_5995:
[----:B-----5:R-:W-:-:S04]  /*4c60*/  FSETP.GTU.FTZ.AND P0, PT, R35, R0, PT ;  /* 0x000000002300720b */ /* 0x020fc80003f1c000 */
[----:B-1----:R-:W-:-:S05]  /*4c70*/  SEL R3, RZ, 0x1, P0 ;  /* 0x00000001ff037807 */ /* 0x002fca0000000000 */
[----:B------:R1:W-:Y:S01]  /*4c80*/  STG.E.U8 [R18.64], R3 ;  /* 0x0000000312007986 */ /* 0x0003e2000c101124 */
[----:B------:R-:W-:Y:S05]  /*4c90*/  BRA `(.L_x_5988) ;  /* 0x0000001000007947 */ /* 0x000fea0003800000 */
.L_x_7103:
[----:B------:R-:W-:Y:S02]  /*4ca0*/  BREAK B8 ;  /* 0x0000000000087942 */ /* 0x000fe40003800000 */
.L_x_5988:
[----:B------:R-:W-:Y:S05]  /*4cb0*/  BSYNC B9 ;  /* 0x0000000000097941 */ /* 0x000fea0003800000 */
.L_x_5983:
[----:B-1----:R-:W-:-:S04]  /*4cc0*/  IMAD.MOV.U32 R3, RZ, RZ, c[0x0][0x0] ;  /* 0x00000000ff037624 */ /* 0x002fc800078e00ff */
[----:B------:R-:W-:-:S04]  /*4cd0*/  IMAD.SHL.U32 R3, R3, 0x4, RZ ;  /* 0x0000000403037824 */ /* 0x000fc800078e00ff */
[----:B------:R-:W-:-:S05]  /*4ce0*/  IMAD R36, R3, c[0x0][0xc], R36 ;  /* 0x0000030003247a24 */ /* 0x000fca00078e0224 */
[----:B------:R-:W-:-:S13]  /*4cf0*/  ISETP.GE.U32.AND P0, PT, R36, c[0x0][0x310], PT ;  /* 0x0000c40024007a0c */ /* 0x000fda0003f06070 */
[----:B------:R-:W-:Y:S01]  /*4d00*/  @P0 CALL.REL.NOINC `(.L_x_5997) ;  /* 0x0000001000000944 */ /* 0x000fe20003c00000 */
[----:B------:R-:W-:Y:S05]  /*4d10*/  BRA `(.L_x_5998) ;  /* 0xffffb37000007947 */ /* 0x000fea000383ffff */
.L_x_5997:
[----:B------:R-:W-:Y:S05]  /*4d20*/  EXIT ;  /* 0x000000000000794d */ /* 0x000fea0003800000 */
.L_x_5999:
        /* <DEDUP_REMOVED lines=13> */
.L_x_7362:


//--------------------- .text._ZN2at4cuda57_GLOBAL__N__cd6b329d_24_DistributionBernoulli_cu_7537a20d21kernelPointwiseApply2IZNS_6native9templates4cuda28bernoulli_tensor_cuda_kernelIhfEEvRKNS_10TensorBaseES9_NS_15PhiloxCudaStateEEUliRhSB_SB_SB_RKfSD_SD_SD_E_hSC_jLi2ELi2ELi4ELi512ELi2EEEvNS0_6detail10TensorInfoIT0_T2_EENSG_IT1_SI_EESI_T_ --------------------------
	.section	.text._ZN2at4cuda57_GLOBAL__N__cd6b329d_24_DistributionBernoulli_cu_7537a20d21kernelPointwiseApply2IZNS_6native9templates4cuda28bernoulli_tensor_cuda_kernelIhfEEvRKNS_10TensorBaseES9_NS_15PhiloxCudaStateEEUliRhSB_SB_SB_RKfSD_SD_SD_E_hSC_jLi2ELi2ELi4ELi512ELi2EEEvNS0_6detail10TensorInfoIT0_T2_EENSG_IT1_SI_EESI_T_,"ax",@progbits
	.sectioninfo	@"SHI_REGISTERS=42"
	.align	128
.text._ZN2at4cuda57_GLOBAL__N__cd6b329d_24_DistributionBernoulli_cu_7537a20d21kernelPointwiseApply2IZNS_6native9templates4cuda28bernoulli_tensor_cuda_kernelIhfEEvRKNS_10TensorBaseES9_NS_15PhiloxCudaStateEEUliRhSB_SB_SB_RKfSD_SD_SD_E_hSC_jLi2ELi2ELi4ELi512ELi2EEEvNS0_6detail10TensorInfoIT0_T2_EENSG_IT1_SI_EESI_T_:
        .type           _ZN2at4cuda57_GLOBAL__N__cd6b329d_24_DistributionBernoulli_cu_7537a20d21kernelPointwiseApply2IZNS_6native9templates4cuda28bernoulli_tensor_cuda_kernelIhfEEvRKNS_10TensorBaseES9_NS_15PhiloxCudaStateEEUliRhSB_SB_SB_RKfSD_SD_SD_E_hSC_jLi2ELi2ELi4ELi512ELi2EEEvNS0_6detail10TensorInfoIT0_T2_EENSG_IT1_SI_EESI_T_,@function
        .size           _ZN2at4cuda57_GLOBAL__N__cd6b329d_24_DistributionBernoulli_cu_7537a20d21kernelPointwiseApply2IZNS_6native9templates4cuda28bernoulli_tensor_cuda_kernelIhfEEvRKNS_10TensorBaseES9_NS_15PhiloxCudaStateEEUliRhSB_SB_SB_RKfSD_SD_SD_E_hSC_jLi2ELi2ELi4ELi512ELi2EEEvNS0_6detail10TensorInfoIT0_T2_EENSG_IT1_SI_EESI_T_,(.L_x_7363 - _ZN2at4cuda57_GLOBAL__N__cd6b329d_24_DistributionBernoulli_cu_7537a20d21kernelPointwiseApply2IZNS_6native9templates4cuda28bernoulli_tensor_cuda_kernelIhfEEvRKNS_10TensorBaseES9_NS_15PhiloxCudaStateEEUliRhSB_SB_SB_RKfSD_SD_SD_E_hSC_jLi2ELi2ELi4ELi512ELi2EEEvNS0_6detail10TensorInfoIT0_T2_EENSG_IT1_SI_EESI_T_)
        .other          _ZN2at4cuda57_GLOBAL__N__cd6b329d_24_DistributionBernoulli_cu_7537a20d21kernelPointwiseApply2IZNS_6native9templates4cuda28bernoulli_tensor_cuda_kernelIhfEEvRKNS_10TensorBaseES9_NS_15PhiloxCudaStateEEUliRhSB_SB_SB_RKfSD_SD_SD_E_hSC_jLi2ELi2ELi4ELi512ELi2EEEvNS0_6detail10TensorInfoIT0_T2_EENSG_IT1_SI_EESI_T_,@"STO_CUDA_ENTRY STV_DEFAULT"
_ZN2at4cuda57_GLOBAL__N__cd6b329d_24_DistributionBernoulli_cu_7537a20d21kernelPointwiseApply2IZNS_6native9templates4cuda28bernoulli_tensor_cuda_kernelIhfEEvRKNS_10TensorBaseES9_NS_15PhiloxCudaStateEEUliRhSB_SB_SB_RKfSD_SD_SD_E_hSC_jLi2ELi2ELi4ELi512ELi2EEEvNS0_6detail10TensorInfoIT0_T2_EENSG_IT1_SI_EESI_T_:
        /* <DEDUP_REMOVED lines=9> */
.L_x_6025:
        /* <DEDUP_REMOVED lines=174> */
.L_x_6001:
[----:B------:R-:W-:Y:S05]  /*0b70*/  BSYNC B0 ;  /* 0x0000000000007941 */ /* 0x000fea0003800000 */
.L_x_6000:
        /* <DEDUP_REMOVED lines=55> */
.L_x_6003:
[----:B------:R-:W-:Y:S05]  /*0ef0*/  BSYNC B0 ;  /* 0x0000000000007941 */ /* 0x000fea0003800000 */
.L_x_6002:
        /* <DEDUP_REMOVED lines=47> */
.L_x_6005:
[----:B------:R-:W-:Y:S05]  /*11f0*/  BSYNC B0 ;  /* 0x0000000000007941 */ /* 0x000fea0003800000 */
.L_x_6004:
        /* <DEDUP_REMOVED lines=47> */
.L_x_6007:
[----:B------:R-:W-:Y:S05]  /*14f0*/  BSYNC B0 ;  /* 0x0000000000007941 */ /* 0x000fea0003800000 */
.L_x_6006:
        /* <DEDUP_REMOVED lines=28> */
.L_x_6009:
[----:B------:R-:W-:Y:S02]  /*16c0*/  IMAD.MOV.U32 R15, RZ, RZ, R11 ;  /* 0x000000ffff0f7224 */ /* 0x000fe400078e000b */
[----:B------:R-:W-:Y:S02]  /*16d0*/  IMAD.MOV.U32 R14, RZ, RZ, R6 ;  /* 0x000000ffff0e7224 */ /* 0x000fe400078e0006 */
[----:B------:R-:W-:-:S02]  /*16e0*/  IMAD.MOV.U32 R13, RZ, RZ, R9 ;  /* 0x000000ffff0d7224 */ /* 0x000fc400078e0009 */
[----:B------:R-:W-:-:S04]  /*16f0*/  IMAD.MOV.U32 R11, RZ, RZ, R2 ;  /* 0x000000ffff0b7224 */ /* 0x000fc800078e0002 */
.L_x_6008:
        /* <DEDUP_REMOVED lines=18> */
.L_x_7104:
[----:B------:R-:W-:Y:S05]  /*1820*/  BRX R2 -0x1830                                                                                                                                                                                                                                                                                                                                                                                                                                                                               (*"BRANCH_TARGETS .L_x_7105,.L_x_7106,.L_x_7107"*) ;  /* 0xffffe7d002007949 */ /* 0x000fea000383ffff */
.L_x_6012:
        /* <DEDUP_REMOVED lines=32> */
.L_x_6017:
[----:B------:R-:W-:Y:S05]  /*1a30*/  BSYNC B6 ;  /* 0x0000000000067941 */ /* 0x000fea0003800000 */
.L_x_6016:
[----:B-----5:R-:W-:-:S04]  /*1a40*/  FSETP.GTU.FTZ.AND P0, PT, R39, R0, PT ;  /* 0x000000002700720b */ /* 0x020fc80003f1c000 */
[----:B------:R-:W-:-:S05]  /*1a50*/  SEL R3, RZ, 0x1, P0 ;  /* 0x00000001ff037807 */ /* 0x000fca0000000000 */
[----:B------:R1:W-:Y:S04]  /*1a60*/  STG.E.U8 [R32.64], R3 ;  /* 0x0000000320007986 */ /* 0x0003e8000c101124 */
.L_x_6014:
[----:B------:R-:W-:Y:S05]  /*1a70*/  BSYNC B7 ;  /* 0x0000000000077941 */ /* 0x000fea0003800000 */
.L_x_6013:
        /* <DEDUP_REMOVED lines=25> */
.L_x_6019:
[----:B------:R-:W-:Y:S05]  /*1c10*/  BSYNC B6 ;  /* 0x0000000000067941 */ /* 0x000fea0003800000 */
.L_x_6018:
[----:B-----5:R-:W-:-:S04]  /*1c20*/  FSETP.GTU.FTZ.AND P0, PT, R38, R3, PT ;  /* 0x000000032600720b */ /* 0x020fc80003f1c000 */
[----:B------:R-:W-:-:S05]  /*1c30*/  SEL R3, RZ, 0x1, P0 ;  /* 0x00000001ff037807 */ /* 0x000fca0000000000 */
[----:B------:R1:W-:Y:S04]  /*1c40*/  STG.E.U8 [R30.64], R3 ;  /* 0x000000031e007986 */ /* 0x0003e8000c101124 */
.L_x_7106:
        /* <DEDUP_REMOVED lines=25> */
.L_x_6021:
[----:B------:R-:W-:Y:S05]  /*1de0*/  BSYNC B6 ;  /* 0x0000000000067941 */ /* 0x000fea0003800000 */
.L_x_6020:
[----:B-----5:R-:W-:-:S04]  /*1df0*/  FSETP.GTU.FTZ.AND P0, PT, R34, R3, PT ;  /* 0x000000032200720b */ /* 0x020fc80003f1c000 */
[----:B------:R-:W-:-:S05]  /*1e00*/  SEL R3, RZ, 0x1, P0 ;  /* 0x00000001ff037807 */ /* 0x000fca0000000000 */
[----:B------:R1:W-:Y:S04]  /*1e10*/  STG.E.U8 [R16.64], R3 ;  /* 0x0000000310007986 */ /* 0x0003e8000c101124 */
.L_x_7105:
[----:B------:R-:W-:Y:S05]  /*1e20*/  BSYNC B8 ;  /* 0x0000000000087941 */ /* 0x000fea0003800000 */
.L_x_6011:
        /* <DEDUP_REMOVED lines=25> */
.L_x_6023:
[----:B------:R-:W-:Y:S05]  /*1fc0*/  BSYNC B6 ;  /* 0x0000000000067941 */ /* 0x000fea0003800000 */
.L_x_6022:
[----:B-----5:R-:W-:-:S04]  /*1fd0*/  FSETP.GTU.FTZ.AND P0, PT, R35, R0, PT ;  /* 0x000000002300720b */ /* 0x020fc80003f1c000 */
[----:B-1----:R-:W-:-:S05]  /*1fe0*/  SEL R3, RZ, 0x1, P0 ;  /* 0x00000001ff037807 */ /* 0x002fca0000000000 */
[----:B------:R1:W-:Y:S01]  /*1ff0*/  STG.E.U8 [R18.64], R3 ;  /* 0x0000000312007986 */ /* 0x0003e2000c101124 */
[----:B------:R-:W-:Y:S05]  /*2000*/  BRA `(.L_x_6015) ;  /* 0x0000001000007947 */ /* 0x000fea0003800000 */
.L_x_7107:
[----:B------:R-:W-:Y:S02]  /*2010*/  BREAK B8 ;  /* 0x0000000000087942 */ /* 0x000fe40003800000 */
.L_x_6015:
[----:B------:R-:W-:Y:S05]  /*2020*/  BSYNC B9 ;  /* 0x0000000000097941 */ /* 0x000fea0003800000 */
.L_x_6010:
[----:B-1----:R-:W-:-:S04]  /*2030*/  IMAD.MOV.U32 R3, RZ, RZ, c[0x0][0x0] ;  /* 0x00000000ff037624 */ /* 0x002fc800078e00ff */
[----:B------:R-:W-:-:S04]  /*2040*/  IMAD.SHL.U32 R3, R3, 0x4, RZ ;  /* 0x0000000403037824 */ /* 0x000fc800078e00ff */
[----:B------:R-:W-:-:S05]  /*2050*/  IMAD R36, R3, c[0x0][0xc], R36 ;  /* 0x0000030003247a24 */ /* 0x000fca00078e0224 */
[----:B------:R-:W-:-:S13]  /*2060*/  ISETP.GE.U32.AND P0, PT, R36, c[0x0][0x310], PT ;  /* 0x0000c40024007a0c */ /* 0x000fda0003f06070 */
[----:B------:R-:W-:Y:S01]  /*2070*/  @P0 CALL.REL.NOINC `(.L_x_6024) ;  /* 0x0000001000000944 */ /* 0x000fe20003c00000 */
[----:B------:R-:W-:Y:S05]  /*2080*/  BRA `(.L_x_6025) ;  /* 0xffffe00000007947 */ /* 0x000fea000383ffff */
.L_x_6024:
[----:B------:R-:W-:Y:S05]  /*2090*/  EXIT ;  /* 0x000000000000794d */ /* 0x000fea0003800000 */
.L_x_6026:
        /* <DEDUP_REMOVED lines=14> */
.L_x_7363:


//--------------------- .text._ZN2at4cuda57_GLOBAL__N__cd6b329d_24_DistributionBernoulli_cu_7537a20d21kernelPointwiseApply2IZNS_6native9templates4cuda28bernoulli_tensor_cuda_kernelIhfEEvRKNS_10TensorBaseES9_NS_15PhiloxCudaStateEEUliRhSB_SB_SB_RKfSD_SD_SD_E_hSC_jLi2ELi1ELi4ELi512ELi2EEEvNS0_6detail10TensorInfoIT0_T2_EENSG_IT1_SI_EESI_T_ --------------------------
	.section	.text._ZN2at4cuda57_GLOBAL__N__cd6b329d_24_DistributionBernoulli_cu_7537a20d21kernelPointwiseApply2IZNS_6native9templates4cuda28bernoulli_tensor_cuda_kernelIhfEEvRKNS_10TensorBaseES9_NS_15PhiloxCudaStateEEUliRhSB_SB_SB_RKfSD_SD_SD_E_hSC_jLi2ELi1ELi4ELi512ELi2EEEvNS0_6detail10TensorInfoIT0_T2_EENSG_IT1_SI_EESI_T_,"ax",@progbits
	.sectioninfo	@"SHI_REGISTERS=41"
	.align	128
.text._ZN2at4cuda57_GLOBAL__N__cd6b329d_24_DistributionBernoulli_cu_7537a20d21kernelPointwiseApply2IZNS_6native9templates4cuda28bernoulli_tensor_cuda_kernelIhfEEvRKNS_10TensorBaseES9_NS_15PhiloxCudaStateEEUliRhSB_SB_SB_RKfSD_SD_SD_E_hSC_jLi2ELi1ELi4ELi512ELi2EEEvNS0_6detail10TensorInfoIT0_T2_EENSG_IT1_SI_EESI_T_:
        .type           _ZN2at4cuda57_GLOBAL__N__cd6b329d_24_DistributionBernoulli_cu_7537a20d21kernelPointwiseApply2IZNS_6native9templates4cuda28bernoulli_tensor_cuda_kernelIhfEEvRKNS_10TensorBaseES9_NS_15PhiloxCudaStateEEUliRhSB_SB_SB_RKfSD_SD_SD_E_hSC_jLi2ELi1ELi4ELi512ELi2EEEvNS0_6detail10TensorInfoIT0_T2_EENSG_IT1_SI_EESI_T_,@function
        .size           _ZN2at4cuda57_GLOBAL__N__cd6b329d_24_DistributionBernoulli_cu_7537a20d21kernelPointwiseApply2IZNS_6native9templates4cuda28bernoulli_tensor_cuda_kernelIhfEEvRKNS_10TensorBaseES9_NS_15PhiloxCudaStateEEUliRhSB_SB_SB_RKfSD_SD_SD_E_hSC_jLi2ELi1ELi4ELi512ELi2EEEvNS0_6detail10TensorInfoIT0_T2_EENSG_IT1_SI_EESI_T_,(.L_x_7364 - _ZN2at4cuda57_GLOBAL__N__cd6b329d_24_DistributionBernoulli_cu_7537a20d21kernelPointwiseApply2IZNS_6native9templates4cuda28bernoulli_tensor_cuda_kernelIhfEEvRKNS_10TensorBaseES9_NS_15PhiloxCudaStateEEUliRhSB_SB_SB_RKfSD_SD_SD_E_hSC_jLi2ELi1ELi4ELi512ELi2EEEvNS0_6detail10TensorInfoIT0_T2_EENSG_IT1_SI_EESI_T_)
        .other          _ZN2at4cuda57_GLOBAL__N__cd6b329d_24_DistributionBernoulli_cu_7537a20d21kernelPointwiseApply2IZNS_6native9templates4cuda28bernoulli_tensor_cuda_kernelIhfEEvRKNS_10TensorBaseES9_NS_15PhiloxCudaStateEEUliRhSB_SB_SB_RKfSD_SD_SD_E_hSC_jLi2ELi1ELi4ELi512ELi2EEEvNS0_6detail10TensorInfoIT0_T2_EENSG_IT1_SI_EESI_T_,@"STO_CUDA_ENTRY STV_DEFAULT"
_ZN2at4cuda57_GLOBAL__N__cd6b329d_24_DistributionBernoulli_cu_7537a20d21kernelPointwiseApply2IZNS_6native9templates4cuda28bernoulli_tensor_cuda_kernelIhfEEvRKNS_10TensorBaseES9_NS_15PhiloxCudaStateEEUliRhSB_SB_SB_RKfSD_SD_SD_E_hSC_jLi2ELi1ELi4ELi512ELi2EEEvNS0_6detail10TensorInfoIT0_T2_EENSG_IT1_SI_EESI_T_:
        /* <DEDUP_REMOVED lines=9> */
.L_x_6052:
        /* <DEDUP_REMOVED lines=157> */
.L_x_6028:
[----:B------:R-:W-:Y:S05]  /*0a60*/  BSYNC B0 ;  /* 0x0000000000007941 */ /* 0x000fea0003800000 */
.L_x_6027:
        /* <DEDUP_REMOVED lines=24> */
.L_x_6030:
[----:B------:R-:W-:Y:S05]  /*0bf0*/  BSYNC B0 ;  /* 0x0000000000007941 */ /* 0x000fea0003800000 */
.L_x_6029:
        /* <DEDUP_REMOVED lines=24> */
.L_x_6032:
[----:B------:R-:W-:Y:S05]  /*0d80*/  BSYNC B0 ;  /* 0x0000000000007941 */ /* 0x000fea0003800000 */
.L_x_6031:
        /* <DEDUP_REMOVED lines=25> */
.L_x_6034:
[----:B------:R-:W-:Y:S05]  /*0f20*/  BSYNC B0 ;  /* 0x0000000000007941 */ /* 0x000fea0003800000 */
.L_x_6033:
        /* <DEDUP_REMOVED lines=24> */
.L_x_6036:
[----:B------:R-:W-:Y:S01]  /*10b0*/  IMAD.MOV.U32 R14, RZ, RZ, R10 ;  /* 0x000000ffff0e7224 */ /* 0x000fe200078e000a */
[----:B------:R-:W-:Y:S01]  /*10c0*/  MOV R13, R2 ;  /* 0x00000002000d7202 */ /* 0x000fe20000000f00 */
[----:B------:R-:W-:Y:S02]  /*10d0*/  IMAD.MOV.U32 R12, RZ, RZ, R8 ;  /* 0x000000ffff0c7224 */ /* 0x000fe400078e0008 */
[----:B------:R-:W-:-:S04]  /*10e0*/  IMAD.MOV.U32 R10, RZ, RZ, R4 ;  /* 0x000000ffff0a7224 */ /* 0x000fc800078e0004 */
.L_x_6035:
        /* <DEDUP_REMOVED lines=19> */
.L_x_7108:
[----:B------:R-:W-:Y:S05]  /*1220*/  BRX R2 -0x1230                                                                                                                                                                                                                                                                                                                                                                                                                                                                               (*"BRANCH_TARGETS .L_x_7109,.L_x_7110,.L_x_7111"*) ;  /* 0xffffedd002007949 */ /* 0x000fea000383ffff */
.L_x_6039:
        /* <DEDUP_REMOVED lines=36> */
.L_x_6044:
[----:B------:R-:W-:Y:S05]  /*1470*/  BSYNC B6 ;  /* 0x0000000000067941 */ /* 0x000fea0003800000 */
.L_x_6043:
[----:B-----5:R-:W-:-:S04]  /*1480*/  FSETP.GTU.FTZ.AND P0, PT, R37, R0, PT ;  /* 0x000000002500720b */ /* 0x020fc80003f1c000 */
[----:B------:R-:W-:-:S05]  /*1490*/  SEL R3, RZ, 0x1, P0 ;  /* 0x00000001ff037807 */ /* 0x000fca0000000000 */
[----:B------:R1:W-:Y:S04]  /*14a0*/  STG.E.U8 [R24.64], R3 ;  /* 0x0000000318007986 */ /* 0x0003e8000c101124 */
.L_x_6041:
[----:B------:R-:W-:Y:S05]  /*14b0*/  BSYNC B7 ;  /* 0x0000000000077941 */ /* 0x000fea0003800000 */
.L_x_6040:
        /* <DEDUP_REMOVED lines=30> */
.L_x_6046:
[----:B------:R-:W-:Y:S05]  /*16a0*/  BSYNC B6 ;  /* 0x0000000000067941 */ /* 0x000fea0003800000 */
.L_x_6045:
[----:B-----5:R-:W-:-:S04]  /*16b0*/  FSETP.GTU.FTZ.AND P0, PT, R34, R3, PT ;  /* 0x000000032200720b */ /* 0x020fc80003f1c000 */
[----:B------:R-:W-:-:S05]  /*16c0*/  SEL R3, RZ, 0x1, P0 ;  /* 0x00000001ff037807 */ /* 0x000fca0000000000 */
[----:B------:R1:W-:Y:S04]  /*16d0*/  STG.E.U8 [R16.64], R3 ;  /* 0x0000000310007986 */ /* 0x0003e8000c101124 */
.L_x_7110:
        /* <DEDUP_REMOVED lines=30> */
.L_x_6048:
[----:B------:R-:W-:Y:S05]  /*18c0*/  BSYNC B6 ;  /* 0x0000000000067941 */ /* 0x000fea0003800000 */
.L_x_6047:
[----:B-----5:R-:W-:-:S04]  /*18d0*/  FSETP.GTU.FTZ.AND P0, PT, R31, R0, PT ;  /* 0x000000001f00720b */ /* 0x020fc80003f1c000 */
[----:B------:R-:W-:-:S05]  /*18e0*/  SEL R3, RZ, 0x1, P0 ;  /* 0x00000001ff037807 */ /* 0x000fca0000000000 */
[----:B------:R1:W-:Y:S04]  /*18f0*/  STG.E.U8 [R18.64], R3 ;  /* 0x0000000312007986 */ /* 0x0003e8000c101124 */
.L_x_7109:
[----:B------:R-:W-:Y:S05]  /*1900*/  BSYNC B8 ;  /* 0x0000000000087941 */ /* 0x000fea0003800000 */
.L_x_6038:
        /* <DEDUP_REMOVED lines=30> */
.L_x_6050:
[----:B------:R-:W-:Y:S05]  /*1af0*/  BSYNC B6 ;  /* 0x0000000000067941 */ /* 0x000fea0003800000 */
.L_x_6049:
[----:B-----5:R-:W-:-:S04]  /*1b00*/  FSETP.GTU.FTZ.AND P0, PT, R30, R3, PT ;  /* 0x000000031e00720b */ /* 0x020fc80003f1c000 */
[----:B------:R-:W-:-:S05]  /*1b10*/  SEL R3, RZ, 0x1, P0 ;  /* 0x00000001ff037807 */ /* 0x000fca0000000000 */
[----:B------:R1:W-:Y:S01]  /*1b20*/  STG.E.U8 [R22.64], R3 ;  /* 0x0000000316007986 */ /* 0x0003e2000c101124 */
[----:B------:R-:W-:Y:S05]  /*1b30*/  BRA `(.L_x_6042) ;  /* 0x0000001000007947 */ /* 0x000fea0003800000 */
.L_x_7111:
[----:B------:R-:W-:Y:S02]  /*1b40*/  BREAK B8 ;  /* 0x0000000000087942 */ /* 0x000fe40003800000 */
.L_x_6042:
[----:B------:R-:W-:Y:S05]  /*1b50*/  BSYNC B9 ;  /* 0x0000000000097941 */ /* 0x000fea0003800000 */
.L_x_6037:
[----:B------:R-:W-:-:S04]  /*1b60*/  IMAD.MOV.U32 R0, RZ, RZ, c[0x0][0x0] ;  /* 0x00000000ff007624 */ /* 0x000fc800078e00ff */
[----:B------:R-:W-:-:S04]  /*1b70*/  IMAD.SHL.U32 R0, R0, 0x4, RZ ;  /* 0x0000000400007824 */ /* 0x000fc800078e00ff */
[----:B------:R-:W-:-:S05]  /*1b80*/  IMAD R29, R0, c[0x0][0xc], R29 ;  /* 0x00000300001d7a24 */ /* 0x000fca00078e021d */
[----:B------:R-:W-:-:S13]  /*1b90*/  ISETP.GE.U32.AND P0, PT, R29, c[0x0][0x310], PT ;  /* 0x0000c4001d007a0c */ /* 0x000fda0003f06070 */
[----:B------:R-:W-:Y:S01]  /*1ba0*/  @P0 CALL.REL.NOINC `(.L_x_6051) ;  /* 0x0000001000000944 */ /* 0x000fe20003c00000 */
[----:B------:R-:W-:Y:S05]  /*1bb0*/  BRA `(.L_x_6052) ;  /* 0xffffe4d000007947 */ /* 0x000fea000383ffff */
.L_x_6051:
[----:B------:R-:W-:Y:S05]  /*1bc0*/  EXIT ;  /* 0x000000000000794d */ /* 0x000fea0003800000 */
.L_x_6053:
        /* <DEDUP_REMOVED lines=11> */
.L_x_7364:


//--------------------- .text._ZN2at4cuda57_GLOBAL__N__cd6b329d_24_DistributionBernoulli_cu_7537a20d21kernelPointwiseApply2IZNS_6native9templates4cuda28bernoulli_tensor_cuda_kernelIhfEEvRKNS_10TensorBaseES9_NS_15PhiloxCudaStateEEUliRhSB_SB_SB_RKfSD_SD_SD_E_hSC_jLi1ELin1ELi4ELi512ELi2EEEvNS0_6detail10TensorInfoIT0_T2_EENSG_IT1_SI_EESI_T_ --------------------------
	.section	.text._ZN2at4cuda57_GLOBAL__N__cd6b329d_24_DistributionBernoulli_cu_7537a20d21kernelPointwiseApply2IZNS_6native9templates4cuda28bernoulli_tensor_cuda_kernelIhfEEvRKNS_10TensorBaseES9_NS_15PhiloxCudaStateEEUliRhSB_SB_SB_RKfSD_SD_SD_E_hSC_jLi1ELin1ELi4ELi512ELi2EEEvNS0_6detail10TensorInfoIT0_T2_EENSG_IT1_SI_EESI_T_,"ax",@progbits
	.sectioninfo	@"SHI_REGISTERS=36"
	.align	128
.text._ZN2at4cuda57_GLOBAL__N__cd6b329d_24_DistributionBernoulli_cu_7537a20d21kernelPointwiseApply2IZNS_6native9templates4cuda28bernoulli_tensor_cuda_kernelIhfEEvRKNS_10TensorBaseES9_NS_15PhiloxCudaStateEEUliRhSB_SB_SB_RKfSD_SD_SD_E_hSC_jLi1ELin1ELi4ELi512ELi2EEEvNS0_6detail10TensorInfoIT0_T2_EENSG_IT1_SI_EESI_T_:
        .type           _ZN2at4cuda57_GLOBAL__N__cd6b329d_24_DistributionBernoulli_cu_7537a20d21kernelPointwiseApply2IZNS_6native9templates4cuda28bernoulli_tensor_cuda_kernelIhfEEvRKNS_10TensorBaseES9_NS_15PhiloxCudaStateEEUliRhSB_SB_SB_RKfSD_SD_SD_E_hSC_jLi1ELin1ELi4ELi512ELi2EEEvNS0_6detail10TensorInfoIT0_T2_EENSG_IT1_SI_EESI_T_,@function
        .size           _ZN2at4cuda57_GLOBAL__N__cd6b329d_24_DistributionBernoulli_cu_7537a20d21kernelPointwiseApply2IZNS_6native9templates4cuda28bernoulli_tensor_cuda_kernelIhfEEvRKNS_10TensorBaseES9_NS_15PhiloxCudaStateEEUliRhSB_SB_SB_RKfSD_SD_SD_E_hSC_jLi1ELin1ELi4ELi512ELi2EEEvNS0_6detail10TensorInfoIT0_T2_EENSG_IT1_SI_EESI_T_,(.L_x_7365 - _ZN2at4cuda57_GLOBAL__N__cd6b329d_24_DistributionBernoulli_cu_7537a20d21kernelPointwiseApply2IZNS_6native9templates4cuda28bernoulli_tensor_cuda_kernelIhfEEvRKNS_10TensorBaseES9_NS_15PhiloxCudaStateEEUliRhSB_SB_SB_RKfSD_SD_SD_E_hSC_jLi1ELin1ELi4ELi512ELi2EEEvNS0_6detail10TensorInfoIT0_T2_EENSG_IT1_SI_EESI_T_)
        .other          _ZN2at4cuda57_GLOBAL__N__cd6b329d_24_DistributionBernoulli_cu_7537a20d21kernelPointwiseApply2IZNS_6native9templates4cuda28bernoulli_tensor_cuda_kernelIhfEEvRKNS_10TensorBaseES9_NS_15PhiloxCudaStateEEUliRhSB_SB_SB_RKfSD_SD_SD_E_hSC_jLi1ELin1ELi4ELi512ELi2EEEvNS0_6detail10TensorInfoIT0_T2_EENSG_IT1_SI_EESI_T_,@"STO_CUDA_ENTRY STV_DEFAULT"
_ZN2at4cuda57_GLOBAL__N__cd6b329d_24_DistributionBernoulli_cu_7537a20d21kernelPointwiseApply2IZNS_6native9templates4cuda28bernoulli_tensor_cuda_kernelIhfEEvRKNS_10TensorBaseES9_NS_15PhiloxCudaStateEEUliRhSB_SB_SB_RKfSD_SD_SD_E_hSC_jLi1ELin1ELi4ELi512ELi2EEEvNS0_6detail10TensorInfoIT0_T2_EENSG_IT1_SI_EESI_T_:
        /* <DEDUP_REMOVED lines=9> */
.L_x_6091:
        /* <DEDUP_REMOVED lines=27> */
.L_x_6058:
        /* <DEDUP_REMOVED lines=101> */
.L_x_6057:
        /* <DEDUP_REMOVED lines=80> */
.L_x_6056:
[----:B------:R-:W-:Y:S02]  /*0d90*/  IMAD R24, R3, c[0x0][0x2a4], R24 ;  /* 0x0000a90003187a24 */ /* 0x000fe400078e0218 */
.L_x_6055:
[----:B------:R-:W-:Y:S05]  /*0da0*/  BSYNC B0 ;  /* 0x0000000000007941 */ /* 0x000fea0003800000 */
.L_x_6054:
        /* <DEDUP_REMOVED lines=24> */
.L_x_6063:
        /* <DEDUP_REMOVED lines=101> */
.L_x_6062:
        /* <DEDUP_REMOVED lines=80> */
.L_x_6061:
[----:B------:R-:W-:-:S03]  /*1a80*/  IMAD R22, R3, c[0x0][0x2a4], R22 ;  /* 0x0000a90003167a24 */ /* 0x000fc600078e0216 */
.L_x_6060:
[----:B------:R-:W-:Y:S05]  /*1a90*/  BSYNC B0 ;  /* 0x0000000000007941 */ /* 0x000fea0003800000 */
.L_x_6059:
        /* <DEDUP_REMOVED lines=24> */
.L_x_6068:
        /* <DEDUP_REMOVED lines=101> */
.L_x_6067:
        /* <DEDUP_REMOVED lines=79> */
.L_x_6066:
[----:B------:R-:W-:-:S03]  /*2760*/  IMAD R16, R5, c[0x0][0x2a4], R16 ;  /* 0x0000a90005107a24 */ /* 0x000fc600078e0210 */
.L_x_6065:
[----:B------:R-:W-:Y:S05]  /*2770*/  BSYNC B0 ;  /* 0x0000000000007941 */ /* 0x000fea0003800000 */
.L_x_6064:
        /* <DEDUP_REMOVED lines=23> */
.L_x_6073:
        /* <DEDUP_REMOVED lines=101> */
.L_x_6072:
        /* <DEDUP_REMOVED lines=79> */
.L_x_6071:
[----:B------:R-:W-:-:S03]  /*3430*/  IMAD R18, R5, c[0x0][0x2a4], R18 ;  /* 0x0000a90005127a24 */ /* 0x000fc600078e0212 */
.L_x_6070:
[----:B------:R-:W-:Y:S05]  /*3440*/  BSYNC B0 ;  /* 0x0000000000007941 */ /* 0x000fea0003800000 */
.L_x_6069:
        /* <DEDUP_REMOVED lines=142> */
.L_x_6075:
[----:B------:R-:W-:Y:S02]  /*3d30*/  IMAD.MOV.U32 R11, RZ, RZ, R13 ;  /* 0x000000ffff0b7224 */ /* 0x000fe400078e000d */
[----:B------:R-:W-:Y:S02]  /*3d40*/  IMAD.MOV.U32 R10, RZ, RZ, R2 ;  /* 0x000000ffff0a7224 */ /* 0x000fe400078e0002 */
[----:B------:R-:W-:Y:S02]  /*3d50*/  IMAD.MOV.U32 R0, RZ, RZ, R9 ;  /* 0x000000ffff007224 */ /* 0x000fe400078e0009 */
[----:B------:R-:W-:-:S04]  /*3d60*/  IMAD.MOV.U32 R13, RZ, RZ, R6 ;  /* 0x000000ffff0d7224 */ /* 0x000fc800078e0006 */
.L_x_6074:
        /* <DEDUP_REMOVED lines=19> */
.L_x_7112:
[----:B------:R-:W-:Y:S05]  /*3ea0*/  BRX R2 -0x3eb0                                                                                                                                                                                                                                                                                                                                                                                                                                                                               (*"BRANCH_TARGETS .L_x_7113,.L_x_7114,.L_x_7115"*) ;  /* 0xffffc15002007949 */ /* 0x000fea000383ffff */
.L_x_6078:
        /* <DEDUP_REMOVED lines=32> */
.L_x_6083:
[----:B------:R-:W-:Y:S05]  /*40b0*/  BSYNC B6 ;  /* 0x0000000000067941 */ /* 0x000fea0003800000 */
.L_x_6082:
[----:B------:R-:W-:Y:S02]  /*40c0*/  IADD3 R2, R27, 0x3, RZ ;  /* 0x000000031b027810 */ /* 0x000fe40007ffe0ff */
[----:B-----5:R-:W-:-:S03]  /*40d0*/  FSETP.GTU.FTZ.AND P0, PT, R33, R0, PT ;  /* 0x000000002100720b */ /* 0x020fc60003f1c000 */
[----:B------:R-:W-:Y:S01]  /*40e0*/  IMAD R2, R2, c[0x0][0x1cc], RZ ;  /* 0x0000730002027a24 */ /* 0x000fe200078e02ff */
[----:B------:R-:W-:-:S04]  /*40f0*/  SEL R5, RZ, 0x1, P0 ;  /* 0x00000001ff057807 */ /* 0x000fc80000000000 */
[----:B------:R-:W-:-:S05]  /*4100*/  IADD3 R2, P1, R2, c[0x0][0x160], RZ ;  /* 0x0000580002027a10 */ /* 0x000fca0007f3e0ff */
[----:B------:R-:W-:-:S05]  /*4110*/  IMAD.X R3, RZ, RZ, c[0x0][0x164], P1 ;  /* 0x00005900ff037624 */ /* 0x000fca00008e06ff */
[----:B------:R1:W-:Y:S03]  /*4120*/  STG.E.U8 [R2.64], R5 ;  /* 0x0000000502007986 */ /* 0x0003e6000c101124 */
.L_x_6080:
[----:B------:R-:W-:Y:S05]  /*4130*/  BSYNC B7 ;  /* 0x0000000000077941 */ /* 0x000fea0003800000 */
.L_x_6079:
        /* <DEDUP_REMOVED lines=25> */
.L_x_6085:
[----:B------:R-:W-:Y:S05]  /*42d0*/  BSYNC B6 ;  /* 0x0000000000067941 */ /* 0x000fea0003800000 */
.L_x_6084:
        /* <DEDUP_REMOVED lines=9> */
.L_x_7114:
        /* <DEDUP_REMOVED lines=25> */
.L_x_6087:
[----:B------:R-:W-:Y:S05]  /*4500*/  BSYNC B6 ;  /* 0x0000000000067941 */ /* 0x000fea0003800000 */
.L_x_6086:
        /* <DEDUP_REMOVED lines=9> */
.L_x_7113:
[----:B------:R-:W-:Y:S05]  /*45a0*/  BSYNC B8 ;  /* 0x0000000000087941 */ /* 0x000fea0003800000 */
.L_x_6077:
        /* <DEDUP_REMOVED lines=25> */
.L_x_6089:
[----:B------:R-:W-:Y:S05]  /*4740*/  BSYNC B6 ;  /* 0x0000000000067941 */ /* 0x000fea0003800000 */
.L_x_6088:
        /* <DEDUP_REMOVED lines=10> */
.L_x_7115:
[----:B------:R-:W-:Y:S02]  /*47f0*/  BREAK B8 ;  /* 0x0000000000087942 */ /* 0x000fe40003800000 */
.L_x_6081:
[----:B------:R-:W-:Y:S05]  /*4800*/  BSYNC B9 ;  /* 0x0000000000097941 */ /* 0x000fea0003800000 */
.L_x_6076:
[----:B------:R-:W-:-:S04]  /*4810*/  IMAD.MOV.U32 R0, RZ, RZ, c[0x0][0x0] ;  /* 0x00000000ff007624 */ /* 0x000fc800078e00ff */
[----:B------:R-:W-:-:S04]  /*4820*/  IMAD.SHL.U32 R0, R0, 0x4, RZ ;  /* 0x0000000400007824 */ /* 0x000fc800078e00ff */
[----:B------:R-:W-:-:S05]  /*4830*/  IMAD R27, R0, c[0x0][0xc], R27 ;  /* 0x00000300001b7a24 */ /* 0x000fca00078e021b */
[----:B------:R-:W-:-:S13]  /*4840*/  ISETP.GE.U32.AND P0, PT, R27, c[0x0][0x310], PT ;  /* 0x0000c4001b007a0c */ /* 0x000fda0003f06070 */
[----:B------:R-:W-:Y:S01]  /*4850*/  @P0 CALL.REL.NOINC `(.L_x_6090) ;  /* 0x0000001000000944 */ /* 0x000fe20003c00000 */
[----:B------:R-:W-:Y:S05]  /*4860*/  BRA `(.L_x_6091) ;  /* 0xffffb82000007947 */ /* 0x000fea000383ffff */
.L_x_6090:
[----:B------:R-:W-:Y:S05]  /*4870*/  EXIT ;  /* 0x000000000000794d */ /* 0x000fea0003800000 */
.L_x_6092:
        /* <DEDUP_REMOVED lines=16> */
.L_x_7365:


//--------------------- .text._ZN2at4cuda57_GLOBAL__N__cd6b329d_24_DistributionBernoulli_cu_7537a20d21kernelPointwiseApply2IZNS_6native9templates4cuda28bernoulli_tensor_cuda_kernelIhfEEvRKNS_10TensorBaseES9_NS_15PhiloxCudaStateEEUliRhSB_SB_SB_RKfSD_SD_SD_E_hSC_jLi1ELi2ELi4ELi512ELi2EEEvNS0_6detail10TensorInfoIT0_T2_EENSG_IT1_SI_EESI_T_ --------------------------
	.section	.text._ZN2at4cuda57_GLOBAL__N__cd6b329d_24_DistributionBernoulli_cu_7537a20d21kernelPointwiseApply2IZNS_6native9templates4cuda28bernoulli_tensor_cuda_kernelIhfEEvRKNS_10TensorBaseES9_NS_15PhiloxCudaStateEEUliRhSB_SB_SB_RKfSD_SD_SD_E_hSC_jLi1ELi2ELi4ELi512ELi2EEEvNS0_6detail10TensorInfoIT0_T2_EENSG_IT1_SI_EESI_T_,"ax",@progbits
	.sectioninfo	@"SHI_REGISTERS=37"
	.align	128
.text._ZN2at4cuda57_GLOBAL__N__cd6b329d_24_DistributionBernoulli_cu_7537a20d21kernelPointwiseApply2IZNS_6native9templates4cuda28bernoulli_tensor_cuda_kernelIhfEEvRKNS_10TensorBaseES9_NS_15PhiloxCudaStateEEUliRhSB_SB_SB_RKfSD_SD_SD_E_hSC_jLi1ELi2ELi4ELi512ELi2EEEvNS0_6detail10TensorInfoIT0_T2_EENSG_IT1_SI_EESI_T_:
        .type           _ZN2at4cuda57_GLOBAL__N__cd6b329d_24_DistributionBernoulli_cu_7537a20d21kernelPointwiseApply2IZNS_6native9templates4cuda28bernoulli_tensor_cuda_kernelIhfEEvRKNS_10TensorBaseES9_NS_15PhiloxCudaStateEEUliRhSB_SB_SB_RKfSD_SD_SD_E_hSC_jLi1ELi2ELi4ELi512ELi2EEEvNS0_6detail10TensorInfoIT0_T2_EENSG_IT1_SI_EESI_T_,@function
        .size           _ZN2at4cuda57_GLOBAL__N__cd6b329d_24_DistributionBernoulli_cu_7537a20d21kernelPointwiseApply2IZNS_6native9templates4cuda28bernoulli_tensor_cuda_kernelIhfEEvRKNS_10TensorBaseES9_NS_15PhiloxCudaStateEEUliRhSB_SB_SB_RKfSD_SD_SD_E_hSC_jLi1ELi2ELi4ELi512ELi2EEEvNS0_6detail10TensorInfoIT0_T2_EENSG_IT1_SI_EESI_T_,(.L_x_7366 - _ZN2at4cuda57_GLOBAL__N__cd6b329d_24_DistributionBernoulli_cu_7537a20d21kernelPointwiseApply2IZNS_6native9templates4cuda28bernoulli_tensor_cuda_kernelIhfEEvRKNS_10TensorBaseES9_NS_15PhiloxCudaStateEEUliRhSB_SB_SB_RKfSD_SD_SD_E_hSC_jLi1ELi2ELi4ELi512ELi2EEEvNS0_6detail10TensorInfoIT0_T2_EENSG_IT1_SI_EESI_T_)
        .other          _ZN2at4cuda57_GLOBAL__N__cd6b329d_24_DistributionBernoulli_cu_7537a20d21kernelPointwiseApply2IZNS_6native9templates4cuda28bernoulli_tensor_cuda_kernelIhfEEvRKNS_10TensorBaseES9_NS_15PhiloxCudaStateEEUliRhSB_SB_SB_RKfSD_SD_SD_E_hSC_jLi1ELi2ELi4ELi512ELi2EEEvNS0_6detail10TensorInfoIT0_T2_EENSG_IT1_SI_EESI_T_,@"STO_CUDA_ENTRY STV_DEFAULT"
_ZN2at4cuda57_GLOBAL__N__cd6b329d_24_DistributionBernoulli_cu_7537a20d21kernelPointwiseApply2IZNS_6native9templates4cuda28bernoulli_tensor_cuda_kernelIhfEEvRKNS_10TensorBaseES9_NS_15PhiloxCudaStateEEUliRhSB_SB_SB_RKfSD_SD_SD_E_hSC_jLi1ELi2ELi4ELi512ELi2EEEvNS0_6detail10TensorInfoIT0_T2_EENSG_IT1_SI_EESI_T_:
        /* <DEDUP_REMOVED lines=9> */
.L_x_6118:
        /* <DEDUP_REMOVED lines=156> */
.L_x_6094:
[----:B------:R-:W-:Y:S05]  /*0a50*/  BSYNC B0 ;  /* 0x0000000000007941 */ /* 0x000fea0003800000 */
.L_x_6093:
        /* <DEDUP_REMOVED lines=25> */
.L_x_6096:
[----:B------:R-:W-:Y:S05]  /*0bf0*/  BSYNC B0 ;  /* 0x0000000000007941 */ /* 0x000fea0003800000 */
.L_x_6095:
        /* <DEDUP_REMOVED lines=25> */
.L_x_6098:
[----:B------:R-:W-:Y:S05]  /*0d90*/  BSYNC B0 ;  /* 0x0000000000007941 */ /* 0x000fea0003800000 */
.L_x_6097:
        /* <DEDUP_REMOVED lines=25> */
.L_x_6100:
[----:B------:R-:W-:Y:S05]  /*0f30*/  BSYNC B0 ;  /* 0x0000000000007941 */ /* 0x000fea0003800000 */
.L_x_6099:
        /* <DEDUP_REMOVED lines=20> */
.L_x_6102:
[----:B------:R-:W-:Y:S02]  /*1080*/  IMAD.MOV.U32 R14, RZ, RZ, R12 ;  /* 0x000000ffff0e7224 */ /* 0x000fe400078e000c */
[----:B------:R-:W-:Y:S02]  /*1090*/  IMAD.MOV.U32 R13, RZ, RZ, R4 ;  /* 0x000000ffff0d7224 */ /* 0x000fe400078e0004 */
[----:B------:R-:W-:-:S02]  /*10a0*/  IMAD.MOV.U32 R11, RZ, RZ, R9 ;  /* 0x000000ffff0b7224 */ /* 0x000fc400078e0009 */
[----:B------:R-:W-:-:S04]  /*10b0*/  IMAD.MOV.U32 R12, RZ, RZ, R6 ;  /* 0x000000ffff0c7224 */ /* 0x000fc800078e0006 */
.L_x_6101:
        /* <DEDUP_REMOVED lines=19> */
.L_x_7116:
[----:B------:R-:W-:Y:S05]  /*11f0*/  BRX R2 -0x1200                                                                                                                                                                                                                                                                                                                                                                                                                                                                               (*"BRANCH_TARGETS .L_x_7117,.L_x_7118,.L_x_7119"*) ;  /* 0xffffee0002007949 */ /* 0x000fea000383ffff */
.L_x_6105:
        /* <DEDUP_REMOVED lines=32> */
.L_x_6110:
[----:B------:R-:W-:Y:S05]  /*1400*/  BSYNC B6 ;  /* 0x0000000000067941 */ /* 0x000fea0003800000 */
.L_x_6109:
[----:B------:R-:W-:Y:S02]  /*1410*/  IADD3 R0, R31, 0x3, RZ ;  /* 0x000000031f007810 */ /* 0x000fe40007ffe0ff */
[----:B-----5:R-:W-:-:S03]  /*1420*/  FSETP.GTU.FTZ.AND P0, PT, R34, R3, PT ;  /* 0x000000032200720b */ /* 0x020fc60003f1c000 */
[----:B------:R-:W-:Y:S01]  /*1430*/  IMAD R0, R0, c[0x0][0x1cc], RZ ;  /* 0x0000730000007a24 */ /* 0x000fe200078e02ff */
[----:B------:R-:W-:-:S04]  /*1440*/  SEL R5, RZ, 0x1, P0 ;  /* 0x00000001ff057807 */ /* 0x000fc80000000000 */
[----:B------:R-:W-:-:S05]  /*1450*/  IADD3 R2, P1, R0, c[0x0][0x160], RZ ;  /* 0x0000580000027a10 */ /* 0x000fca0007f3e0ff */
[----:B------:R-:W-:-:S05]  /*1460*/  IMAD.X R3, RZ, RZ, c[0x0][0x164], P1 ;  /* 0x00005900ff037624 */ /* 0x000fca00008e06ff */
[----:B------:R1:W-:Y:S03]  /*1470*/  STG.E.U8 [R2.64], R5 ;  /* 0x0000000502007986 */ /* 0x0003e6000c101124 */
.L_x_6107:
[----:B------:R-:W-:Y:S05]  /*1480*/  BSYNC B7 ;  /* 0x0000000000077941 */ /* 0x000fea0003800000 */
.L_x_6106:
        /* <DEDUP_REMOVED lines=25> */
.L_x_6112:
[----:B------:R-:W-:Y:S05]  /*1620*/  BSYNC B6 ;  /* 0x0000000000067941 */ /* 0x000fea0003800000 */
.L_x_6111:
        /* <DEDUP_REMOVED lines=9> */
.L_x_7118:
        /* <DEDUP_REMOVED lines=25> */
.L_x_6114:
[----:B------:R-:W-:Y:S05]  /*1850*/  BSYNC B6 ;  /* 0x0000000000067941 */ /* 0x000fea0003800000 */
.L_x_6113:
        /* <DEDUP_REMOVED lines=9> */
.L_x_7117:
[----:B------:R-:W-:Y:S05]  /*18f0*/  BSYNC B8 ;  /* 0x0000000000087941 */ /* 0x000fea0003800000 */
.L_x_6104:
        /* <DEDUP_REMOVED lines=25> */
.L_x_6116:
[----:B------:R-:W-:Y:S05]  /*1a90*/  BSYNC B6 ;  /* 0x0000000000067941 */ /* 0x000fea0003800000 */
.L_x_6115:
        /* <DEDUP_REMOVED lines=9> */
.L_x_7119:
[----:B------:R-:W-:Y:S02]  /*1b30*/  BREAK B8 ;  /* 0x0000000000087942 */ /* 0x000fe40003800000 */
.L_x_6108:
[----:B------:R-:W-:Y:S05]  /*1b40*/  BSYNC B9 ;  /* 0x0000000000097941 */ /* 0x000fea0003800000 */
.L_x_6103:
[----:B------:R-:W-:-:S04]  /*1b50*/  IMAD.MOV.U32 R0, RZ, RZ, c[0x0][0x0] ;  /* 0x00000000ff007624 */ /* 0x000fc800078e00ff */
[----:B------:R-:W-:-:S04]  /*1b60*/  IMAD.SHL.U32 R0, R0, 0x4, RZ ;  /* 0x0000000400007824 */ /* 0x000fc800078e00ff */
[----:B------:R-:W-:-:S05]  /*1b70*/  IMAD R31, R0, c[0x0][0xc], R31 ;  /* 0x00000300001f7a24 */ /* 0x000fca00078e021f */
[----:B------:R-:W-:-:S13]  /*1b80*/  ISETP.GE.U32.AND P0, PT, R31, c[0x0][0x310], PT ;  /* 0x0000c4001f007a0c */ /* 0x000fda0003f06070 */
[----:B------:R-:W-:Y:S01]  /*1b90*/  @P0 CALL.REL.NOINC `(.L_x_6117) ;  /* 0x0000001000000944 */ /* 0x000fe20003c00000 */
[----:B------:R-:W-:Y:S05]  /*1ba0*/  BRA `(.L_x_6118) ;  /* 0xffffe4e000007947 */ /* 0x000fea000383ffff */
.L_x_6117:
[----:B------:R-:W-:Y:S05]  /*1bb0*/  EXIT ;  /* 0x000000000000794d */ /* 0x000fea0003800000 */
.L_x_6119:
        /* <DEDUP_REMOVED lines=12> */
.L_x_7366:


//--------------------- .text._ZN2at4cuda57_GLOBAL__N__cd6b329d_24_DistributionBernoulli_cu_7537a20d21kernelPointwiseApply2IZNS_6native9templates4cuda28bernoulli_tensor_cuda_kernelIhfEEvRKNS_10TensorBaseES9_NS_15PhiloxCudaStateEEUliRhSB_SB_SB_RKfSD_SD_SD_E_hSC_jLi1ELi1ELi4ELi512ELi2EEEvNS0_6detail10TensorInfoIT0_T2_EENSG_IT1_SI_EESI_T_ --------------------------
	.section	.text._ZN2at4cuda57_GLOBAL__N__cd6b329d_24_DistributionBernoulli_cu_7537a20d21kernelPointwiseApply2IZNS_6native9templates4cuda28bernoulli_tensor_cuda_kernelIhfEEvRKNS_10TensorBaseES9_NS_15PhiloxCudaStateEEUliRhSB_SB_SB_RKfSD_SD_SD_E_hSC_jLi1ELi1ELi4ELi512ELi2EEEvNS0_6detail10TensorInfoIT0_T2_EENSG_IT1_SI_EESI_T_,"ax",@progbits
	.sectioninfo	@"SHI_REGISTERS=38"
	.align	128
.text._ZN2at4cuda57_GLOBAL__N__cd6b329d_24_DistributionBernoulli_cu_7537a20d21kernelPointwiseApply2IZNS_6native9templates4cuda28bernoulli_tensor_cuda_kernelIhfEEvRKNS_10TensorBaseES9_NS_15PhiloxCudaStateEEUliRhSB_SB_SB_RKfSD_SD_SD_E_hSC_jLi1ELi1ELi4ELi512ELi2EEEvNS0_6detail10TensorInfoIT0_T2_EENSG_IT1_SI_EESI_T_:
        .type           _ZN2at4cuda57_GLOBAL__N__cd6b329d_24_DistributionBernoulli_cu_7537a20d21kernelPointwiseApply2IZNS_6native9templates4cuda28bernoulli_tensor_cuda_kernelIhfEEvRKNS_10TensorBaseES9_NS_15PhiloxCudaStateEEUliRhSB_SB_SB_RKfSD_SD_SD_E_hSC_jLi1ELi1ELi4ELi512ELi2EEEvNS0_6detail10TensorInfoIT0_T2_EENSG_IT1_SI_EESI_T_,@function
        .size           _ZN2at4cuda57_GLOBAL__N__cd6b329d_24_DistributionBernoulli_cu_7537a20d21kernelPointwiseApply2IZNS_6native9templates4cuda28bernoulli_tensor_cuda_kernelIhfEEvRKNS_10TensorBaseES9_NS_15PhiloxCudaStateEEUliRhSB_SB_SB_RKfSD_SD_SD_E_hSC_jLi1ELi1ELi4ELi512ELi2EEEvNS0_6detail10TensorInfoIT0_T2_EENSG_IT1_SI_EESI_T_,(.L_x_7367 - _ZN2at4cuda57_GLOBAL__N__cd6b329d_24_DistributionBernoulli_cu_7537a20d21kernelPointwiseApply2IZNS_6native9templates4cuda28bernoulli_tensor_cuda_kernelIhfEEvRKNS_10TensorBaseES9_NS_15PhiloxCudaStateEEUliRhSB_SB_SB_RKfSD_SD_SD_E_hSC_jLi1ELi1ELi4ELi512ELi2EEEvNS0_6detail10TensorInfoIT0_T2_EENSG_IT1_SI_EESI_T_)
        .other          _ZN2at4cuda57_GLOBAL__N__cd6b329d_24_DistributionBernoulli_cu_7537a20d21kernelPointwiseApply2IZNS_6native9templates4cuda28bernoulli_tensor_cuda_kernelIhfEEvRKNS_10TensorBaseES9_NS_15PhiloxCudaStateEEUliRhSB_SB_SB_RKfSD_SD_SD_E_hSC_jLi1ELi1ELi4ELi512ELi2EEEvNS0_6detail10TensorInfoIT0_T2_EENSG_IT1_SI_EESI_T_,@"STO_CUDA_ENTRY STV_DEFAULT"
_ZN2at4cuda57_GLOBAL__N__cd6b329d_24_DistributionBernoulli_cu_7537a20d21kernelPointwiseApply2IZNS_6native9templates4cuda28bernoulli_tensor_cuda_kernelIhfEEvRKNS_10TensorBaseES9_NS_15PhiloxCudaStateEEUliRhSB_SB_SB_RKfSD_SD_SD_E_hSC_jLi1ELi1ELi4ELi512ELi2EEEvNS0_6detail10TensorInfoIT0_T2_EENSG_IT1_SI_EESI_T_:
        /* <DEDUP_REMOVED lines=9> */
.L_x_6137:
        /* <DEDUP_REMOVED lines=167> */
.L_x_6121:
[----:B------:R-:W-:Y:S02]  /*0b00*/  IMAD.MOV.U32 R14, RZ, RZ, R11 ;  /* 0x000000ffff0e7224 */ /* 0x000fe400078e000b */
[----:B------:R-:W-:Y:S02]  /*0b10*/  IMAD.MOV.U32 R13, RZ, RZ, R6 ;  /* 0x000000ffff0d7224 */ /* 0x000fe400078e0006 */
[----:B------:R-:W-:-:S02]  /*0b20*/  IMAD.MOV.U32 R0, RZ, RZ, R8 ;  /* 0x000000ffff007224 */ /* 0x000fc400078e0008 */
[----:B------:R-:W-:-:S04]  /*0b30*/  IMAD.MOV.U32 R11, RZ, RZ, R2 ;  /* 0x000000ffff0b7224 */ /* 0x000fc800078e0002 */
.L_x_6120:
        /* <DEDUP_REMOVED lines=17> */
.L_x_7120:
[----:B------:R-:W-:Y:S05]  /*0c50*/  BRX R2 -0xc60                                                                                                                                                                                                                                                                                                                                                                                                                                                                                (*"BRANCH_TARGETS .L_x_7121,.L_x_7122,.L_x_7123"*) ;  /* 0xfffff3a002007949 */ /* 0x000fea000383ffff */
.L_x_6124:
        /* <DEDUP_REMOVED lines=32> */
.L_x_6129:
[----:B------:R-:W-:Y:S05]  /*0e60*/  BSYNC B6 ;  /* 0x0000000000067941 */ /* 0x000fea0003800000 */
.L_x_6128:
[----:B-----5:R-:W-:-:S04]  /*0e70*/  FSETP.GTU.FTZ.AND P0, PT, R35, R0, PT ;  /* 0x000000002300720b */ /* 0x020fc80003f1c000 */
[----:B------:R-:W-:-:S05]  /*0e80*/  SEL R3, RZ, 0x1, P0 ;  /* 0x00000001ff037807 */ /* 0x000fca0000000000 */
[----:B------:R1:W-:Y:S04]  /*0e90*/  STG.E.U8 [R28.64], R3 ;  /* 0x000000031c007986 */ /* 0x0003e8000c101124 */
.L_x_6126:
[----:B------:R-:W-:Y:S05]  /*0ea0*/  BSYNC B7 ;  /* 0x0000000000077941 */ /* 0x000fea0003800000 */
.L_x_6125:
        /* <DEDUP_REMOVED lines=25> */
.L_x_6131:
[----:B------:R-:W-:Y:S05]  /*1040*/  BSYNC B6 ;  /* 0x0000000000067941 */ /* 0x000fea0003800000 */
.L_x_6130:
[----:B-----5:R-:W-:-:S04]  /*1050*/  FSETP.GTU.FTZ.AND P0, PT, R34, R3, PT ;  /* 0x000000032200720b */ /* 0x020fc80003f1c000 */
[----:B------:R-:W-:-:S05]  /*1060*/  SEL R3, RZ, 0x1, P0 ;  /* 0x00000001ff037807 */ /* 0x000fca0000000000 */
[----:B------:R1:W-:Y:S04]  /*1070*/  STG.E.U8 [R26.64], R3 ;  /* 0x000000031a007986 */ /* 0x0003e8000c101124 */
.L_x_7122:
        /* <DEDUP_REMOVED lines=25> */
.L_x_6133:
[----:B------:R-:W-:Y:S05]  /*1210*/  BSYNC B6 ;  /* 0x0000000000067941 */ /* 0x000fea0003800000 */
.L_x_6132:
[----:B-----5:R-:W-:-:S04]  /*1220*/  FSETP.GTU.FTZ.AND P0, PT, R33, R0, PT ;  /* 0x000000002100720b */ /* 0x020fc80003f1c000 */
[----:B-1----:R-:W-:-:S05]  /*1230*/  SEL R3, RZ, 0x1, P0 ;  /* 0x00000001ff037807 */ /* 0x002fca0000000000 */
[----:B------:R1:W-:Y:S04]  /*1240*/  STG.E.U8 [R24.64], R3 ;  /* 0x0000000318007986 */ /* 0x0003e8000c101124 */
.L_x_7121:
[----:B------:R-:W-:Y:S05]  /*1250*/  BSYNC B8 ;  /* 0x0000000000087941 */ /* 0x000fea0003800000 */
.L_x_6123:
        /* <DEDUP_REMOVED lines=32> */
.L_x_6135:
[----:B------:R-:W-:Y:S05]  /*1460*/  BSYNC B6 ;  /* 0x0000000000067941 */ /* 0x000fea0003800000 */
.L_x_6134:
        /* <DEDUP_REMOVED lines=9> */
.L_x_7123:
[----:B------:R-:W-:Y:S02]  /*1500*/  BREAK B8 ;  /* 0x0000000000087942 */ /* 0x000fe40003800000 */
.L_x_6127:
[----:B------:R-:W-:Y:S05]  /*1510*/  BSYNC B9 ;  /* 0x0000000000097941 */ /* 0x000fea0003800000 */
.L_x_6122:
[----:B------:R-:W-:-:S04]  /*1520*/  IMAD.MOV.U32 R0, RZ, RZ, c[0x0][0x0] ;  /* 0x00000000ff007624 */ /* 0x000fc800078e00ff */
[----:B------:R-:W-:-:S04]  /*1530*/  IMAD.SHL.U32 R0, R0, 0x4, RZ ;  /* 0x0000000400007824 */ /* 0x000fc800078e00ff */
[----:B------:R-:W-:-:S05]  /*1540*/  IMAD R31, R0, c[0x0][0xc], R31 ;  /* 0x00000300001f7a24 */ /* 0x000fca00078e021f */
[----:B------:R-:W-:-:S13]  /*1550*/  ISETP.GE.U32.AND P0, PT, R31, c[0x0][0x310], PT ;  /* 0x0000c4001f007a0c */ /* 0x000fda0003f06070 */
[----:B------:R-:W-:Y:S01]  /*1560*/  @P0 CALL.REL.NOINC `(.L_x_6136) ;  /* 0x0000001000000944 */ /* 0x000fe20003c00000 */
[----:B------:R-:W-:Y:S05]  /*1570*/  BRA `(.L_x_6137) ;  /* 0xffffeb1000007947 */ /* 0x000fea000383ffff */
.L_x_6136:
[----:B------:R-:W-:Y:S05]  /*1580*/  EXIT ;  /* 0x000000000000794d */ /* 0x000fea0003800000 */
.L_x_6138:
        /* <DEDUP_REMOVED lines=15> */
.L_x_7367:


//--------------------- .text._ZN2at4cuda57_GLOBAL__N__cd6b329d_24_DistributionBernoulli_cu_7537a20d21kernelPointwiseApply2IZNS_6native9templates4cuda28bernoulli_tensor_cuda_kernelIddEEvRKNS_10TensorBaseES9_NS_15PhiloxCudaStateEEUliRdSB_SB_SB_RKdSD_SD_SD_E_dSC_mLin1ELin1ELi4ELi512ELi2EEEvNS0_6detail10TensorInfoIT0_T2_EENSG_IT1_SI_EESI_T_ --------------------------
	.section	.text._ZN2at4cuda57_GLOBAL__N__cd6b329d_24_DistributionBernoulli_cu_7537a20d21kernelPointwiseApply2IZNS_6native9templates4cuda28bernoulli_tensor_cuda_kernelIddEEvRKNS_10TensorBaseES9_NS_15PhiloxCudaStateEEUliRdSB_SB_SB_RKdSD_SD_SD_E_dSC_mLin1ELin1ELi4ELi512ELi2EEEvNS0_6detail10TensorInfoIT0_T2_EENSG_IT1_SI_EESI_T_,"ax",@progbits
	.sectioninfo	@"SHI_REGISTERS=48"
	.align	128
.text._ZN2at4cuda57_GLOBAL__N__cd6b329d_24_DistributionBernoulli_cu_7537a20d21kernelPointwiseApply2IZNS_6native9templates4cuda28bernoulli_tensor_cuda_kernelIddEEvRKNS_10TensorBaseES9_NS_15PhiloxCudaStateEEUliRdSB_SB_SB_RKdSD_SD_SD_E_dSC_mLin1ELin1ELi4ELi512ELi2EEEvNS0_6detail10TensorInfoIT0_T2_EENSG_IT1_SI_EESI_T_:
        .type           _ZN2at4cuda57_GLOBAL__N__cd6b329d_24_DistributionBernoulli_cu_7537a20d21kernelPointwiseApply2IZNS_6native9templates4cuda28bernoulli_tensor_cuda_kernelIddEEvRKNS_10TensorBaseES9_NS_15PhiloxCudaStateEEUliRdSB_SB_SB_RKdSD_SD_SD_E_dSC_mLin1ELin1ELi4ELi512ELi2EEEvNS0_6detail10TensorInfoIT0_T2_EENSG_IT1_SI_EESI_T_,@function
        .size           _ZN2at4cuda57_GLOBAL__N__cd6b329d_24_DistributionBernoulli_cu_7537a20d21kernelPointwiseApply2IZNS_6native9templates4cuda28bernoulli_tensor_cuda_kernelIddEEvRKNS_10TensorBaseES9_NS_15PhiloxCudaStateEEUliRdSB_SB_SB_RKdSD_SD_SD_E_dSC_mLin1ELin1ELi4ELi512ELi2EEEvNS0_6detail10TensorInfoIT0_T2_EENSG_IT1_SI_EESI_T_,(.L_x_7368 - _ZN2at4cuda57_GLOBAL__N__cd6b329d_24_DistributionBernoulli_cu_7537a20d21kernelPointwiseApply2IZNS_6native9templates4cuda28bernoulli_tensor_cuda_kernelIddEEvRKNS_10TensorBaseES9_NS_15PhiloxCudaStateEEUliRdSB_SB_SB_RKdSD_SD_SD_E_dSC_mLin1ELin1ELi4ELi512ELi2EEEvNS0_6detail10TensorInfoIT0_T2_EENSG_IT1_SI_EESI_T_)
        .other          _ZN2at4cuda57_GLOBAL__N__cd6b329d_24_DistributionBernoulli_cu_7537a20d21kernelPointwiseApply2IZNS_6native9templates4cuda28bernoulli_tensor_cuda_kernelIddEEvRKNS_10TensorBaseES9_NS_15PhiloxCudaStateEEUliRdSB_SB_SB_RKdSD_SD_SD_E_dSC_mLin1ELin1ELi4ELi512ELi2EEEvNS0_6detail10TensorInfoIT0_T2_EENSG_IT1_SI_EESI_T_,@"STO_CUDA_ENTRY STV_DEFAULT"
_ZN2at4cuda57_GLOBAL__N__cd6b329d_24_DistributionBernoulli_cu_7537a20d21kernelPointwiseApply2IZNS_6native9templates4cuda28bernoulli_tensor_cuda_kernelIddEEvRKNS_10TensorBaseES9_NS_15PhiloxCudaStateEEUliRdSB_SB_SB_RKdSD_SD_SD_E_dSC_mLin1ELin1ELi4ELi512ELi2EEEvNS0_6detail10TensorInfoIT0_T2_EENSG_IT1_SI_EESI_T_:
        /* <DEDUP_REMOVED lines=11> */
.L_x_6364:
        /* <DEDUP_REMOVED lines=33> */
.L_x_6156:
        /* <DEDUP_REMOVED lines=13> */
[----:B------:R-:W-:Y:S05]  /*0390*/  CALL.REL.NOINC `($__internal_50_$__cuda_sm20_div_u64) ;  /* 0x0000dcf000007944 */ /* 0x000fea0003c00000 */
        /* <DEDUP_REMOVED lines=10> */
.L_x_6144:
        /* <DEDUP_REMOVED lines=23> */
.L_x_6145:
[----:B------:R-:W-:Y:S05]  /*05b0*/  BSYNC B2 ;  /* 0x0000000000027941 */ /* 0x000fea0003800000 */
.L_x_6143:
        /* <DEDUP_REMOVED lines=15> */
[----:B------:R-:W-:Y:S05]  /*06b0*/  CALL.REL.NOINC `($__internal_50_$__cuda_sm20_div_u64) ;  /* 0x0000d9d000007944 */ /* 0x000fea0003c00000 */
        /* <DEDUP_REMOVED lines=12> */
.L_x_6147:
        /* <DEDUP_REMOVED lines=23> */
.L_x_6148:
[----:B------:R-:W-:Y:S05]  /*08f0*/  BSYNC B2 ;  /* 0x0000000000027941 */ /* 0x000fea0003800000 */
.L_x_6146:
        /* <DEDUP_REMOVED lines=29> */
.L_x_6150:
        /* <DEDUP_REMOVED lines=23> */
.L_x_6151:
[----:B------:R-:W-:Y:S05]  /*0c40*/  BSYNC B2 ;  /* 0x0000000000027941 */ /* 0x000fea0003800000 */
.L_x_6149:
        /* <DEDUP_REMOVED lines=30> */
.L_x_6153:
        /* <DEDUP_REMOVED lines=23> */
.L_x_6154:
[----:B------:R-:W-:Y:S05]  /*0fa0*/  BSYNC B2 ;  /* 0x0000000000027941 */ /* 0x000fea0003800000 */
.L_x_6152:
        /* <DEDUP_REMOVED lines=8> */
.L_x_6155:
[----:B------:R-:W-:Y:S05]  /*1030*/  BSYNC B1 ;  /* 0x0000000000017941 */ /* 0x000fea0003800000 */
.L_x_6142:
        /* <DEDUP_REMOVED lines=13> */
[----:B------:R-:W-:Y:S05]  /*1110*/  CALL.REL.NOINC `($__internal_50_$__cuda_sm20_div_u64) ;  /* 0x0000cf7000007944 */ /* 0x000fea0003c00000 */
        /* <DEDUP_REMOVED lines=10> */
.L_x_6158:
        /* <DEDUP_REMOVED lines=23> */
.L_x_6159:
[----:B------:R-:W-:Y:S05]  /*1330*/  BSYNC B1 ;  /* 0x0000000000017941 */ /* 0x000fea0003800000 */
.L_x_6157:
        /* <DEDUP_REMOVED lines=28> */
.L_x_6161:
        /* <DEDUP_REMOVED lines=23> */
.L_x_6162:
[----:B------:R-:W-:Y:S05]  /*1670*/  BSYNC B1 ;  /* 0x0000000000017941 */ /* 0x000fea0003800000 */
.L_x_6160:
        /* <DEDUP_REMOVED lines=27> */
.L_x_6164:
        /* <DEDUP_REMOVED lines=23> */
.L_x_6165:
[----:B------:R-:W-:Y:S05]  /*19a0*/  BSYNC B1 ;  /* 0x0000000000017941 */ /* 0x000fea0003800000 */
.L_x_6163:
[----:B------:R-:W0:Y:S02]  /*19b0*/  LDC.64 R12, c[0x0][R12+0x218] ;  /* 0x000086000c0c7b82 */ /* 0x000e240000000a00 */
[-C--:B0-----:R-:W-:Y:S02]  /*19c0*/  IMAD R3, R13, R4.reuse, RZ ;  /* 0x000000040d037224 */ /* 0x081fe400078e02ff */
[----:B------:R-:W-:-:S04]  /*19d0*/  IMAD.WIDE.U32 R16, R12, R4, R16 ;  /* 0x000000040c107225 */ /* 0x000fc800078e0010 */
[----:B------:R-:W-:-:S04]  /*19e0*/  IMAD R3, R12, R7, R3 ;  /* 0x000000070c037224 */ /* 0x000fc800078e0203 */
[----:B------:R-:W-:Y:S02]  /*19f0*/  IMAD.IADD R17, R17, 0x1, R3 ;  /* 0x0000000111117824 */ /* 0x000fe400078e0203 */
.L_x_6141:
        /* <DEDUP_REMOVED lines=29> */
.L_x_6181:
        /* <DEDUP_REMOVED lines=25> */
.L_x_6169:
        /* <DEDUP_REMOVED lines=23> */
.L_x_6170:
[----:B------:R-:W-:Y:S05]  /*1ed0*/  BSYNC B2 ;  /* 0x0000000000027941 */ /* 0x000fea0003800000 */
.L_x_6168:
        /* <DEDUP_REMOVED lines=16> */
[----:B------:R-:W-:Y:S05]  /*1fe0*/  CALL.REL.NOINC `($__internal_50_$__cuda_sm20_div_u64) ;  /* 0x0000c0a000007944 */ /* 0x000fea0003c00000 */
        /* <DEDUP_REMOVED lines=12> */
.L_x_6172:
        /* <DEDUP_REMOVED lines=23> */
.L_x_6173:
[----:B------:R-:W-:Y:S05]  /*2220*/  BSYNC B2 ;  /* 0x0000000000027941 */ /* 0x000fea0003800000 */
.L_x_6171:
        /* <DEDUP_REMOVED lines=29> */
.L_x_6175:
        /* <DEDUP_REMOVED lines=23> */
.L_x_6176:
[----:B------:R-:W-:Y:S05]  /*2570*/  BSYNC B2 ;  /* 0x0000000000027941 */ /* 0x000fea0003800000 */
.L_x_6174:
        /* <DEDUP_REMOVED lines=29> */
.L_x_6178:
        /* <DEDUP_REMOVED lines=23> */
.L_x_6179:
[----:B------:R-:W-:Y:S05]  /*28c0*/  BSYNC B2 ;  /* 0x0000000000027941 */ /* 0x000fea0003800000 */
.L_x_6177:
        /* <DEDUP_REMOVED lines=9> */
.L_x_6180:
[----:B------:R-:W-:Y:S05]  /*2960*/  BSYNC B1 ;  /* 0x0000000000017941 */ /* 0x000fea0003800000 */
.L_x_6167:
        /* <DEDUP_REMOVED lines=25> */
.L_x_6183:
        /* <DEDUP_REMOVED lines=23> */
.L_x_6184:
[----:B------:R-:W-:Y:S05]  /*2c70*/  BSYNC B1 ;  /* 0x0000000000017941 */ /* 0x000fea0003800000 */
.L_x_6182:
        /* <DEDUP_REMOVED lines=29> */
.L_x_6186:
        /* <DEDUP_REMOVED lines=23> */
.L_x_6187:
[----:B------:R-:W-:Y:S05]  /*2fc0*/  BSYNC B1 ;  /* 0x0000000000017941 */ /* 0x000fea0003800000 */
.L_x_6185:
        /* <DEDUP_REMOVED lines=28> */
.L_x_6189:
        /* <DEDUP_REMOVED lines=23> */
.L_x_6190:
[----:B------:R-:W-:Y:S05]  /*3300*/  BSYNC B1 ;  /* 0x0000000000017941 */ /* 0x000fea0003800000 */
.L_x_6188:
[----:B------:R-:W0:Y:S01]  /*3310*/  LDC.64 R10, c[0x0][R10+0x218] ;  /* 0x000086000a0a7b82 */ /* 0x000e220000000a00 */
[----:B------:R-:W-:Y:S01]  /*3320*/  MOV R3, R0 ;  /* 0x0000000000037202 */ /* 0x000fe20000000f00 */
[----:B0-----:R-:W-:-:S04]  /*3330*/  IMAD R5, R11, R4, RZ ;  /* 0x000000040b057224 */ /* 0x001fc800078e02ff */
[----:B------:R-:W-:-:S04]  /*3340*/  IMAD.WIDE.U32 R2, R10, R4, R2 ;  /* 0x000000040a027225 */ /* 0x000fc800078e0002 */
[----:B------:R-:W-:-:S04]  /*3350*/  IMAD R5, R10, R7, R5 ;  /* 0x000000070a057224 */ /* 0x000fc800078e0205 */
[----:B------:R-:W-:Y:S02]  /*3360*/  IMAD.IADD R0, R3, 0x1, R5 ;  /* 0x0000000103007824 */ /* 0x000fe400078e0205 */
.L_x_6166:
[----:B------:R-:W-:Y:S02]  /*3370*/  IMAD R5, R17, c[0x0][0x3d0], RZ ;  /* 0x0000f40011057a24 */ /* 0x000fe400078e02ff */
[----:B------:R-:W-:Y:S02]  /*3380*/  IMAD.MOV.U32 R3, RZ, RZ, R0 ;  /* 0x000000ffff037224 */ /* 0x000fe400078e0000 */
[C---:B------:R-:W-:Y:S02]  /*3390*/  IMAD R5, R16.reuse, c[0x0][0x3d4], R5 ;  /* 0x0000f50010057a24 */ /* 0x040fe400078e0205 */
[----:B------:R-:W-:-:S04]  /*33a0*/  IMAD.WIDE.U32 R2, R16, c[0x0][0x3d0], R2 ;  /* 0x0000f40010027a25 */ /* 0x000fc800078e0002 */
[----:B------:R-:W-:Y:S01]  /*33b0*/  IMAD.MOV.U32 R35, RZ, RZ, R2 ;  /* 0x000000ffff237224 */ /* 0x000fe200078e0002 */
[----:B------:R-:W-:Y:S02]  /*33c0*/  IADD3 R39, R3, R5, RZ ;  /* 0x0000000503277210 */ /* 0x000fe40007ffe0ff */
.L_x_6140:
[----:B------:R-:W-:Y:S05]  /*33d0*/  BSYNC B0 ;  /* 0x0000000000007941 */ /* 0x000fea0003800000 */
.L_x_6139:
        /* <DEDUP_REMOVED lines=33> */
.L_x_6208:
        /* <DEDUP_REMOVED lines=24> */
.L_x_6196:
        /* <DEDUP_REMOVED lines=23> */
.L_x_6197:
[----:B------:R-:W-:Y:S05]  /*38e0*/  BSYNC B2 ;  /* 0x0000000000027941 */ /* 0x000fea0003800000 */
.L_x_6195:
        /* <DEDUP_REMOVED lines=28> */
.L_x_6199:
        /* <DEDUP_REMOVED lines=23> */
.L_x_6200:
[----:B------:R-:W-:Y:S05]  /*3c20*/  BSYNC B2 ;  /* 0x0000000000027941 */ /* 0x000fea0003800000 */
.L_x_6198:
        /* <DEDUP_REMOVED lines=29> */
.L_x_6202:
        /* <DEDUP_REMOVED lines=23> */
.L_x_6203:
[----:B------:R-:W-:Y:S05]  /*3f70*/  BSYNC B2 ;  /* 0x0000000000027941 */ /* 0x000fea0003800000 */
.L_x_6201:
        /* <DEDUP_REMOVED lines=29> */
.L_x_6205:
        /* <DEDUP_REMOVED lines=23> */
.L_x_6206:
[----:B------:R-:W-:Y:S05]  /*42c0*/  BSYNC B2 ;  /* 0x0000000000027941 */ /* 0x000fea0003800000 */
.L_x_6204:
        /* <DEDUP_REMOVED lines=9> */
.L_x_6207:
[----:B------:R-:W-:Y:S05]  /*4360*/  BSYNC B1 ;  /* 0x0000000000017941 */ /* 0x000fea0003800000 */
.L_x_6194:
        /* <DEDUP_REMOVED lines=24> */
.L_x_6210:
        /* <DEDUP_REMOVED lines=23> */
.L_x_6211:
[----:B------:R-:W-:Y:S05]  /*4660*/  BSYNC B1 ;  /* 0x0000000000017941 */ /* 0x000fea0003800000 */
.L_x_6209:
        /* <DEDUP_REMOVED lines=28> */
.L_x_6213:
        /* <DEDUP_REMOVED lines=23> */
.L_x_6214:
[----:B------:R-:W-:Y:S05]  /*49a0*/  BSYNC B1 ;  /* 0x0000000000017941 */ /* 0x000fea0003800000 */
.L_x_6212:
        /* <DEDUP_REMOVED lines=27> */
.L_x_6216:
        /* <DEDUP_REMOVED lines=23> */
.L_x_6217:
[----:B------:R-:W-:Y:S05]  /*4cd0*/  BSYNC B1 ;  /* 0x0000000000017941 */ /* 0x000fea0003800000 */
.L_x_6215:
[----:B------:R-:W0:Y:S02]  /*4ce0*/  LDC.64 R12, c[0x0][R12+0x218] ;  /* 0x000086000c0c7b82 */ /* 0x000e240000000a00 */
[-C--:B0-----:R-:W-:Y:S02]  /*4cf0*/  IMAD R3, R13, R4.reuse, RZ ;  /* 0x000000040d037224 */ /* 0x081fe400078e02ff */
[----:B------:R-:W-:-:S04]  /*4d00*/  IMAD.WIDE.U32 R24, R12, R4, R24 ;  /* 0x000000040c187225 */ /* 0x000fc800078e0018 */
[----:B------:R-:W-:-:S04]  /*4d10*/  IMAD R3, R12, R7, R3 ;  /* 0x000000070c037224 */ /* 0x000fc800078e0203 */
[----:B------:R-:W-:Y:S02]  /*4d20*/  IMAD.IADD R25, R25, 0x1, R3 ;  /* 0x0000000119197824 */ /* 0x000fe400078e0203 */
.L_x_6193:
        /* <DEDUP_REMOVED lines=23> */
.L_x_6233:
        /* <DEDUP_REMOVED lines=27> */
.L_x_6221:
        /* <DEDUP_REMOVED lines=23> */
.L_x_6222:
[----:B------:R-:W-:Y:S05]  /*51c0*/  BSYNC B2 ;  /* 0x0000000000027941 */ /* 0x000fea0003800000 */
.L_x_6220:
        /* <DEDUP_REMOVED lines=29> */
.L_x_6224:
        /* <DEDUP_REMOVED lines=23> */
.L_x_6225:
[----:B------:R-:W-:Y:S05]  /*5510*/  BSYNC B2 ;  /* 0x0000000000027941 */ /* 0x000fea0003800000 */
.L_x_6223:
        /* <DEDUP_REMOVED lines=30> */
.L_x_6227:
        /* <DEDUP_REMOVED lines=9> */
[----:B------:R-:W-:Y:S01]  /*5790*/  IMAD.HI.U32 R3, R3, R5, R2 ;  /* 0x0000000503037227 */ /* 0x000fe200078e0002 */
[----:B------:R-:W-:-:S05]  /*57a0*/  MOV R5, RZ ;  /* 0x000000ff00057202 */ /* 0x000fca0000000f00 */
        /* <DEDUP_REMOVED lines=11> */
.L_x_6228:
[----:B------:R-:W-:Y:S05]  /*5860*/  BSYNC B2 ;  /* 0x0000000000027941 */ /* 0x000fea0003800000 */
.L_x_6226:
        /* <DEDUP_REMOVED lines=18> */
[----:B------:R-:W-:Y:S05]  /*5990*/  CALL.REL.NOINC `($__internal_50_$__cuda_sm20_div_u64) ;  /* 0x000086f000007944 */ /* 0x000fea0003c00000 */
[----:B------:R-:W-:Y:S01]  /*59a0*/  IADD3 R9, P1, RZ, -R14, RZ ;  /* 0x8000000eff097210 */ /* 0x000fe20007f3e0ff */
[----:B------:R-:W-:Y:S01]  /*59b0*/  IMAD.MOV.U32 R5, RZ, RZ, R19 ;  /* 0x000000ffff057224 */ /* 0x000fe200078e0013 */
[----:B------:R-:W-:Y:S02]  /*59c0*/  MOV R4, R18 ;  /* 0x0000001200047202 */ /* 0x000fe40000000f00 */
        /* <DEDUP_REMOVED lines=8> */
.L_x_6230:
        /* <DEDUP_REMOVED lines=22> */
.L_x_6231:
[----:B------:R-:W-:Y:S05]  /*5bb0*/  BSYNC B2 ;  /* 0x0000000000027941 */ /* 0x000fea0003800000 */
.L_x_6229:
        /* <DEDUP_REMOVED lines=9> */
.L_x_6232:
[----:B------:R-:W-:Y:S05]  /*5c50*/  BSYNC B1 ;  /* 0x0000000000017941 */ /* 0x000fea0003800000 */
.L_x_6219:
        /* <DEDUP_REMOVED lines=27> */
.L_x_6235:
        /* <DEDUP_REMOVED lines=23> */
.L_x_6236:
[----:B------:R-:W-:Y:S05]  /*5f80*/  BSYNC B1 ;  /* 0x0000000000017941 */ /* 0x000fea0003800000 */
.L_x_6234:
        /* <DEDUP_REMOVED lines=31> */
.L_x_6238:
        /* <DEDUP_REMOVED lines=23> */
.L_x_6239:
[----:B------:R-:W-:Y:S05]  /*62f0*/  BSYNC B1 ;  /* 0x0000000000017941 */ /* 0x000fea0003800000 */
.L_x_6237:
        /* <DEDUP_REMOVED lines=30> */
.L_x_6241:
        /* <DEDUP_REMOVED lines=23> */
.L_x_6242:
[----:B------:R-:W-:Y:S05]  /*6650*/  BSYNC B1 ;  /* 0x0000000000017941 */ /* 0x000fea0003800000 */
.L_x_6240:
[----:B------:R-:W0:Y:S01]  /*6660*/  LDC.64 R12, c[0x0][R12+0x218] ;  /* 0x000086000c0c7b82 */ /* 0x000e220000000a00 */
[----:B------:R-:W-:Y:S01]  /*6670*/  MOV R3, R0 ;  /* 0x0000000000037202 */ /* 0x000fe20000000f00 */
[----:B0-----:R-:W-:-:S04]  /*6680*/  IMAD R6, R13, R4, RZ ;  /* 0x000000040d067224 */ /* 0x001fc800078e02ff */
[----:B------:R-:W-:-:S04]  /*6690*/  IMAD.WIDE.U32 R2, R12, R4, R2 ;  /* 0x000000040c027225 */ /* 0x000fc800078e0002 */
[----:B------:R-:W-:-:S04]  /*66a0*/  IMAD R5, R12, R5, R6 ;  /* 0x000000050c057224 */ /* 0x000fc800078e0206 */
[----:B------:R-:W-:-:S05]  /*66b0*/  IMAD.IADD R0, R3, 0x1, R5 ;  /* 0x0000000103007824 */ /* 0x000fca00078e0205 */
.L_x_6218:
[----:B------:R-:W-:Y:S01]  /*66c0*/  MOV R3, R0 ;  /* 0x0000000000037202 */ /* 0x000fe20000000f00 */
[----:B------:R-:W-:-:S04]  /*66d0*/  IMAD R8, R8, c[0x0][0x3d0], RZ ;  /* 0x0000f40008087a24 */ /* 0x000fc800078e02ff */
[----:B------:R-:W-:-:S04]  /*66e0*/  IMAD.WIDE.U32 R32, R9, c[0x0][0x3d0], R2 ;  /* 0x0000f40009207a25 */ /* 0x000fc800078e0002 */
[----:B------:R-:W-:-:S04]  /*66f0*/  IMAD R9, R9, c[0x0][0x3d4], R8 ;  /* 0x0000f50009097a24 */ /* 0x000fc800078e0208 */
[----:B------:R-:W-:Y:S02]  /*6700*/  IMAD.IADD R36, R33, 0x1, R9 ;  /* 0x0000000121247824 */ /* 0x000fe400078e0209 */
.L_x_6192:
[----:B------:R-:W-:Y:S05]  /*6710*/  BSYNC B0 ;  /* 0x0000000000007941 */ /* 0x000fea0003800000 */
.L_x_6191:
        /* <DEDUP_REMOVED lines=29> */
.L_x_6260:
        /* <DEDUP_REMOVED lines=24> */
.L_x_6248:
        /* <DEDUP_REMOVED lines=23> */
.L_x_6249:
[----:B------:R-:W-:Y:S05]  /*6be0*/  BSYNC B2 ;  /* 0x0000000000027941 */ /* 0x000fea0003800000 */
.L_x_6247:
        /* <DEDUP_REMOVED lines=28> */
.L_x_6251:
        /* <DEDUP_REMOVED lines=23> */
.L_x_6252:
[----:B------:R-:W-:Y:S05]  /*6f20*/  BSYNC B2 ;  /* 0x0000000000027941 */ /* 0x000fea0003800000 */
.L_x_6250:
        /* <DEDUP_REMOVED lines=29> */
.L_x_6254:
        /* <DEDUP_REMOVED lines=23> */
.L_x_6255:
[----:B------:R-:W-:Y:S05]  /*7270*/  BSYNC B2 ;  /* 0x0000000000027941 */ /* 0x000fea0003800000 */
.L_x_6253:
        /* <DEDUP_REMOVED lines=30> */
.L_x_6257:
        /* <DEDUP_REMOVED lines=23> */
.L_x_6258:
[----:B------:R-:W-:Y:S05]  /*75d0*/  BSYNC B2 ;  /* 0x0000000000027941 */ /* 0x000fea0003800000 */
.L_x_6256:
        /* <DEDUP_REMOVED lines=8> */
.L_x_6259:
[----:B------:R-:W-:Y:S05]  /*7660*/  BSYNC B1 ;  /* 0x0000000000017941 */ /* 0x000fea0003800000 */
.L_x_6246:
        /* <DEDUP_REMOVED lines=24> */
.L_x_6262:
        /* <DEDUP_REMOVED lines=23> */
.L_x_6263:
[----:B------:R-:W-:Y:S05]  /*7960*/  BSYNC B1 ;  /* 0x0000000000017941 */ /* 0x000fea0003800000 */
.L_x_6261:
        /* <DEDUP_REMOVED lines=28> */
.L_x_6265:
        /* <DEDUP_REMOVED lines=23> */
.L_x_6266:
[----:B------:R-:W-:Y:S05]  /*7ca0*/  BSYNC B1 ;  /* 0x0000000000017941 */ /* 0x000fea0003800000 */
.L_x_6264:
        /* <DEDUP_REMOVED lines=27> */
.L_x_6268:
        /* <DEDUP_REMOVED lines=23> */
.L_x_6269:
[----:B------:R-:W-:Y:S05]  /*7fd0*/  BSYNC B1 ;  /* 0x0000000000017941 */ /* 0x000fea0003800000 */
.L_x_6267:
[----:B------:R-:W0:Y:S02]  /*7fe0*/  LDC.64 R12, c[0x0][R12+0x218] ;  /* 0x000086000c0c7b82 */ /* 0x000e240000000a00 */
[-C--:B0-----:R-:W-:Y:S02]  /*7ff0*/  IMAD R3, R13, R4.reuse, RZ ;  /* 0x000000040d037224 */ /* 0x081fe400078e02ff */
[----:B------:R-:W-:-:S04]  /*8000*/  IMAD.WIDE.U32 R16, R12, R4, R16 ;  /* 0x000000040c107225 */ /* 0x000fc800078e0010 */
[----:B------:R-:W-:-:S04]  /*8010*/  IMAD R3, R12, R7, R3 ;  /* 0x000000070c037224 */ /* 0x000fc800078e0203 */
[----:B------:R-:W-:Y:S02]  /*8020*/  IMAD.IADD R17, R17, 0x1, R3 ;  /* 0x0000000111117824 */ /* 0x000fe400078e0203 */
.L_x_6245:
        /* <DEDUP_REMOVED lines=25> */
.L_x_6285:
        /* <DEDUP_REMOVED lines=25> */
.L_x_6273:
        /* <DEDUP_REMOVED lines=23> */
.L_x_6274:
[----:B------:R-:W-:Y:S05]  /*84c0*/  BSYNC B2 ;  /* 0x0000000000027941 */ /* 0x000fea0003800000 */
.L_x_6272:
        /* <DEDUP_REMOVED lines=29> */
.L_x_6276:
        /* <DEDUP_REMOVED lines=23> */
.L_x_6277:
[----:B------:R-:W-:Y:S05]  /*8810*/  BSYNC B2 ;  /* 0x0000000000027941 */ /* 0x000fea0003800000 */
.L_x_6275:
        /* <DEDUP_REMOVED lines=29> */
.L_x_6279:
        /* <DEDUP_REMOVED lines=23> */
.L_x_6280:
[----:B------:R-:W-:Y:S05]  /*8b60*/  BSYNC B2 ;  /* 0x0000000000027941 */ /* 0x000fea0003800000 */
.L_x_6278:
        /* <DEDUP_REMOVED lines=29> */
.L_x_6282:
        /* <DEDUP_REMOVED lines=23> */
.L_x_6283:
[----:B------:R-:W-:Y:S05]  /*8eb0*/  BSYNC B2 ;  /* 0x0000000000027941 */ /* 0x000fea0003800000 */
.L_x_6281:
        /* <DEDUP_REMOVED lines=9> */
.L_x_6284:
[----:B------:R-:W-:Y:S05]  /*8f50*/  BSYNC B1 ;  /* 0x0000000000017941 */ /* 0x000fea0003800000 */
.L_x_6271:
        /* <DEDUP_REMOVED lines=25> */
.L_x_6287:
        /* <DEDUP_REMOVED lines=23> */
.L_x_6288:
[----:B------:R-:W-:Y:S05]  /*9260*/  BSYNC B1 ;  /* 0x0000000000017941 */ /* 0x000fea0003800000 */
.L_x_6286:
        /* <DEDUP_REMOVED lines=29> */
.L_x_6290:
        /* <DEDUP_REMOVED lines=23> */
.L_x_6291:
[----:B------:R-:W-:Y:S05]  /*95b0*/  BSYNC B1 ;  /* 0x0000000000017941 */ /* 0x000fea0003800000 */
.L_x_6289:
        /* <DEDUP_REMOVED lines=28> */
.L_x_6293:
        /* <DEDUP_REMOVED lines=23> */
.L_x_6294:
[----:B------:R-:W-:Y:S05]  /*98f0*/  BSYNC B1 ;  /* 0x0000000000017941 */ /* 0x000fea0003800000 */
.L_x_6292:
[----:B------:R-:W0:Y:S01]  /*9900*/  LDC.64 R10, c[0x0][R10+0x218] ;  /* 0x000086000a0a7b82 */ /* 0x000e220000000a00 */
[----:B------:R-:W-:Y:S01]  /*9910*/  MOV R3, R0 ;  /* 0x0000000000037202 */ /* 0x000fe20000000f00 */
[----:B0-----:R-:W-:-:S04]  /*9920*/  IMAD R5, R11, R4, RZ ;  /* 0x000000040b057224 */ /* 0x001fc800078e02ff */
[----:B------:R-:W-:-:S04]  /*9930*/  IMAD.WIDE.U32 R2, R10, R4, R2 ;  /* 0x000000040a027225 */ /* 0x000fc800078e0002 */
[----:B------:R-:W-:-:S04]  /*9940*/  IMAD R5, R10, R7, R5 ;  /* 0x000000070a057224 */ /* 0x000fc800078e0205 */
[----:B------:R-:W-:-:S05]  /*9950*/  IMAD.IADD R0, R3, 0x1, R5 ;  /* 0x0000000103007824 */ /* 0x000fca00078e0205 */
.L_x_6270:
[----:B------:R-:W-:Y:S01]  /*9960*/  MOV R3, R0 ;  /* 0x0000000000037202 */ /* 0x000fe20000000f00 */
[----:B------:R-:W-:-:S04]  /*9970*/  IMAD R17, R17, c[0x0][0x3d0], RZ ;  /* 0x0000f40011117a24 */ /* 0x000fc800078e02ff */
[----:B------:R-:W-:-:S04]  /*9980*/  IMAD.WIDE.U32 R2, R16, c[0x0][0x3d0], R2 ;  /* 0x0000f40010027a25 */ /* 0x000fc800078e0002 */
[----:B------:R-:W-:Y:S01]  /*9990*/  IMAD R17, R16, c[0x0][0x3d4], R17 ;  /* 0x0000f50010117a24 */ /* 0x000fe200078e0211 */
[----:B------:R-:W-:-:S03]  /*99a0*/  MOV R24, R2 ;  /* 0x0000000200187202 */ /* 0x000fc60000000f00 */
[----:B------:R-:W-:Y:S02]  /*99b0*/  IMAD.IADD R31, R3, 0x1, R17 ;  /* 0x00000001031f7824 */ /* 0x000fe400078e0211 */
.L_x_6244:
[----:B------:R-:W-:Y:S05]  /*99c0*/  BSYNC B0 ;  /* 0x0000000000007941 */ /* 0x000fea0003800000 */
.L_x_6243:
        /* <DEDUP_REMOVED lines=26> */
.L_x_6312:
        /* <DEDUP_REMOVED lines=22> */
.L_x_6300:
        /* <DEDUP_REMOVED lines=23> */
.L_x_6301:
[----:B------:R-:W-:Y:S05]  /*9e40*/  BSYNC B2 ;  /* 0x0000000000027941 */ /* 0x000fea0003800000 */
.L_x_6299:
        /* <DEDUP_REMOVED lines=28> */
.L_x_6303:
        /* <DEDUP_REMOVED lines=23> */
.L_x_6304:
[----:B------:R-:W-:Y:S05]  /*a180*/  BSYNC B2 ;  /* 0x0000000000027941 */ /* 0x000fea0003800000 */
.L_x_6302:
        /* <DEDUP_REMOVED lines=29> */
.L_x_6306:
        /* <DEDUP_REMOVED lines=23> */
.L_x_6307:
[----:B------:R-:W-:Y:S05]  /*a4d0*/  BSYNC B2 ;  /* 0x0000000000027941 */ /* 0x000fea0003800000 */
.L_x_6305:
        /* <DEDUP_REMOVED lines=29> */
.L_x_6309:
        /* <DEDUP_REMOVED lines=23> */
.L_x_6310:
[----:B------:R-:W-:Y:S05]  /*a820*/  BSYNC B2 ;  /* 0x0000000000027941 */ /* 0x000fea0003800000 */
.L_x_6308:
        /* <DEDUP_REMOVED lines=11> */
.L_x_6311:
[----:B------:R-:W-:Y:S05]  /*a8e0*/  BSYNC B1 ;  /* 0x0000000000017941 */ /* 0x000fea0003800000 */
.L_x_6298:
        /* <DEDUP_REMOVED lines=24> */
.L_x_6314:
        /* <DEDUP_REMOVED lines=23> */
.L_x_6315:
[----:B------:R-:W-:Y:S05]  /*abe0*/  BSYNC B1 ;  /* 0x0000000000017941 */ /* 0x000fea0003800000 */
.L_x_6313:
        /* <DEDUP_REMOVED lines=28> */
.L_x_6317:
        /* <DEDUP_REMOVED lines=23> */
.L_x_6318:
[----:B------:R-:W-:Y:S05]  /*af20*/  BSYNC B1 ;  /* 0x0000000000017941 */ /* 0x000fea0003800000 */
.L_x_6316:
        /* <DEDUP_REMOVED lines=27> */
.L_x_6320:
        /* <DEDUP_REMOVED lines=23> */
.L_x_6321:
[----:B------:R-:W-:Y:S05]  /*b250*/  BSYNC B1 ;  /* 0x0000000000017941 */ /* 0x000fea0003800000 */
.L_x_6319:
[----:B------:R-:W0:Y:S02]  /*b260*/  LDC.64 R12, c[0x0][R12+0x218] ;  /* 0x000086000c0c7b82 */ /* 0x000e240000000a00 */
[-C--:B0-----:R-:W-:Y:S02]  /*b270*/  IMAD R3, R13, R4.reuse, RZ ;  /* 0x000000040d037224 */ /* 0x081fe400078e02ff */
[----:B------:R-:W-:-:S04]  /*b280*/  IMAD.WIDE.U32 R16, R12, R4, R16 ;  /* 0x000000040c107225 */ /* 0x000fc800078e0010 */
[----:B------:R-:W-:-:S05]  /*b290*/  IMAD R3, R12, R7, R3 ;  /* 0x000000070c037224 */ /* 0x000fca00078e0203 */
[----:B------:R-:W-:Y:S02]  /*b2a0*/  IADD3 R17, R17, R3, RZ ;  /* 0x0000000311117210 */ /* 0x000fe40007ffe0ff */
.L_x_6297:
        /* <DEDUP_REMOVED lines=25> */
.L_x_6337:
        /* <DEDUP_REMOVED lines=25> */
.L_x_6325:
        /* <DEDUP_REMOVED lines=23> */
.L_x_6326:
[----:B------:R-:W-:Y:S05]  /*b740*/  BSYNC B2 ;  /* 0x0000000000027941 */ /* 0x000fea0003800000 */
.L_x_6324:
        /* <DEDUP_REMOVED lines=29> */
.L_x_6328:
        /* <DEDUP_REMOVED lines=23> */
.L_x_6329:
[----:B------:R-:W-:Y:S05]  /*ba90*/  BSYNC B2 ;  /* 0x0000000000027941 */ /* 0x000fea0003800000 */
.L_x_6327:
        /* <DEDUP_REMOVED lines=29> */
.L_x_6331:
        /* <DEDUP_REMOVED lines=23> */
.L_x_6332:
[----:B------:R-:W-:Y:S05]  /*bde0*/  BSYNC B2 ;  /* 0x0000000000027941 */ /* 0x000fea0003800000 */
.L_x_6330:
        /* <DEDUP_REMOVED lines=29> */
.L_x_6334:
        /* <DEDUP_REMOVED lines=23> */
.L_x_6335:
[----:B------:R-:W-:Y:S05]  /*c130*/  BSYNC B2 ;  /* 0x0000000000027941 */ /* 0x000fea0003800000 */
.L_x_6333:
        /* <DEDUP_REMOVED lines=9> */
.L_x_6336:
[----:B------:R-:W-:Y:S05]  /*c1d0*/  BSYNC B1 ;  /* 0x0000000000017941 */ /* 0x000fea0003800000 */
.L_x_6323:
        /* <DEDUP_REMOVED lines=25> */
.L_x_6339:
        /* <DEDUP_REMOVED lines=23> */
.L_x_6340:
[----:B------:R-:W-:Y:S05]  /*c4e0*/  BSYNC B1 ;  /* 0x0000000000017941 */ /* 0x000fea0003800000 */
.L_x_6338:
        /* <DEDUP_REMOVED lines=29> */
.L_x_6342:
        /* <DEDUP_REMOVED lines=23> */
.L_x_6343:
[----:B------:R-:W-:Y:S05]  /*c830*/  BSYNC B1 ;  /* 0x0000000000017941 */ /* 0x000fea0003800000 */
.L_x_6341:
        /* <DEDUP_REMOVED lines=28> */
.L_x_6345:
        /* <DEDUP_REMOVED lines=23> */
.L_x_6346:
[----:B------:R-:W-:Y:S05]  /*cb70*/  BSYNC B1 ;  /* 0x0000000000017941 */ /* 0x000fea0003800000 */
.L_x_6344:
[----:B------:R-:W0:Y:S01]  /*cb80*/  LDC.64 R10, c[0x0][R10+0x218] ;  /* 0x000086000a0a7b82 */ /* 0x000e220000000a00 */
[----:B------:R-:W-:Y:S02]  /*cb90*/  IMAD.MOV.U32 R3, RZ, RZ, R0 ;  /* 0x000000ffff037224 */ /* 0x000fe400078e0000 */
[-C--:B0-----:R-:W-:Y:S02]  /*cba0*/  IMAD R5, R11, R4.reuse, RZ ;  /* 0x000000040b057224 */ /* 0x081fe400078e02ff */
[----:B------:R-:W-:-:S04]  /*cbb0*/  IMAD.WIDE.U32 R2, R10, R4, R2 ;  /* 0x000000040a027225 */ /* 0x000fc800078e0002 */
[----:B------:R-:W-:-:S05]  /*cbc0*/  IMAD R5, R10, R7, R5 ;  /* 0x000000070a057224 */ /* 0x000fca00078e0205 */
[----:B------:R-:W-:-:S03]  /*cbd0*/  IADD3 R0, R3, R5, RZ ;  /* 0x0000000503007210 */ /* 0x000fc60007ffe0ff */
.L_x_6322:
[----:B------:R-:W-:Y:S02]  /*cbe0*/  IMAD R17, R17, c[0x0][0x3d0], RZ ;  /* 0x0000f40011117a24 */ /* 0x000fe400078e02ff */
[----:B------:R-:W-:Y:S02]  /*cbf0*/  IMAD.MOV.U32 R3, RZ, RZ, R0 ;  /* 0x000000ffff037224 */ /* 0x000fe400078e0000 */
[C---:B------:R-:W-:Y:S02]  /*cc00*/  IMAD R17, R16.reuse, c[0x0][0x3d4], R17 ;  /* 0x0000f50010117a24 */ /* 0x040fe400078e0211 */
[----:B------:R-:W-:-:S05]  /*cc10*/  IMAD.WIDE.U32 R44, R16, c[0x0][0x3d0], R2 ;  /* 0x0000f400102c7a25 */ /* 0x000fca00078e0002 */
[----:B------:R-:W-:Y:S02]  /*cc20*/  IADD3 R43, R45, R17, RZ ;  /* 0x000000112d2b7210 */ /* 0x000fe40007ffe0ff */
.L_x_6296:
[----:B------:R-:W-:Y:S05]  /*cc30*/  BSYNC B0 ;  /* 0x0000000000007941 */ /* 0x000fea0003800000 */
.L_x_6295:
        /* <DEDUP_REMOVED lines=153> */
.L_x_6348:
[----:B------:R-:W-:Y:S01]  /*d5d0*/  MOV R6, R5 ;  /* 0x0000000500067202 */ /* 0x000fe20000000f00 */
[----:B------:R-:W-:Y:S01]  /*d5e0*/  IMAD.MOV.U32 R0, RZ, RZ, R20 ;  /* 0x000000ffff007224 */ /* 0x000fe200078e0014 */
[----:B------:R-:W-:Y:S01]  /*d5f0*/  MOV R4, R2 ;  /* 0x0000000200047202 */ /* 0x000fe20000000f00 */
[----:B------:R-:W-:-:S04]  /*d600*/  IMAD.MOV.U32 R5, RZ, RZ, R14 ;  /* 0x000000ffff057224 */ /* 0x000fc800078e000e */
.L_x_6347:
        /* <DEDUP_REMOVED lines=18> */
.L_x_7124:
[----:B------:R-:W-:Y:S05]  /*d730*/  BRX R2 -0xd740                                                                                                                                                                                                                                                                                                                                                                                                                                                                               (*"BRANCH_TARGETS .L_x_7125,.L_x_7126,.L_x_7127"*) ;  /* 0xffff28c002007949 */ /* 0x000fea000383ffff */
.L_x_6351:
[----:B------:R-:W-:Y:S01]  /*d740*/  ISETP.NE.AND P0, PT, R30, 0x3, PT ;  /* 0x000000031e00780c */ /* 0x000fe20003f05270 */
[----:B------:R-:W-:-:S12]  /*d750*/  BSSY B8, `(.L_x_6352) ;  /* 0x0000026000087945 */ /* 0x000fd80003800000 */
[----:B------:R-:W-:Y:S05]  /*d760*/  @!P0 BRA `(.L_x_6353) ;  /* 0x0000024000008947 */ /* 0x000fea0003800000 */
[----:B------:R-:W-:-:S13]  /*d770*/  ISETP.NE.AND P0, PT, R30, 0x4, PT ;  /* 0x000000041e00780c */ /* 0x000fda0003f05270 */
[----:B------:R-:W-:Y:S01]  /*d780*/  @P0 BREAK B8 ;  /* 0x0000000000080942 */ /* 0x000fe20003800000 */
[----:B------:R-:W-:Y:S01]  /*d790*/  @P0 BREAK B6 ;  /* 0x0000000000060942 */ /* 0x000fe20003800000 */
[----:B------:R-:W-:Y:S05]  /*d7a0*/  @P0 BRA `(.L_x_6354) ;  /* 0x0000084000000947 */ /* 0x000fea0003800000 */
[----:B------:R-:W2:Y:S01]  /*d7b0*/  LDG.E.64 R2, [R24.64] ;  /* 0x0000002418027981 */ /* 0x000ea2000c1e1b00 */
[----:B------:R-:W-:Y:S01]  /*d7c0*/  BSSY B9, `(.L_x_6355) ;  /* 0x0000018000097945 */ /* 0x000fe20003800000 */
[----:B--2---:R-:W-:-:S04]  /*d7d0*/  DSETP.GTU.AND P0, PT, R2, 1, PT ;  /* 0x3ff000000200742a */ /* 0x004fc80003f0c000 */
[----:B------:R-:W0:-:S14]  /*d7e0*/  DSETP.GE.AND P1, PT, R2, RZ, PT ;  /* 0x000000ff0200722a */ /* 0x000e1c0003f26000 */
[----:B0-----:R-:W-:Y:S05]  /*d7f0*/  @!P0 BRA P1, `(.L_x_6356) ;  /* 0x0000014000008947 */ /* 0x001fea0000800000 */
[----:B------:R-:W-:Y:S01]  /*d800*/  MOV R2, 0x1a0 ;  /* 0x000001a000027802 */ /* 0x000fe20000000f00 */
[----:B------:R-:W-:Y:S01]  /*d810*/  IMAD.MOV.U32 R5, RZ, RZ, c[0x4][0x184] ;  /* 0x01006100ff057624 */ /* 0x000fe200078e00ff */
[----:B------:R-:W-:Y:S01]  /*d820*/  MOV R4, c[0x4][0x180] ;  /* 0x0100600000047a02 */ /* 0x000fe20000000f00 */
[----:B------:R-:W-:Y:S01]  /*d830*/  IMAD.MOV.U32 R7, RZ, RZ, c[0x4][0x17c] ;  /* 0x01005f00ff077624 */ /* 0x000fe200078e00ff */
[----:B------:R-:W-:Y:S01]  /*d840*/  MOV R6, c[0x4][0x178] ;  /* 0x01005e0000067a02 */ /* 0x000fe20000000f00 */
[----:B------:R-:W-:Y:S01]  /*d850*/  IMAD.MOV.U32 R10, RZ, RZ, c[0x4][0x40] ;  /* 0x01001000ff0a7624 */ /* 0x000fe200078e00ff */
[----:B------:R-:W0:Y:S01]  /*d860*/  LDC.64 R2, c[0x4][R2] ;  /* 0x0100000002027b82 */ /* 0x000e220000000a00 */
[----:B------:R-:W-:Y:S01]  /*d870*/  MOV R8, 0x270 ;  /* 0x0000027000087802 */ /* 0x000fe20000000f00 */
[----:B------:R-:W-:Y:S01]  /*d880*/  IMAD.MOV.U32 R12, RZ, RZ, 0x1 ;  /* 0x00000001ff0c7424 */ /* 0x000fe200078e00ff */
[----:B------:R-:W-:Y:S02]  /*d890*/  MOV R11, c[0x4][0x44] ;  /* 0x01001100000b7a02 */ /* 0x000fe40000000f00 */
[----:B------:R-:W-:-:S03]  /*d8a0*/  MOV R13, RZ ;  /* 0x000000ff000d7202 */ /* 0x000fc60000000f00 */
        /* <DEDUP_REMOVED lines=8> */
[----:B------:R0:W5:Y:S02]  /*d930*/  LDG.E.64 R2, [R24.64] ;  /* 0x0000002418027981 */ /* 0x000164000c1e1b00 */
.L_x_6356:
[----:B------:R-:W-:Y:S05]  /*d940*/  BSYNC B9 ;  /* 0x0000000000097941 */ /* 0x000fea0003800000 */
.L_x_6355:
[----:B------:R-:W-:-:S06]  /*d950*/  FMUL.FTZ R4, R40, 1 ;  /* 0x3f80000028047820 */ /* 0x000fcc0000410000 */
[----:B------:R-:W1:Y:S02]  /*d960*/  F2F.F64.F32 R4, R4 ;  /* 0x0000000400047310 */ /* 0x000e640000201800 */
[----:B-1---5:R1:W2:Y:S02]  /*d970*/  DSETP.GE.AND P0, PT, R2, R4, PT ;  /* 0x000000040200722a */ /* 0x0222a40003f06000 */
[----:B-1----:R-:W-:-:S04]  /*d980*/  IMAD.MOV.U32 R2, RZ, RZ, RZ ;  /* 0x000000ffff027224 */ /* 0x002fc800078e00ff */
[----:B--2---:R-:W-:-:S05]  /*d990*/  FSEL R3, RZ, 1.875, !P0 ;  /* 0x3ff00000ff037808 */ /* 0x004fca0004000000 */
[----:B------:R1:W-:Y:S03]  /*d9a0*/  STG.E.64 [R26.64], R2 ;  /* 0x000000021a007986 */ /* 0x0003e6000c101b24 */
.L_x_6353:
[----:B------:R-:W-:Y:S05]  /*d9b0*/  BSYNC B8 ;  /* 0x0000000000087941 */ /* 0x000fea0003800000 */
.L_x_6352:
[----:B-1----:R-:W2:Y:S01]  /*d9c0*/  LDG.E.64 R2, [R32.64] ;  /* 0x0000002420027981 */ /* 0x002ea2000c1e1b00 */
[----:B------:R-:W-:Y:S01]  /*d9d0*/  BSSY B8, `(.L_x_6357) ;  /* 0x0000018000087945 */ /* 0x000fe20003800000 */
[----:B--2---:R-:W-:-:S04]  /*d9e0*/  DSETP.GTU.AND P0, PT, R2, 1, PT ;  /* 0x3ff000000200742a */ /* 0x004fc80003f0c000 */
[----:B------:R-:W1:-:S14]  /*d9f0*/  DSETP.GE.AND P1, PT, R2, RZ, PT ;  /* 0x000000ff0200722a */ /* 0x000e5c0003f26000 */
[----:B-1----:R-:W-:Y:S05]  /*da00*/  @!P0 BRA P1, `(.L_x_6358) ;  /* 0x0000014000008947 */ /* 0x002fea0000800000 */
[----:B------:R-:W-:Y:S01]  /*da10*/  MOV R0, 0x1a0 ;  /* 0x000001a000007802 */ /* 0x000fe20000000f00 */
[----:B------:R-:W-:Y:S01]  /*da20*/  IMAD.MOV.U32 R5, RZ, RZ, c[0x4][0x18c] ;  /* 0x01006300ff057624 */ /* 0x000fe200078e00ff */
[----:B------:R-:W-:Y:S01]  /*da30*/  MOV R4, c[0x4][0x188] ;  /* 0x0100620000047a02 */ /* 0x000fe20000000f00 */
[----:B------:R-:W-:Y:S01]  /*da40*/  IMAD.MOV.U32 R7, RZ, RZ, c[0x4][0x17c] ;  /* 0x01005f00ff077624 */ /* 0x000fe200078e00ff */
[----:B------:R1:W2:Y:S01]  /*da50*/  LDC.64 R2, c[0x4][R0] ;  /* 0x0100000000027b82 */ /* 0x0002a20000000a00 */
[----:B------:R-:W-:Y:S01]  /*da60*/  MOV R6, c[0x4][0x178] ;  /* 0x01005e0000067a02 */ /* 0x000fe20000000f00 */
[----:B------:R-:W-:Y:S01]  /*da70*/  IMAD.MOV.U32 R10, RZ, RZ, c[0x4][0x40] ;  /* 0x01001000ff0a7624 */ /* 0x000fe200078e00ff */
[----:B------:R-:W-:Y:S01]  /*da80*/  MOV R8, 0x275 ;  /* 0x0000027500087802 */ /* 0x000fe20000000f00 */
[----:B------:R-:W-:Y:S01]  /*da90*/  IMAD.MOV.U32 R12, RZ, RZ, 0x1 ;  /* 0x00000001ff0c7424 */ /* 0x000fe200078e00ff */
[----:B------:R-:W-:Y:S02]  /*daa0*/  MOV R11, c[0x4][0x44] ;  /* 0x01001100000b7a02 */ /* 0x000fe40000000f00 */
[----:B------:R-:W-:-:S02]  /*dab0*/  MOV R13, RZ ;  /* 0x000000ff000d7202 */ /* 0x000fc40000000f00 */
        /* <DEDUP_REMOVED lines=8> */
[----:B------:R0:W5:Y:S02]  /*db40*/  LDG.E.64 R2, [R32.64] ;  /* 0x0000002420027981 */ /* 0x000164000c1e1b00 */
.L_x_6358:
[----:B------:R-:W-:Y:S05]  /*db50*/  BSYNC B8 ;  /* 0x0000000000087941 */ /* 0x000fea0003800000 */
.L_x_6357:
[----:B------:R-:W-:-:S06]  /*db60*/  FMUL.FTZ R4, R37, 1 ;  /* 0x3f80000025047820 */ /* 0x000fcc0000410000 */
[----:B------:R-:W1:Y:S02]  /*db70*/  F2F.F64.F32 R4, R4 ;  /* 0x0000000400047310 */ /* 0x000e640000201800 */
[----:B-1---5:R1:W2:Y:S02]  /*db80*/  DSETP.GE.AND P0, PT, R2, R4, PT ;  /* 0x000000040200722a */ /* 0x0222a40003f06000 */
[----:B-1----:R-:W-:-:S04]  /*db90*/  IMAD.MOV.U32 R2, RZ, RZ, RZ ;  /* 0x000000ffff027224 */ /* 0x002fc800078e00ff */
[----:B--2---:R-:W-:-:S05]  /*dba0*/  FSEL R3, RZ, 1.875, !P0 ;  /* 0x3ff00000ff037808 */ /* 0x004fca0004000000 */
[----:B------:R1:W-:Y:S03]  /*dbb0*/  STG.E.64 [R22.64], R2 ;  /* 0x0000000216007986 */ /* 0x0003e6000c101b24 */
.L_x_7126:
        /* <DEDUP_REMOVED lines=25> */
.L_x_6360:
[----:B------:R-:W-:Y:S05]  /*dd50*/  BSYNC B8 ;  /* 0x0000000000087941 */ /* 0x000fea0003800000 */
.L_x_6359:
[----:B------:R-:W-:-:S06]  /*dd60*/  FMUL.FTZ R4, R36, 1 ;  /* 0x3f80000024047820 */ /* 0x000fcc0000410000 */
[----:B------:R-:W1:Y:S02]  /*dd70*/  F2F.F64.F32 R4, R4 ;  /* 0x0000000400047310 */ /* 0x000e640000201800 */
[----:B-1---5:R1:W2:Y:S02]  /*dd80*/  DSETP.GE.AND P0, PT, R2, R4, PT ;  /* 0x000000040200722a */ /* 0x0222a40003f06000 */
[----:B-1----:R-:W-:-:S04]  /*dd90*/  IMAD.MOV.U32 R2, RZ, RZ, RZ ;  /* 0x000000ffff027224 */ /* 0x002fc800078e00ff */
[----:B--2---:R-:W-:-:S05]  /*dda0*/  FSEL R3, RZ, 1.875, !P0 ;  /* 0x3ff00000ff037808 */ /* 0x004fca0004000000 */
[----:B------:R1:W-:Y:S03]  /*ddb0*/  STG.E.64 [R18.64], R2 ;  /* 0x0000000212007986 */ /* 0x0003e6000c101b24 */
.L_x_7125:
[----:B------:R-:W-:Y:S05]  /*ddc0*/  BSYNC B6 ;  /* 0x0000000000067941 */ /* 0x000fea0003800000 */
.L_x_6350:
        /* <DEDUP_REMOVED lines=25> */
.L_x_6362:
[----:B------:R-:W-:Y:S05]  /*df60*/  BSYNC B8 ;  /* 0x0000000000087941 */ /* 0x000fea0003800000 */
.L_x_6361:
[----:B------:R-:W-:-:S06]  /*df70*/  FMUL.FTZ R4, R31, 1 ;  /* 0x3f8000001f047820 */ /* 0x000fcc0000410000 */
[----:B------:R-:W1:Y:S02]  /*df80*/  F2F.F64.F32 R4, R4 ;  /* 0x0000000400047310 */ /* 0x000e640000201800 */
[----:B-1---5:R1:W2:Y:S02]  /*df90*/  DSETP.GE.AND P0, PT, R2, R4, PT ;  /* 0x000000040200722a */ /* 0x0222a40003f06000 */
[----:B-1----:R-:W-:-:S04]  /*dfa0*/  IMAD.MOV.U32 R2, RZ, RZ, RZ ;  /* 0x000000ffff027224 */ /* 0x002fc800078e00ff */
[----:B--2---:R-:W-:-:S05]  /*dfb0*/  FSEL R3, RZ, 1.875, !P0 ;  /* 0x3ff00000ff037808 */ /* 0x004fca0004000000 */
[----:B------:R1:W-:Y:S01]  /*dfc0*/  STG.E.64 [R16.64], R2 ;  /* 0x0000000210007986 */ /* 0x0003e2000c101b24 */
[----:B------:R-:W-:Y:S05]  /*dfd0*/  BRA `(.L_x_6354) ;  /* 0x0000001000007947 */ /* 0x000fea0003800000 */
.L_x_7127:
[----:B------:R-:W-:Y:S02]  /*dfe0*/  BREAK B6 ;  /* 0x0000000000067942 */ /* 0x000fe40003800000 */
.L_x_6354:
[----:B------:R-:W-:Y:S05]  /*dff0*/  BSYNC B7 ;  /* 0x0000000000077941 */ /* 0x000fea0003800000 */
.L_x_6349:
        /* <DEDUP_REMOVED lines=8> */
.L_x_6363:
[----:B------:R-:W-:Y:S05]  /*e080*/  EXIT ;  /* 0x000000000000794d */ /* 0x000fea0003800000 */
        .weak           $__internal_50_$__cuda_sm20_div_u64
        .type           $__internal_50_$__cuda_sm20_div_u64,@function
        .size           $__internal_50_$__cuda_sm20_div_u64,(.L_x_7368 - $__internal_50_$__cuda_sm20_div_u64)
$__internal_50_$__cuda_sm20_div_u64:
        /* <DEDUP_REMOVED lines=68> */
[----:B------:R-:W-:Y:S06]  /*e4d0*/  RET.REL.NODEC R6 `(_ZN2at4cuda57_GLOBAL__N__cd6b329d_24_DistributionBernoulli_cu_7537a20d21kernelPointwiseApply2IZNS_6native9templates4cuda28bernoulli_tensor_cuda_kernelIddEEvRKNS_10TensorBaseES9_NS_15PhiloxCudaStateEEUliRdSB_SB_SB_RKdSD_SD_SD_E_dSC_mLin1ELin1ELi4ELi512ELi2EEEvNS0_6detail10TensorInfoIT0_T2_EENSG_IT1_SI_EESI_T_) ;  /* 0xffff1b2006007950 */ /* 0x000fec0003c3ffff */
.L_x_6365:
        /* <DEDUP_REMOVED lines=10> */
.L_x_7368:


//--------------------- .text._ZN2at4cuda57_GLOBAL__N__cd6b329d_24_DistributionBernoulli_cu_7537a20d21kernelPointwiseApply2IZNS_6native9templates4cuda28bernoulli_tensor_cuda_kernelIddEEvRKNS_10TensorBaseES9_NS_15PhiloxCudaStateEEUliRdSB_SB_SB_RKdSD_SD_SD_E_dSC_mLi1ELi1ELi4ELi512ELi2EEEvNS0_6detail10TensorInfoIT0_T2_EENSG_IT1_SI_EESI_T_ --------------------------
	.section	.text._ZN2at4cuda57_GLOBAL__N__cd6b329d_24_DistributionBernoulli_cu_7537a20d21kernelPointwiseApply2IZNS_6native9templates4cuda28bernoulli_tensor_cuda_kernelIddEEvRKNS_10TensorBaseES9_NS_15PhiloxCudaStateEEUliRdSB_SB_SB_RKdSD_SD_SD_E_dSC_mLi1ELi1ELi4ELi512ELi2EEEvNS0_6detail10TensorInfoIT0_T2_EENSG_IT1_SI_EESI_T_,"ax",@progbits
	.sectioninfo	@"SHI_REGISTERS=46"
	.align	128
.text._ZN2at4cuda57_GLOBAL__N__cd6b329d_24_DistributionBernoulli_cu_7537a20d21kernelPointwiseApply2IZNS_6native9templates4cuda28bernoulli_tensor_cuda_kernelIddEEvRKNS_10TensorBaseES9_NS_15PhiloxCudaStateEEUliRdSB_SB_SB_RKdSD_SD_SD_E_dSC_mLi1ELi1ELi4ELi512ELi2EEEvNS0_6detail10TensorInfoIT0_T2_EENSG_IT1_SI_EESI_T_:
        .type           _ZN2at4cuda57_GLOBAL__N__cd6b329d_24_DistributionBernoulli_cu_7537a20d21kernelPointwiseApply2IZNS_6native9templates4cuda28bernoulli_tensor_cuda_kernelIddEEvRKNS_10TensorBaseES9_NS_15PhiloxCudaStateEEUliRdSB_SB_SB_RKdSD_SD_SD_E_dSC_mLi1ELi1ELi4ELi512ELi2EEEvNS0_6detail10TensorInfoIT0_T2_EENSG_IT1_SI_EESI_T_,@function
        .size           _ZN2at4cuda57_GLOBAL__N__cd6b329d_24_DistributionBernoulli_cu_7537a20d21kernelPointwiseApply2IZNS_6native9templates4cuda28bernoulli_tensor_cuda_kernelIddEEvRKNS_10TensorBaseES9_NS_15PhiloxCudaStateEEUliRdSB_SB_SB_RKdSD_SD_SD_E_dSC_mLi1ELi1ELi4ELi512ELi2EEEvNS0_6detail10TensorInfoIT0_T2_EENSG_IT1_SI_EESI_T_,(.L_x_7370 - _ZN2at4cuda57_GLOBAL__N__cd6b329d_24_DistributionBernoulli_cu_7537a20d21kernelPointwiseApply2IZNS_6native9templates4cuda28bernoulli_tensor_cuda_kernelIddEEvRKNS_10TensorBaseES9_NS_15PhiloxCudaStateEEUliRdSB_SB_SB_RKdSD_SD_SD_E_dSC_mLi1ELi1ELi4ELi512ELi2EEEvNS0_6detail10TensorInfoIT0_T2_EENSG_IT1_SI_EESI_T_)
        .other          _ZN2at4cuda57_GLOBAL__N__cd6b329d_24_DistributionBernoulli_cu_7537a20d21kernelPointwiseApply2IZNS_6native9templates4cuda28bernoulli_tensor_cuda_kernelIddEEvRKNS_10TensorBaseES9_NS_15PhiloxCudaStateEEUliRdSB_SB_SB_RKdSD_SD_SD_E_dSC_mLi1ELi1ELi4ELi512ELi2EEEvNS0_6detail10TensorInfoIT0_T2_EENSG_IT1_SI_EESI_T_,@"STO_CUDA_ENTRY STV_DEFAULT"
_ZN2at4cuda57_GLOBAL__N__cd6b329d_24_DistributionBernoulli_cu_7537a20d21kernelPointwiseApply2IZNS_6native9templates4cuda28bernoulli_tensor_cuda_kernelIddEEvRKNS_10TensorBaseES9_NS_15PhiloxCudaStateEEUliRdSB_SB_SB_RKdSD_SD_SD_E_dSC_mLi1ELi1ELi4ELi512ELi2EEEvNS0_6detail10TensorInfoIT0_T2_EENSG_IT1_SI_EESI_T_:
        /* <DEDUP_REMOVED lines=12> */
.L_x_6383:
        /* <DEDUP_REMOVED lines=195> */
.L_x_6367:
[----:B------:R-:W-:Y:S02]  /*0cf0*/  IMAD.MOV.U32 R9, RZ, RZ, R6 ;  /* 0x000000ffff097224 */ /* 0x000fe400078e0006 */
[----:B------:R-:W-:Y:S02]  /*0d00*/  IMAD.MOV.U32 R8, RZ, RZ, R20 ;  /* 0x000000ffff087224 */ /* 0x000fe400078e0014 */
[----:B------:R-:W-:-:S02]  /*0d10*/  IMAD.MOV.U32 R3, RZ, RZ, R36 ;  /* 0x000000ffff037224 */ /* 0x000fc400078e0024 */
[----:B------:R-:W-:-:S04]  /*0d20*/  IMAD.MOV.U32 R6, RZ, RZ, R4 ;  /* 0x000000ffff067224 */ /* 0x000fc800078e0004 */
.L_x_6366:
        /* <DEDUP_REMOVED lines=17> */
.L_x_7128:
[----:B------:R-:W-:Y:S05]  /*0e40*/  BRX R4 -0xe50                                                                                                                                                                                                                                                                                                                                                                                                                                                                                (*"BRANCH_TARGETS .L_x_7129,.L_x_7130,.L_x_7131"*) ;  /* 0xfffff1b004007949 */ /* 0x000fea000383ffff */
.L_x_6370:
        /* <DEDUP_REMOVED lines=31> */
[----:B------:R0:W5:Y:S02]  /*1040*/  LDG.E.64 R4, [R18.64] ;  /* 0x0000002412047981 */ /* 0x000164000c1e1b00 */
.L_x_6375:
[----:B------:R-:W-:Y:S05]  /*1050*/  BSYNC B6 ;  /* 0x0000000000067941 */ /* 0x000fea0003800000 */
.L_x_6374:
[----:B------:R-:W-:-:S06]  /*1060*/  FMUL.FTZ R6, R31, 1 ;  /* 0x3f8000001f067820 */ /* 0x000fcc0000410000 */
[----:B------:R-:W1:Y:S02]  /*1070*/  F2F.F64.F32 R6, R6 ;  /* 0x0000000600067310 */ /* 0x000e640000201800 */
[----:B-1---5:R1:W2:Y:S02]  /*1080*/  DSETP.GE.AND P0, PT, R4, R6, PT ;  /* 0x000000060400722a */ /* 0x0222a40003f06000 */
[----:B-1----:R-:W-:-:S04]  /*1090*/  IMAD.MOV.U32 R4, RZ, RZ, RZ ;  /* 0x000000ffff047224 */ /* 0x002fc800078e00ff */
[----:B--2---:R-:W-:-:S05]  /*10a0*/  FSEL R5, RZ, 1.875, !P0 ;  /* 0x3ff00000ff057808 */ /* 0x004fca0004000000 */
[----:B------:R1:W-:Y:S03]  /*10b0*/  STG.E.64 [R26.64], R4 ;  /* 0x000000041a007986 */ /* 0x0003e6000c101b24 */
.L_x_6372:
[----:B------:R-:W-:Y:S05]  /*10c0*/  BSYNC B7 ;  /* 0x0000000000077941 */ /* 0x000fea0003800000 */
.L_x_6371:
[----:B-1----:R-:W2:Y:S01]  /*10d0*/  LDG.E.64 R4, [R16.64] ;  /* 0x0000002410047981 */ /* 0x002ea2000c1e1b00 */
[----:B------:R-:W-:Y:S01]  /*10e0*/  BSSY B6, `(.L_x_6376) ;  /* 0x0000018000067945 */ /* 0x000fe20003800000 */
[----:B--2---:R-:W-:-:S04]  /*10f0*/  DSETP.GTU.AND P0, PT, R4, 1, PT ;  /* 0x3ff000000400742a */ /* 0x004fc80003f0c000 */
[----:B------:R-:W1:-:S14]  /*1100*/  DSETP.GE.AND P1, PT, R4, RZ, PT ;  /* 0x000000ff0400722a */ /* 0x000e5c0003f26000 */
[----:B-1----:R-:W-:Y:S05]  /*1110*/  @!P0 BRA P1, `(.L_x_6377) ;  /* 0x0000014000008947 */ /* 0x002fea0000800000 */
        /* <DEDUP_REMOVED lines=19> */
[----:B------:R0:W5:Y:S02]  /*1250*/  LDG.E.64 R4, [R16.64] ;  /* 0x0000002410047981 */ /* 0x000164000c1e1b00 */
.L_x_6377:
[----:B------:R-:W-:Y:S05]  /*1260*/  BSYNC B6 ;  /* 0x0000000000067941 */ /* 0x000fea0003800000 */
.L_x_6376:
[----:B------:R-:W-:-:S06]  /*1270*/  FMUL.FTZ R6, R34, 1 ;  /* 0x3f80000022067820 */ /* 0x000fcc0000410000 */
[----:B------:R-:W1:Y:S02]  /*1280*/  F2F.F64.F32 R6, R6 ;  /* 0x0000000600067310 */ /* 0x000e640000201800 */
[----:B-1---5:R1:W2:Y:S02]  /*1290*/  DSETP.GE.AND P0, PT, R4, R6, PT ;  /* 0x000000060400722a */ /* 0x0222a40003f06000 */
[----:B-1----:R-:W-:-:S04]  /*12a0*/  IMAD.MOV.U32 R4, RZ, RZ, RZ ;  /* 0x000000ffff047224 */ /* 0x002fc800078e00ff */
[----:B--2---:R-:W-:-:S05]  /*12b0*/  FSEL R5, RZ, 1.875, !P0 ;  /* 0x3ff00000ff057808 */ /* 0x004fca0004000000 */
[----:B------:R1:W-:Y:S03]  /*12c0*/  STG.E.64 [R24.64], R4 ;  /* 0x0000000418007986 */ /* 0x0003e6000c101b24 */
.L_x_7130:
        /* <DEDUP_REMOVED lines=25> */
.L_x_6379:
[----:B------:R-:W-:Y:S05]  /*1460*/  BSYNC B6 ;  /* 0x0000000000067941 */ /* 0x000fea0003800000 */
.L_x_6378:
[----:B------:R-:W-:-:S06]  /*1470*/  FMUL.FTZ R6, R35, 1 ;  /* 0x3f80000023067820 */ /* 0x000fcc0000410000 */
[----:B------:R-:W1:Y:S02]  /*1480*/  F2F.F64.F32 R6, R6 ;  /* 0x0000000600067310 */ /* 0x000e640000201800 */
[----:B-1---5:R1:W2:Y:S02]  /*1490*/  DSETP.GE.AND P0, PT, R4, R6, PT ;  /* 0x000000060400722a */ /* 0x0222a40003f06000 */
[----:B-1----:R-:W-:-:S04]  /*14a0*/  IMAD.MOV.U32 R4, RZ, RZ, RZ ;  /* 0x000000ffff047224 */ /* 0x002fc800078e00ff */
[----:B--2---:R-:W-:-:S05]  /*14b0*/  FSEL R5, RZ, 1.875, !P0 ;  /* 0x3ff00000ff057808 */ /* 0x004fca0004000000 */
[----:B------:R1:W-:Y:S03]  /*14c0*/  STG.E.64 [R32.64], R4 ;  /* 0x0000000420007986 */ /* 0x0003e6000c101b24 */
.L_x_7129:
[----:B------:R-:W-:Y:S05]  /*14d0*/  BSYNC B8 ;  /* 0x0000000000087941 */ /* 0x000fea0003800000 */
.L_x_6369:
        /* <DEDUP_REMOVED lines=36> */
.L_x_6381:
[----:B------:R-:W-:Y:S05]  /*1720*/  BSYNC B6 ;  /* 0x0000000000067941 */ /* 0x000fea0003800000 */
.L_x_6380:
[----:B------:R-:W-:Y:S01]  /*1730*/  FMUL.FTZ R36, R36, 1 ;  /* 0x3f80000024247820 */ /* 0x000fe20000410000 */
[----:B------:R-:W-:Y:S01]  /*1740*/  ISETP.NE.AND P2, PT, R22, RZ, PT ;  /* 0x000000ff1600720c */ /* 0x000fe20003f45270 */
[----:B------:R-:W-:Y:S02]  /*1750*/  IMAD R3, R29, c[0x0][0x230], RZ ;  /* 0x00008c001d037a24 */ /* 0x000fe400078e02ff */
[----:B------:R-:W1:Y:S01]  /*1760*/  F2F.F64.F32 R6, R36 ;  /* 0x0000002400067310 */ /* 0x000e620000201800 */
[----:B------:R-:W-:-:S04]  /*1770*/  IMAD.WIDE.U32 R8, R28, c[0x0][0x230], RZ ;  /* 0x00008c001c087a25 */ /* 0x000fc800078e00ff */
[----:B------:R-:W-:Y:S01]  /*1780*/  IMAD R3, R28, c[0x0][0x234], R3 ;  /* 0x00008d001c037a24 */ /* 0x000fe200078e0203 */
[----:B------:R-:W-:-:S03]  /*1790*/  SEL R0, R8, RZ, P2 ;  /* 0x000000ff08007207 */ /* 0x000fc60001000000 */
[----:B------:R-:W-:-:S05]  /*17a0*/  IMAD.IADD R3, R9, 0x1, R3 ;  /* 0x0000000109037824 */ /* 0x000fca00078e0203 */
[----:B------:R-:W-:Y:S01]  /*17b0*/  SEL R3, R3, RZ, P2 ;  /* 0x000000ff03037207 */ /* 0x000fe20001000000 */
[----:B-1---5:R1:W2:Y:S02]  /*17c0*/  DSETP.GE.AND P0, PT, R4, R6, PT ;  /* 0x000000060400722a */ /* 0x0222a40003f06000 */
[----:B-1----:R-:W-:Y:S01]  /*17d0*/  LEA R6, P1, R0, c[0x0][0x160], 0x3 ;  /* 0x0000580000067a11 */ /* 0x002fe200078218ff */
[----:B------:R-:W-:-:S03]  /*17e0*/  IMAD.MOV.U32 R4, RZ, RZ, RZ ;  /* 0x000000ffff047224 */ /* 0x000fc600078e00ff */
[----:B--2---:R-:W-:Y:S02]  /*17f0*/  FSEL R5, RZ, 1.875, !P0 ;  /* 0x3ff00000ff057808 */ /* 0x004fe40004000000 */
[----:B------:R-:W-:-:S05]  /*1800*/  LEA.HI.X R7, R0, c[0x0][0x164], R3, 0x3, P1 ;  /* 0x0000590000077a11 */ /* 0x000fca00008f1c03 */
[----:B------:R1:W-:Y:S01]  /*1810*/  STG.E.64 [R6.64], R4 ;  /* 0x0000000406007986 */ /* 0x0003e2000c101b24 */
[----:B------:R-:W-:Y:S05]  /*1820*/  BRA `(.L_x_6373) ;  /* 0x0000001000007947 */ /* 0x000fea0003800000 */
.L_x_7131:
[----:B------:R-:W-:Y:S02]  /*1830*/  BREAK B8 ;  /* 0x0000000000087942 */ /* 0x000fe40003800000 */
.L_x_6373:
[----:B------:R-:W-:Y:S05]  /*1840*/  BSYNC B9 ;  /* 0x0000000000097941 */ /* 0x000fea0003800000 */
.L_x_6368:
        /* <DEDUP_REMOVED lines=8> */
.L_x_6382:
[----:B------:R-:W-:Y:S05]  /*18d0*/  EXIT ;  /* 0x000000000000794d */ /* 0x000fea0003800000 */
.L_x_6384:
        /* <DEDUP_REMOVED lines=10> */
.L_x_7370:


//--------------------- .text._ZN2at4cuda57_GLOBAL__N__cd6b329d_24_DistributionBernoulli_cu_7537a20d21kernelPointwiseApply2IZNS_6native9templates4cuda28bernoulli_tensor_cuda_kernelIddEEvRKNS_10TensorBaseES9_NS_15PhiloxCudaStateEEUliRdSB_SB_SB_RKdSD_SD_SD_E_dSC_jLin1ELin1ELi4ELi512ELi2EEEvNS0_6detail10TensorInfoIT0_T2_EENSG_IT1_SI_EESI_T_ --------------------------
	.section	.text._ZN2at4cuda57_GLOBAL__N__cd6b329d_24_DistributionBernoulli_cu_7537a20d21kernelPointwiseApply2IZNS_6native9templates4cuda28bernoulli_tensor_cuda_kernelIddEEvRKNS_10TensorBaseES9_NS_15PhiloxCudaStateEEUliRdSB_SB_SB_RKdSD_SD_SD_E_dSC_jLin1ELin1ELi4ELi512ELi2EEEvNS0_6detail10TensorInfoIT0_T2_EENSG_IT1_SI_EESI_T_,"ax",@progbits
	.sectioninfo	@"SHI_REGISTERS=42"
	.align	128
.text._ZN2at4cuda57_GLOBAL__N__cd6b329d_24_DistributionBernoulli_cu_7537a20d21kernelPointwiseApply2IZNS_6native9templates4cuda28bernoulli_tensor_cuda_kernelIddEEvRKNS_10TensorBaseES9_NS_15PhiloxCudaStateEEUliRdSB_SB_SB_RKdSD_SD_SD_E_dSC_jLin1ELin1ELi4ELi512ELi2EEEvNS0_6detail10TensorInfoIT0_T2_EENSG_IT1_SI_EESI_T_:
        .type           _ZN2at4cuda57_GLOBAL__N__cd6b329d_24_DistributionBernoulli_cu_7537a20d21kernelPointwiseApply2IZNS_6native9templates4cuda28bernoulli_tensor_cuda_kernelIddEEvRKNS_10TensorBaseES9_NS_15PhiloxCudaStateEEUliRdSB_SB_SB_RKdSD_SD_SD_E_dSC_jLin1ELin1ELi4ELi512ELi2EEEvNS0_6detail10TensorInfoIT0_T2_EENSG_IT1_SI_EESI_T_,@function
        .size           _ZN2at4cuda57_GLOBAL__N__cd6b329d_24_DistributionBernoulli_cu_7537a20d21kernelPointwiseApply2IZNS_6native9templates4cuda28bernoulli_tensor_cuda_kernelIddEEvRKNS_10TensorBaseES9_NS_15PhiloxCudaStateEEUliRdSB_SB_SB_RKdSD_SD_SD_E_dSC_jLin1ELin1ELi4ELi512ELi2EEEvNS0_6detail10TensorInfoIT0_T2_EENSG_IT1_SI_EESI_T_,(.L_x_7371 - _ZN2at4cuda57_GLOBAL__N__cd6b329d_24_DistributionBernoulli_cu_7537a20d21kernelPointwiseApply2IZNS_6native9templates4cuda28bernoulli_tensor_cuda_kernelIddEEvRKNS_10TensorBaseES9_NS_15PhiloxCudaStateEEUliRdSB_SB_SB_RKdSD_SD_SD_E_dSC_jLin1ELin1ELi4ELi512ELi2EEEvNS0_6detail10TensorInfoIT0_T2_EENSG_IT1_SI_EESI_T_)
        .other          _ZN2at4cuda57_GLOBAL__N__cd6b329d_24_DistributionBernoulli_cu_7537a20d21kernelPointwiseApply2IZNS_6native9templates4cuda28bernoulli_tensor_cuda_kernelIddEEvRKNS_10TensorBaseES9_NS_15PhiloxCudaStateEEUliRdSB_SB_SB_RKdSD_SD_SD_E_dSC_jLin1ELin1ELi4ELi512ELi2EEEvNS0_6detail10TensorInfoIT0_T2_EENSG_IT1_SI_EESI_T_,@"STO_CUDA_ENTRY STV_DEFAULT"
_ZN2at4cuda57_GLOBAL__N__cd6b329d_24_DistributionBernoulli_cu_7537a20d21kernelPointwiseApply2IZNS_6native9templates4cuda28bernoulli_tensor_cuda_kernelIddEEvRKNS_10TensorBaseES9_NS_15PhiloxCudaStateEEUliRdSB_SB_SB_RKdSD_SD_SD_E_dSC_jLin1ELin1ELi4ELi512ELi2EEEvNS0_6detail10TensorInfoIT0_T2_EENSG_IT1_SI_EESI_T_:
        /* <DEDUP_REMOVED lines=9> */
.L_x_6434:
[----:B------:R-:W-:Y:S01]  /*0090*/  IADD3 R0, -R36, c[0x0][0x310], RZ ;  /* 0x0000c40024007a10 */ /* 0x000fe20007ffe1ff */
[----:B------:R-:W-:Y:S01]  /*00a0*/  BSSY B0, `(.L_x_6385) ;  /* 0x000019a000007945 */ /* 0x000fe20003800000 */
[----:B------:R-:W-:Y:S01]  /*00b0*/  HFMA2.MMA R32, -RZ, RZ, 0, 0 ;  /* 0x00000000ff207435 */ /* 0x000fe200000001ff */
[----:B------:R-:W-:Y:S01]  /*00c0*/  IMAD.MOV.U32 R30, RZ, RZ, RZ ;  /* 0x000000ffff1e7224 */ /* 0x000fe200078e00ff */
[----:B------:R-:W-:Y:S01]  /*00d0*/  ISETP.GE.AND P0, PT, R0, 0x1, PT ;  /* 0x000000010000780c */ /* 0x000fe20003f06270 */
[----:B0-----:R-:W-:-:S12]  /*00e0*/  IMAD.MOV.U32 R22, RZ, RZ, RZ ;  /* 0x000000ffff167224 */ /* 0x001fd800078e00ff */
[----:B------:R-:W-:Y:S05]  /*00f0*/  @!P0 BRA `(.L_x_6386) ;  /* 0x0000194000008947 */ /* 0x000fea0003800000 */
[----:B------:R-:W-:Y:S01]  /*0100*/  IMAD.MOV.U32 R2, RZ, RZ, c[0x0][0x230] ;  /* 0x00008c00ff027624 */ /* 0x000fe200078e00ff */
[----:B------:R-:W-:Y:S01]  /*0110*/  MOV R32, RZ ;  /* 0x000000ff00207202 */ /* 0x000fe20000000f00 */
[----:B------:R-:W-:Y:S02]  /*0120*/  IMAD.MOV.U32 R22, RZ, RZ, RZ ;  /* 0x000000ffff167224 */ /* 0x000fe400078e00ff */
[----:B------:R-:W-:Y:S01]  /*0130*/  IMAD.MOV.U32 R3, RZ, RZ, R36 ;  /* 0x000000ffff037224 */ /* 0x000fe200078e0024 */
        /* <DEDUP_REMOVED lines=18> */
.L_x_6389:
        /* <DEDUP_REMOVED lines=100> */
.L_x_6388:
        /* <DEDUP_REMOVED lines=79> */
.L_x_6387:
        /* <DEDUP_REMOVED lines=21> */
.L_x_6392:
        /* <DEDUP_REMOVED lines=24> */
[----:B------:R-:W1:Y:S01]  /*1060*/  LDC R10, c[0x0][R7+0x15c] ;  /* 0x00005700070a7b82 */ /* 0x000e620000000800 */
[----:B------:R-:W-:-:S05]  /*1070*/  IADD3 R15, -R11, RZ, RZ ;  /* 0x000000ff0b0f7210 */ /* 0x000fca0007ffe1ff */
        /* <DEDUP_REMOVED lines=11> */
[----:B------:R-:W-:Y:S01]  /*1130*/  ISETP.NE.U32.AND P3, PT, R6, RZ, PT ;  /* 0x000000ff0600720c */ /* 0x000fe20003f65070 */
[----:B-1----:R-:W-:Y:S02]  /*1140*/  IMAD.MOV R17, RZ, RZ, -R10 ;  /* 0x000000ffff117224 */ /* 0x002fe400078e0a0a */
[----:B------:R-:W-:-:S05]  /*1150*/  IMAD.HI.U32 R12, R12, R11, RZ ;  /* 0x0000000b0c0c7227 */ /* 0x000fca00078e00ff */
[----:B------:R-:W-:Y:S01]  /*1160*/  IADD3 R13, -R12, RZ, RZ ;  /* 0x000000ff0c0d7210 */ /* 0x000fe20007ffe1ff */
[----:B0-----:R-:W0:Y:S04]  /*1170*/  MUFU.RCP R16, R16 ;  /* 0x0000001000107308 */ /* 0x001e280000001000 */
[----:B------:R-:W-:-:S05]  /*1180*/  IMAD R13, R6, R13, R11 ;  /* 0x0000000d060d7224 */ /* 0x000fca00078e020b */
[CC--:B------:R-:W-:Y:S02]  /*1190*/  ISETP.GE.U32.AND P1, PT, R13.reuse, R6.reuse, PT ;  /* 0x000000060d00720c */ /* 0x0c0fe40003f26070 */
[----:B0-----:R-:W-:Y:S02]  /*11a0*/  IADD3 R14, R16, 0xffffffe, RZ ;  /* 0x0ffffffe100e7810 */ /* 0x001fe40007ffe0ff */
[----:B------:R-:W0:Y:S09]  /*11b0*/  I2F.U32.RP R16, R10 ;  /* 0x0000000a00107306 */ /* 0x000e320000209000 */
[----:B------:R-:W-:Y:S01]  /*11c0*/  @P1 IMAD.IADD R13, R13, 0x1, -R6 ;  /* 0x000000010d0d1824 */ /* 0x000fe200078e0a06 */
[----:B------:R-:W-:Y:S01]  /*11d0*/  @P1 IADD3 R12, R12, 0x1, RZ ;  /* 0x000000010c0c1810 */ /* 0x000fe20007ffe0ff */
[----:B------:R1:W3:Y:S03]  /*11e0*/  F2I.FTZ.U32.TRUNC.NTZ R15, R14 ;  /* 0x0000000e000f7305 */ /* 0x0002e6000021f000 */
[----:B------:R-:W-:Y:S01]  /*11f0*/  ISETP.GE.U32.AND P2, PT, R13, R6, PT ;  /* 0x000000060d00720c */ /* 0x000fe20003f46070 */
[----:B------:R-:W-:-:S04]  /*1200*/  IMAD.MOV R13, RZ, RZ, -R9 ;  /* 0x000000ffff0d7224 */ /* 0x000fc800078e0a09 */
[----:B0-----:R-:W0:Y:S01]  /*1210*/  MUFU.RCP R16, R16 ;  /* 0x0000001000107308 */ /* 0x001e220000001000 */
[----:B-1----:R-:W-:-:S07]  /*1220*/  IMAD.MOV.U32 R14, RZ, RZ, RZ ;  /* 0x000000ffff0e7224 */ /* 0x002fce00078e00ff */
[----:B------:R-:W-:Y:S01]  /*1230*/  @P2 IADD3 R12, R12, 0x1, RZ ;  /* 0x000000010c0c2810 */ /* 0x000fe20007ffe0ff */
[----:B---3--:R-:W-:Y:S01]  /*1240*/  IMAD R13, R13, R15, RZ ;  /* 0x0000000f0d0d7224 */ /* 0x008fe200078e02ff */
[----:B------:R-:W-:Y:S02]  /*1250*/  @!P3 LOP3.LUT R12, RZ, R6, RZ, 0x33, !PT ;  /* 0x00000006ff0cb212 */ /* 0x000fe400078e33ff */
[----:B------:R-:W-:Y:S01]  /*1260*/  ISETP.NE.U32.AND P3, PT, R9, RZ, PT ;  /* 0x000000ff0900720c */ /* 0x000fe20003f65070 */
        /* <DEDUP_REMOVED lines=44> */
.L_x_6391:
        /* <DEDUP_REMOVED lines=80> */
.L_x_6390:
[----:B------:R-:W-:-:S03]  /*1a30*/  IMAD R22, R3, c[0x0][0x2a4], R22 ;  /* 0x0000a90003167a24 */ /* 0x000fc600078e0216 */
.L_x_6386:
[----:B------:R-:W-:Y:S05]  /*1a40*/  BSYNC B0 ;  /* 0x0000000000007941 */ /* 0x000fea0003800000 */
.L_x_6385:
        /* <DEDUP_REMOVED lines=28> */
.L_x_6397:
        /* <DEDUP_REMOVED lines=100> */
.L_x_6396:
        /* <DEDUP_REMOVED lines=79> */
.L_x_6395:
        /* <DEDUP_REMOVED lines=18> */
.L_x_6400:
        /* <DEDUP_REMOVED lines=101> */
.L_x_6399:
        /* <DEDUP_REMOVED lines=79> */
.L_x_6398:
[----:B------:R-:W-:-:S03]  /*33a0*/  IMAD R24, R24, c[0x0][0x2a4], R3 ;  /* 0x0000a90018187a24 */ /* 0x000fc600078e0203 */
.L_x_6394:
[----:B------:R-:W-:Y:S05]  /*33b0*/  BSYNC B0 ;  /* 0x0000000000007941 */ /* 0x000fea0003800000 */
.L_x_6393:
        /* <DEDUP_REMOVED lines=29> */
.L_x_6405:
        /* <DEDUP_REMOVED lines=100> */
.L_x_6404:
        /* <DEDUP_REMOVED lines=78> */
.L_x_6403:
        /* <DEDUP_REMOVED lines=18> */
.L_x_6408:
        /* <DEDUP_REMOVED lines=101> */
.L_x_6407:
        /* <DEDUP_REMOVED lines=79> */
.L_x_6406:
[----:B------:R-:W-:-:S03]  /*4d10*/  IMAD R26, R26, c[0x0][0x2a4], R5 ;  /* 0x0000a9001a1a7a24 */ /* 0x000fc600078e0205 */
.L_x_6402:
[----:B------:R-:W-:Y:S05]  /*4d20*/  BSYNC B0 ;  /* 0x0000000000007941 */ /* 0x000fea0003800000 */
.L_x_6401:
        /* <DEDUP_REMOVED lines=27> */
.L_x_6413:
        /* <DEDUP_REMOVED lines=100> */
.L_x_6412:
        /* <DEDUP_REMOVED lines=78> */
.L_x_6411:
        /* <DEDUP_REMOVED lines=18> */
.L_x_6416:
        /* <DEDUP_REMOVED lines=101> */
.L_x_6415:
        /* <DEDUP_REMOVED lines=79> */
.L_x_6414:
[----:B------:R-:W-:-:S03]  /*6660*/  IMAD R28, R28, c[0x0][0x2a4], R5 ;  /* 0x0000a9001c1c7a24 */ /* 0x000fc600078e0205 */
.L_x_6410:
[----:B------:R-:W-:Y:S05]  /*6670*/  BSYNC B0 ;  /* 0x0000000000007941 */ /* 0x000fea0003800000 */
.L_x_6409:
        /* <DEDUP_REMOVED lines=146> */
.L_x_6418:
[----:B------:R-:W-:Y:S01]  /*6fa0*/  IMAD.MOV.U32 R12, RZ, RZ, R14 ;  /* 0x000000ffff0c7224 */ /* 0x000fe200078e000e */
[----:B------:R-:W-:Y:S01]  /*6fb0*/  MOV R9, R10 ;  /* 0x0000000a00097202 */ /* 0x000fe20000000f00 */
[----:B------:R-:W-:Y:S02]  /*6fc0*/  IMAD.MOV.U32 R11, RZ, RZ, R2 ;  /* 0x000000ffff0b7224 */ /* 0x000fe400078e0002 */
[----:B------:R-:W-:-:S03]  /*6fd0*/  IMAD.MOV.U32 R14, RZ, RZ, R6 ;  /* 0x000000ffff0e7224 */ /* 0x000fc600078e0006 */
.L_x_6417:
        /* <DEDUP_REMOVED lines=18> */
.L_x_7132:
[----:B------:R-:W-:Y:S05]  /*7100*/  BRX R2 -0x7110                                                                                                                                                                                                                                                                                                                                                                                                                                                                               (*"BRANCH_TARGETS .L_x_7133,.L_x_7134,.L_x_7135"*) ;  /* 0xffff8ef002007949 */ /* 0x000fea000383ffff */
.L_x_6421:
        /* <DEDUP_REMOVED lines=16> */
[----:B------:R-:W-:Y:S01]  /*7210*/  MOV R12, 0x1 ;  /* 0x00000001000c7802 */ /* 0x000fe20000000f00 */
[----:B------:R-:W-:Y:S01]  /*7220*/  IMAD.MOV.U32 R6, RZ, RZ, c[0x4][0x178] ;  /* 0x01005e00ff067624 */ /* 0x000fe200078e00ff */
[----:B------:R-:W0:Y:S01]  /*7230*/  LDC.64 R2, c[0x4][R2] ;  /* 0x0100000002027b82 */ /* 0x000e220000000a00 */
[----:B------:R-:W-:Y:S02]  /*7240*/  IMAD.MOV.U32 R8, RZ, RZ, 0x270 ;  /* 0x00000270ff087424 */ /* 0x000fe400078e00ff */
[----:B------:R-:W-:Y:S02]  /*7250*/  IMAD.MOV.U32 R10, RZ, RZ, c[0x4][0x40] ;  /* 0x01001000ff0a7624 */ /* 0x000fe400078e00ff */
[----:B------:R-:W-:-:S02]  /*7260*/  IMAD.MOV.U32 R11, RZ, RZ, c[0x4][0x44] ;  /* 0x01001100ff0b7624 */ /* 0x000fc400078e00ff */
        /* <DEDUP_REMOVED lines=9> */
[----:B------:R0:W5:Y:S02]  /*7300*/  LDG.E.64 R2, [R28.64] ;  /* 0x000000241c027981 */ /* 0x000164000c1e1b00 */
.L_x_6426:
[----:B------:R-:W-:Y:S05]  /*7310*/  BSYNC B6 ;  /* 0x0000000000067941 */ /* 0x000fea0003800000 */
.L_x_6425:
[----:B------:R-:W-:-:S06]  /*7320*/  FMUL.FTZ R4, R39, 1 ;  /* 0x3f80000027047820 */ /* 0x000fcc0000410000 */
[----:B------:R-:W1:Y:S02]  /*7330*/  F2F.F64.F32 R4, R4 ;  /* 0x0000000400047310 */ /* 0x000e640000201800 */
[----:B-1---5:R1:W2:Y:S02]  /*7340*/  DSETP.GE.AND P0, PT, R2, R4, PT ;  /* 0x000000040200722a */ /* 0x0222a40003f06000 */
[----:B-1----:R-:W-:-:S04]  /*7350*/  IMAD.MOV.U32 R2, RZ, RZ, RZ ;  /* 0x000000ffff027224 */ /* 0x002fc800078e00ff */
[----:B--2---:R-:W-:-:S05]  /*7360*/  FSEL R3, RZ, 1.875, !P0 ;  /* 0x3ff00000ff037808 */ /* 0x004fca0004000000 */
[----:B------:R1:W-:Y:S03]  /*7370*/  STG.E.64 [R18.64], R2 ;  /* 0x0000000212007986 */ /* 0x0003e6000c101b24 */
.L_x_6423:
[----:B------:R-:W-:Y:S05]  /*7380*/  BSYNC B7 ;  /* 0x0000000000077941 */ /* 0x000fea0003800000 */
.L_x_6422:
        /* <DEDUP_REMOVED lines=9> */
[----:B------:R-:W-:Y:S01]  /*7420*/  MOV R7, c[0x4][0x17c] ;  /* 0x01005f0000077a02 */ /* 0x000fe20000000f00 */
[----:B------:R-:W-:Y:S01]  /*7430*/  IMAD.MOV.U32 R8, RZ, RZ, 0x275 ;  /* 0x00000275ff087424 */ /* 0x000fe200078e00ff */
[----:B------:R-:W1:Y:S01]  /*7440*/  LDC.64 R2, c[0x4][R2] ;  /* 0x0100000002027b82 */ /* 0x000e620000000a00 */
[----:B------:R-:W-:Y:S01]  /*7450*/  IMAD.MOV.U32 R10, RZ, RZ, c[0x4][0x40] ;  /* 0x01001000ff0a7624 */ /* 0x000fe200078e00ff */
[----:B------:R-:W-:Y:S01]  /*7460*/  MOV R11, c[0x4][0x44] ;  /* 0x01001100000b7a02 */ /* 0x000fe20000000f00 */
[----:B------:R-:W-:Y:S02]  /*7470*/  IMAD.MOV.U32 R12, RZ, RZ, 0x1 ;  /* 0x00000001ff0c7424 */ /* 0x000fe400078e00ff */
        /* <DEDUP_REMOVED lines=9> */
[----:B------:R0:W5:Y:S02]  /*7510*/  LDG.E.64 R2, [R26.64] ;  /* 0x000000241a027981 */ /* 0x000164000c1e1b00 */
.L_x_6428:
[----:B------:R-:W-:Y:S05]  /*7520*/  BSYNC B6 ;  /* 0x0000000000067941 */ /* 0x000fea0003800000 */
.L_x_6427:
[----:B------:R-:W-:-:S06]  /*7530*/  FMUL.FTZ R4, R38, 1 ;  /* 0x3f80000026047820 */ /* 0x000fcc0000410000 */
[----:B------:R-:W1:Y:S02]  /*7540*/  F2F.F64.F32 R4, R4 ;  /* 0x0000000400047310 */ /* 0x000e640000201800 */
[----:B-1---5:R1:W2:Y:S02]  /*7550*/  DSETP.GE.AND P0, PT, R2, R4, PT ;  /* 0x000000040200722a */ /* 0x0222a40003f06000 */
[----:B-1----:R-:W-:-:S04]  /*7560*/  MOV R2, RZ ;  /* 0x000000ff00027202 */ /* 0x002fc80000000f00 */
[----:B--2---:R-:W-:-:S05]  /*7570*/  FSEL R3, RZ, 1.875, !P0 ;  /* 0x3ff00000ff037808 */ /* 0x004fca0004000000 */
[----:B------:R1:W-:Y:S03]  /*7580*/  STG.E.64 [R16.64], R2 ;  /* 0x0000000210007986 */ /* 0x0003e6000c101b24 */
.L_x_7134:
        /* <DEDUP_REMOVED lines=10> */
[----:B------:R-:W-:Y:S01]  /*7630*/  IMAD.MOV.U32 R7, RZ, RZ, c[0x4][0x17c] ;  /* 0x01005f00ff077624 */ /* 0x000fe200078e00ff */
[----:B------:R-:W1:Y:S01]  /*7640*/  LDC.64 R2, c[0x4][R2] ;  /* 0x0100000002027b82 */ /* 0x000e620000000a00 */
[----:B------:R-:W-:Y:S01]  /*7650*/  IMAD.MOV.U32 R8, RZ, RZ, 0x27a ;  /* 0x0000027aff087424 */ /* 0x000fe200078e00ff */
[----:B------:R-:W-:Y:S01]  /*7660*/  MOV R13, RZ ;  /* 0x000000ff000d7202 */ /* 0x000fe20000000f00 */
        /* <DEDUP_REMOVED lines=11> */
.L_x_6430:
[----:B------:R-:W-:Y:S05]  /*7720*/  BSYNC B6 ;  /* 0x0000000000067941 */ /* 0x000fea0003800000 */
.L_x_6429:
[----:B------:R-:W-:-:S06]  /*7730*/  FMUL.FTZ R4, R34, 1 ;  /* 0x3f80000022047820 */ /* 0x000fcc0000410000 */
[----:B------:R-:W1:Y:S02]  /*7740*/  F2F.F64.F32 R4, R4 ;  /* 0x0000000400047310 */ /* 0x000e640000201800 */
[----:B-1---5:R1:W2:Y:S02]  /*7750*/  DSETP.GE.AND P0, PT, R2, R4, PT ;  /* 0x000000040200722a */ /* 0x0222a40003f06000 */
[----:B-1----:R-:W-:-:S04]  /*7760*/  IMAD.MOV.U32 R2, RZ, RZ, RZ ;  /* 0x000000ffff027224 */ /* 0x002fc800078e00ff */
[----:B--2---:R-:W-:-:S05]  /*7770*/  FSEL R3, RZ, 1.875, !P0 ;  /* 0x3ff00000ff037808 */ /* 0x004fca0004000000 */
[----:B------:R1:W-:Y:S03]  /*7780*/  STG.E.64 [R30.64], R2 ;  /* 0x000000021e007986 */ /* 0x0003e6000c101b24 */
.L_x_7133:
[----:B------:R-:W-:Y:S05]  /*7790*/  BSYNC B8 ;  /* 0x0000000000087941 */ /* 0x000fea0003800000 */
.L_x_6420:
        /* <DEDUP_REMOVED lines=10> */
[----:B------:R-:W-:Y:S01]  /*7840*/  IMAD.MOV.U32 R7, RZ, RZ, c[0x4][0x17c] ;  /* 0x01005f00ff077624 */ /* 0x000fe200078e00ff */
[----:B------:R-:W-:Y:S01]  /*7850*/  MOV R8, 0x27f ;  /* 0x0000027f00087802 */ /* 0x000fe20000000f00 */
[----:B------:R-:W-:Y:S01]  /*7860*/  IMAD.MOV.U32 R10, RZ, RZ, c[0x4][0x40] ;  /* 0x01001000ff0a7624 */ /* 0x000fe200078e00ff */
[----:B------:R-:W-:Y:S01]  /*7870*/  MOV R12, 0x1 ;  /* 0x00000001000c7802 */ /* 0x000fe20000000f00 */
        /* <DEDUP_REMOVED lines=11> */
.L_x_6432:
[----:B------:R-:W-:Y:S05]  /*7930*/  BSYNC B6 ;  /* 0x0000000000067941 */ /* 0x000fea0003800000 */
.L_x_6431:
[----:B------:R-:W-:-:S06]  /*7940*/  FMUL.FTZ R4, R35, 1 ;  /* 0x3f80000023047820 */ /* 0x000fcc0000410000 */
[----:B------:R-:W1:Y:S02]  /*7950*/  F2F.F64.F32 R4, R4 ;  /* 0x0000000400047310 */ /* 0x000e640000201800 */
[----:B-1---5:R1:W2:Y:S02]  /*7960*/  DSETP.GE.AND P0, PT, R2, R4, PT ;  /* 0x000000040200722a */ /* 0x0222a40003f06000 */
[----:B-1----:R-:W-:-:S04]  /*7970*/  IMAD.MOV.U32 R2, RZ, RZ, RZ ;  /* 0x000000ffff027224 */ /* 0x002fc800078e00ff */
[----:B--2---:R-:W-:-:S05]  /*7980*/  FSEL R3, RZ, 1.875, !P0 ;  /* 0x3ff00000ff037808 */ /* 0x004fca0004000000 */
[----:B------:R1:W-:Y:S01]  /*7990*/  STG.E.64 [R32.64], R2 ;  /* 0x0000000220007986 */ /* 0x0003e2000c101b24 */
[----:B------:R-:W-:Y:S05]  /*79a0*/  BRA `(.L_x_6424) ;  /* 0x0000001000007947 */ /* 0x000fea0003800000 */
.L_x_7135:
[----:B------:R-:W-:Y:S02]  /*79b0*/  BREAK B8 ;  /* 0x0000000000087942 */ /* 0x000fe40003800000 */
.L_x_6424:
[----:B------:R-:W-:Y:S05]  /*79c0*/  BSYNC B9 ;  /* 0x0000000000097941 */ /* 0x000fea0003800000 */
.L_x_6419:
[----:B-1----:R-:W-:-:S05]  /*79d0*/  MOV R3, c[0x0][0x0] ;  /* 0x0000000000037a02 */ /* 0x002fca0000000f00 */
[----:B------:R-:W-:-:S04]  /*79e0*/  IMAD.SHL.U32 R3, R3, 0x4, RZ ;  /* 0x0000000403037824 */ /* 0x000fc800078e00ff */
[----:B------:R-:W-:-:S05]  /*79f0*/  IMAD R36, R3, c[0x0][0xc], R36 ;  /* 0x0000030003247a24 */ /* 0x000fca00078e0224 */
[----:B------:R-:W-:-:S13]  /*7a00*/  ISETP.GE.U32.AND P0, PT, R36, c[0x0][0x310], PT ;  /* 0x0000c40024007a0c */ /* 0x000fda0003f06070 */
[----:B------:R-:W-:Y:S01]  /*7a10*/  @P0 CALL.REL.NOINC `(.L_x_6433) ;  /* 0x0000001000000944 */ /* 0x000fe20003c00000 */
[----:B------:R-:W-:Y:S05]  /*7a20*/  BRA `(.L_x_6434) ;  /* 0xffff866000007947 */ /* 0x000fea000383ffff */
.L_x_6433:
[----:B------:R-:W-:Y:S05]  /*7a30*/  EXIT ;  /* 0x000000000000794d */ /* 0x000fea0003800000 */
.L_x_6435:
        /* <DEDUP_REMOVED lines=12> */
.L_x_7371:


//--------------------- .text._ZN2at4cuda57_GLOBAL__N__cd6b329d_24_DistributionBernoulli_cu_7537a20d21kernelPointwiseApply2IZNS_6native9templates4cuda28bernoulli_tensor_cuda_kernelIddEEvRKNS_10TensorBaseES9_NS_15PhiloxCudaStateEEUliRdSB_SB_SB_RKdSD_SD_SD_E_dSC_jLin1ELi2ELi4ELi512ELi2EEEvNS0_6detail10TensorInfoIT0_T2_EENSG_IT1_SI_EESI_T_ --------------------------
	.section	.text._ZN2at4cuda57_GLOBAL__N__cd6b329d_24_DistributionBernoulli_cu_7537a20d21kernelPointwiseApply2IZNS_6native9templates4cuda28bernoulli_tensor_cuda_kernelIddEEvRKNS_10TensorBaseES9_NS_15PhiloxCudaStateEEUliRdSB_SB_SB_RKdSD_SD_SD_E_dSC_jLin1ELi2ELi4ELi512ELi2EEEvNS0_6detail10TensorInfoIT0_T2_EENSG_IT1_SI_EESI_T_,"ax",@progbits
	.sectioninfo	@"SHI_REGISTERS=42"
	.align	128
.text._ZN2at4cuda57_GLOBAL__N__cd6b329d_24_DistributionBernoulli_cu_7537a20d21kernelPointwiseApply2IZNS_6native9templates4cuda28bernoulli_tensor_cuda_kernelIddEEvRKNS_10TensorBaseES9_NS_15PhiloxCudaStateEEUliRdSB_SB_SB_RKdSD_SD_SD_E_dSC_jLin1ELi2ELi4ELi512ELi2EEEvNS0_6detail10TensorInfoIT0_T2_EENSG_IT1_SI_EESI_T_:
        .type           _ZN2at4cuda57_GLOBAL__N__cd6b329d_24_DistributionBernoulli_cu_7537a20d21kernelPointwiseApply2IZNS_6native9templates4cuda28bernoulli_tensor_cuda_kernelIddEEvRKNS_10TensorBaseES9_NS_15PhiloxCudaStateEEUliRdSB_SB_SB_RKdSD_SD_SD_E_dSC_jLin1ELi2ELi4ELi512ELi2EEEvNS0_6detail10TensorInfoIT0_T2_EENSG_IT1_SI_EESI_T_,@function
        .size           _ZN2at4cuda57_GLOBAL__N__cd6b329d_24_DistributionBernoulli_cu_7537a20d21kernelPointwiseApply2IZNS_6native9templates4cuda28bernoulli_tensor_cuda_kernelIddEEvRKNS_10TensorBaseES9_NS_15PhiloxCudaStateEEUliRdSB_SB_SB_RKdSD_SD_SD_E_dSC_jLin1ELi2ELi4ELi512ELi2EEEvNS0_6detail10TensorInfoIT0_T2_EENSG_IT1_SI_EESI_T_,(.L_x_7372 - _ZN2at4cuda57_GLOBAL__N__cd6b329d_24_DistributionBernoulli_cu_7537a20d21kernelPointwiseApply2IZNS_6native9templates4cuda28bernoulli_tensor_cuda_kernelIddEEvRKNS_10TensorBaseES9_NS_15PhiloxCudaStateEEUliRdSB_SB_SB_RKdSD_SD_SD_E_dSC_jLin1ELi2ELi4ELi512ELi2EEEvNS0_6detail10TensorInfoIT0_T2_EENSG_IT1_SI_EESI_T_)
        .other          _ZN2at4cuda57_GLOBAL__N__cd6b329d_24_DistributionBernoulli_cu_7537a20d21kernelPointwiseApply2IZNS_6native9templates4cuda28bernoulli_tensor_cuda_kernelIddEEvRKNS_10TensorBaseES9_NS_15PhiloxCudaStateEEUliRdSB_SB_SB_RKdSD_SD_SD_E_dSC_jLin1ELi2ELi4ELi512ELi2EEEvNS0_6detail10TensorInfoIT0_T2_EENSG_IT1_SI_EESI_T_,@"STO_CUDA_ENTRY STV_DEFAULT"
_ZN2at4cuda57_GLOBAL__N__cd6b329d_24_DistributionBernoulli_cu_7537a20d21kernelPointwiseApply2IZNS_6native9templates4cuda28bernoulli_tensor_cuda_kernelIddEEvRKNS_10TensorBaseES9_NS_15PhiloxCudaStateEEUliRdSB_SB_SB_RKdSD_SD_SD_E_dSC_jLin1ELi2ELi4ELi512ELi2EEEvNS0_6detail10TensorInfoIT0_T2_EENSG_IT1_SI_EESI_T_:
        /* <DEDUP_REMOVED lines=9> */
.L_x_6473:
        /* <DEDUP_REMOVED lines=28> */
.L_x_6440:
        /* <DEDUP_REMOVED lines=100> */
.L_x_6439:
        /* <DEDUP_REMOVED lines=79> */
.L_x_6438:
        /* <DEDUP_REMOVED lines=23> */
.L_x_6437:
[----:B------:R-:W-:Y:S05]  /*0ef0*/  BSYNC B0 ;  /* 0x0000000000007941 */ /* 0x000fea0003800000 */
.L_x_6436:
        /* <DEDUP_REMOVED lines=23> */
[----:B------:R-:W-:Y:S01]  /*1070*/  HFMA2.MMA R30, -RZ, RZ, 0, 0 ;  /* 0x00000000ff1e7435 */ /* 0x000fe200000001ff */
[----:B------:R-:W-:Y:S01]  /*1080*/  BSSY B1, `(.L_x_6444) ;  /* 0x0000066000017945 */ /* 0x000fe20003800000 */
[----:B------:R-:W-:Y:S02]  /*1090*/  IMAD.IADD R6, R7, 0x1, -R4 ;  /* 0x0000000107067824 */ /* 0x000fe400078e0a04 */
[----:B------:R-:W-:Y:S02]  /*10a0*/  IMAD.MOV.U32 R3, RZ, RZ, R2 ;  /* 0x000000ffff037224 */ /* 0x000fe400078e0002 */
.L_x_6445:
[C---:B------:R-:W-:Y:S02]  /*10b0*/  IADD3 R8, R5.reuse, -0x1, RZ ;  /* 0xffffffff05087810 */ /* 0x040fe40007ffe0ff */
[----:B------:R-:W-:Y:S02]  /*10c0*/  MOV R12, RZ ;  /* 0x000000ff000c7202 */ /* 0x000fe40000000f00 */
[----:B------:R-:W-:Y:S01]  /*10d0*/  IADD3 R6, R6, -0x4, RZ ;  /* 0xfffffffc06067810 */ /* 0x000fe20007ffe0ff */
[----:B------:R-:W-:Y:S01]  /*10e0*/  IMAD.SHL.U32 R8, R8, 0x4, RZ ;  /* 0x0000000408087824 */ /* 0x000fe200078e00ff */
[----:B------:R-:W-:-:S03]  /*10f0*/  IADD3 R5, R5, -0x4, RZ ;  /* 0xfffffffc05057810 */ /* 0x000fc60007ffe0ff */
        /* <DEDUP_REMOVED lines=12> */
[----:B0-----:R-:W-:Y:S01]  /*11c0*/  IMAD R9, R9, R13, RZ ;  /* 0x0000000d09097224 */ /* 0x001fe200078e02ff */
[----:B-1----:R-:W-:-:S03]  /*11d0*/  MOV R14, RZ ;  /* 0x000000ff000e7202 */ /* 0x002fc60000000f00 */
        /* <DEDUP_REMOVED lines=10> */
[----:B--2---:R-:W-:-:S04]  /*1280*/  IMAD R11, R11, R15, RZ ;  /* 0x0000000f0b0b7224 */ /* 0x004fc800078e02ff */
[----:B------:R-:W-:Y:S02]  /*1290*/  IMAD.HI.U32 R15, R15, R11, R14 ;  /* 0x0000000b0f0f7227 */ /* 0x000fe400078e000e */
[----:B------:R-:W1:Y:S01]  /*12a0*/  LDC R11, c[0x0][R8+0x15c] ;  /* 0x00005700080b7b82 */ /* 0x000e620000000800 */
[----:B0-----:R-:W0:Y:S01]  /*12b0*/  I2F.U32.RP R13, R9 ;  /* 0x00000009000d7306 */ /* 0x001e220000209000 */
        /* <DEDUP_REMOVED lines=13> */
[----:B------:R-:W-:Y:S02]  /*1390*/  ISETP.GE.U32.AND P2, PT, R16, R7, PT ;  /* 0x000000071000720c */ /* 0x000fe40003f46070 */
[----:B------:R-:W-:-:S03]  /*13a0*/  MOV R16, RZ ;  /* 0x000000ff00107202 */ /* 0x000fc60000000f00 */
        /* <DEDUP_REMOVED lines=18> */
[----:B------:R-:W-:Y:S02]  /*14d0*/  ISETP.GE.U32.AND P2, PT, R18, R9, PT ;  /* 0x000000091200720c */ /* 0x000fe40003f46070 */
[----:B------:R-:W-:Y:S01]  /*14e0*/  MOV R18, RZ ;  /* 0x000000ff00127202 */ /* 0x000fe20000000f00 */
        /* <DEDUP_REMOVED lines=32> */
.L_x_6444:
        /* <DEDUP_REMOVED lines=78> */
[----:B------:R-:W-:Y:S02]  /*1bd0*/  IMAD.MOV.U32 R3, RZ, RZ, R10 ;  /* 0x000000ffff037224 */ /* 0x000fe400078e000a */
.L_x_6443:
[----:B------:R-:W0:Y:S01]  /*1be0*/  I2F.U32.RP R6, c[0x0][0x244] ;  /* 0x0000910000067b06 */ /* 0x000e220000209000 */
[----:B------:R-:W-:Y:S01]  /*1bf0*/  MOV R4, RZ ;  /* 0x000000ff00047202 */ /* 0x000fe20000000f00 */
[----:B------:R-:W-:Y:S01]  /*1c00*/  IMAD R30, R3, c[0x0][0x1cc], R30 ;  /* 0x00007300031e7a24 */ /* 0x000fe200078e021e */
[----:B------:R-:W-:-:S05]  /*1c10*/  ISETP.NE.U32.AND P2, PT, RZ, c[0x0][0x244], PT ;  /* 0x00009100ff007a0c */ /* 0x000fca0003f45070 */
        /* <DEDUP_REMOVED lines=19> */
.L_x_6442:
[----:B------:R-:W-:Y:S05]  /*1d50*/  BSYNC B0 ;  /* 0x0000000000007941 */ /* 0x000fea0003800000 */
.L_x_6441:
        /* <DEDUP_REMOVED lines=28> */
.L_x_6450:
        /* <DEDUP_REMOVED lines=100> */
.L_x_6449:
        /* <DEDUP_REMOVED lines=78> */
.L_x_6448:
        /* <DEDUP_REMOVED lines=23> */
.L_x_6447:
[----:B------:R-:W-:Y:S05]  /*2bb0*/  BSYNC B0 ;  /* 0x0000000000007941 */ /* 0x000fea0003800000 */
.L_x_6446:
        /* <DEDUP_REMOVED lines=27> */
.L_x_6455:
        /* <DEDUP_REMOVED lines=100> */
.L_x_6454:
        /* <DEDUP_REMOVED lines=78> */
.L_x_6453:
        /* <DEDUP_REMOVED lines=23> */
.L_x_6452:
[----:B------:R-:W-:Y:S05]  /*3a00*/  BSYNC B0 ;  /* 0x0000000000007941 */ /* 0x000fea0003800000 */
.L_x_6451:
        /* <DEDUP_REMOVED lines=146> */
.L_x_6457:
[----:B------:R-:W-:Y:S01]  /*4330*/  IMAD.MOV.U32 R12, RZ, RZ, R14 ;  /* 0x000000ffff0c7224 */ /* 0x000fe200078e000e */
[----:B------:R-:W-:Y:S01]  /*4340*/  MOV R9, R10 ;  /* 0x0000000a00097202 */ /* 0x000fe20000000f00 */
[----:B------:R-:W-:Y:S02]  /*4350*/  IMAD.MOV.U32 R11, RZ, RZ, R2 ;  /* 0x000000ffff0b7224 */ /* 0x000fe400078e0002 */
[----:B------:R-:W-:-:S03]  /*4360*/  IMAD.MOV.U32 R14, RZ, RZ, R6 ;  /* 0x000000ffff0e7224 */ /* 0x000fc600078e0006 */
.L_x_6456:
        /* <DEDUP_REMOVED lines=18> */
.L_x_7136:
[----:B------:R-:W-:Y:S05]  /*4490*/  BRX R2 -0x44a0                                                                                                                                                                                                                                                                                                                                                                                                                                                                               (*"BRANCH_TARGETS .L_x_7137,.L_x_7138,.L_x_7139"*) ;  /* 0xffffbb6002007949 */ /* 0x000fea000383ffff */
.L_x_6460:
        /* <DEDUP_REMOVED lines=32> */
.L_x_6465:
[----:B------:R-:W-:Y:S05]  /*46a0*/  BSYNC B6 ;  /* 0x0000000000067941 */ /* 0x000fea0003800000 */
.L_x_6464:
[----:B------:R-:W-:-:S06]  /*46b0*/  FMUL.FTZ R4, R39, 1 ;  /* 0x3f80000027047820 */ /* 0x000fcc0000410000 */
[----:B------:R-:W1:Y:S02]  /*46c0*/  F2F.F64.F32 R4, R4 ;  /* 0x0000000400047310 */ /* 0x000e640000201800 */
[----:B-1---5:R1:W2:Y:S02]  /*46d0*/  DSETP.GE.AND P0, PT, R2, R4, PT ;  /* 0x000000040200722a */ /* 0x0222a40003f06000 */
[----:B-1----:R-:W-:-:S04]  /*46e0*/  IMAD.MOV.U32 R2, RZ, RZ, RZ ;  /* 0x000000ffff027224 */ /* 0x002fc800078e00ff */
[----:B--2---:R-:W-:-:S05]  /*46f0*/  FSEL R3, RZ, 1.875, !P0 ;  /* 0x3ff00000ff037808 */ /* 0x004fca0004000000 */
[----:B------:R1:W-:Y:S03]  /*4700*/  STG.E.64 [R18.64], R2 ;  /* 0x0000000212007986 */ /* 0x0003e6000c101b24 */
.L_x_6462:
[----:B------:R-:W-:Y:S05]  /*4710*/  BSYNC B7 ;  /* 0x0000000000077941 */ /* 0x000fea0003800000 */
.L_x_6461:
        /* <DEDUP_REMOVED lines=24> */
[----:B------:R0:W5:Y:S02]  /*48a0*/  LDG.E.64 R2, [R26.64] ;  /* 0x000000241a027981 */ /* 0x000164000c1e1b00 */
.L_x_6467:
[----:B------:R-:W-:Y:S05]  /*48b0*/  BSYNC B6 ;  /* 0x0000000000067941 */ /* 0x000fea0003800000 */
.L_x_6466:
[----:B------:R-:W-:-:S06]  /*48c0*/  FMUL.FTZ R4, R38, 1 ;  /* 0x3f80000026047820 */ /* 0x000fcc0000410000 */
[----:B------:R-:W1:Y:S02]  /*48d0*/  F2F.F64.F32 R4, R4 ;  /* 0x0000000400047310 */ /* 0x000e640000201800 */
[----:B-1---5:R1:W2:Y:S02]  /*48e0*/  DSETP.GE.AND P0, PT, R2, R4, PT ;  /* 0x000000040200722a */ /* 0x0222a40003f06000 */
[----:B-1----:R-:W-:-:S04]  /*48f0*/  MOV R2, RZ ;  /* 0x000000ff00027202 */ /* 0x002fc80000000f00 */
[----:B--2---:R-:W-:-:S05]  /*4900*/  FSEL R3, RZ, 1.875, !P0 ;  /* 0x3ff00000ff037808 */ /* 0x004fca0004000000 */
[----:B------:R1:W-:Y:S03]  /*4910*/  STG.E.64 [R16.64], R2 ;  /* 0x0000000210007986 */ /* 0x0003e6000c101b24 */
.L_x_7138:
        /* <DEDUP_REMOVED lines=9> */
[----:B------:R-:W-:Y:S01]  /*49b0*/  MOV R12, 0x1 ;  /* 0x00000001000c7802 */ /* 0x000fe20000000f00 */
[----:B------:R-:W-:Y:S01]  /*49c0*/  IMAD.MOV.U32 R6, RZ, RZ, c[0x4][0x178] ;  /* 0x01005e00ff067624 */ /* 0x000fe200078e00ff */
[----:B------:R-:W1:Y:S01]  /*49d0*/  LDC.64 R2, c[0x4][R2] ;  /* 0x0100000002027b82 */ /* 0x000e620000000a00 */
        /* <DEDUP_REMOVED lines=13> */
.L_x_6469:
[----:B------:R-:W-:Y:S05]  /*4ab0*/  BSYNC B6 ;  /* 0x0000000000067941 */ /* 0x000fea0003800000 */
.L_x_6468:
[----:B------:R-:W-:-:S06]  /*4ac0*/  FMUL.FTZ R4, R34, 1 ;  /* 0x3f80000022047820 */ /* 0x000fcc0000410000 */
[----:B------:R-:W1:Y:S02]  /*4ad0*/  F2F.F64.F32 R4, R4 ;  /* 0x0000000400047310 */ /* 0x000e640000201800 */
[----:B-1---5:R1:W2:Y:S02]  /*4ae0*/  DSETP.GE.AND P0, PT, R2, R4, PT ;  /* 0x000000040200722a */ /* 0x0222a40003f06000 */
[----:B-1----:R-:W-:-:S04]  /*4af0*/  IMAD.MOV.U32 R2, RZ, RZ, RZ ;  /* 0x000000ffff027224 */ /* 0x002fc800078e00ff */
[----:B--2---:R-:W-:-:S05]  /*4b00*/  FSEL R3, RZ, 1.875, !P0 ;  /* 0x3ff00000ff037808 */ /* 0x004fca0004000000 */
[----:B------:R1:W-:Y:S03]  /*4b10*/  STG.E.64 [R30.64], R2 ;  /* 0x000000021e007986 */ /* 0x0003e6000c101b24 */
.L_x_7137:
[----:B------:R-:W-:Y:S05]  /*4b20*/  BSYNC B8 ;  /* 0x0000000000087941 */ /* 0x000fea0003800000 */
.L_x_6459:
        /* <DEDUP_REMOVED lines=24> */
[----:B------:R0:W5:Y:S02]  /*4cb0*/  LDG.E.64 R2, [R22.64] ;  /* 0x0000002416027981 */ /* 0x000164000c1e1b00 */
.L_x_6471:
[----:B------:R-:W-:Y:S05]  /*4cc0*/  BSYNC B6 ;  /* 0x0000000000067941 */ /* 0x000fea0003800000 */
.L_x_6470:
[----:B------:R-:W-:-:S06]  /*4cd0*/  FMUL.FTZ R4, R35, 1 ;  /* 0x3f80000023047820 */ /* 0x000fcc0000410000 */
[----:B------:R-:W1:Y:S02]  /*4ce0*/  F2F.F64.F32 R4, R4 ;  /* 0x0000000400047310 */ /* 0x000e640000201800 */
[----:B-1---5:R1:W2:Y:S02]  /*4cf0*/  DSETP.GE.AND P0, PT, R2, R4, PT ;  /* 0x000000040200722a */ /* 0x0222a40003f06000 */
[----:B-1----:R-:W-:-:S04]  /*4d00*/  MOV R2, RZ ;  /* 0x000000ff00027202 */ /* 0x002fc80000000f00 */
[----:B--2---:R-:W-:-:S05]  /*4d10*/  FSEL R3, RZ, 1.875, !P0 ;  /* 0x3ff00000ff037808 */ /* 0x004fca0004000000 */
[----:B------:R1:W-:Y:S01]  /*4d20*/  STG.E.64 [R32.64], R2 ;  /* 0x0000000220007986 */ /* 0x0003e2000c101b24 */
[----:B------:R-:W-:Y:S05]  /*4d30*/  BRA `(.L_x_6463) ;  /* 0x0000001000007947 */ /* 0x000fea0003800000 */
.L_x_7139:
[----:B------:R-:W-:Y:S02]  /*4d40*/  BREAK B8 ;  /* 0x0000000000087942 */ /* 0x000fe40003800000 */
.L_x_6463:
[----:B------:R-:W-:Y:S05]  /*4d50*/  BSYNC B9 ;  /* 0x0000000000097941 */ /* 0x000fea0003800000 */
.L_x_6458:
[----:B-1----:R-:W-:-:S04]  /*4d60*/  IMAD.MOV.U32 R3, RZ, RZ, c[0x0][0x0] ;  /* 0x00000000ff037624 */ /* 0x002fc800078e00ff */
[----:B------:R-:W-:-:S04]  /*4d70*/  IMAD.SHL.U32 R3, R3, 0x4, RZ ;  /* 0x0000000403037824 */ /* 0x000fc800078e00ff */
[----:B------:R-:W-:-:S05]  /*4d80*/  IMAD R36, R3, c[0x0][0xc], R36 ;  /* 0x0000030003247a24 */ /* 0x000fca00078e0224 */
[----:B------:R-:W-:-:S13]  /*4d90*/  ISETP.GE.U32.AND P0, PT, R36, c[0x0][0x310], PT ;  /* 0x0000c40024007a0c */ /* 0x000fda0003f06070 */
[----:B------:R-:W-:Y:S01]  /*4da0*/  @P0 CALL.REL.NOINC `(.L_x_6472) ;  /* 0x0000001000000944 */ /* 0x000fe20003c00000 */
[----:B------:R-:W-:Y:S05]  /*4db0*/  BRA `(.L_x_6473) ;  /* 0xffffb2d000007947 */ /* 0x000fea000383ffff */
.L_x_6472:
[----:B------:R-:W-:Y:S05]  /*4dc0*/  EXIT ;  /* 0x000000000000794d */ /* 0x000fea0003800000 */
.L_x_6474:
        /* <DEDUP_REMOVED lines=11> */
.L_x_7372:


//--------------------- .text._ZN2at4cuda57_GLOBAL__N__cd6b329d_24_DistributionBernoulli_cu_7537a20d21kernelPointwiseApply2IZNS_6native9templates4cuda28bernoulli_tensor_cuda_kernelIddEEvRKNS_10TensorBaseES9_NS_15PhiloxCudaStateEEUliRdSB_SB_SB_RKdSD_SD_SD_E_dSC_jLin1ELi1ELi4ELi512ELi2EEEvNS0_6detail10TensorInfoIT0_T2_EENSG_IT1_SI_EESI_T_ --------------------------
	.section	.text._ZN2at4cuda57_GLOBAL__N__cd6b329d_24_DistributionBernoulli_cu_7537a20d21kernelPointwiseApply2IZNS_6native9templates4cuda28bernoulli_tensor_cuda_kernelIddEEvRKNS_10TensorBaseES9_NS_15PhiloxCudaStateEEUliRdSB_SB_SB_RKdSD_SD_SD_E_dSC_jLin1ELi1ELi4ELi512ELi2EEEvNS0_6detail10TensorInfoIT0_T2_EENSG_IT1_SI_EESI_T_,"ax",@progbits
	.sectioninfo	@"SHI_REGISTERS=38"
	.align	128
.text._ZN2at4cuda57_GLOBAL__N__cd6b329d_24_DistributionBernoulli_cu_7537a20d21kernelPointwiseApply2IZNS_6native9templates4cuda28bernoulli_tensor_cuda_kernelIddEEvRKNS_10TensorBaseES9_NS_15PhiloxCudaStateEEUliRdSB_SB_SB_RKdSD_SD_SD_E_dSC_jLin1ELi1ELi4ELi512ELi2EEEvNS0_6detail10TensorInfoIT0_T2_EENSG_IT1_SI_EESI_T_:
        .type           _ZN2at4cuda57_GLOBAL__N__cd6b329d_24_DistributionBernoulli_cu_7537a20d21kernelPointwiseApply2IZNS_6native9templates4cuda28bernoulli_tensor_cuda_kernelIddEEvRKNS_10TensorBaseES9_NS_15PhiloxCudaStateEEUliRdSB_SB_SB_RKdSD_SD_SD_E_dSC_jLin1ELi1ELi4ELi512ELi2EEEvNS0_6detail10TensorInfoIT0_T2_EENSG_IT1_SI_EESI_T_,@function
        .size           _ZN2at4cuda57_GLOBAL__N__cd6b329d_24_DistributionBernoulli_cu_7537a20d21kernelPointwiseApply2IZNS_6native9templates4cuda28bernoulli_tensor_cuda_kernelIddEEvRKNS_10TensorBaseES9_NS_15PhiloxCudaStateEEUliRdSB_SB_SB_RKdSD_SD_SD_E_dSC_jLin1ELi1ELi4ELi512ELi2EEEvNS0_6detail10TensorInfoIT0_T2_EENSG_IT1_SI_EESI_T_,(.L_x_7373 - _ZN2at4cuda57_GLOBAL__N__cd6b329d_24_DistributionBernoulli_cu_7537a20d21kernelPointwiseApply2IZNS_6native9templates4cuda28bernoulli_tensor_cuda_kernelIddEEvRKNS_10TensorBaseES9_NS_15PhiloxCudaStateEEUliRdSB_SB_SB_RKdSD_SD_SD_E_dSC_jLin1ELi1ELi4ELi512ELi2EEEvNS0_6detail10TensorInfoIT0_T2_EENSG_IT1_SI_EESI_T_)
        .other          _ZN2at4cuda57_GLOBAL__N__cd6b329d_24_DistributionBernoulli_cu_7537a20d21kernelPointwiseApply2IZNS_6native9templates4cuda28bernoulli_tensor_cuda_kernelIddEEvRKNS_10TensorBaseES9_NS_15PhiloxCudaStateEEUliRdSB_SB_SB_RKdSD_SD_SD_E_dSC_jLin1ELi1ELi4ELi512ELi2EEEvNS0_6detail10TensorInfoIT0_T2_EENSG_IT1_SI_EESI_T_,@"STO_CUDA_ENTRY STV_DEFAULT"
_ZN2at4cuda57_GLOBAL__N__cd6b329d_24_DistributionBernoulli_cu_7537a20d21kernelPointwiseApply2IZNS_6native9templates4cuda28bernoulli_tensor_cuda_kernelIddEEvRKNS_10TensorBaseES9_NS_15PhiloxCudaStateEEUliRdSB_SB_SB_RKdSD_SD_SD_E_dSC_jLin1ELi1ELi4ELi512ELi2EEEvNS0_6detail10TensorInfoIT0_T2_EENSG_IT1_SI_EESI_T_:
        /* <DEDUP_REMOVED lines=9> */
.L_x_6512:
[----:B------:R-:W-:Y:S01]  /*0090*/  IADD3 R0, -R32, c[0x0][0x310], RZ ;  /* 0x0000c40020007a10 */ /* 0x000fe20007ffe1ff */
[----:B------:R-:W-:Y:S01]  /*00a0*/  BSSY B0, `(.L_x_6475) ;  /* 0x00000ce000007945 */ /* 0x000fe20003800000 */
[----:B------:R-:W-:Y:S02]  /*00b0*/  IMAD.MOV.U32 R24, RZ, RZ, RZ ;  /* 0x000000ffff187224 */ /* 0x000fe400078e00ff */
[----:B------:R-:W-:Y:S01]  /*00c0*/  ISETP.GE.AND P0, PT, R0, 0x1, PT ;  /* 0x000000010000780c */ /* 0x000fe20003f06270 */
[----:B------:R-:W-:-:S12]  /*00d0*/  IMAD.MOV.U32 R26, RZ, RZ, RZ ;  /* 0x000000ffff1a7224 */ /* 0x000fd800078e00ff */
[----:B0-----:R-:W-:Y:S05]  /*00e0*/  @!P0 BRA `(.L_x_6476) ;  /* 0x00000c9000008947 */ /* 0x001fea0003800000 */
[----:B------:R-:W-:Y:S01]  /*00f0*/  MOV R0, c[0x0][0x230] ;  /* 0x00008c0000007a02 */ /* 0x000fe20000000f00 */
[----:B------:R-:W-:Y:S02]  /*0100*/  IMAD.MOV.U32 R26, RZ, RZ, RZ ;  /* 0x000000ffff1a7224 */ /* 0x000fe400078e00ff */
[----:B------:R-:W-:Y:S01]  /*0110*/  IMAD.MOV.U32 R3, RZ, RZ, R32 ;  /* 0x000000ffff037224 */ /* 0x000fe200078e0020 */
[----:B------:R-:W-:-:S13]  /*0120*/  ISETP.GE.AND P0, PT, R0, 0x2, PT ;  /* 0x000000020000780c */ /* 0x000fda0003f06270 */
        /* <DEDUP_REMOVED lines=17> */
.L_x_6479:
        /* <DEDUP_REMOVED lines=57> */
[----:B------:R-:W1:Y:S03]  /*05d0*/  LDC R15, c[0x0][R6+0x1c4] ;  /* 0x00007100060f7b82 */ /* 0x000e660000000800 */
[----:B------:R-:W-:-:S05]  /*05e0*/  IADD3 R16, -R14, RZ, RZ ;  /* 0x000000ff0e107210 */ /* 0x000fca0007ffe1ff */
[----:B------:R-:W-:Y:S01]  /*05f0*/  IMAD R16, R7, R16, R12 ;  /* 0x0000001007107224 */ /* 0x000fe200078e020c */
[----:B0-----:R-:W-:-:S04]  /*0600*/  IADD3 R17, R11, 0xffffffe, RZ ;  /* 0x0ffffffe0b117810 */ /* 0x001fc80007ffe0ff */
[C---:B------:R-:W-:Y:S01]  /*0610*/  ISETP.GE.U32.AND P1, PT, R16.reuse, R7, PT ;  /* 0x000000071000720c */ /* 0x040fe20003f26070 */
[----:B------:R-:W0:Y:S01]  /*0620*/  LDC R11, c[0x0][R6+0x1cc] ;  /* 0x00007300060b7b82 */ /* 0x000e220000000800 */
[----:B------:R-:W2:Y:S11]  /*0630*/  F2I.FTZ.U32.TRUNC.NTZ R17, R17 ;  /* 0x0000001100117305 */ /* 0x000eb6000021f000 */
        /* <DEDUP_REMOVED lines=32> */
[----:B--2---:R-:W-:Y:S01]  /*0840*/  IMAD R26, R14, R17, R3 ;  /* 0x000000110e1a7224 */ /* 0x004fe200078e0203 */
[----:B------:R-:W-:Y:S01]  /*0850*/  MOV R3, R16 ;  /* 0x0000001000037202 */ /* 0x000fe20000000f00 */
[----:B------:R-:W-:Y:S05]  /*0860*/  @P1 BRA `(.L_x_6479) ;  /* 0xfffff9d000001947 */ /* 0x000fea000383ffff */
[----:B------:R-:W-:Y:S05]  /*0870*/  BSYNC B1 ;  /* 0x0000000000017941 */ /* 0x000fea0003800000 */
.L_x_6478:
        /* <DEDUP_REMOVED lines=79> */
.L_x_6477:
[----:B------:R-:W-:-:S03]  /*0d70*/  IMAD R26, R3, c[0x0][0x1cc], R26 ;  /* 0x00007300031a7a24 */ /* 0x000fc600078e021a */
.L_x_6476:
[----:B------:R-:W-:Y:S05]  /*0d80*/  BSYNC B0 ;  /* 0x0000000000007941 */ /* 0x000fea0003800000 */
.L_x_6475:
        /* <DEDUP_REMOVED lines=24> */
.L_x_6484:
        /* <DEDUP_REMOVED lines=66> */
[----:B------:R-:W-:Y:S02]  /*1330*/  ISETP.GE.U32.AND P2, PT, R12, R7, PT ;  /* 0x000000070c00720c */ /* 0x000fe40003f46070 */
[----:B------:R-:W-:Y:S01]  /*1340*/  MOV R12, RZ ;  /* 0x000000ff000c7202 */ /* 0x000fe20000000f00 */
        /* <DEDUP_REMOVED lines=32> */
.L_x_6483:
        /* <DEDUP_REMOVED lines=79> */
.L_x_6482:
[----:B------:R-:W-:-:S03]  /*1a40*/  IMAD R24, R3, c[0x0][0x1cc], R24 ;  /* 0x0000730003187a24 */ /* 0x000fc600078e0218 */
.L_x_6481:
[----:B------:R-:W-:Y:S05]  /*1a50*/  BSYNC B0 ;  /* 0x0000000000007941 */ /* 0x000fea0003800000 */
.L_x_6480:
[----:B------:R-:W-:Y:S01]  /*1a60*/  ISETP.GE.AND P0, PT, R31, 0x3, PT ;  /* 0x000000031f00780c */ /* 0x000fe20003f06270 */
[----:B------:R-:W-:Y:S01]  /*1a70*/  BSSY B0, `(.L_x_6485) ;  /* 0x00000ca000007945 */ /* 0x000fe20003800000 */
[----:B------:R-:W-:Y:S02]  /*1a80*/  IMAD.MOV.U32 R16, RZ, RZ, RZ ;  /* 0x000000ffff107224 */ /* 0x000fe400078e00ff */
[----:B------:R-:W-:-:S09]  /*1a90*/  IMAD.MOV.U32 R22, RZ, RZ, RZ ;  /* 0x000000ffff167224 */ /* 0x000fd200078e00ff */
        /* <DEDUP_REMOVED lines=20> */
.L_x_6489:
        /* <DEDUP_REMOVED lines=100> */
.L_x_6488:
        /* <DEDUP_REMOVED lines=78> */
.L_x_6487:
[----:B------:R-:W-:-:S03]  /*2700*/  IMAD R22, R5, c[0x0][0x1cc], R22 ;  /* 0x0000730005167a24 */ /* 0x000fc600078e0216 */
.L_x_6486:
[----:B------:R-:W-:Y:S05]  /*2710*/  BSYNC B0 ;  /* 0x0000000000007941 */ /* 0x000fea0003800000 */
.L_x_6485:
        /* <DEDUP_REMOVED lines=23> */
.L_x_6494:
        /* <DEDUP_REMOVED lines=100> */
.L_x_6493:
        /* <DEDUP_REMOVED lines=78> */
.L_x_6492:
[----:B------:R-:W-:-:S03]  /*33b0*/  IMAD R16, R5, c[0x0][0x1cc], R16 ;  /* 0x0000730005107a24 */ /* 0x000fc600078e0210 */
.L_x_6491:
[----:B------:R-:W-:Y:S05]  /*33c0*/  BSYNC B0 ;  /* 0x0000000000007941 */ /* 0x000fea0003800000 */
.L_x_6490:
[----:B------:R-:W-:-:S13]  /*33d0*/  ISETP.NE.AND P0, PT, RZ, UR38, PT ;  /* 0x00000026ff007c0c */ /* 0x000fda000bf05270 */
[----:B------:R-:W-:Y:S02]  /*33e0*/  @P0 IMAD.MOV.U32 R2, RZ, RZ, c[0x0][0x320] ;  /* 0x0000c800ff020624 */ /* 0x000fe400078e00ff */
[----:B------:R-:W-:-:S06]  /*33f0*/  @P0 IMAD.MOV.U32 R3, RZ, RZ, c[0x0][0x324] ;  /* 0x0000c900ff030624 */ /* 0x000fcc00078e00ff */
[----:B------:R-:W2:Y:S01]  /*3400*/  @P0 LDG.E.64 R2, [R2.64] ;  /* 0x0000002402020981 */ /* 0x000ea2000c1e1b00 */
[----:B------:R-:W-:Y:S01]  /*3410*/  MOV R4, c[0x0][0x318] ;  /* 0x0000c60000047a02 */ /* 0x000fe20000000f00 */
[----:B------:R-:W-:Y:S02]  /*3420*/  IMAD.MOV.U32 R5, RZ, RZ, c[0x0][0x31c] ;  /* 0x0000c700ff057624 */ /* 0x000fe400078e00ff */
        /* <DEDUP_REMOVED lines=27> */
[----:B------:R-:W-:-:S04]  /*35e0*/  IMAD.WIDE.U32 R12, R12, -0x2daee0ad, RZ ;  /* 0xd2511f530c0c7825 */ /* 0x000fc800078e00ff */
        /* <DEDUP_REMOVED lines=78> */
[----:B------:R-:W-:Y:S01]  /*3ad0*/  IMAD.MOV.U32 R19, RZ, RZ, 0x8 ;  /* 0x00000008ff137424 */ /* 0x000fe200078e00ff */
        /* <DEDUP_REMOVED lines=8> */
[----:B------:R-:W-:Y:S01]  /*3b60*/  IMAD.WIDE.U32 R26, R26, R19, c[0x0][0x160] ;  /* 0x000058001a1a7625 */ /* 0x000fe200078e0013 */
[----:B------:R-:W-:-:S03]  /*3b70*/  LOP3.LUT R13, R7, R20, R13, 0x96, !PT ;  /* 0x00000014070d7212 */ /* 0x000fc600078e960d */
        /* <DEDUP_REMOVED lines=14> */
[----:B------:R-:W-:Y:S01]  /*3c60*/  @P0 MOV R10, R4 ;  /* 0x00000004000a0202 */ /* 0x000fe20000000f00 */
[----:B------:R-:W-:Y:S02]  /*3c70*/  @P0 IMAD.MOV.U32 R11, RZ, RZ, R9 ;  /* 0x000000ffff0b0224 */ /* 0x000fe400078e0009 */
[----:B------:R-:W-:Y:S02]  /*3c80*/  @P0 IMAD.MOV.U32 R0, RZ, RZ, R8 ;  /* 0x000000ffff000224 */ /* 0x000fe400078e0008 */
[----:B------:R-:W-:Y:S01]  /*3c90*/  @P0 IMAD.MOV.U32 R13, RZ, RZ, R2 ;  /* 0x000000ffff0d0224 */ /* 0x000fe200078e0002 */
[----:B------:R-:W-:Y:S05]  /*3ca0*/  BRA `(.L_x_6495) ;  /* 0x0000004000007947 */ /* 0x000fea0003800000 */
.L_x_6496:
[----:B------:R-:W-:Y:S01]  /*3cb0*/  IMAD.MOV.U32 R11, RZ, RZ, R13 ;  /* 0x000000ffff0b7224 */ /* 0x000fe200078e000d */
[----:B------:R-:W-:Y:S01]  /*3cc0*/  MOV R10, R2 ;  /* 0x00000002000a7202 */ /* 0x000fe20000000f00 */
[----:B------:R-:W-:Y:S02]  /*3cd0*/  IMAD.MOV.U32 R0, RZ, RZ, R9 ;  /* 0x000000ffff007224 */ /* 0x000fe400078e0009 */
[----:B------:R-:W-:-:S04]  /*3ce0*/  IMAD.MOV.U32 R13, RZ, RZ, R6 ;  /* 0x000000ffff0d7224 */ /* 0x000fc800078e0006 */
.L_x_6495:
        /* <DEDUP_REMOVED lines=19> */
.L_x_7140:
[----:B------:R-:W-:Y:S05]  /*3e20*/  BRX R2 -0x3e30                                                                                                                                                                                                                                                                                                                                                                                                                                                                               (*"BRANCH_TARGETS .L_x_7141,.L_x_7142,.L_x_7143"*) ;  /* 0xffffc1d002007949 */ /* 0x000fea000383ffff */
.L_x_6499:
        /* <DEDUP_REMOVED lines=35> */
.L_x_6504:
[----:B------:R-:W-:Y:S05]  /*4060*/  BSYNC B6 ;  /* 0x0000000000067941 */ /* 0x000fea0003800000 */
.L_x_6503:
[----:B------:R-:W-:-:S06]  /*4070*/  FMUL.FTZ R4, R34, 1 ;  /* 0x3f80000022047820 */ /* 0x000fcc0000410000 */
[----:B------:R-:W1:Y:S02]  /*4080*/  F2F.F64.F32 R4, R4 ;  /* 0x0000000400047310 */ /* 0x000e640000201800 */
[----:B-1---5:R1:W2:Y:S02]  /*4090*/  DSETP.GE.AND P0, PT, R2, R4, PT ;  /* 0x000000040200722a */ /* 0x0222a40003f06000 */
[----:B-1----:R-:W-:-:S04]  /*40a0*/  IMAD.MOV.U32 R2, RZ, RZ, RZ ;  /* 0x000000ffff027224 */ /* 0x002fc800078e00ff */
[----:B--2---:R-:W-:-:S05]  /*40b0*/  FSEL R3, RZ, 1.875, !P0 ;  /* 0x3ff00000ff037808 */ /* 0x004fca0004000000 */
[----:B------:R1:W-:Y:S03]  /*40c0*/  STG.E.64 [R16.64], R2 ;  /* 0x0000000210007986 */ /* 0x0003e6000c101b24 */
.L_x_6501:
[----:B------:R-:W-:Y:S05]  /*40d0*/  BSYNC B7 ;  /* 0x0000000000077941 */ /* 0x000fea0003800000 */
.L_x_6500:
[----:B------:R-:W-:Y:S02]  /*40e0*/  IADD3 R0, R32, 0x2, RZ ;  /* 0x0000000220007810 */ /* 0x000fe40007ffe0ff */
[----:B------:R-:W-:Y:S02]  /*40f0*/  ISETP.NE.AND P0, PT, R35, RZ, PT ;  /* 0x000000ff2300720c */ /* 0x000fe40003f05270 */
[----:B-1----:R-:W-:Y:S01]  /*4100*/  MOV R17, 0x8 ;  /* 0x0000000800117802 */ /* 0x002fe20000000f00 */
[----:B------:R-:W-:-:S05]  /*4110*/  IMAD R0, R0, c[0x0][0x2a4], RZ ;  /* 0x0000a90000007a24 */ /* 0x000fca00078e02ff */
[----:B------:R-:W-:-:S05]  /*4120*/  SEL R0, R0, RZ, P0 ;  /* 0x000000ff00007207 */ /* 0x000fca0000000000 */
[----:B------:R-:W-:-:S05]  /*4130*/  IMAD.WIDE.U32 R16, R0, R17, c[0x0][0x238] ;  /* 0x00008e0000107625 */ /* 0x000fca00078e0011 */
[----:B------:R-:W2:Y:S01]  /*4140*/  LDG.E.64 R2, [R16.64] ;  /* 0x0000002410027981 */ /* 0x000ea2000c1e1b00 */
        /* <DEDUP_REMOVED lines=24> */
.L_x_6506:
[----:B------:R-:W-:Y:S05]  /*42d0*/  BSYNC B6 ;  /* 0x0000000000067941 */ /* 0x000fea0003800000 */
.L_x_6505:
[----:B------:R-:W-:-:S06]  /*42e0*/  FMUL.FTZ R4, R28, 1 ;  /* 0x3f8000001c047820 */ /* 0x000fcc0000410000 */
[----:B------:R-:W1:Y:S02]  /*42f0*/  F2F.F64.F32 R4, R4 ;  /* 0x0000000400047310 */ /* 0x000e640000201800 */
[----:B-1---5:R1:W2:Y:S02]  /*4300*/  DSETP.GE.AND P0, PT, R2, R4, PT ;  /* 0x000000040200722a */ /* 0x0222a40003f06000 */
[----:B-1----:R-:W-:-:S04]  /*4310*/  IMAD.MOV.U32 R2, RZ, RZ, RZ ;  /* 0x000000ffff027224 */ /* 0x002fc800078e00ff */
[----:B--2---:R-:W-:-:S05]  /*4320*/  FSEL R3, RZ, 1.875, !P0 ;  /* 0x3ff00000ff037808 */ /* 0x004fca0004000000 */
[----:B------:R1:W-:Y:S03]  /*4330*/  STG.E.64 [R22.64], R2 ;  /* 0x0000000216007986 */ /* 0x0003e6000c101b24 */
.L_x_7142:
[----:B------:R-:W-:Y:S01]  /*4340*/  IADD3 R0, R32, 0x1, RZ ;  /* 0x0000000120007810 */ /* 0x000fe20007ffe0ff */
[----:B0-----:R-:W-:Y:S01]  /*4350*/  IMAD.MOV.U32 R17, RZ, RZ, 0x8 ;  /* 0x00000008ff117424 */ /* 0x001fe200078e00ff */
[----:B------:R-:W-:-:S03]  /*4360*/  ISETP.GT.AND P0, PT, R31, 0x1, PT ;  /* 0x000000011f00780c */ /* 0x000fc60003f04270 */
[----:B------:R-:W-:-:S05]  /*4370*/  IMAD R0, R0, c[0x0][0x2a4], RZ ;  /* 0x0000a90000007a24 */ /* 0x000fca00078e02ff */
[----:B------:R-:W-:-:S05]  /*4380*/  SEL R0, R0, RZ, P0 ;  /* 0x000000ff00007207 */ /* 0x000fca0000000000 */
[----:B------:R-:W-:-:S05]  /*4390*/  IMAD.WIDE.U32 R16, R0, R17, c[0x0][0x238] ;  /* 0x00008e0000107625 */ /* 0x000fca00078e0011 */
[----:B-1----:R-:W2:Y:S01]  /*43a0*/  LDG.E.64 R2, [R16.64] ;  /* 0x0000002410027981 */ /* 0x002ea2000c1e1b00 */
        /* <DEDUP_REMOVED lines=11> */
[----:B------:R-:W-:Y:S01]  /*4460*/  IMAD.MOV.U32 R10, RZ, RZ, c[0x4][0x40] ;  /* 0x01001000ff0a7624 */ /* 0x000fe200078e00ff */
        /* <DEDUP_REMOVED lines=12> */
.L_x_6508:
[----:B------:R-:W-:Y:S05]  /*4530*/  BSYNC B6 ;  /* 0x0000000000067941 */ /* 0x000fea0003800000 */
.L_x_6507:
[----:B------:R-:W-:-:S06]  /*4540*/  FMUL.FTZ R4, R29, 1 ;  /* 0x3f8000001d047820 */ /* 0x000fcc0000410000 */
[----:B------:R-:W1:Y:S02]  /*4550*/  F2F.F64.F32 R4, R4 ;  /* 0x0000000400047310 */ /* 0x000e640000201800 */
[----:B-1---5:R1:W2:Y:S02]  /*4560*/  DSETP.GE.AND P0, PT, R2, R4, PT ;  /* 0x000000040200722a */ /* 0x0222a40003f06000 */
[----:B-1----:R-:W-:-:S04]  /*4570*/  IMAD.MOV.U32 R2, RZ, RZ, RZ ;  /* 0x000000ffff027224 */ /* 0x002fc800078e00ff */
[----:B--2---:R-:W-:-:S05]  /*4580*/  FSEL R3, RZ, 1.875, !P0 ;  /* 0x3ff00000ff037808 */ /* 0x004fca0004000000 */
[----:B------:R1:W-:Y:S03]  /*4590*/  STG.E.64 [R24.64], R2 ;  /* 0x0000000218007986 */ /* 0x0003e6000c101b24 */
.L_x_7141:
[----:B------:R-:W-:Y:S05]  /*45a0*/  BSYNC B8 ;  /* 0x0000000000087941 */ /* 0x000fea0003800000 */
.L_x_6498:
[C---:B-1----:R-:W-:Y:S01]  /*45b0*/  IADD3 R2, -R32.reuse, c[0x0][0x310], RZ ;  /* 0x0000c40020027a10 */ /* 0x042fe20007ffe1ff */
[----:B------:R-:W-:Y:S02]  /*45c0*/  IMAD R0, R32, c[0x0][0x2a4], RZ ;  /* 0x0000a90020007a24 */ /* 0x000fe400078e02ff */
[----:B0-----:R-:W-:Y:S01]  /*45d0*/  IMAD.MOV.U32 R17, RZ, RZ, 0x8 ;  /* 0x00000008ff117424 */ /* 0x001fe200078e00ff */
[----:B------:R-:W-:-:S04]  /*45e0*/  ISETP.GT.AND P0, PT, R2, RZ, PT ;  /* 0x000000ff0200720c */ /* 0x000fc80003f04270 */
[----:B------:R-:W-:-:S05]  /*45f0*/  SEL R0, R0, RZ, P0 ;  /* 0x000000ff00007207 */ /* 0x000fca0000000000 */
        /* <DEDUP_REMOVED lines=26> */
.L_x_6510:
[----:B------:R-:W-:Y:S05]  /*47a0*/  BSYNC B6 ;  /* 0x0000000000067941 */ /* 0x000fea0003800000 */
.L_x_6509:
[----:B------:R-:W-:-:S06]  /*47b0*/  FMUL.FTZ R4, R30, 1 ;  /* 0x3f8000001e047820 */ /* 0x000fcc0000410000 */
[----:B------:R-:W1:Y:S02]  /*47c0*/  F2F.F64.F32 R4, R4 ;  /* 0x0000000400047310 */ /* 0x000e640000201800 */
[----:B-1---5:R1:W2:Y:S02]  /*47d0*/  DSETP.GE.AND P0, PT, R2, R4, PT ;  /* 0x000000040200722a */ /* 0x0222a40003f06000 */
[----:B-1----:R-:W-:-:S04]  /*47e0*/  MOV R2, RZ ;  /* 0x000000ff00027202 */ /* 0x002fc80000000f00 */
[----:B--2---:R-:W-:-:S05]  /*47f0*/  FSEL R3, RZ, 1.875, !P0 ;  /* 0x3ff00000ff037808 */ /* 0x004fca0004000000 */
[----:B------:R1:W-:Y:S01]  /*4800*/  STG.E.64 [R26.64], R2 ;  /* 0x000000021a007986 */ /* 0x0003e2000c101b24 */
[----:B------:R-:W-:Y:S05]  /*4810*/  BRA `(.L_x_6502) ;  /* 0x0000001000007947 */ /* 0x000fea0003800000 */
.L_x_7143:
[----:B------:R-:W-:Y:S02]  /*4820*/  BREAK B8 ;  /* 0x0000000000087942 */ /* 0x000fe40003800000 */
.L_x_6502:
[----:B------:R-:W-:Y:S05]  /*4830*/  BSYNC B9 ;  /* 0x0000000000097941 */ /* 0x000fea0003800000 */
.L_x_6497:
[----:B-1----:R-:W-:-:S04]  /*4840*/  IMAD.MOV.U32 R3, RZ, RZ, c[0x0][0x0] ;  /* 0x00000000ff037624 */ /* 0x002fc800078e00ff */
[----:B------:R-:W-:-:S04]  /*4850*/  IMAD.SHL.U32 R3, R3, 0x4, RZ ;  /* 0x0000000403037824 */ /* 0x000fc800078e00ff */
[----:B------:R-:W-:-:S05]  /*4860*/  IMAD R32, R3, c[0x0][0xc], R32 ;  /* 0x0000030003207a24 */ /* 0x000fca00078e0220 */
[----:B------:R-:W-:-:S13]  /*4870*/  ISETP.GE.U32.AND P0, PT, R32, c[0x0][0x310], PT ;  /* 0x0000c40020007a0c */ /* 0x000fda0003f06070 */
[----:B------:R-:W-:Y:S01]  /*4880*/  @P0 CALL.REL.NOINC `(.L_x_6511) ;  /* 0x0000001000000944 */ /* 0x000fe20003c00000 */
[----:B------:R-:W-:Y:S05]  /*4890*/  BRA `(.L_x_6512) ;  /* 0xffffb7f000007947 */ /* 0x000fea000383ffff */
.L_x_6511:
[----:B------:R-:W-:Y:S05]  /*48a0*/  EXIT ;  /* 0x000000000000794d */ /* 0x000fea0003800000 */
.L_x_6513:
        /* <DEDUP_REMOVED lines=13> */
.L_x_7373:


//--------------------- .text._ZN2at4cuda57_GLOBAL__N__cd6b329d_24_DistributionBernoulli_cu_7537a20d21kernelPointwiseApply2IZNS_6native9templates4cuda28bernoulli_tensor_cuda_kernelIddEEvRKNS_10TensorBaseES9_NS_15PhiloxCudaStateEEUliRdSB_SB_SB_RKdSD_SD_SD_E_dSC_jLi2ELin1ELi4ELi512ELi2EEEvNS0_6detail10TensorInfoIT0_T2_EENSG_IT1_SI_EESI_T_ --------------------------
	.section	.text._ZN2at4cuda57_GLOBAL__N__cd6b329d_24_DistributionBernoulli_cu_7537a20d21kernelPointwiseApply2IZNS_6native9templates4cuda28bernoulli_tensor_cuda_kernelIddEEvRKNS_10TensorBaseES9_NS_15PhiloxCudaStateEEUliRdSB_SB_SB_RKdSD_SD_SD_E_dSC_jLi2ELin1ELi4ELi512ELi2EEEvNS0_6detail10TensorInfoIT0_T2_EENSG_IT1_SI_EESI_T_,"ax",@progbits
	.sectioninfo	@"SHI_REGISTERS=42"
	.align	128
.text._ZN2at4cuda57_GLOBAL__N__cd6b329d_24_DistributionBernoulli_cu_7537a20d21kernelPointwiseApply2IZNS_6native9templates4cuda28bernoulli_tensor_cuda_kernelIddEEvRKNS_10TensorBaseES9_NS_15PhiloxCudaStateEEUliRdSB_SB_SB_RKdSD_SD_SD_E_dSC_jLi2ELin1ELi4ELi512ELi2EEEvNS0_6detail10TensorInfoIT0_T2_EENSG_IT1_SI_EESI_T_:
        .type           _ZN2at4cuda57_GLOBAL__N__cd6b329d_24_DistributionBernoulli_cu_7537a20d21kernelPointwiseApply2IZNS_6native9templates4cuda28bernoulli_tensor_cuda_kernelIddEEvRKNS_10TensorBaseES9_NS_15PhiloxCudaStateEEUliRdSB_SB_SB_RKdSD_SD_SD_E_dSC_jLi2ELin1ELi4ELi512ELi2EEEvNS0_6detail10TensorInfoIT0_T2_EENSG_IT1_SI_EESI_T_,@function
        .size           _ZN2at4cuda57_GLOBAL__N__cd6b329d_24_DistributionBernoulli_cu_7537a20d21kernelPointwiseApply2IZNS_6native9templates4cuda28bernoulli_tensor_cuda_kernelIddEEvRKNS_10TensorBaseES9_NS_15PhiloxCudaStateEEUliRdSB_SB_SB_RKdSD_SD_SD_E_dSC_jLi2ELin1ELi4ELi512ELi2EEEvNS0_6detail10TensorInfoIT0_T2_EENSG_IT1_SI_EESI_T_,(.L_x_7374 - _ZN2at4cuda57_GLOBAL__N__cd6b329d_24_DistributionBernoulli_cu_7537a20d21kernelPointwiseApply2IZNS_6native9templates4cuda28bernoulli_tensor_cuda_kernelIddEEvRKNS_10TensorBaseES9_NS_15PhiloxCudaStateEEUliRdSB_SB_SB_RKdSD_SD_SD_E_dSC_jLi2ELin1ELi4ELi512ELi2EEEvNS0_6detail10TensorInfoIT0_T2_EENSG_IT1_SI_EESI_T_)
        .other          _ZN2at4cuda57_GLOBAL__N__cd6b329d_24_DistributionBernoulli_cu_7537a20d21kernelPointwiseApply2IZNS_6native9templates4cuda28bernoulli_tensor_cuda_kernelIddEEvRKNS_10TensorBaseES9_NS_15PhiloxCudaStateEEUliRdSB_SB_SB_RKdSD_SD_SD_E_dSC_jLi2ELin1ELi4ELi512ELi2EEEvNS0_6detail10TensorInfoIT0_T2_EENSG_IT1_SI_EESI_T_,@"STO_CUDA_ENTRY STV_DEFAULT"
_ZN2at4cuda57_GLOBAL__N__cd6b329d_24_DistributionBernoulli_cu_7537a20d21kernelPointwiseApply2IZNS_6native9templates4cuda28bernoulli_tensor_cuda_kernelIddEEvRKNS_10TensorBaseES9_NS_15PhiloxCudaStateEEUliRdSB_SB_SB_RKdSD_SD_SD_E_dSC_jLi2ELin1ELi4ELi512ELi2EEEvNS0_6detail10TensorInfoIT0_T2_EENSG_IT1_SI_EESI_T_:
        /* <DEDUP_REMOVED lines=9> */
.L_x_6551:
        /* <DEDUP_REMOVED lines=50> */
.L_x_6518:
        /* <DEDUP_REMOVED lines=101> */
.L_x_6517:
        /* <DEDUP_REMOVED lines=80> */
.L_x_6516:
[----:B------:R-:W-:Y:S02]  /*0f00*/  IMAD R22, R3, c[0x0][0x2a4], R22 ;  /* 0x0000a90003167a24 */ /* 0x000fe400078e0216 */
.L_x_6515:
[----:B------:R-:W-:Y:S05]  /*0f10*/  BSYNC B0 ;  /* 0x0000000000007941 */ /* 0x000fea0003800000 */
.L_x_6514:
[----:B------:R-:W-:Y:S01]  /*0f20*/  IMNMX R0, R0, 0x4, PT ;  /* 0x0000000400007817 */ /* 0x000fe20003800200 */
[----:B------:R-:W-:Y:S01]  /*0f30*/  BSSY B0, `(.L_x_6519) ;  /* 0x00000e3000007945 */ /* 0x000fe20003800000 */
[----:B------:R-:W-:Y:S02]  /*0f40*/  IMAD.MOV.U32 R24, RZ, RZ, RZ ;  /* 0x000000ffff187224 */ /* 0x000fe400078e00ff */
[----:B------:R-:W-:-:S13]  /*0f50*/  ISETP.GE.AND P0, PT, R0, 0x2, PT ;  /* 0x000000020000780c */ /* 0x000fda0003f06270 */
[----:B------:R-:W-:Y:S05]  /*0f60*/  @!P0 BRA `(.L_x_6520) ;  /* 0x00000df000008947 */ /* 0x000fea0003800000 */
[----:B------:R-:W0:Y:S01]  /*0f70*/  I2F.U32.RP R4, c[0x0][0x16c] ;  /* 0x00005b0000047b06 */ /* 0x000e220000209000 */
[----:B------:R-:W-:Y:S01]  /*0f80*/  IMAD.MOV.U32 R2, RZ, RZ, RZ ;  /* 0x000000ffff027224 */ /* 0x000fe200078e00ff */
        /* <DEDUP_REMOVED lines=39> */
.L_x_6523:
        /* <DEDUP_REMOVED lines=101> */
.L_x_6522:
        /* <DEDUP_REMOVED lines=80> */
.L_x_6521:
[----:B------:R-:W-:Y:S02]  /*1d50*/  IMAD R24, R3, c[0x0][0x2a4], R24 ;  /* 0x0000a90003187a24 */ /* 0x000fe400078e0218 */
.L_x_6520:
[----:B------:R-:W-:Y:S05]  /*1d60*/  BSYNC B0 ;  /* 0x0000000000007941 */ /* 0x000fea0003800000 */
.L_x_6519:
        /* <DEDUP_REMOVED lines=13> */
[----:B0-----:R-:W-:-:S05]  /*1e40*/  IADD3 R5, RZ, -R3, RZ ;  /* 0x80000003ff057210 */ /* 0x001fca0007ffe0ff */
[----:B------:R-:W-:-:S04]  /*1e50*/  IMAD R5, R5, c[0x0][0x16c], RZ ;  /* 0x00005b0005057a24 */ /* 0x000fc800078e02ff */
[----:B------:R-:W-:Y:S01]  /*1e60*/  IMAD.HI.U32 R2, R3, R5, R2 ;  /* 0x0000000503027227 */ /* 0x000fe200078e0002 */
[----:B------:R-:W-:Y:S02]  /*1e70*/  IADD3 R5, R36, 0x2, RZ ;  /* 0x0000000224057810 */ /* 0x000fe40007ffe0ff */
[----:B------:R-:W-:-:S03]  /*1e80*/  MOV R3, c[0x0][0x308] ;  /* 0x0000c20000037a02 */ /* 0x000fc60000000f00 */
        /* <DEDUP_REMOVED lines=29> */
.L_x_6528:
        /* <DEDUP_REMOVED lines=67> */
[----:B------:R-:W-:Y:S02]  /*2490*/  ISETP.GE.U32.AND P2, PT, R2, R11, PT ;  /* 0x0000000b0200720c */ /* 0x000fe40003f46070 */
[----:B------:R-:W-:-:S05]  /*24a0*/  MOV R2, RZ ;  /* 0x000000ff00027202 */ /* 0x000fca0000000f00 */
[----:B------:R-:W-:Y:S02]  /*24b0*/  IMAD.HI.U32 R16, R3, R17, R2 ;  /* 0x0000001103107227 */ /* 0x000fe400078e0002 */
[----:B------:R-:W0:Y:S04]  /*24c0*/  LDC R2, c[0x0][R9+0x1cc] ;  /* 0x0000730009027b82 */ /* 0x000e280000000800 */
[----:B------:R-:W-:Y:S02]  /*24d0*/  @P2 IADD3 R15, R15, 0x1, RZ ;  /* 0x000000010f0f2810 */ /* 0x000fe40007ffe0ff */
[----:B------:R-:W-:Y:S02]  /*24e0*/  @!P3 LOP3.LUT R15, RZ, R11, RZ, 0x33, !PT ;  /* 0x0000000bff0fb212 */ /* 0x000fe400078e33ff */
[----:B------:R-:W1:Y:S01]  /*24f0*/  LDC R17, c[0x0][R9+0x1c4] ;  /* 0x0000710009117b82 */ /* 0x000e620000000800 */
[----:B------:R-:W-:-:S02]  /*2500*/  ISETP.NE.U32.AND P3, PT, R12, RZ, PT ;  /* 0x000000ff0c00720c */ /* 0x000fc40003f65070 */
        /* <DEDUP_REMOVED lines=17> */
[----:B------:R-:W-:-:S04]  /*2620*/  IMAD R11, R11, R3, R14 ;  /* 0x000000030b0b7224 */ /* 0x000fc800078e020e */
[----:B------:R-:W-:Y:S02]  /*2630*/  IMAD.MOV R3, RZ, RZ, -R19 ;  /* 0x000000ffff037224 */ /* 0x000fe400078e0a13 */
[----:B---3--:R-:W-:Y:S02]  /*2640*/  IMAD R2, R13, R16, R2 ;  /* 0x000000100d027224 */ /* 0x008fe400078e0202 */
[----:B------:R-:W-:Y:S02]  /*2650*/  IMAD R15, R12, R3, R15 ;  /* 0x000000030c0f7224 */ /* 0x000fe400078e020f */
[----:B-1----:R-:W-:Y:S02]  /*2660*/  IMAD R2, R11, R17, R2 ;  /* 0x000000110b027224 */ /* 0x002fe400078e0202 */
[----:B------:R-:W-:Y:S02]  /*2670*/  IMAD.MOV.U32 R5, RZ, RZ, R19 ;  /* 0x000000ffff057224 */ /* 0x000fe400078e0013 */
[----:B--2---:R-:W-:Y:S01]  /*2680*/  IMAD R26, R15, R20, R2 ;  /* 0x000000140f1a7224 */ /* 0x004fe200078e0202 */
[----:B------:R-:W-:Y:S05]  /*2690*/  @P1 BRA `(.L_x_6528) ;  /* 0xfffff9c000001947 */ /* 0x000fea000383ffff */
[----:B------:R-:W-:Y:S05]  /*26a0*/  BSYNC B1 ;  /* 0x0000000000017941 */ /* 0x000fea0003800000 */
.L_x_6527:
        /* <DEDUP_REMOVED lines=79> */
.L_x_6526:
[----:B------:R-:W-:-:S03]  /*2ba0*/  IMAD R26, R5, c[0x0][0x2a4], R26 ;  /* 0x0000a900051a7a24 */ /* 0x000fc600078e021a */
.L_x_6525:
[----:B------:R-:W-:Y:S05]  /*2bb0*/  BSYNC B0 ;  /* 0x0000000000007941 */ /* 0x000fea0003800000 */
.L_x_6524:
        /* <DEDUP_REMOVED lines=46> */
.L_x_6533:
        /* <DEDUP_REMOVED lines=101> */
.L_x_6532:
        /* <DEDUP_REMOVED lines=79> */
.L_x_6531:
[----:B------:R-:W-:-:S03]  /*39e0*/  IMAD R28, R28, c[0x0][0x2a4], R5 ;  /* 0x0000a9001c1c7a24 */ /* 0x000fc600078e0205 */
.L_x_6530:
[----:B------:R-:W-:Y:S05]  /*39f0*/  BSYNC B0 ;  /* 0x0000000000007941 */ /* 0x000fea0003800000 */
.L_x_6529:
        /* <DEDUP_REMOVED lines=146> */
.L_x_6535:
[----:B------:R-:W-:Y:S01]  /*4320*/  IMAD.MOV.U32 R12, RZ, RZ, R14 ;  /* 0x000000ffff0c7224 */ /* 0x000fe200078e000e */
[----:B------:R-:W-:Y:S01]  /*4330*/  MOV R9, R10 ;  /* 0x0000000a00097202 */ /* 0x000fe20000000f00 */
[----:B------:R-:W-:Y:S02]  /*4340*/  IMAD.MOV.U32 R11, RZ, RZ, R2 ;  /* 0x000000ffff0b7224 */ /* 0x000fe400078e0002 */
[----:B------:R-:W-:-:S03]  /*4350*/  IMAD.MOV.U32 R14, RZ, RZ, R6 ;  /* 0x000000ffff0e7224 */ /* 0x000fc600078e0006 */
.L_x_6534:
        /* <DEDUP_REMOVED lines=18> */
.L_x_7144:
[----:B------:R-:W-:Y:S05]  /*4480*/  BRX R2 -0x4490                                                                                                                                                                                                                                                                                                                                                                                                                                                                               (*"BRANCH_TARGETS .L_x_7145,.L_x_7146,.L_x_7147"*) ;  /* 0xffffbb7002007949 */ /* 0x000fea000383ffff */
.L_x_6538:
        /* <DEDUP_REMOVED lines=32> */
.L_x_6543:
[----:B------:R-:W-:Y:S05]  /*4690*/  BSYNC B6 ;  /* 0x0000000000067941 */ /* 0x000fea0003800000 */
.L_x_6542:
[----:B------:R-:W-:-:S06]  /*46a0*/  FMUL.FTZ R4, R39, 1 ;  /* 0x3f80000027047820 */ /* 0x000fcc0000410000 */
[----:B------:R-:W1:Y:S02]  /*46b0*/  F2F.F64.F32 R4, R4 ;  /* 0x0000000400047310 */ /* 0x000e640000201800 */
[----:B-1---5:R1:W2:Y:S02]  /*46c0*/  DSETP.GE.AND P0, PT, R2, R4, PT ;  /* 0x000000040200722a */ /* 0x0222a40003f06000 */
[----:B-1----:R-:W-:-:S04]  /*46d0*/  IMAD.MOV.U32 R2, RZ, RZ, RZ ;  /* 0x000000ffff027224 */ /* 0x002fc800078e00ff */
[----:B--2---:R-:W-:-:S05]  /*46e0*/  FSEL R3, RZ, 1.875, !P0 ;  /* 0x3ff00000ff037808 */ /* 0x004fca0004000000 */
[----:B------:R1:W-:Y:S03]  /*46f0*/  STG.E.64 [R18.64], R2 ;  /* 0x0000000212007986 */ /* 0x0003e6000c101b24 */
.L_x_6540:
[----:B------:R-:W-:Y:S05]  /*4700*/  BSYNC B7 ;  /* 0x0000000000077941 */ /* 0x000fea0003800000 */
.L_x_6539:
        /* <DEDUP_REMOVED lines=25> */
.L_x_6545:
[----:B------:R-:W-:Y:S05]  /*48a0*/  BSYNC B6 ;  /* 0x0000000000067941 */ /* 0x000fea0003800000 */
.L_x_6544:
[----:B------:R-:W-:-:S06]  /*48b0*/  FMUL.FTZ R4, R38, 1 ;  /* 0x3f80000026047820 */ /* 0x000fcc0000410000 */
[----:B------:R-:W1:Y:S02]  /*48c0*/  F2F.F64.F32 R4, R4 ;  /* 0x0000000400047310 */ /* 0x000e640000201800 */
[----:B-1---5:R1:W2:Y:S02]  /*48d0*/  DSETP.GE.AND P0, PT, R2, R4, PT ;  /* 0x000000040200722a */ /* 0x0222a40003f06000 */
[----:B-1----:R-:W-:-:S04]  /*48e0*/  MOV R2, RZ ;  /* 0x000000ff00027202 */ /* 0x002fc80000000f00 */
[----:B--2---:R-:W-:-:S05]  /*48f0*/  FSEL R3, RZ, 1.875, !P0 ;  /* 0x3ff00000ff037808 */ /* 0x004fca0004000000 */
[----:B------:R1:W-:Y:S03]  /*4900*/  STG.E.64 [R16.64], R2 ;  /* 0x0000000210007986 */ /* 0x0003e6000c101b24 */
.L_x_7146:
        /* <DEDUP_REMOVED lines=25> */
.L_x_6547:
[----:B------:R-:W-:Y:S05]  /*4aa0*/  BSYNC B6 ;  /* 0x0000000000067941 */ /* 0x000fea0003800000 */
.L_x_6546:
[----:B------:R-:W-:-:S06]  /*4ab0*/  FMUL.FTZ R4, R34, 1 ;  /* 0x3f80000022047820 */ /* 0x000fcc0000410000 */
[----:B------:R-:W1:Y:S02]  /*4ac0*/  F2F.F64.F32 R4, R4 ;  /* 0x0000000400047310 */ /* 0x000e640000201800 */
[----:B-1---5:R1:W2:Y:S02]  /*4ad0*/  DSETP.GE.AND P0, PT, R2, R4, PT ;  /* 0x000000040200722a */ /* 0x0222a40003f06000 */
[----:B-1----:R-:W-:-:S04]  /*4ae0*/  IMAD.MOV.U32 R2, RZ, RZ, RZ ;  /* 0x000000ffff027224 */ /* 0x002fc800078e00ff */
[----:B--2---:R-:W-:-:S05]  /*4af0*/  FSEL R3, RZ, 1.875, !P0 ;  /* 0x3ff00000ff037808 */ /* 0x004fca0004000000 */
[----:B------:R1:W-:Y:S03]  /*4b00*/  STG.E.64 [R30.64], R2 ;  /* 0x000000021e007986 */ /* 0x0003e6000c101b24 */
.L_x_7145:
[----:B------:R-:W-:Y:S05]  /*4b10*/  BSYNC B8 ;  /* 0x0000000000087941 */ /* 0x000fea0003800000 */
.L_x_6537:
        /* <DEDUP_REMOVED lines=25> */
.L_x_6549:
[----:B------:R-:W-:Y:S05]  /*4cb0*/  BSYNC B6 ;  /* 0x0000000000067941 */ /* 0x000fea0003800000 */
.L_x_6548:
[----:B------:R-:W-:-:S06]  /*4cc0*/  FMUL.FTZ R4, R35, 1 ;  /* 0x3f80000023047820 */ /* 0x000fcc0000410000 */
[----:B------:R-:W1:Y:S02]  /*4cd0*/  F2F.F64.F32 R4, R4 ;  /* 0x0000000400047310 */ /* 0x000e640000201800 */
[----:B-1---5:R1:W2:Y:S02]  /*4ce0*/  DSETP.GE.AND P0, PT, R2, R4, PT ;  /* 0x000000040200722a */ /* 0x0222a40003f06000 */
[----:B-1----:R-:W-:-:S04]  /*4cf0*/  MOV R2, RZ ;  /* 0x000000ff00027202 */ /* 0x002fc80000000f00 */
[----:B--2---:R-:W-:-:S05]  /*4d00*/  FSEL R3, RZ, 1.875, !P0 ;  /* 0x3ff00000ff037808 */ /* 0x004fca0004000000 */
[----:B------:R1:W-:Y:S01]  /*4d10*/  STG.E.64 [R32.64], R2 ;  /* 0x0000000220007986 */ /* 0x0003e2000c101b24 */
[----:B------:R-:W-:Y:S05]  /*4d20*/  BRA `(.L_x_6541) ;  /* 0x0000001000007947 */ /* 0x000fea0003800000 */
.L_x_7147:
[----:B------:R-:W-:Y:S02]  /*4d30*/  BREAK B8 ;  /* 0x0000000000087942 */ /* 0x000fe40003800000 */
.L_x_6541:
[----:B------:R-:W-:Y:S05]  /*4d40*/  BSYNC B9 ;  /* 0x0000000000097941 */ /* 0x000fea0003800000 */
.L_x_6536:
[----:B-1----:R-:W-:-:S04]  /*4d50*/  IMAD.MOV.U32 R3, RZ, RZ, c[0x0][0x0] ;  /* 0x00000000ff037624 */ /* 0x002fc800078e00ff */
[----:B------:R-:W-:-:S04]  /*4d60*/  IMAD.SHL.U32 R3, R3, 0x4, RZ ;  /* 0x0000000403037824 */ /* 0x000fc800078e00ff */
[----:B------:R-:W-:-:S05]  /*4d70*/  IMAD R36, R3, c[0x0][0xc], R36 ;  /* 0x0000030003247a24 */ /* 0x000fca00078e0224 */
[----:B------:R-:W-:-:S13]  /*4d80*/  ISETP.GE.U32.AND P0, PT, R36, c[0x0][0x310], PT ;  /* 0x0000c40024007a0c */ /* 0x000fda0003f06070 */
[----:B------:R-:W-:Y:S01]  /*4d90*/  @P0 CALL.REL.NOINC `(.L_x_6550) ;  /* 0x0000001000000944 */ /* 0x000fe20003c00000 */
[----:B------:R-:W-:Y:S05]  /*4da0*/  BRA `(.L_x_6551) ;  /* 0xffffb2e000007947 */ /* 0x000fea000383ffff */
.L_x_6550:
[----:B------:R-:W-:Y:S05]  /*4db0*/  EXIT ;  /* 0x000000000000794d */ /* 0x000fea0003800000 */
.L_x_6552:
        /* <DEDUP_REMOVED lines=12> */
.L_x_7374:


//--------------------- .text._ZN2at4cuda57_GLOBAL__N__cd6b329d_24_DistributionBernoulli_cu_7537a20d21kernelPointwiseApply2IZNS_6native9templates4cuda28bernoulli_tensor_cuda_kernelIddEEvRKNS_10TensorBaseES9_NS_15PhiloxCudaStateEEUliRdSB_SB_SB_RKdSD_SD_SD_E_dSC_jLi2ELi2ELi4ELi512ELi2EEEvNS0_6detail10TensorInfoIT0_T2_EENSG_IT1_SI_EESI_T_ --------------------------
	.section	.text._ZN2at4cuda57_GLOBAL__N__cd6b329d_24_DistributionBernoulli_cu_7537a20d21kernelPointwiseApply2IZNS_6native9templates4cuda28bernoulli_tensor_cuda_kernelIddEEvRKNS_10TensorBaseES9_NS_15PhiloxCudaStateEEUliRdSB_SB_SB_RKdSD_SD_SD_E_dSC_jLi2ELi2ELi4ELi512ELi2EEEvNS0_6detail10TensorInfoIT0_T2_EENSG_IT1_SI_EESI_T_,"ax",@progbits
	.sectioninfo	@"SHI_REGISTERS=42"
	.align	128
.text._ZN2at4cuda57_GLOBAL__N__cd6b329d_24_DistributionBernoulli_cu_7537a20d21kernelPointwiseApply2IZNS_6native9templates4cuda28bernoulli_tensor_cuda_kernelIddEEvRKNS_10TensorBaseES9_NS_15PhiloxCudaStateEEUliRdSB_SB_SB_RKdSD_SD_SD_E_dSC_jLi2ELi2ELi4ELi512ELi2EEEvNS0_6detail10TensorInfoIT0_T2_EENSG_IT1_SI_EESI_T_:
        .type           _ZN2at4cuda57_GLOBAL__N__cd6b329d_24_DistributionBernoulli_cu_7537a20d21kernelPointwiseApply2IZNS_6native9templates4cuda28bernoulli_tensor_cuda_kernelIddEEvRKNS_10TensorBaseES9_NS_15PhiloxCudaStateEEUliRdSB_SB_SB_RKdSD_SD_SD_E_dSC_jLi2ELi2ELi4ELi512ELi2EEEvNS0_6detail10TensorInfoIT0_T2_EENSG_IT1_SI_EESI_T_,@function
        .size           _ZN2at4cuda57_GLOBAL__N__cd6b329d_24_DistributionBernoulli_cu_7537a20d21kernelPointwiseApply2IZNS_6native9templates4cuda28bernoulli_tensor_cuda_kernelIddEEvRKNS_10TensorBaseES9_NS_15PhiloxCudaStateEEUliRdSB_SB_SB_RKdSD_SD_SD_E_dSC_jLi2ELi2ELi4ELi512ELi2EEEvNS0_6detail10TensorInfoIT0_T2_EENSG_IT1_SI_EESI_T_,(.L_x_7375 - _ZN2at4cuda57_GLOBAL__N__cd6b329d_24_DistributionBernoulli_cu_7537a20d21kernelPointwiseApply2IZNS_6native9templates4cuda28bernoulli_tensor_cuda_kernelIddEEvRKNS_10TensorBaseES9_NS_15PhiloxCudaStateEEUliRdSB_SB_SB_RKdSD_SD_SD_E_dSC_jLi2ELi2ELi4ELi512ELi2EEEvNS0_6detail10TensorInfoIT0_T2_EENSG_IT1_SI_EESI_T_)
        .other          _ZN2at4cuda57_GLOBAL__N__cd6b329d_24_DistributionBernoulli_cu_7537a20d21kernelPointwiseApply2IZNS_6native9templates4cuda28bernoulli_tensor_cuda_kernelIddEEvRKNS_10TensorBaseES9_NS_15PhiloxCudaStateEEUliRdSB_SB_SB_RKdSD_SD_SD_E_dSC_jLi2ELi2ELi4ELi512ELi2EEEvNS0_6detail10TensorInfoIT0_T2_EENSG_IT1_SI_EESI_T_,@"STO_CUDA_ENTRY STV_DEFAULT"
_ZN2at4cuda57_GLOBAL__N__cd6b329d_24_DistributionBernoulli_cu_7537a20d21kernelPointwiseApply2IZNS_6native9templates4cuda28bernoulli_tensor_cuda_kernelIddEEvRKNS_10TensorBaseES9_NS_15PhiloxCudaStateEEUliRdSB_SB_SB_RKdSD_SD_SD_E_dSC_jLi2ELi2ELi4ELi512ELi2EEEvNS0_6detail10TensorInfoIT0_T2_EENSG_IT1_SI_EESI_T_:
        /* <DEDUP_REMOVED lines=9> */
.L_x_6578:
        /* <DEDUP_REMOVED lines=16> */
[----:B--2---:R-:W-:-:S04]  /*0190*/  @P0 IADD3 R8, P1, R4, c[0x0][0x328], RZ ;  /* 0x0000ca0004080a10 */ /* 0x004fc80007f3e0ff */
[----:B------:R-:W-:-:S04]  /*01a0*/  @P0 IADD3.X R11, RZ, R5, RZ, P1, !PT ;  /* 0x00000005ff0b0210 */ /* 0x000fc80000ffe4ff */
        /* <DEDUP_REMOVED lines=131> */
[----:B------:R-:W-:Y:S01]  /*09e0*/  IMAD R16, R21, c[0x0][0x16c], R36 ;  /* 0x00005b0015107a24 */ /* 0x000fe200078e0224 */
[----:B------:R-:W-:-:S04]  /*09f0*/  IADD3 R21, -R17, RZ, RZ ;  /* 0x000000ff11157210 */ /* 0x000fc80007ffe1ff */
        /* <DEDUP_REMOVED lines=23> */
.L_x_6554:
[----:B------:R-:W-:Y:S05]  /*0b70*/  BSYNC B0 ;  /* 0x0000000000007941 */ /* 0x000fea0003800000 */
.L_x_6553:
        /* <DEDUP_REMOVED lines=22> */
[----:B------:R-:W-:Y:S01]  /*0ce0*/  IMAD.HI.U32 R14, R21, R25, R20 ;  /* 0x00000019150e7227 */ /* 0x000fe200078e0014 */
[----:B0-----:R-:W-:-:S05]  /*0cf0*/  IADD3 R18, RZ, -R15, RZ ;  /* 0x8000000fff127210 */ /* 0x001fca0007ffe0ff */
        /* <DEDUP_REMOVED lines=21> */
[----:B------:R-:W-:Y:S02]  /*0e50*/  @P6 IADD3 R25, R25, 0x1, RZ ;  /* 0x0000000119196810 */ /* 0x000fe40007ffe0ff */
[----:B------:R-:W-:-:S05]  /*0e60*/  IADD3 R14, -R31, RZ, RZ ;  /* 0x000000ff1f0e7210 */ /* 0x000fca0007ffe1ff */
        /* <DEDUP_REMOVED lines=8> */
.L_x_6556:
[----:B------:R-:W-:Y:S05]  /*0ef0*/  BSYNC B0 ;  /* 0x0000000000007941 */ /* 0x000fea0003800000 */
.L_x_6555:
        /* <DEDUP_REMOVED lines=13> */
[----:B--2---:R-:W-:Y:S01]  /*0fd0*/  IMAD.MOV R21, RZ, RZ, -R17 ;  /* 0x000000ffff157224 */ /* 0x004fe200078e0a11 */
[----:B-1----:R-:W-:-:S03]  /*0fe0*/  MOV R14, RZ ;  /* 0x000000ff000e7202 */ /* 0x002fc60000000f00 */
        /* <DEDUP_REMOVED lines=32> */
.L_x_6558:
[----:B------:R-:W-:Y:S05]  /*11f0*/  BSYNC B0 ;  /* 0x0000000000007941 */ /* 0x000fea0003800000 */
.L_x_6557:
        /* <DEDUP_REMOVED lines=23> */
[----:B------:R-:W-:Y:S01]  /*1370*/  IMAD.MOV R14, RZ, RZ, -R19 ;  /* 0x000000ffff0e7224 */ /* 0x000fe200078e0a13 */
[----:B------:R-:W-:-:S03]  /*1380*/  IADD3 R16, -R29, RZ, RZ ;  /* 0x000000ff1d107210 */ /* 0x000fc60007ffe1ff */
        /* <DEDUP_REMOVED lines=22> */
.L_x_6560:
[----:B------:R-:W-:Y:S05]  /*14f0*/  BSYNC B0 ;  /* 0x0000000000007941 */ /* 0x000fea0003800000 */
.L_x_6559:
        /* <DEDUP_REMOVED lines=24> */
.L_x_6562:
[----:B------:R-:W-:Y:S01]  /*1680*/  IMAD.MOV.U32 R15, RZ, RZ, R11 ;  /* 0x000000ffff0f7224 */ /* 0x000fe200078e000b */
[----:B------:R-:W-:Y:S01]  /*1690*/  MOV R13, R9 ;  /* 0x00000009000d7202 */ /* 0x000fe20000000f00 */
[----:B------:R-:W-:Y:S02]  /*16a0*/  IMAD.MOV.U32 R14, RZ, RZ, R6 ;  /* 0x000000ffff0e7224 */ /* 0x000fe400078e0006 */
[----:B------:R-:W-:-:S03]  /*16b0*/  IMAD.MOV.U32 R11, RZ, RZ, R2 ;  /* 0x000000ffff0b7224 */ /* 0x000fc600078e0002 */
.L_x_6561:
        /* <DEDUP_REMOVED lines=18> */
.L_x_7148:
[----:B------:R-:W-:Y:S05]  /*17e0*/  BRX R2 -0x17f0                                                                                                                                                                                                                                                                                                                                                                                                                                                                               (*"BRANCH_TARGETS .L_x_7149,.L_x_7150,.L_x_7151"*) ;  /* 0xffffe81002007949 */ /* 0x000fea000383ffff */
.L_x_6565:
        /* <DEDUP_REMOVED lines=32> */
.L_x_6570:
[----:B------:R-:W-:Y:S05]  /*19f0*/  BSYNC B6 ;  /* 0x0000000000067941 */ /* 0x000fea0003800000 */
.L_x_6569:
[----:B------:R-:W-:-:S06]  /*1a00*/  FMUL.FTZ R4, R39, 1 ;  /* 0x3f80000027047820 */ /* 0x000fcc0000410000 */
[----:B------:R-:W1:Y:S02]  /*1a10*/  F2F.F64.F32 R4, R4 ;  /* 0x0000000400047310 */ /* 0x000e640000201800 */
[----:B-1---5:R1:W2:Y:S02]  /*1a20*/  DSETP.GE.AND P0, PT, R2, R4, PT ;  /* 0x000000040200722a */ /* 0x0222a40003f06000 */
[----:B-1----:R-:W-:-:S04]  /*1a30*/  IMAD.MOV.U32 R2, RZ, RZ, RZ ;  /* 0x000000ffff027224 */ /* 0x002fc800078e00ff */
[----:B--2---:R-:W-:-:S05]  /*1a40*/  FSEL R3, RZ, 1.875, !P0 ;  /* 0x3ff00000ff037808 */ /* 0x004fca0004000000 */
[----:B------:R1:W-:Y:S03]  /*1a50*/  STG.E.64 [R18.64], R2 ;  /* 0x0000000212007986 */ /* 0x0003e6000c101b24 */
.L_x_6567:
[----:B------:R-:W-:Y:S05]  /*1a60*/  BSYNC B7 ;  /* 0x0000000000077941 */ /* 0x000fea0003800000 */
.L_x_6566:
        /* <DEDUP_REMOVED lines=25> */
.L_x_6572:
[----:B------:R-:W-:Y:S05]  /*1c00*/  BSYNC B6 ;  /* 0x0000000000067941 */ /* 0x000fea0003800000 */
.L_x_6571:
[----:B------:R-:W-:-:S06]  /*1c10*/  FMUL.FTZ R4, R38, 1 ;  /* 0x3f80000026047820 */ /* 0x000fcc0000410000 */
[----:B------:R-:W1:Y:S02]  /*1c20*/  F2F.F64.F32 R4, R4 ;  /* 0x0000000400047310 */ /* 0x000e640000201800 */
[----:B-1---5:R1:W2:Y:S02]  /*1c30*/  DSETP.GE.AND P0, PT, R2, R4, PT ;  /* 0x000000040200722a */ /* 0x0222a40003f06000 */
[----:B-1----:R-:W-:-:S04]  /*1c40*/  IMAD.MOV.U32 R2, RZ, RZ, RZ ;  /* 0x000000ffff027224 */ /* 0x002fc800078e00ff */
[----:B--2---:R-:W-:-:S05]  /*1c50*/  FSEL R3, RZ, 1.875, !P0 ;  /* 0x3ff00000ff037808 */ /* 0x004fca0004000000 */
[----:B------:R1:W-:Y:S03]  /*1c60*/  STG.E.64 [R16.64], R2 ;  /* 0x0000000210007986 */ /* 0x0003e6000c101b24 */
.L_x_7150:
        /* <DEDUP_REMOVED lines=25> */
.L_x_6574:
[----:B------:R-:W-:Y:S05]  /*1e00*/  BSYNC B6 ;  /* 0x0000000000067941 */ /* 0x000fea0003800000 */
.L_x_6573:
[----:B------:R-:W-:-:S06]  /*1e10*/  FMUL.FTZ R4, R34, 1 ;  /* 0x3f80000022047820 */ /* 0x000fcc0000410000 */
[----:B------:R-:W1:Y:S02]  /*1e20*/  F2F.F64.F32 R4, R4 ;  /* 0x0000000400047310 */ /* 0x000e640000201800 */
[----:B-1---5:R1:W2:Y:S02]  /*1e30*/  DSETP.GE.AND P0, PT, R2, R4, PT ;  /* 0x000000040200722a */ /* 0x0222a40003f06000 */
[----:B-1----:R-:W-:-:S04]  /*1e40*/  IMAD.MOV.U32 R2, RZ, RZ, RZ ;  /* 0x000000ffff027224 */ /* 0x002fc800078e00ff */
[----:B--2---:R-:W-:-:S05]  /*1e50*/  FSEL R3, RZ, 1.875, !P0 ;  /* 0x3ff00000ff037808 */ /* 0x004fca0004000000 */
[----:B------:R1:W-:Y:S03]  /*1e60*/  STG.E.64 [R30.64], R2 ;  /* 0x000000021e007986 */ /* 0x0003e6000c101b24 */
.L_x_7149:
[----:B------:R-:W-:Y:S05]  /*1e70*/  BSYNC B8 ;  /* 0x0000000000087941 */ /* 0x000fea0003800000 */
.L_x_6564:
        /* <DEDUP_REMOVED lines=25> */
.L_x_6576:
[----:B------:R-:W-:Y:S05]  /*2010*/  BSYNC B6 ;  /* 0x0000000000067941 */ /* 0x000fea0003800000 */
.L_x_6575:
[----:B------:R-:W-:-:S06]  /*2020*/  FMUL.FTZ R4, R35, 1 ;  /* 0x3f80000023047820 */ /* 0x000fcc0000410000 */
[----:B------:R-:W1:Y:S02]  /*2030*/  F2F.F64.F32 R4, R4 ;  /* 0x0000000400047310 */ /* 0x000e640000201800 */
[----:B-1---5:R1:W2:Y:S02]  /*2040*/  DSETP.GE.AND P0, PT, R2, R4, PT ;  /* 0x000000040200722a */ /* 0x0222a40003f06000 */
[----:B-1----:R-:W-:-:S04]  /*2050*/  MOV R2, RZ ;  /* 0x000000ff00027202 */ /* 0x002fc80000000f00 */
[----:B--2---:R-:W-:-:S05]  /*2060*/  FSEL R3, RZ, 1.875, !P0 ;  /* 0x3ff00000ff037808 */ /* 0x004fca0004000000 */
[----:B------:R1:W-:Y:S01]  /*2070*/  STG.E.64 [R32.64], R2 ;  /* 0x0000000220007986 */ /* 0x0003e2000c101b24 */
[----:B------:R-:W-:Y:S05]  /*2080*/  BRA `(.L_x_6568) ;  /* 0x0000001000007947 */ /* 0x000fea0003800000 */
.L_x_7151:
[----:B------:R-:W-:Y:S02]  /*2090*/  BREAK B8 ;  /* 0x0000000000087942 */ /* 0x000fe40003800000 */
.L_x_6568:
[----:B------:R-:W-:Y:S05]  /*20a0*/  BSYNC B9 ;  /* 0x0000000000097941 */ /* 0x000fea0003800000 */
.L_x_6563:
[----:B-1----:R-:W-:-:S04]  /*20b0*/  IMAD.MOV.U32 R3, RZ, RZ, c[0x0][0x0] ;  /* 0x00000000ff037624 */ /* 0x002fc800078e00ff */
[----:B------:R-:W-:-:S04]  /*20c0*/  IMAD.SHL.U32 R3, R3, 0x4, RZ ;  /* 0x0000000403037824 */ /* 0x000fc800078e00ff */
[----:B------:R-:W-:-:S05]  /*20d0*/  IMAD R36, R3, c[0x0][0xc], R36 ;  /* 0x0000030003247a24 */ /* 0x000fca00078e0224 */
[----:B------:R-:W-:-:S13]  /*20e0*/  ISETP.GE.U32.AND P0, PT, R36, c[0x0][0x310], PT ;  /* 0x0000c40024007a0c */ /* 0x000fda0003f06070 */
[----:B------:R-:W-:Y:S01]  /*20f0*/  @P0 CALL.REL.NOINC `(.L_x_6577) ;  /* 0x0000001000000944 */ /* 0x000fe20003c00000 */
[----:B------:R-:W-:Y:S05]  /*2100*/  BRA `(.L_x_6578) ;  /* 0xffffdf8000007947 */ /* 0x000fea000383ffff */
.L_x_6577:
[----:B------:R-:W-:Y:S05]  /*2110*/  EXIT ;  /* 0x000000000000794d */ /* 0x000fea0003800000 */
.L_x_6579:
        /* <DEDUP_REMOVED lines=14> */
.L_x_7375:


//--------------------- .text._ZN2at4cuda57_GLOBAL__N__cd6b329d_24_DistributionBernoulli_cu_7537a20d21kernelPointwiseApply2IZNS_6native9templates4cuda28bernoulli_tensor_cuda_kernelIddEEvRKNS_10TensorBaseES9_NS_15PhiloxCudaStateEEUliRdSB_SB_SB_RKdSD_SD_SD_E_dSC_jLi2ELi1ELi4ELi512ELi2EEEvNS0_6detail10TensorInfoIT0_T2_EENSG_IT1_SI_EESI_T_ --------------------------
	.section	.text._ZN2at4cuda57_GLOBAL__N__cd6b329d_24_DistributionBernoulli_cu_7537a20d21kernelPointwiseApply2IZNS_6native9templates4cuda28bernoulli_tensor_cuda_kernelIddEEvRKNS_10TensorBaseES9_NS_15PhiloxCudaStateEEUliRdSB_SB_SB_RKdSD_SD_SD_E_dSC_jLi2ELi1ELi4ELi512ELi2EEEvNS0_6detail10TensorInfoIT0_T2_EENSG_IT1_SI_EESI_T_,"ax",@progbits
	.sectioninfo	@"SHI_REGISTERS=41"
	.align	128
.text._ZN2at4cuda57_GLOBAL__N__cd6b329d_24_DistributionBernoulli_cu_7537a20d21kernelPointwiseApply2IZNS_6native9templates4cuda28bernoulli_tensor_cuda_kernelIddEEvRKNS_10TensorBaseES9_NS_15PhiloxCudaStateEEUliRdSB_SB_SB_RKdSD_SD_SD_E_dSC_jLi2ELi1ELi4ELi512ELi2EEEvNS0_6detail10TensorInfoIT0_T2_EENSG_IT1_SI_EESI_T_:
        .type           _ZN2at4cuda57_GLOBAL__N__cd6b329d_24_DistributionBernoulli_cu_7537a20d21kernelPointwiseApply2IZNS_6native9templates4cuda28bernoulli_tensor_cuda_kernelIddEEvRKNS_10TensorBaseES9_NS_15PhiloxCudaStateEEUliRdSB_SB_SB_RKdSD_SD_SD_E_dSC_jLi2ELi1ELi4ELi512ELi2EEEvNS0_6detail10TensorInfoIT0_T2_EENSG_IT1_SI_EESI_T_,@function
        .size           _ZN2at4cuda57_GLOBAL__N__cd6b329d_24_DistributionBernoulli_cu_7537a20d21kernelPointwiseApply2IZNS_6native9templates4cuda28bernoulli_tensor_cuda_kernelIddEEvRKNS_10TensorBaseES9_NS_15PhiloxCudaStateEEUliRdSB_SB_SB_RKdSD_SD_SD_E_dSC_jLi2ELi1ELi4ELi512ELi2EEEvNS0_6detail10TensorInfoIT0_T2_EENSG_IT1_SI_EESI_T_,(.L_x_7376 - _ZN2at4cuda57_GLOBAL__N__cd6b329d_24_DistributionBernoulli_cu_7537a20d21kernelPointwiseApply2IZNS_6native9templates4cuda28bernoulli_tensor_cuda_kernelIddEEvRKNS_10TensorBaseES9_NS_15PhiloxCudaStateEEUliRdSB_SB_SB_RKdSD_SD_SD_E_dSC_jLi2ELi1ELi4ELi512ELi2EEEvNS0_6detail10TensorInfoIT0_T2_EENSG_IT1_SI_EESI_T_)
        .other          _ZN2at4cuda57_GLOBAL__N__cd6b329d_24_DistributionBernoulli_cu_7537a20d21kernelPointwiseApply2IZNS_6native9templates4cuda28bernoulli_tensor_cuda_kernelIddEEvRKNS_10TensorBaseES9_NS_15PhiloxCudaStateEEUliRdSB_SB_SB_RKdSD_SD_SD_E_dSC_jLi2ELi1ELi4ELi512ELi2EEEvNS0_6detail10TensorInfoIT0_T2_EENSG_IT1_SI_EESI_T_,@"STO_CUDA_ENTRY STV_DEFAULT"
_ZN2at4cuda57_GLOBAL__N__cd6b329d_24_DistributionBernoulli_cu_7537a20d21kernelPointwiseApply2IZNS_6native9templates4cuda28bernoulli_tensor_cuda_kernelIddEEvRKNS_10TensorBaseES9_NS_15PhiloxCudaStateEEUliRdSB_SB_SB_RKdSD_SD_SD_E_dSC_jLi2ELi1ELi4ELi512ELi2EEEvNS0_6detail10TensorInfoIT0_T2_EENSG_IT1_SI_EESI_T_:
        /* <DEDUP_REMOVED lines=9> */
.L_x_6605:
[----:B------:R-:W-:-:S13]  /*0090*/  ISETP.NE.AND P0, PT, RZ, UR38, PT ;  /* 0x00000026ff007c0c */ /* 0x000fda000bf05270 */
[----:B------:R-:W-:Y:S02]  /*00a0*/  @P0 IMAD.MOV.U32 R4, RZ, RZ, c[0x0][0x320] ;  /* 0x0000c800ff040624 */ /* 0x000fe400078e00ff */
[----:B------:R-:W-:-:S06]  /*00b0*/  @P0 IMAD.MOV.U32 R5, RZ, RZ, c[0x0][0x324] ;  /* 0x0000c900ff050624 */ /* 0x000fcc00078e00ff */
[----:B------:R-:W2:Y:S01]  /*00c0*/  @P0 LDG.E.64 R4, [R4.64] ;  /* 0x0000002404040981 */ /* 0x000ea2000c1e1b00 */
[----:B-1----:R-:W-:Y:S01]  /*00d0*/  MOV R2, c[0x0][0x318] ;  /* 0x0000c60000027a02 */ /* 0x002fe20000000f00 */
        /* <DEDUP_REMOVED lines=8> */
[----:B------:R-:W-:Y:S01]  /*0160*/  HFMA2.MMA R25, -RZ, RZ, 0, 0 ;  /* 0x00000000ff197435 */ /* 0x000fe200000001ff */
[C---:B------:R-:W-:Y:S01]  /*0170*/  ISETP.GE.AND P4, PT, R32.reuse, 0x1, PT ;  /* 0x000000012000780c */ /* 0x040fe20003f86270 */
[----:B------:R-:W-:Y:S01]  /*0180*/  IMAD.MOV.U32 R26, RZ, RZ, 0x8 ;  /* 0x00000008ff1a7424 */ /* 0x000fe200078e00ff */
        /* <DEDUP_REMOVED lines=142> */
.L_x_6581:
[----:B------:R-:W-:Y:S05]  /*0a70*/  BSYNC B0 ;  /* 0x0000000000007941 */ /* 0x000fea0003800000 */
.L_x_6580:
        /* <DEDUP_REMOVED lines=24> */
.L_x_6583:
[----:B------:R-:W-:Y:S05]  /*0c00*/  BSYNC B0 ;  /* 0x0000000000007941 */ /* 0x000fea0003800000 */
.L_x_6582:
        /* <DEDUP_REMOVED lines=24> */
.L_x_6585:
[----:B------:R-:W-:Y:S05]  /*0d90*/  BSYNC B0 ;  /* 0x0000000000007941 */ /* 0x000fea0003800000 */
.L_x_6584:
        /* <DEDUP_REMOVED lines=25> */
.L_x_6587:
[----:B------:R-:W-:Y:S05]  /*0f30*/  BSYNC B0 ;  /* 0x0000000000007941 */ /* 0x000fea0003800000 */
.L_x_6586:
        /* <DEDUP_REMOVED lines=20> */
.L_x_6589:
[----:B------:R-:W-:Y:S02]  /*1080*/  IMAD.MOV.U32 R14, RZ, RZ, R10 ;  /* 0x000000ffff0e7224 */ /* 0x000fe400078e000a */
[----:B------:R-:W-:Y:S02]  /*1090*/  IMAD.MOV.U32 R13, RZ, RZ, R6 ;  /* 0x000000ffff0d7224 */ /* 0x000fe400078e0006 */
[----:B------:R-:W-:Y:S02]  /*10a0*/  IMAD.MOV.U32 R12, RZ, RZ, R8 ;  /* 0x000000ffff0c7224 */ /* 0x000fe400078e0008 */
[----:B------:R-:W-:-:S04]  /*10b0*/  IMAD.MOV.U32 R10, RZ, RZ, R2 ;  /* 0x000000ffff0a7224 */ /* 0x000fc800078e0002 */
.L_x_6588:
        /* <DEDUP_REMOVED lines=19> */
.L_x_7152:
[----:B------:R-:W-:Y:S05]  /*11f0*/  BRX R2 -0x1200                                                                                                                                                                                                                                                                                                                                                                                                                                                                               (*"BRANCH_TARGETS .L_x_7153,.L_x_7154,.L_x_7155"*) ;  /* 0xffffee0002007949 */ /* 0x000fea000383ffff */
.L_x_6592:
        /* <DEDUP_REMOVED lines=35> */
.L_x_6597:
[----:B------:R-:W-:Y:S05]  /*1430*/  BSYNC B6 ;  /* 0x0000000000067941 */ /* 0x000fea0003800000 */
.L_x_6596:
[----:B------:R-:W-:-:S06]  /*1440*/  FMUL.FTZ R4, R37, 1 ;  /* 0x3f80000025047820 */ /* 0x000fcc0000410000 */
[----:B------:R-:W1:Y:S02]  /*1450*/  F2F.F64.F32 R4, R4 ;  /* 0x0000000400047310 */ /* 0x000e640000201800 */
[----:B-1---5:R1:W2:Y:S02]  /*1460*/  DSETP.GE.AND P0, PT, R2, R4, PT ;  /* 0x000000040200722a */ /* 0x0222a40003f06000 */
[----:B-1----:R-:W-:-:S04]  /*1470*/  IMAD.MOV.U32 R2, RZ, RZ, RZ ;  /* 0x000000ffff027224 */ /* 0x002fc800078e00ff */
[----:B--2---:R-:W-:-:S05]  /*1480*/  FSEL R3, RZ, 1.875, !P0 ;  /* 0x3ff00000ff037808 */ /* 0x004fca0004000000 */
[----:B------:R1:W-:Y:S03]  /*1490*/  STG.E.64 [R24.64], R2 ;  /* 0x0000000218007986 */ /* 0x0003e6000c101b24 */
.L_x_6594:
[----:B------:R-:W-:Y:S05]  /*14a0*/  BSYNC B7 ;  /* 0x0000000000077941 */ /* 0x000fea0003800000 */
.L_x_6593:
[----:B------:R-:W-:Y:S01]  /*14b0*/  IMAD R36, R36, c[0x0][0x2a4], RZ ;  /* 0x0000a90024247a24 */ /* 0x000fe200078e02ff */
[----:B------:R-:W-:Y:S02]  /*14c0*/  ISETP.NE.AND P0, PT, R38, RZ, PT ;  /* 0x000000ff2600720c */ /* 0x000fe40003f05270 */
[----:B-1----:R-:W-:Y:S02]  /*14d0*/  MOV R25, 0x8 ;  /* 0x0000000800197802 */ /* 0x002fe40000000f00 */
        /* <DEDUP_REMOVED lines=27> */
.L_x_6599:
[----:B------:R-:W-:Y:S05]  /*1690*/  BSYNC B6 ;  /* 0x0000000000067941 */ /* 0x000fea0003800000 */
.L_x_6598:
[----:B------:R-:W-:-:S06]  /*16a0*/  FMUL.FTZ R4, R34, 1 ;  /* 0x3f80000022047820 */ /* 0x000fcc0000410000 */
[----:B------:R-:W1:Y:S02]  /*16b0*/  F2F.F64.F32 R4, R4 ;  /* 0x0000000400047310 */ /* 0x000e640000201800 */
[----:B-1---5:R1:W2:Y:S02]  /*16c0*/  DSETP.GE.AND P0, PT, R2, R4, PT ;  /* 0x000000040200722a */ /* 0x0222a40003f06000 */
[----:B-1----:R-:W-:-:S04]  /*16d0*/  IMAD.MOV.U32 R2, RZ, RZ, RZ ;  /* 0x000000ffff027224 */ /* 0x002fc800078e00ff */
[----:B--2---:R-:W-:-:S05]  /*16e0*/  FSEL R3, RZ, 1.875, !P0 ;  /* 0x3ff00000ff037808 */ /* 0x004fca0004000000 */
[----:B------:R1:W-:Y:S03]  /*16f0*/  STG.E.64 [R16.64], R2 ;  /* 0x0000000210007986 */ /* 0x0003e6000c101b24 */
.L_x_7154:
[----:B------:R-:W-:Y:S01]  /*1700*/  IMAD R33, R33, c[0x0][0x2a4], RZ ;  /* 0x0000a90021217a24 */ /* 0x000fe200078e02ff */
[----:B------:R-:W-:Y:S01]  /*1710*/  ISETP.GT.AND P0, PT, R35, 0x1, PT ;  /* 0x000000012300780c */ /* 0x000fe20003f04270 */
[----:B-1----:R-:W-:-:S03]  /*1720*/  IMAD.MOV.U32 R17, RZ, RZ, 0x8 ;  /* 0x00000008ff117424 */ /* 0x002fc600078e00ff */
        /* <DEDUP_REMOVED lines=27> */
.L_x_6601:
[----:B------:R-:W-:Y:S05]  /*18e0*/  BSYNC B6 ;  /* 0x0000000000067941 */ /* 0x000fea0003800000 */
.L_x_6600:
[----:B------:R-:W-:-:S06]  /*18f0*/  FMUL.FTZ R4, R31, 1 ;  /* 0x3f8000001f047820 */ /* 0x000fcc0000410000 */
[----:B------:R-:W1:Y:S02]  /*1900*/  F2F.F64.F32 R4, R4 ;  /* 0x0000000400047310 */ /* 0x000e640000201800 */
[----:B-1---5:R1:W2:Y:S02]  /*1910*/  DSETP.GE.AND P0, PT, R2, R4, PT ;  /* 0x000000040200722a */ /* 0x0222a40003f06000 */
[----:B-1----:R-:W-:-:S04]  /*1920*/  IMAD.MOV.U32 R2, RZ, RZ, RZ ;  /* 0x000000ffff027224 */ /* 0x002fc800078e00ff */
[----:B--2---:R-:W-:-:S05]  /*1930*/  FSEL R3, RZ, 1.875, !P0 ;  /* 0x3ff00000ff037808 */ /* 0x004fca0004000000 */
[----:B------:R1:W-:Y:S03]  /*1940*/  STG.E.64 [R18.64], R2 ;  /* 0x0000000212007986 */ /* 0x0003e6000c101b24 */
.L_x_7153:
[----:B------:R-:W-:Y:S05]  /*1950*/  BSYNC B8 ;  /* 0x0000000000087941 */ /* 0x000fea0003800000 */
.L_x_6591:
[----:B------:R-:W-:Y:S01]  /*1960*/  IMAD R0, R29, c[0x0][0x2a4], RZ ;  /* 0x0000a9001d007a24 */ /* 0x000fe200078e02ff */
[----:B------:R-:W-:Y:S01]  /*1970*/  ISETP.GT.AND P0, PT, R32, RZ, PT ;  /* 0x000000ff2000720c */ /* 0x000fe20003f04270 */
[----:B0-----:R-:W-:-:S03]  /*1980*/  IMAD.MOV.U32 R17, RZ, RZ, 0x8 ;  /* 0x00000008ff117424 */ /* 0x001fc600078e00ff */
        /* <DEDUP_REMOVED lines=11> */
[----:B------:R0:W1:Y:S01]  /*1a40*/  LDC.64 R2, c[0x4][R0] ;  /* 0x0100000000027b82 */ /* 0x0000620000000a00 */
[----:B------:R-:W-:Y:S01]  /*1a50*/  IMAD.MOV.U32 R7, RZ, RZ, c[0x4][0x17c] ;  /* 0x01005f00ff077624 */ /* 0x000fe200078e00ff */
[----:B------:R-:W-:Y:S01]  /*1a60*/  MOV R12, 0x1 ;  /* 0x00000001000c7802 */ /* 0x000fe20000000f00 */
[----:B------:R-:W-:Y:S02]  /*1a70*/  IMAD.MOV.U32 R8, RZ, RZ, 0x27f ;  /* 0x0000027fff087424 */ /* 0x000fe400078e00ff */
[----:B------:R-:W-:Y:S02]  /*1a80*/  IMAD.MOV.U32 R10, RZ, RZ, c[0x4][0x40] ;  /* 0x01001000ff0a7624 */ /* 0x000fe400078e00ff */
[----:B------:R-:W-:-:S02]  /*1a90*/  IMAD.MOV.U32 R11, RZ, RZ, c[0x4][0x44] ;  /* 0x01001100ff0b7624 */ /* 0x000fc400078e00ff */
        /* <DEDUP_REMOVED lines=9> */
[----:B------:R0:W5:Y:S02]  /*1b30*/  LDG.E.64 R2, [R16.64] ;  /* 0x0000002410027981 */ /* 0x000164000c1e1b00 */
.L_x_6603:
[----:B------:R-:W-:Y:S05]  /*1b40*/  BSYNC B6 ;  /* 0x0000000000067941 */ /* 0x000fea0003800000 */
.L_x_6602:
[----:B------:R-:W-:-:S06]  /*1b50*/  FMUL.FTZ R4, R30, 1 ;  /* 0x3f8000001e047820 */ /* 0x000fcc0000410000 */
[----:B------:R-:W1:Y:S02]  /*1b60*/  F2F.F64.F32 R4, R4 ;  /* 0x0000000400047310 */ /* 0x000e640000201800 */
[----:B-1---5:R1:W2:Y:S02]  /*1b70*/  DSETP.GE.AND P0, PT, R2, R4, PT ;  /* 0x000000040200722a */ /* 0x0222a40003f06000 */
[----:B-1----:R-:W-:-:S04]  /*1b80*/  IMAD.MOV.U32 R2, RZ, RZ, RZ ;  /* 0x000000ffff027224 */ /* 0x002fc800078e00ff */
[----:B--2---:R-:W-:-:S05]  /*1b90*/  FSEL R3, RZ, 1.875, !P0 ;  /* 0x3ff00000ff037808 */ /* 0x004fca0004000000 */
[----:B------:R1:W-:Y:S01]  /*1ba0*/  STG.E.64 [R22.64], R2 ;  /* 0x0000000216007986 */ /* 0x0003e2000c101b24 */
[----:B------:R-:W-:Y:S05]  /*1bb0*/  BRA `(.L_x_6595) ;  /* 0x0000001000007947 */ /* 0x000fea0003800000 */
.L_x_7155:
[----:B------:R-:W-:Y:S02]  /*1bc0*/  BREAK B8 ;  /* 0x0000000000087942 */ /* 0x000fe40003800000 */
.L_x_6595:
[----:B------:R-:W-:Y:S05]  /*1bd0*/  BSYNC B9 ;  /* 0x0000000000097941 */ /* 0x000fea0003800000 */
.L_x_6590:
[----:B------:R-:W-:-:S04]  /*1be0*/  IMAD.MOV.U32 R0, RZ, RZ, c[0x0][0x0] ;  /* 0x00000000ff007624 */ /* 0x000fc800078e00ff */
[----:B------:R-:W-:-:S04]  /*1bf0*/  IMAD.SHL.U32 R0, R0, 0x4, RZ ;  /* 0x0000000400007824 */ /* 0x000fc800078e00ff */
[----:B------:R-:W-:-:S05]  /*1c00*/  IMAD R29, R0, c[0x0][0xc], R29 ;  /* 0x00000300001d7a24 */ /* 0x000fca00078e021d */
[----:B------:R-:W-:-:S13]  /*1c10*/  ISETP.GE.U32.AND P0, PT, R29, c[0x0][0x310], PT ;  /* 0x0000c4001d007a0c */ /* 0x000fda0003f06070 */
[----:B------:R-:W-:Y:S01]  /*1c20*/  @P0 CALL.REL.NOINC `(.L_x_6604) ;  /* 0x0000001000000944 */ /* 0x000fe20003c00000 */
[----:B------:R-:W-:Y:S05]  /*1c30*/  BRA `(.L_x_6605) ;  /* 0xffffe45000007947 */ /* 0x000fea000383ffff */
.L_x_6604:
[----:B------:R-:W-:Y:S05]  /*1c40*/  EXIT ;  /* 0x000000000000794d */ /* 0x000fea0003800000 */
.L_x_6606:
        /* <DEDUP_REMOVED lines=11> */
.L_x_7376:


//--------------------- .text._ZN2at4cuda57_GLOBAL__N__cd6b329d_24_DistributionBernoulli_cu_7537a20d21kernelPointwiseApply2IZNS_6native9templates4cuda28bernoulli_tensor_cuda_kernelIddEEvRKNS_10TensorBaseES9_NS_15PhiloxCudaStateEEUliRdSB_SB_SB_RKdSD_SD_SD_E_dSC_jLi1ELin1ELi4ELi512ELi2EEEvNS0_6detail10TensorInfoIT0_T2_EENSG_IT1_SI_EESI_T_ --------------------------
	.section	.text._ZN2at4cuda57_GLOBAL__N__cd6b329d_24_DistributionBernoulli_cu_7537a20d21kernelPointwiseApply2IZNS_6native9templates4cuda28bernoulli_tensor_cuda_kernelIddEEvRKNS_10TensorBaseES9_NS_15PhiloxCudaStateEEUliRdSB_SB_SB_RKdSD_SD_SD_E_dSC_jLi1ELin1ELi4ELi512ELi2EEEvNS0_6detail10TensorInfoIT0_T2_EENSG_IT1_SI_EESI_T_,"ax",@progbits
	.sectioninfo	@"SHI_REGISTERS=36"
	.align	128
.text._ZN2at4cuda57_GLOBAL__N__cd6b329d_24_DistributionBernoulli_cu_7537a20d21kernelPointwiseApply2IZNS_6native9templates4cuda28bernoulli_tensor_cuda_kernelIddEEvRKNS_10TensorBaseES9_NS_15PhiloxCudaStateEEUliRdSB_SB_SB_RKdSD_SD_SD_E_dSC_jLi1ELin1ELi4ELi512ELi2EEEvNS0_6detail10TensorInfoIT0_T2_EENSG_IT1_SI_EESI_T_:
        .type           _ZN2at4cuda57_GLOBAL__N__cd6b329d_24_DistributionBernoulli_cu_7537a20d21kernelPointwiseApply2IZNS_6native9templates4cuda28bernoulli_tensor_cuda_kernelIddEEvRKNS_10TensorBaseES9_NS_15PhiloxCudaStateEEUliRdSB_SB_SB_RKdSD_SD_SD_E_dSC_jLi1ELin1ELi4ELi512ELi2EEEvNS0_6detail10TensorInfoIT0_T2_EENSG_IT1_SI_EESI_T_,@function
        .size           _ZN2at4cuda57_GLOBAL__N__cd6b329d_24_DistributionBernoulli_cu_7537a20d21kernelPointwiseApply2IZNS_6native9templates4cuda28bernoulli_tensor_cuda_kernelIddEEvRKNS_10TensorBaseES9_NS_15PhiloxCudaStateEEUliRdSB_SB_SB_RKdSD_SD_SD_E_dSC_jLi1ELin1ELi4ELi512ELi2EEEvNS0_6detail10TensorInfoIT0_T2_EENSG_IT1_SI_EESI_T_,(.L_x_7377 - _ZN2at4cuda57_GLOBAL__N__cd6b329d_24_DistributionBernoulli_cu_7537a20d21kernelPointwiseApply2IZNS_6native9templates4cuda28bernoulli_tensor_cuda_kernelIddEEvRKNS_10TensorBaseES9_NS_15PhiloxCudaStateEEUliRdSB_SB_SB_RKdSD_SD_SD_E_dSC_jLi1ELin1ELi4ELi512ELi2EEEvNS0_6detail10TensorInfoIT0_T2_EENSG_IT1_SI_EESI_T_)
        .other          _ZN2at4cuda57_GLOBAL__N__cd6b329d_24_DistributionBernoulli_cu_7537a20d21kernelPointwiseApply2IZNS_6native9templates4cuda28bernoulli_tensor_cuda_kernelIddEEvRKNS_10TensorBaseES9_NS_15PhiloxCudaStateEEUliRdSB_SB_SB_RKdSD_SD_SD_E_dSC_jLi1ELin1ELi4ELi512ELi2EEEvNS0_6detail10TensorInfoIT0_T2_EENSG_IT1_SI_EESI_T_,@"STO_CUDA_ENTRY STV_DEFAULT"
_ZN2at4cuda57_GLOBAL__N__cd6b329d_24_DistributionBernoulli_cu_7537a20d21kernelPointwiseApply2IZNS_6native9templates4cuda28bernoulli_tensor_cuda_kernelIddEEvRKNS_10TensorBaseES9_NS_15PhiloxCudaStateEEUliRdSB_SB_SB_RKdSD_SD_SD_E_dSC_jLi1ELin1ELi4ELi512ELi2EEEvNS0_6detail10TensorInfoIT0_T2_EENSG_IT1_SI_EESI_T_:
        /* <DEDUP_REMOVED lines=9> */
.L_x_6644:
[----:B------:R-:W-:Y:S01]  /*0090*/  IADD3 R0, -R27, c[0x0][0x310], RZ ;  /* 0x0000c4001b007a10 */ /* 0x000fe20007ffe1ff */
[----:B------:R-:W-:Y:S01]  /*00a0*/  BSSY B0, `(.L_x_6607) ;  /* 0x00000d0000007945 */ /* 0x000fe20003800000 */
[----:B0-----:R-:W-:Y:S02]  /*00b0*/  IMAD.MOV.U32 R22, RZ, RZ, RZ ;  /* 0x000000ffff167224 */ /* 0x001fe400078e00ff */
[----:B------:R-:W-:Y:S01]  /*00c0*/  ISETP.GE.AND P0, PT, R0, 0x1, PT ;  /* 0x000000010000780c */ /* 0x000fe20003f06270 */
[----:B------:R-:W-:-:S12]  /*00d0*/  IMAD.MOV.U32 R24, RZ, RZ, RZ ;  /* 0x000000ffff187224 */ /* 0x000fd800078e00ff */
[----:B-1----:R-:W-:Y:S05]  /*00e0*/  @!P0 BRA `(.L_x_6608) ;  /* 0x00000cb000008947 */ /* 0x002fea0003800000 */
        /* <DEDUP_REMOVED lines=21> */
.L_x_6611:
        /* <DEDUP_REMOVED lines=101> */
.L_x_6610:
        /* <DEDUP_REMOVED lines=80> */
.L_x_6609:
[----:B------:R-:W-:-:S03]  /*0d90*/  IMAD R24, R3, c[0x0][0x2a4], R24 ;  /* 0x0000a90003187a24 */ /* 0x000fc600078e0218 */
.L_x_6608:
[----:B------:R-:W-:Y:S05]  /*0da0*/  BSYNC B0 ;  /* 0x0000000000007941 */ /* 0x000fea0003800000 */
.L_x_6607:
        /* <DEDUP_REMOVED lines=24> */
.L_x_6616:
        /* <DEDUP_REMOVED lines=101> */
.L_x_6615:
        /* <DEDUP_REMOVED lines=80> */
.L_x_6614:
[----:B------:R-:W-:-:S03]  /*1a80*/  IMAD R22, R3, c[0x0][0x2a4], R22 ;  /* 0x0000a90003167a24 */ /* 0x000fc600078e0216 */
.L_x_6613:
[----:B------:R-:W-:Y:S05]  /*1a90*/  BSYNC B0 ;  /* 0x0000000000007941 */ /* 0x000fea0003800000 */
.L_x_6612:
        /* <DEDUP_REMOVED lines=24> */
.L_x_6621:
        /* <DEDUP_REMOVED lines=101> */
.L_x_6620:
        /* <DEDUP_REMOVED lines=79> */
.L_x_6619:
[----:B------:R-:W-:-:S03]  /*2760*/  IMAD R16, R5, c[0x0][0x2a4], R16 ;  /* 0x0000a90005107a24 */ /* 0x000fc600078e0210 */
.L_x_6618:
[----:B------:R-:W-:Y:S05]  /*2770*/  BSYNC B0 ;  /* 0x0000000000007941 */ /* 0x000fea0003800000 */
.L_x_6617:
        /* <DEDUP_REMOVED lines=23> */
.L_x_6626:
        /* <DEDUP_REMOVED lines=101> */
.L_x_6625:
        /* <DEDUP_REMOVED lines=79> */
.L_x_6624:
[----:B------:R-:W-:-:S03]  /*3430*/  IMAD R18, R5, c[0x0][0x2a4], R18 ;  /* 0x0000a90005127a24 */ /* 0x000fc600078e0212 */
.L_x_6623:
[----:B------:R-:W-:Y:S05]  /*3440*/  BSYNC B0 ;  /* 0x0000000000007941 */ /* 0x000fea0003800000 */
.L_x_6622:
        /* <DEDUP_REMOVED lines=142> */
.L_x_6628:
[----:B------:R-:W-:Y:S01]  /*3d30*/  IMAD.MOV.U32 R11, RZ, RZ, R13 ;  /* 0x000000ffff0b7224 */ /* 0x000fe200078e000d */
[----:B------:R-:W-:Y:S01]  /*3d40*/  MOV R0, R9 ;  /* 0x0000000900007202 */ /* 0x000fe20000000f00 */
[----:B------:R-:W-:Y:S02]  /*3d50*/  IMAD.MOV.U32 R10, RZ, RZ, R2 ;  /* 0x000000ffff0a7224 */ /* 0x000fe400078e0002 */
[----:B------:R-:W-:-:S03]  /*3d60*/  IMAD.MOV.U32 R13, RZ, RZ, R6 ;  /* 0x000000ffff0d7224 */ /* 0x000fc600078e0006 */
.L_x_6627:
        /* <DEDUP_REMOVED lines=19> */
.L_x_7156:
[----:B------:R-:W-:Y:S05]  /*3ea0*/  BRX R2 -0x3eb0                                                                                                                                                                                                                                                                                                                                                                                                                                                                               (*"BRANCH_TARGETS .L_x_7157,.L_x_7158,.L_x_7159"*) ;  /* 0xffffc15002007949 */ /* 0x000fea000383ffff */
.L_x_6631:
        /* <DEDUP_REMOVED lines=32> */
.L_x_6636:
[----:B------:R-:W-:Y:S05]  /*40b0*/  BSYNC B6 ;  /* 0x0000000000067941 */ /* 0x000fea0003800000 */
.L_x_6635:
[----:B------:R-:W-:Y:S01]  /*40c0*/  FMUL.FTZ R33, R33, 1 ;  /* 0x3f80000021217820 */ /* 0x000fe20000410000 */
[----:B------:R-:W-:-:S03]  /*40d0*/  IADD3 R0, R27, 0x3, RZ ;  /* 0x000000031b007810 */ /* 0x000fc60007ffe0ff */
[----:B------:R-:W1:Y:S02]  /*40e0*/  F2F.F64.F32 R4, R33 ;  /* 0x0000002100047310 */ /* 0x000e640000201800 */
[----:B-1---5:R1:W2:Y:S02]  /*40f0*/  DSETP.GE.AND P0, PT, R2, R4, PT ;  /* 0x000000040200722a */ /* 0x0222a40003f06000 */
[----:B-1----:R-:W-:Y:S02]  /*4100*/  IMAD.MOV.U32 R3, RZ, RZ, 0x8 ;  /* 0x00000008ff037424 */ /* 0x002fe400078e00ff */
[----:B------:R-:W-:Y:S02]  /*4110*/  IMAD R2, R0, c[0x0][0x1cc], RZ ;  /* 0x0000730000027a24 */ /* 0x000fe400078e02ff */
[----:B--2---:R-:W-:Y:S01]  /*4120*/  FSEL R5, RZ, 1.875, !P0 ;  /* 0x3ff00000ff057808 */ /* 0x004fe20004000000 */
[----:B------:R-:W-:Y:S02]  /*4130*/  IMAD.MOV.U32 R4, RZ, RZ, RZ ;  /* 0x000000ffff047224 */ /* 0x000fe400078e00ff */
[----:B------:R-:W-:-:S05]  /*4140*/  IMAD.WIDE.U32 R2, R2, R3, c[0x0][0x160] ;  /* 0x0000580002027625 */ /* 0x000fca00078e0003 */
[----:B------:R1:W-:Y:S02]  /*4150*/  STG.E.64 [R2.64], R4 ;  /* 0x0000000402007986 */ /* 0x0003e4000c101b24 */
.L_x_6633:
[----:B------:R-:W-:Y:S05]  /*4160*/  BSYNC B7 ;  /* 0x0000000000077941 */ /* 0x000fea0003800000 */
.L_x_6632:
        /* <DEDUP_REMOVED lines=25> */
.L_x_6638:
[----:B------:R-:W-:Y:S05]  /*4300*/  BSYNC B6 ;  /* 0x0000000000067941 */ /* 0x000fea0003800000 */
.L_x_6637:
[----:B------:R-:W-:Y:S01]  /*4310*/  FMUL.FTZ R31, R31, 1 ;  /* 0x3f8000001f1f7820 */ /* 0x000fe20000410000 */
[----:B------:R-:W-:Y:S02]  /*4320*/  IADD3 R0, R27, 0x2, RZ ;  /* 0x000000021b007810 */ /* 0x000fe40007ffe0ff */
[----:B------:R-:W-:Y:S01]  /*4330*/  ISETP.NE.AND P1, PT, R32, RZ, PT ;  /* 0x000000ff2000720c */ /* 0x000fe20003f25270 */
[----:B------:R-:W1:Y:S02]  /*4340*/  F2F.F64.F32 R4, R31 ;  /* 0x0000001f00047310 */ /* 0x000e640000201800 */
[----:B------:R-:W-:-:S05]  /*4350*/  IMAD R0, R0, c[0x0][0x1cc], RZ ;  /* 0x0000730000007a24 */ /* 0x000fca00078e02ff */
[----:B------:R-:W-:Y:S01]  /*4360*/  SEL R0, R0, RZ, P1 ;  /* 0x000000ff00007207 */ /* 0x000fe20000800000 */
[----:B-1---5:R1:W2:Y:S02]  /*4370*/  DSETP.GE.AND P0, PT, R2, R4, PT ;  /* 0x000000040200722a */ /* 0x0222a40003f06000 */
[----:B-1----:R-:W-:Y:S02]  /*4380*/  IMAD.MOV.U32 R3, RZ, RZ, 0x8 ;  /* 0x00000008ff037424 */ /* 0x002fe400078e00ff */
[----:B------:R-:W-:Y:S02]  /*4390*/  IMAD.MOV.U32 R4, RZ, RZ, RZ ;  /* 0x000000ffff047224 */ /* 0x000fe400078e00ff */
[----:B--2---:R-:W-:Y:S01]  /*43a0*/  FSEL R5, RZ, 1.875, !P0 ;  /* 0x3ff00000ff057808 */ /* 0x004fe20004000000 */
[----:B------:R-:W-:-:S05]  /*43b0*/  IMAD.WIDE.U32 R2, R0, R3, c[0x0][0x160] ;  /* 0x0000580000027625 */ /* 0x000fca00078e0003 */
[----:B------:R1:W-:Y:S02]  /*43c0*/  STG.E.64 [R2.64], R4 ;  /* 0x0000000402007986 */ /* 0x0003e4000c101b24 */
.L_x_7158:
        /* <DEDUP_REMOVED lines=25> */
.L_x_6640:
[----:B------:R-:W-:Y:S05]  /*4560*/  BSYNC B6 ;  /* 0x0000000000067941 */ /* 0x000fea0003800000 */
.L_x_6639:
[----:B------:R-:W-:Y:S01]  /*4570*/  FMUL.FTZ R30, R30, 1 ;  /* 0x3f8000001e1e7820 */ /* 0x000fe20000410000 */
[----:B------:R-:W-:Y:S02]  /*4580*/  IADD3 R0, R27, 0x1, RZ ;  /* 0x000000011b007810 */ /* 0x000fe40007ffe0ff */
[----:B------:R-:W-:Y:S01]  /*4590*/  ISETP.GT.AND P1, PT, R28, 0x1, PT ;  /* 0x000000011c00780c */ /* 0x000fe20003f24270 */
[----:B------:R-:W1:Y:S02]  /*45a0*/  F2F.F64.F32 R4, R30 ;  /* 0x0000001e00047310 */ /* 0x000e640000201800 */
[----:B------:R-:W-:-:S05]  /*45b0*/  IMAD R0, R0, c[0x0][0x1cc], RZ ;  /* 0x0000730000007a24 */ /* 0x000fca00078e02ff */
[----:B------:R-:W-:Y:S01]  /*45c0*/  SEL R0, R0, RZ, P1 ;  /* 0x000000ff00007207 */ /* 0x000fe20000800000 */
[----:B-1---5:R1:W2:Y:S02]  /*45d0*/  DSETP.GE.AND P0, PT, R2, R4, PT ;  /* 0x000000040200722a */ /* 0x0222a40003f06000 */
[----:B-1----:R-:W-:Y:S01]  /*45e0*/  MOV R3, 0x8 ;  /* 0x0000000800037802 */ /* 0x002fe20000000f00 */
[----:B------:R-:W-:-:S03]  /*45f0*/  IMAD.MOV.U32 R4, RZ, RZ, RZ ;  /* 0x000000ffff047224 */ /* 0x000fc600078e00ff */
[----:B--2---:R-:W-:Y:S01]  /*4600*/  FSEL R5, RZ, 1.875, !P0 ;  /* 0x3ff00000ff057808 */ /* 0x004fe20004000000 */
[----:B------:R-:W-:-:S05]  /*4610*/  IMAD.WIDE.U32 R2, R0, R3, c[0x0][0x160] ;  /* 0x0000580000027625 */ /* 0x000fca00078e0003 */
[----:B------:R1:W-:Y:S02]  /*4620*/  STG.E.64 [R2.64], R4 ;  /* 0x0000000402007986 */ /* 0x0003e4000c101b24 */
.L_x_7157:
[----:B------:R-:W-:Y:S05]  /*4630*/  BSYNC B8 ;  /* 0x0000000000087941 */ /* 0x000fea0003800000 */
.L_x_6630:
        /* <DEDUP_REMOVED lines=25> */
.L_x_6642:
[----:B------:R-:W-:Y:S05]  /*47d0*/  BSYNC B6 ;  /* 0x0000000000067941 */ /* 0x000fea0003800000 */
.L_x_6641:
[----:B------:R-:W-:Y:S01]  /*47e0*/  FMUL.FTZ R29, R29, 1 ;  /* 0x3f8000001d1d7820 */ /* 0x000fe20000410000 */
[C---:B------:R-:W-:Y:S01]  /*47f0*/  IADD3 R6, -R27.reuse, c[0x0][0x310], RZ ;  /* 0x0000c4001b067a10 */ /* 0x040fe20007ffe1ff */
[----:B------:R-:W-:Y:S02]  /*4800*/  IMAD R0, R27, c[0x0][0x1cc], RZ ;  /* 0x000073001b007a24 */ /* 0x000fe400078e02ff */
[----:B------:R-:W1:Y:S01]  /*4810*/  F2F.F64.F32 R4, R29 ;  /* 0x0000001d00047310 */ /* 0x000e620000201800 */
[----:B------:R-:W-:-:S04]  /*4820*/  ISETP.GT.AND P1, PT, R6, RZ, PT ;  /* 0x000000ff0600720c */ /* 0x000fc80003f24270 */
[----:B------:R-:W-:Y:S01]  /*4830*/  SEL R0, R0, RZ, P1 ;  /* 0x000000ff00007207 */ /* 0x000fe20000800000 */
[----:B-1---5:R1:W2:Y:S02]  /*4840*/  DSETP.GE.AND P0, PT, R2, R4, PT ;  /* 0x000000040200722a */ /* 0x0222a40003f06000 */
[----:B-1----:R-:W-:Y:S01]  /*4850*/  IMAD.MOV.U32 R3, RZ, RZ, 0x8 ;  /* 0x00000008ff037424 */ /* 0x002fe200078e00ff */
[----:B------:R-:W-:-:S03]  /*4860*/  MOV R4, RZ ;  /* 0x000000ff00047202 */ /* 0x000fc60000000f00 */
[----:B--2---:R-:W-:Y:S01]  /*4870*/  FSEL R5, RZ, 1.875, !P0 ;  /* 0x3ff00000ff057808 */ /* 0x004fe20004000000 */
[----:B------:R-:W-:-:S05]  /*4880*/  IMAD.WIDE.U32 R2, R0, R3, c[0x0][0x160] ;  /* 0x0000580000027625 */ /* 0x000fca00078e0003 */
[----:B------:R1:W-:Y:S01]  /*4890*/  STG.E.64 [R2.64], R4 ;  /* 0x0000000402007986 */ /* 0x0003e2000c101b24 */
[----:B------:R-:W-:Y:S05]  /*48a0*/  BRA `(.L_x_6634) ;  /* 0x0000001000007947 */ /* 0x000fea0003800000 */
.L_x_7159:
[----:B------:R-:W-:Y:S02]  /*48b0*/  BREAK B8 ;  /* 0x0000000000087942 */ /* 0x000fe40003800000 */
.L_x_6634:
[----:B------:R-:W-:Y:S05]  /*48c0*/  BSYNC B9 ;  /* 0x0000000000097941 */ /* 0x000fea0003800000 */
.L_x_6629:
[----:B------:R-:W-:-:S04]  /*48d0*/  IMAD.MOV.U32 R0, RZ, RZ, c[0x0][0x0] ;  /* 0x00000000ff007624 */ /* 0x000fc800078e00ff */
[----:B------:R-:W-:-:S04]  /*48e0*/  IMAD.SHL.U32 R0, R0, 0x4, RZ ;  /* 0x0000000400007824 */ /* 0x000fc800078e00ff */
[----:B------:R-:W-:-:S05]  /*48f0*/  IMAD R27, R0, c[0x0][0xc], R27 ;  /* 0x00000300001b7a24 */ /* 0x000fca00078e021b */
[----:B------:R-:W-:-:S13]  /*4900*/  ISETP.GE.U32.AND P0, PT, R27, c[0x0][0x310], PT ;  /* 0x0000c4001b007a0c */ /* 0x000fda0003f06070 */
[----:B------:R-:W-:Y:S01]  /*4910*/  @P0 CALL.REL.NOINC `(.L_x_6643) ;  /* 0x0000001000000944 */ /* 0x000fe20003c00000 */
[----:B------:R-:W-:Y:S05]  /*4920*/  BRA `(.L_x_6644) ;  /* 0xffffb76000007947 */ /* 0x000fea000383ffff */
.L_x_6643:
[----:B------:R-:W-:Y:S05]  /*4930*/  EXIT ;  /* 0x000000000000794d */ /* 0x000fea0003800000 */
.L_x_6645:
        /* <DEDUP_REMOVED lines=12> */
.L_x_7377:


//--------------------- .text._ZN2at4cuda57_GLOBAL__N__cd6b329d_24_DistributionBernoulli_cu_7537a20d21kernelPointwiseApply2IZNS_6native9templates4cuda28bernoulli_tensor_cuda_kernelIddEEvRKNS_10TensorBaseES9_NS_15PhiloxCudaStateEEUliRdSB_SB_SB_RKdSD_SD_SD_E_dSC_jLi1ELi2ELi4ELi512ELi2EEEvNS0_6detail10TensorInfoIT0_T2_EENSG_IT1_SI_EESI_T_ --------------------------
	.section	.text._ZN2at4cuda57_GLOBAL__N__cd6b329d_24_DistributionBernoulli_cu_7537a20d21kernelPointwiseApply2IZNS_6native9templates4cuda28bernoulli_tensor_cuda_kernelIddEEvRKNS_10TensorBaseES9_NS_15PhiloxCudaStateEEUliRdSB_SB_SB_RKdSD_SD_SD_E_dSC_jLi1ELi2ELi4ELi512ELi2EEEvNS0_6detail10TensorInfoIT0_T2_EENSG_IT1_SI_EESI_T_,"ax",@progbits
	.sectioninfo	@"SHI_REGISTERS=37"
	.align	128
.text._ZN2at4cuda57_GLOBAL__N__cd6b329d_24_DistributionBernoulli_cu_7537a20d21kernelPointwiseApply2IZNS_6native9templates4cuda28bernoulli_tensor_cuda_kernelIddEEvRKNS_10TensorBaseES9_NS_15PhiloxCudaStateEEUliRdSB_SB_SB_RKdSD_SD_SD_E_dSC_jLi1ELi2ELi4ELi512ELi2EEEvNS0_6detail10TensorInfoIT0_T2_EENSG_IT1_SI_EESI_T_:
        .type           _ZN2at4cuda57_GLOBAL__N__cd6b329d_24_DistributionBernoulli_cu_7537a20d21kernelPointwiseApply2IZNS_6native9templates4cuda28bernoulli_tensor_cuda_kernelIddEEvRKNS_10TensorBaseES9_NS_15PhiloxCudaStateEEUliRdSB_SB_SB_RKdSD_SD_SD_E_dSC_jLi1ELi2ELi4ELi512ELi2EEEvNS0_6detail10TensorInfoIT0_T2_EENSG_IT1_SI_EESI_T_,@function
        .size           _ZN2at4cuda57_GLOBAL__N__cd6b329d_24_DistributionBernoulli_cu_7537a20d21kernelPointwiseApply2IZNS_6native9templates4cuda28bernoulli_tensor_cuda_kernelIddEEvRKNS_10TensorBaseES9_NS_15PhiloxCudaStateEEUliRdSB_SB_SB_RKdSD_SD_SD_E_dSC_jLi1ELi2ELi4ELi512ELi2EEEvNS0_6detail10TensorInfoIT0_T2_EENSG_IT1_SI_EESI_T_,(.L_x_7378 - _ZN2at4cuda57_GLOBAL__N__cd6b329d_24_DistributionBernoulli_cu_7537a20d21kernelPointwiseApply2IZNS_6native9templates4cuda28bernoulli_tensor_cuda_kernelIddEEvRKNS_10TensorBaseES9_NS_15PhiloxCudaStateEEUliRdSB_SB_SB_RKdSD_SD_SD_E_dSC_jLi1ELi2ELi4ELi512ELi2EEEvNS0_6detail10TensorInfoIT0_T2_EENSG_IT1_SI_EESI_T_)
        .other          _ZN2at4cuda57_GLOBAL__N__cd6b329d_24_DistributionBernoulli_cu_7537a20d21kernelPointwiseApply2IZNS_6native9templates4cuda28bernoulli_tensor_cuda_kernelIddEEvRKNS_10TensorBaseES9_NS_15PhiloxCudaStateEEUliRdSB_SB_SB_RKdSD_SD_SD_E_dSC_jLi1ELi2ELi4ELi512ELi2EEEvNS0_6detail10TensorInfoIT0_T2_EENSG_IT1_SI_EESI_T_,@"STO_CUDA_ENTRY STV_DEFAULT"
_ZN2at4cuda57_GLOBAL__N__cd6b329d_24_DistributionBernoulli_cu_7537a20d21kernelPointwiseApply2IZNS_6native9templates4cuda28bernoulli_tensor_cuda_kernelIddEEvRKNS_10TensorBaseES9_NS_15PhiloxCudaStateEEUliRdSB_SB_SB_RKdSD_SD_SD_E_dSC_jLi1ELi2ELi4ELi512ELi2EEEvNS0_6detail10TensorInfoIT0_T2_EENSG_IT1_SI_EESI_T_:
        /* <DEDUP_REMOVED lines=9> */
.L_x_6671:
[----:B------:R-:W-:-:S13]  /*0090*/  ISETP.NE.AND P0, PT, RZ, UR38, PT ;  /* 0x00000026ff007c0c */ /* 0x000fda000bf05270 */
[----:B-1----:R-:W-:Y:S02]  /*00a0*/  @P0 IMAD.MOV.U32 R4, RZ, RZ, c[0x0][0x320] ;  /* 0x0000c800ff040624 */ /* 0x002fe400078e00ff */
        /* <DEDUP_REMOVED lines=116> */
[----:B------:R-:W-:Y:S01]  /*07f0*/  LOP3.LUT R2, R17, R10, R7, 0x96, !PT ;  /* 0x0000000a11027212 */ /* 0x000fe200078e9607 */
[----:B------:R-:W-:Y:S02]  /*0800*/  HFMA2.MMA R17, -RZ, RZ, 0, 0 ;  /* 0x00000000ff117435 */ /* 0x000fe400000001ff */
        /* <DEDUP_REMOVED lines=36> */
.L_x_6647:
[----:B------:R-:W-:Y:S05]  /*0a50*/  BSYNC B0 ;  /* 0x0000000000007941 */ /* 0x000fea0003800000 */
.L_x_6646:
        /* <DEDUP_REMOVED lines=8> */
[----:B0-----:R-:W-:-:S05]  /*0ae0*/  IADD3 R11, RZ, -R15, RZ ;  /* 0x8000000fff0b7210 */ /* 0x001fca0007ffe0ff */
        /* <DEDUP_REMOVED lines=16> */
.L_x_6649:
[----:B------:R-:W-:Y:S05]  /*0bf0*/  BSYNC B0 ;  /* 0x0000000000007941 */ /* 0x000fea0003800000 */
.L_x_6648:
        /* <DEDUP_REMOVED lines=25> */
.L_x_6651:
[----:B------:R-:W-:Y:S05]  /*0d90*/  BSYNC B0 ;  /* 0x0000000000007941 */ /* 0x000fea0003800000 */
.L_x_6650:
        /* <DEDUP_REMOVED lines=25> */
.L_x_6653:
[----:B------:R-:W-:Y:S05]  /*0f30*/  BSYNC B0 ;  /* 0x0000000000007941 */ /* 0x000fea0003800000 */
.L_x_6652:
        /* <DEDUP_REMOVED lines=20> */
.L_x_6655:
[----:B------:R-:W-:Y:S02]  /*1080*/  IMAD.MOV.U32 R14, RZ, RZ, R12 ;  /* 0x000000ffff0e7224 */ /* 0x000fe400078e000c */
[----:B------:R-:W-:Y:S02]  /*1090*/  IMAD.MOV.U32 R13, RZ, RZ, R4 ;  /* 0x000000ffff0d7224 */ /* 0x000fe400078e0004 */
[----:B------:R-:W-:Y:S02]  /*10a0*/  IMAD.MOV.U32 R11, RZ, RZ, R9 ;  /* 0x000000ffff0b7224 */ /* 0x000fe400078e0009 */
[----:B------:R-:W-:-:S04]  /*10b0*/  IMAD.MOV.U32 R12, RZ, RZ, R6 ;  /* 0x000000ffff0c7224 */ /* 0x000fc800078e0006 */
.L_x_6654:
        /* <DEDUP_REMOVED lines=19> */
.L_x_7160:
[----:B------:R-:W-:Y:S05]  /*11f0*/  BRX R2 -0x1200                                                                                                                                                                                                                                                                                                                                                                                                                                                                               (*"BRANCH_TARGETS .L_x_7161,.L_x_7162,.L_x_7163"*) ;  /* 0xffffee0002007949 */ /* 0x000fea000383ffff */
.L_x_6658:
        /* <DEDUP_REMOVED lines=15> */
[----:B------:R-:W-:Y:S02]  /*12f0*/  IMAD.MOV.U32 R5, RZ, RZ, c[0x4][0x184] ;  /* 0x01006100ff057624 */ /* 0x000fe400078e00ff */
[----:B------:R-:W-:Y:S01]  /*1300*/  IMAD.MOV.U32 R6, RZ, RZ, c[0x4][0x178] ;  /* 0x01005e00ff067624 */ /* 0x000fe200078e00ff */
[----:B------:R-:W0:Y:S01]  /*1310*/  LDC.64 R2, c[0x4][R2] ;  /* 0x0100000002027b82 */ /* 0x000e220000000a00 */
        /* <DEDUP_REMOVED lines=14> */
.L_x_6663:
[----:B------:R-:W-:Y:S05]  /*1400*/  BSYNC B6 ;  /* 0x0000000000067941 */ /* 0x000fea0003800000 */
.L_x_6662:
        /* <DEDUP_REMOVED lines=10> */
.L_x_6660:
[----:B------:R-:W-:Y:S05]  /*14b0*/  BSYNC B7 ;  /* 0x0000000000077941 */ /* 0x000fea0003800000 */
.L_x_6659:
        /* <DEDUP_REMOVED lines=25> */
.L_x_6665:
[----:B------:R-:W-:Y:S05]  /*1650*/  BSYNC B6 ;  /* 0x0000000000067941 */ /* 0x000fea0003800000 */
.L_x_6664:
[----:B------:R-:W-:Y:S01]  /*1660*/  FMUL.FTZ R26, R26, 1 ;  /* 0x3f8000001a1a7820 */ /* 0x000fe20000410000 */
[----:B------:R-:W-:Y:S02]  /*1670*/  IADD3 R0, R31, 0x2, RZ ;  /* 0x000000021f007810 */ /* 0x000fe40007ffe0ff */
[----:B------:R-:W-:Y:S01]  /*1680*/  ISETP.NE.AND P1, PT, R33, RZ, PT ;  /* 0x000000ff2100720c */ /* 0x000fe20003f25270 */
        /* <DEDUP_REMOVED lines=9> */
.L_x_7162:
        /* <DEDUP_REMOVED lines=25> */
.L_x_6667:
[----:B------:R-:W-:Y:S05]  /*18b0*/  BSYNC B6 ;  /* 0x0000000000067941 */ /* 0x000fea0003800000 */
.L_x_6666:
[----:B------:R-:W-:Y:S01]  /*18c0*/  FMUL.FTZ R27, R27, 1 ;  /* 0x3f8000001b1b7820 */ /* 0x000fe20000410000 */
[----:B------:R-:W-:Y:S02]  /*18d0*/  IADD3 R0, R31, 0x1, RZ ;  /* 0x000000011f007810 */ /* 0x000fe40007ffe0ff */
[----:B------:R-:W-:Y:S01]  /*18e0*/  ISETP.GT.AND P1, PT, R29, 0x1, PT ;  /* 0x000000011d00780c */ /* 0x000fe20003f24270 */
        /* <DEDUP_REMOVED lines=9> */
.L_x_7161:
[----:B------:R-:W-:Y:S05]  /*1980*/  BSYNC B8 ;  /* 0x0000000000087941 */ /* 0x000fea0003800000 */
.L_x_6657:
        /* <DEDUP_REMOVED lines=9> */
[----:B------:R-:W-:Y:S01]  /*1a20*/  MOV R13, RZ ;  /* 0x000000ff000d7202 */ /* 0x000fe20000000f00 */
[----:B------:R-:W-:Y:S01]  /*1a30*/  IMAD.MOV.U32 R7, RZ, RZ, c[0x4][0x17c] ;  /* 0x01005f00ff077624 */ /* 0x000fe200078e00ff */
[----:B------:R-:W1:Y:S01]  /*1a40*/  LDC.64 R2, c[0x4][R2] ;  /* 0x0100000002027b82 */ /* 0x000e620000000a00 */
[----:B------:R-:W-:Y:S02]  /*1a50*/  IMAD.MOV.U32 R8, RZ, RZ, 0x27f ;  /* 0x0000027fff087424 */ /* 0x000fe400078e00ff */
        /* <DEDUP_REMOVED lines=12> */
.L_x_6669:
[----:B------:R-:W-:Y:S05]  /*1b20*/  BSYNC B6 ;  /* 0x0000000000067941 */ /* 0x000fea0003800000 */
.L_x_6668:
[----:B------:R-:W-:Y:S01]  /*1b30*/  FMUL.FTZ R28, R28, 1 ;  /* 0x3f8000001c1c7820 */ /* 0x000fe20000410000 */
[----:B------:R-:W-:Y:S01]  /*1b40*/  ISETP.GT.AND P1, PT, R30, RZ, PT ;  /* 0x000000ff1e00720c */ /* 0x000fe20003f24270 */
[----:B------:R-:W-:Y:S02]  /*1b50*/  IMAD R0, R31, c[0x0][0x1cc], RZ ;  /* 0x000073001f007a24 */ /* 0x000fe400078e02ff */
[----:B------:R-:W1:Y:S03]  /*1b60*/  F2F.F64.F32 R4, R28 ;  /* 0x0000001c00047310 */ /* 0x000e660000201800 */
[----:B------:R-:W-:Y:S01]  /*1b70*/  SEL R0, R0, RZ, P1 ;  /* 0x000000ff00007207 */ /* 0x000fe20000800000 */
[----:B-1---5:R1:W2:Y:S02]  /*1b80*/  DSETP.GE.AND P0, PT, R2, R4, PT ;  /* 0x000000040200722a */ /* 0x0222a40003f06000 */
[----:B-1----:R-:W-:-:S02]  /*1b90*/  IMAD.MOV.U32 R3, RZ, RZ, 0x8 ;  /* 0x00000008ff037424 */ /* 0x002fc400078e00ff */
[----:B------:R-:W-:Y:S02]  /*1ba0*/  IMAD.MOV.U32 R4, RZ, RZ, RZ ;  /* 0x000000ffff047224 */ /* 0x000fe400078e00ff */
[----:B--2---:R-:W-:Y:S01]  /*1bb0*/  FSEL R5, RZ, 1.875, !P0 ;  /* 0x3ff00000ff057808 */ /* 0x004fe20004000000 */
[----:B------:R-:W-:-:S05]  /*1bc0*/  IMAD.WIDE.U32 R2, R0, R3, c[0x0][0x160] ;  /* 0x0000580000027625 */ /* 0x000fca00078e0003 */
[----:B------:R1:W-:Y:S01]  /*1bd0*/  STG.E.64 [R2.64], R4 ;  /* 0x0000000402007986 */ /* 0x0003e2000c101b24 */
[----:B------:R-:W-:Y:S05]  /*1be0*/  BRA `(.L_x_6661) ;  /* 0x0000001000007947 */ /* 0x000fea0003800000 */
.L_x_7163:
[----:B------:R-:W-:Y:S02]  /*1bf0*/  BREAK B8 ;  /* 0x0000000000087942 */ /* 0x000fe40003800000 */
.L_x_6661:
[----:B------:R-:W-:Y:S05]  /*1c00*/  BSYNC B9 ;  /* 0x0000000000097941 */ /* 0x000fea0003800000 */
.L_x_6656:
[----:B------:R-:W-:-:S04]  /*1c10*/  IMAD.MOV.U32 R0, RZ, RZ, c[0x0][0x0] ;  /* 0x00000000ff007624 */ /* 0x000fc800078e00ff */
[----:B------:R-:W-:-:S04]  /*1c20*/  IMAD.SHL.U32 R0, R0, 0x4, RZ ;  /* 0x0000000400007824 */ /* 0x000fc800078e00ff */
[----:B------:R-:W-:-:S05]  /*1c30*/  IMAD R31, R0, c[0x0][0xc], R31 ;  /* 0x00000300001f7a24 */ /* 0x000fca00078e021f */
[----:B------:R-:W-:-:S13]  /*1c40*/  ISETP.GE.U32.AND P0, PT, R31, c[0x0][0x310], PT ;  /* 0x0000c4001f007a0c */ /* 0x000fda0003f06070 */
[----:B------:R-:W-:Y:S01]  /*1c50*/  @P0 CALL.REL.NOINC `(.L_x_6670) ;  /* 0x0000001000000944 */ /* 0x000fe20003c00000 */
[----:B------:R-:W-:Y:S05]  /*1c60*/  BRA `(.L_x_6671) ;  /* 0xffffe42000007947 */ /* 0x000fea000383ffff */
.L_x_6670:
[----:B------:R-:W-:Y:S05]  /*1c70*/  EXIT ;  /* 0x000000000000794d */ /* 0x000fea0003800000 */
.L_x_6672:
        /* <DEDUP_REMOVED lines=16> */
.L_x_7378:


//--------------------- .text._ZN2at4cuda57_GLOBAL__N__cd6b329d_24_DistributionBernoulli_cu_7537a20d21kernelPointwiseApply2IZNS_6native9templates4cuda28bernoulli_tensor_cuda_kernelIddEEvRKNS_10TensorBaseES9_NS_15PhiloxCudaStateEEUliRdSB_SB_SB_RKdSD_SD_SD_E_dSC_jLi1ELi1ELi4ELi512ELi2EEEvNS0_6detail10TensorInfoIT0_T2_EENSG_IT1_SI_EESI_T_ --------------------------
	.section	.text._ZN2at4cuda57_GLOBAL__N__cd6b329d_24_DistributionBernoulli_cu_7537a20d21kernelPointwiseApply2IZNS_6native9templates4cuda28bernoulli_tensor_cuda_kernelIddEEvRKNS_10TensorBaseES9_NS_15PhiloxCudaStateEEUliRdSB_SB_SB_RKdSD_SD_SD_E_dSC_jLi1ELi1ELi4ELi512ELi2EEEvNS0_6detail10TensorInfoIT0_T2_EENSG_IT1_SI_EESI_T_,"ax",@progbits
	.sectioninfo	@"SHI_REGISTERS=38"
	.align	128
.text._ZN2at4cuda57_GLOBAL__N__cd6b329d_24_DistributionBernoulli_cu_7537a20d21kernelPointwiseApply2IZNS_6native9templates4cuda28bernoulli_tensor_cuda_kernelIddEEvRKNS_10TensorBaseES9_NS_15PhiloxCudaStateEEUliRdSB_SB_SB_RKdSD_SD_SD_E_dSC_jLi1ELi1ELi4ELi512ELi2EEEvNS0_6detail10TensorInfoIT0_T2_EENSG_IT1_SI_EESI_T_:
        .type           _ZN2at4cuda57_GLOBAL__N__cd6b329d_24_DistributionBernoulli_cu_7537a20d21kernelPointwiseApply2IZNS_6native9templates4cuda28bernoulli_tensor_cuda_kernelIddEEvRKNS_10TensorBaseES9_NS_15PhiloxCudaStateEEUliRdSB_SB_SB_RKdSD_SD_SD_E_dSC_jLi1ELi1ELi4ELi512ELi2EEEvNS0_6detail10TensorInfoIT0_T2_EENSG_IT1_SI_EESI_T_,@function
        .size           _ZN2at4cuda57_GLOBAL__N__cd6b329d_24_DistributionBernoulli_cu_7537a20d21kernelPointwiseApply2IZNS_6native9templates4cuda28bernoulli_tensor_cuda_kernelIddEEvRKNS_10TensorBaseES9_NS_15PhiloxCudaStateEEUliRdSB_SB_SB_RKdSD_SD_SD_E_dSC_jLi1ELi1ELi4ELi512ELi2EEEvNS0_6detail10TensorInfoIT0_T2_EENSG_IT1_SI_EESI_T_,(.L_x_7379 - _ZN2at4cuda57_GLOBAL__N__cd6b329d_24_DistributionBernoulli_cu_7537a20d21kernelPointwiseApply2IZNS_6native9templates4cuda28bernoulli_tensor_cuda_kernelIddEEvRKNS_10TensorBaseES9_NS_15PhiloxCudaStateEEUliRdSB_SB_SB_RKdSD_SD_SD_E_dSC_jLi1ELi1ELi4ELi512ELi2EEEvNS0_6detail10TensorInfoIT0_T2_EENSG_IT1_SI_EESI_T_)
        .other          _ZN2at4cuda57_GLOBAL__N__cd6b329d_24_DistributionBernoulli_cu_7537a20d21kernelPointwiseApply2IZNS_6native9templates4cuda28bernoulli_tensor_cuda_kernelIddEEvRKNS_10TensorBaseES9_NS_15PhiloxCudaStateEEUliRdSB_SB_SB_RKdSD_SD_SD_E_dSC_jLi1ELi1ELi4ELi512ELi2EEEvNS0_6detail10TensorInfoIT0_T2_EENSG_IT1_SI_EESI_T_,@"STO_CUDA_ENTRY STV_DEFAULT"
_ZN2at4cuda57_GLOBAL__N__cd6b329d_24_DistributionBernoulli_cu_7537a20d21kernelPointwiseApply2IZNS_6native9templates4cuda28bernoulli_tensor_cuda_kernelIddEEvRKNS_10TensorBaseES9_NS_15PhiloxCudaStateEEUliRdSB_SB_SB_RKdSD_SD_SD_E_dSC_jLi1ELi1ELi4ELi512ELi2EEEvNS0_6detail10TensorInfoIT0_T2_EENSG_IT1_SI_EESI_T_:
        /* <DEDUP_REMOVED lines=9> */
.L_x_6690:
        /* <DEDUP_REMOVED lines=118> */
[----:B------:R-:W-:Y:S01]  /*07f0*/  LOP3.LUT R8, R7, R18, R13, 0x96, !PT ;  /* 0x0000001207087212 */ /* 0x000fe200078e960d */
[----:B------:R-:W-:Y:S01]  /*0800*/  HFMA2.MMA R18, -RZ, RZ, 0, 4.76837158203125e-07 ;  /* 0x00000008ff127435 */ /* 0x000fe200000001ff */
        /* <DEDUP_REMOVED lines=8> */
[----:B------:R-:W-:Y:S01]  /*0890*/  IMAD.MOV.U32 R0, RZ, RZ, R4 ;  /* 0x000000ffff007224 */ /* 0x000fe200078e0004 */
[----:B------:R-:W-:-:S02]  /*08a0*/  IADD3 R14, R31, 0x2, RZ ;  /* 0x000000021f0e7810 */ /* 0x000fc40007ffe0ff */
[----:B------:R-:W-:Y:S02]  /*08b0*/  SEL R29, R16, RZ, P1 ;  /* 0x000000ff101d7207 */ /* 0x000fe40000800000 */
        /* <DEDUP_REMOVED lines=33> */
.L_x_6674:
[----:B------:R-:W-:Y:S02]  /*0ad0*/  IMAD.MOV.U32 R14, RZ, RZ, R11 ;  /* 0x000000ffff0e7224 */ /* 0x000fe400078e000b */
[----:B------:R-:W-:Y:S02]  /*0ae0*/  IMAD.MOV.U32 R13, RZ, RZ, R6 ;  /* 0x000000ffff0d7224 */ /* 0x000fe400078e0006 */
[----:B------:R-:W-:Y:S02]  /*0af0*/  IMAD.MOV.U32 R0, RZ, RZ, R8 ;  /* 0x000000ffff007224 */ /* 0x000fe400078e0008 */
[----:B------:R-:W-:-:S04]  /*0b00*/  IMAD.MOV.U32 R11, RZ, RZ, R2 ;  /* 0x000000ffff0b7224 */ /* 0x000fc800078e0002 */
.L_x_6673:
        /* <DEDUP_REMOVED lines=17> */
.L_x_7164:
[----:B------:R-:W-:Y:S05]  /*0c20*/  BRX R2 -0xc30                                                                                                                                                                                                                                                                                                                                                                                                                                                                                (*"BRANCH_TARGETS .L_x_7165,.L_x_7166,.L_x_7167"*) ;  /* 0xfffff3d002007949 */ /* 0x000fea000383ffff */
.L_x_6677:
        /* <DEDUP_REMOVED lines=32> */
.L_x_6682:
[----:B------:R-:W-:Y:S05]  /*0e30*/  BSYNC B6 ;  /* 0x0000000000067941 */ /* 0x000fea0003800000 */
.L_x_6681:
[----:B------:R-:W-:-:S06]  /*0e40*/  FMUL.FTZ R4, R35, 1 ;  /* 0x3f80000023047820 */ /* 0x000fcc0000410000 */
[----:B------:R-:W1:Y:S02]  /*0e50*/  F2F.F64.F32 R4, R4 ;  /* 0x0000000400047310 */ /* 0x000e640000201800 */
[----:B-1---5:R1:W2:Y:S02]  /*0e60*/  DSETP.GE.AND P0, PT, R2, R4, PT ;  /* 0x000000040200722a */ /* 0x0222a40003f06000 */
[----:B-1----:R-:W-:-:S04]  /*0e70*/  IMAD.MOV.U32 R2, RZ, RZ, RZ ;  /* 0x000000ffff027224 */ /* 0x002fc800078e00ff */
[----:B--2---:R-:W-:-:S05]  /*0e80*/  FSEL R3, RZ, 1.875, !P0 ;  /* 0x3ff00000ff037808 */ /* 0x004fca0004000000 */
[----:B------:R1:W-:Y:S03]  /*0e90*/  STG.E.64 [R22.64], R2 ;  /* 0x0000000216007986 */ /* 0x0003e6000c101b24 */
.L_x_6679:
[----:B------:R-:W-:Y:S05]  /*0ea0*/  BSYNC B7 ;  /* 0x0000000000077941 */ /* 0x000fea0003800000 */
.L_x_6678:
        /* <DEDUP_REMOVED lines=25> */
.L_x_6684:
[----:B------:R-:W-:Y:S05]  /*1040*/  BSYNC B6 ;  /* 0x0000000000067941 */ /* 0x000fea0003800000 */
.L_x_6683:
[----:B------:R-:W-:-:S06]  /*1050*/  FMUL.FTZ R4, R34, 1 ;  /* 0x3f80000022047820 */ /* 0x000fcc0000410000 */
[----:B------:R-:W1:Y:S02]  /*1060*/  F2F.F64.F32 R4, R4 ;  /* 0x0000000400047310 */ /* 0x000e640000201800 */
[----:B-1---5:R1:W2:Y:S02]  /*1070*/  DSETP.GE.AND P0, PT, R2, R4, PT ;  /* 0x000000040200722a */ /* 0x0222a40003f06000 */
[----:B-1----:R-:W-:-:S04]  /*1080*/  IMAD.MOV.U32 R2, RZ, RZ, RZ ;  /* 0x000000ffff027224 */ /* 0x002fc800078e00ff */
[----:B--2---:R-:W-:-:S05]  /*1090*/  FSEL R3, RZ, 1.875, !P0 ;  /* 0x3ff00000ff037808 */ /* 0x004fca0004000000 */
[----:B------:R1:W-:Y:S03]  /*10a0*/  STG.E.64 [R16.64], R2 ;  /* 0x0000000210007986 */ /* 0x0003e6000c101b24 */
.L_x_7166:
        /* <DEDUP_REMOVED lines=25> */
.L_x_6686:
[----:B------:R-:W-:Y:S05]  /*1240*/  BSYNC B6 ;  /* 0x0000000000067941 */ /* 0x000fea0003800000 */
.L_x_6685:
[----:B------:R-:W-:-:S06]  /*1250*/  FMUL.FTZ R4, R33, 1 ;  /* 0x3f80000021047820 */ /* 0x000fcc0000410000 */
[----:B------:R-:W1:Y:S02]  /*1260*/  F2F.F64.F32 R4, R4 ;  /* 0x0000000400047310 */ /* 0x000e640000201800 */
[----:B-1---5:R1:W2:Y:S02]  /*1270*/  DSETP.GE.AND P0, PT, R2, R4, PT ;  /* 0x000000040200722a */ /* 0x0222a40003f06000 */
[----:B-1----:R-:W-:-:S04]  /*1280*/  IMAD.MOV.U32 R2, RZ, RZ, RZ ;  /* 0x000000ffff027224 */ /* 0x002fc800078e00ff */
[----:B--2---:R-:W-:-:S05]  /*1290*/  FSEL R3, RZ, 1.875, !P0 ;  /* 0x3ff00000ff037808 */ /* 0x004fca0004000000 */
[----:B------:R1:W-:Y:S03]  /*12a0*/  STG.E.64 [R18.64], R2 ;  /* 0x0000000212007986 */ /* 0x0003e6000c101b24 */
.L_x_7165:
[----:B------:R-:W-:Y:S05]  /*12b0*/  BSYNC B8 ;  /* 0x0000000000087941 */ /* 0x000fea0003800000 */
.L_x_6676:
[C---:B-1----:R-:W-:Y:S01]  /*12c0*/  IADD3 R2, -R31.reuse, c[0x0][0x310], RZ ;  /* 0x0000c4001f027a10 */ /* 0x042fe20007ffe1ff */
[----:B------:R-:W-:Y:S02]  /*12d0*/  IMAD R0, R31, c[0x0][0x2a4], RZ ;  /* 0x0000a9001f007a24 */ /* 0x000fe400078e02ff */
[----:B------:R-:W-:Y:S01]  /*12e0*/  IMAD.MOV.U32 R17, RZ, RZ, 0x8 ;  /* 0x00000008ff117424 */ /* 0x000fe200078e00ff */
[----:B------:R-:W-:-:S04]  /*12f0*/  ISETP.GT.AND P0, PT, R2, RZ, PT ;  /* 0x000000ff0200720c */ /* 0x000fc80003f04270 */
[----:B------:R-:W-:Y:S02]  /*1300*/  SEL R0, R0, RZ, P0 ;  /* 0x000000ff00007207 */ /* 0x000fe40000000000 */
[----:B------:R-:W-:-:S03]  /*1310*/  P2R R18, PR, RZ, 0x1 ;  /* 0x00000001ff127803 */ /* 0x000fc60000000000 */
        /* <DEDUP_REMOVED lines=8> */
[----:B------:R-:W-:Y:S01]  /*13a0*/  MOV R8, 0x27f ;  /* 0x0000027f00087802 */ /* 0x000fe20000000f00 */
[----:B------:R-:W-:Y:S02]  /*13b0*/  IMAD.MOV.U32 R5, RZ, RZ, c[0x4][0x19c] ;  /* 0x01006700ff057624 */ /* 0x000fe400078e00ff */
[----:B------:R-:W-:Y:S01]  /*13c0*/  IMAD.MOV.U32 R6, RZ, RZ, c[0x4][0x178] ;  /* 0x01005e00ff067624 */ /* 0x000fe200078e00ff */
[----:B------:R-:W1:Y:S01]  /*13d0*/  LDC.64 R2, c[0x4][R2] ;  /* 0x0100000002027b82 */ /* 0x000e620000000a00 */
        /* <DEDUP_REMOVED lines=14> */
.L_x_6688:
[----:B------:R-:W-:Y:S05]  /*14c0*/  BSYNC B6 ;  /* 0x0000000000067941 */ /* 0x000fea0003800000 */
.L_x_6687:
[----:B------:R-:W-:Y:S01]  /*14d0*/  FMUL.FTZ R32, R32, 1 ;  /* 0x3f80000020207820 */ /* 0x000fe20000410000 */
[----:B------:R-:W-:Y:S01]  /*14e0*/  ISETP.NE.AND P1, PT, R18, RZ, PT ;  /* 0x000000ff1200720c */ /* 0x000fe20003f25270 */
        /* <DEDUP_REMOVED lines=10> */
.L_x_7167:
[----:B------:R-:W-:Y:S02]  /*1590*/  BREAK B8 ;  /* 0x0000000000087942 */ /* 0x000fe40003800000 */
.L_x_6680:
[----:B------:R-:W-:Y:S05]  /*15a0*/  BSYNC B9 ;  /* 0x0000000000097941 */ /* 0x000fea0003800000 */
.L_x_6675:
[----:B------:R-:W-:-:S04]  /*15b0*/  IMAD.MOV.U32 R0, RZ, RZ, c[0x0][0x0] ;  /* 0x00000000ff007624 */ /* 0x000fc800078e00ff */
[----:B------:R-:W-:-:S04]  /*15c0*/  IMAD.SHL.U32 R0, R0, 0x4, RZ ;  /* 0x0000000400007824 */ /* 0x000fc800078e00ff */
[----:B------:R-:W-:-:S05]  /*15d0*/  IMAD R31, R0, c[0x0][0xc], R31 ;  /* 0x00000300001f7a24 */ /* 0x000fca00078e021f */
[----:B------:R-:W-:-:S13]  /*15e0*/  ISETP.GE.U32.AND P0, PT, R31, c[0x0][0x310], PT ;  /* 0x0000c4001f007a0c */ /* 0x000fda0003f06070 */
[----:B------:R-:W-:Y:S01]  /*15f0*/  @P0 CALL.REL.NOINC `(.L_x_6689) ;  /* 0x0000001000000944 */ /* 0x000fe20003c00000 */
[----:B------:R-:W-:Y:S05]  /*1600*/  BRA `(.L_x_6690) ;  /* 0xffffea8000007947 */ /* 0x000fea000383ffff */
.L_x_6689:
[----:B------:R-:W-:Y:S05]  /*1610*/  EXIT ;  /* 0x000000000000794d */ /* 0x000fea0003800000 */
.L_x_6691:
        /* <DEDUP_REMOVED lines=14> */
.L_x_7379:


//--------------------- .nv.global.init           --------------------------
	.section	.nv.global.init,"aw",@progbits
	.align	4
.nv.global.init:
	.type		mrg32k3aM1SubSeq,@object
	.size		mrg32k3aM1SubSeq,(mrg32k3aM2SubSeq - mrg32k3aM1SubSeq)
mrg32k3aM1SubSeq:
        /*0000*/ 	.byte	0x0b, 0xcc, 0xee, 0x04, 0x73, 0x29, 0x8b, 0x6f, 0xf6, 0x53, 0x03, 0xf6, 0x23, 0xf6, 0xea, 0xda
        /* <DEDUP_REMOVED lines=125> */
	.type		mrg32k3aM2SubSeq,@object
	.size		mrg32k3aM2SubSeq,(mrg32k3aM1 - mrg32k3aM2SubSeq)
mrg32k3aM2SubSeq:
        /* <DEDUP_REMOVED lines=126> */
	.type		mrg32k3aM1,@object
	.size		mrg32k3aM1,(mrg32k3aM1Seq - mrg32k3aM1)
mrg32k3aM1:
        /* <DEDUP_REMOVED lines=144> */
	.type		mrg32k3aM1Seq,@object
	.size		mrg32k3aM1Seq,(mrg32k3aM2 - mrg32k3aM1Seq)
mrg32k3aM1Seq:
        /* <DEDUP_REMOVED lines=144> */
	.type		mrg32k3aM2,@object
	.size		mrg32k3aM2,(mrg32k3aM2Seq - mrg32k3aM2)
mrg32k3aM2:
        /* <DEDUP_REMOVED lines=144> */
	.type		mrg32k3aM2Seq,@object
	.size		mrg32k3aM2Seq,(precalc_xorwow_matrix - mrg32k3aM2Seq)
mrg32k3aM2Seq:
        /* <DEDUP_REMOVED lines=144> */
	.type		precalc_xorwow_matrix,@object
	.size		precalc_xorwow_matrix,(precalc_xorwow_offset_matrix - precalc_xorwow_matrix)
precalc_xorwow_matrix:
        /* <DEDUP_REMOVED lines=6400> */
	.type		precalc_xorwow_offset_matrix,@object
	.size		precalc_xorwow_offset_matrix,(__unnamed_11 - precalc_xorwow_offset_matrix)
precalc_xorwow_offset_matrix:
        /* <DEDUP_REMOVED lines=6400> */
	.type		__unnamed_11,@object
	.size		__unnamed_11,(__unnamed_3 - __unnamed_11)
__unnamed_11:
        /*353c0*/ 	.byte	0x6f, 0x70, 0x65, 0x72, 0x61, 0x74, 0x6f, 0x72, 0x28, 0x29, 0x00
	.type		__unnamed_3,@object
	.size		__unnamed_3,(__unnamed_7 - __unnamed_3)
__unnamed_3:
        /*353cb*/ 	.byte	0x6f, 0x70, 0x65, 0x72, 0x61, 0x74, 0x6f, 0x72, 0x28, 0x29, 0x00
	.type		__unnamed_7,@object
	.size		__unnamed_7,(__unnamed_9 - __unnamed_7)
__unnamed_7:
        /*353d6*/ 	.byte	0x6f, 0x70, 0x65, 0x72, 0x61, 0x74, 0x6f, 0x72, 0x28, 0x29, 0x00
	.type		__unnamed_9,@object
	.size		__unnamed_9,(__unnamed_1 - __unnamed_9)
__unnamed_9:
        /*353e1*/ 	.byte	0x6f, 0x70, 0x65, 0x72, 0x61, 0x74, 0x6f, 0x72, 0x28, 0x29, 0x00
	.type		__unnamed_1,@object
	.size		__unnamed_1,(__unnamed_5 - __unnamed_1)
__unnamed_1:
        /*353ec*/ 	.byte	0x6f, 0x70, 0x65, 0x72, 0x61, 0x74, 0x6f, 0x72, 0x28, 0x29, 0x00
	.type		__unnamed_5,@object
	.size		__unnamed_5,(__unnamed_4 - __unnamed_5)
__unnamed_5:
        /*353f7*/ 	.byte	0x6f, 0x70, 0x65, 0x72, 0x61, 0x74, 0x6f, 0x72, 0x28, 0x29, 0x00
	.type		__unnamed_4,@object
	.size		__unnamed_4,(__unnamed_8 - __unnamed_4)
__unnamed_4:
        /*35402*/ 	.byte	0x6f, 0x70, 0x65, 0x72, 0x61, 0x74, 0x6f, 0x72, 0x28, 0x29, 0x00
	.type		__unnamed_8,@object
	.size		__unnamed_8,(__unnamed_10 - __unnamed_8)
__unnamed_8:
        /*3540d*/ 	.byte	0x6f, 0x70, 0x65, 0x72, 0x61, 0x74, 0x6f, 0x72, 0x28, 0x29, 0x00
	.type		__unnamed_10,@object
	.size		__unnamed_10,(__unnamed_2 - __unnamed_10)
__unnamed_10:
        /*35418*/ 	.byte	0x6f, 0x70, 0x65, 0x72, 0x61, 0x74, 0x6f, 0x72, 0x28, 0x29, 0x00
	.type		__unnamed_2,@object
	.size		__unnamed_2,(__unnamed_6 - __unnamed_2)
__unnamed_2:
        /*35423*/ 	.byte	0x6f, 0x70, 0x65, 0x72, 0x61, 0x74, 0x6f, 0x72, 0x28, 0x29, 0x00
	.type		__unnamed_6,@object
	.size		__unnamed_6,($str$7 - __unnamed_6)
__unnamed_6:
        /*3542e*/ 	.byte	0x6f, 0x70, 0x65, 0x72, 0x61, 0x74, 0x6f, 0x72, 0x28, 0x29, 0x00
	.type		$str$7,@object
	.size		$str$7,($str$5 - $str$7)
$str$7:
        /*35439*/ 	.byte	0x30, 0x20, 0x3c, 0x3d, 0x20, 0x70, 0x32, 0x20, 0x26, 0x26, 0x20, 0x70, 0x32, 0x20, 0x3c, 0x3d
        /*35449*/ 	.byte	0x20, 0x31, 0x00
	.type		$str$5,@object
	.size		$str$5,($str$8 - $str$5)
$str$5:
        /*3544c*/ 	.byte	0x30, 0x20, 0x3c, 0x3d, 0x20, 0x70, 0x34, 0x20, 0x26, 0x26, 0x20, 0x70, 0x34, 0x20, 0x3c, 0x3d
        /*3545c*/ 	.byte	0x20, 0x31, 0x00
	.type		$str$8,@object
	.size		$str$8,($str$6 - $str$8)
$str$8:
        /*3545f*/ 	.byte	0x30, 0x20, 0x3c, 0x3d, 0x20, 0x70, 0x31, 0x20, 0x26, 0x26, 0x20, 0x70, 0x31, 0x20, 0x3c, 0x3d
        /*3546f*/ 	.byte	0x20, 0x31, 0x00
	.type		$str$6,@object
	.size		$str$6,($str$1 - $str$6)
$str$6:
        /*35472*/ 	.byte	0x30, 0x20, 0x3c, 0x3d, 0x20, 0x70, 0x33, 0x20, 0x26, 0x26, 0x20, 0x70, 0x33, 0x20, 0x3c, 0x3d
        /*35482*/ 	.byte	0x20, 0x31, 0x00
	.type		$str$1,@object
	.size		$str$1,(.L_48 - $str$1)
$str$1:
        /*35485*/ 	.byte	0x2f, 0x72, 0x6f, 0x6f, 0x74, 0x2f, 0x2e, 0x70, 0x79, 0x65, 0x6e, 0x76, 0x2f, 0x76, 0x65, 0x72
        /*35495*/ 	.byte	0x73, 0x69, 0x6f, 0x6e, 0x73, 0x2f, 0x33, 0x2e, 0x31, 0x33, 0x2e, 0x31, 0x32, 0x2f, 0x6c, 0x69
        /*354a5*/ 	.byte	0x62, 0x2f, 0x70, 0x79, 0x74, 0x68, 0x6f, 0x6e, 0x33, 0x2e, 0x31, 0x33, 0x2f, 0x73, 0x69, 0x74
        /*354b5*/ 	.byte	0x65, 0x2d, 0x70, 0x61, 0x63, 0x6b, 0x61, 0x67, 0x65, 0x73, 0x2f, 0x74, 0x6f, 0x72, 0x63, 0x68
        /*354c5*/ 	.byte	0x2f, 0x69, 0x6e, 0x63, 0x6c, 0x75, 0x64, 0x65, 0x2f, 0x41, 0x54, 0x65, 0x6e, 0x2f, 0x6e, 0x61
        /*354d5*/ 	.byte	0x74, 0x69, 0x76, 0x65, 0x2f, 0x63, 0x75, 0x64, 0x61, 0x2f, 0x44, 0x69, 0x73, 0x74, 0x72, 0x69
        /*354e5*/ 	.byte	0x62, 0x75, 0x74, 0x69, 0x6f, 0x6e, 0x54, 0x65, 0x6d, 0x70, 0x6c, 0x61, 0x74, 0x65, 0x73, 0x2e
        /*354f5*/ 	.byte	0x68, 0x00
.L_48:


//--------------------- .nv.global                --------------------------
	.section	.nv.global,"aw",@nobits
.nv.global:
	.type		_ZN55_INTERNAL_cd6b329d_24_DistributionBernoulli_cu_7537a20d4cuda3std3__48in_placeE,@object
	.size		_ZN55_INTERNAL_cd6b329d_24_DistributionBernoulli_cu_7537a20d4cuda3std3__48in_placeE,(_ZN55_INTERNAL_cd6b329d_24_DistributionBernoulli_cu_7537a20d4cuda3std6ranges3__45__cpo8distanceE - _ZN55_INTERNAL_cd6b329d_24_DistributionBernoulli_cu_7537a20d4cuda3std3__48in_placeE)
_ZN55_INTERNAL_cd6b329d_24_DistributionBernoulli_cu_7537a20d4cuda3std3__48in_placeE:
	.zero		1
	.type		_ZN55_INTERNAL_cd6b329d_24_DistributionBernoulli_cu_7537a20d4cuda3std6ranges3__45__cpo8distanceE,@object
	.size		_ZN55_INTERNAL_cd6b329d_24_DistributionBernoulli_cu_7537a20d4cuda3std6ranges3__45__cpo8distanceE,(_ZN55_INTERNAL_cd6b329d_24_DistributionBernoulli_cu_7537a20d4cuda3std3__45__cpo6cbeginE - _ZN55_INTERNAL_cd6b329d_24_DistributionBernoulli_cu_7537a20d4cuda3std6ranges3__45__cpo8distanceE)
_ZN55_INTERNAL_cd6b329d_24_DistributionBernoulli_cu_7537a20d4cuda3std6ranges3__45__cpo8distanceE:
	.zero		1
	.type		_ZN55_INTERNAL_cd6b329d_24_DistributionBernoulli_cu_7537a20d4cuda3std3__45__cpo6cbeginE,@object
	.size		_ZN55_INTERNAL_cd6b329d_24_DistributionBernoulli_cu_7537a20d4cuda3std3__45__cpo6cbeginE,(_ZN55_INTERNAL_cd6b329d_24_DistributionBernoulli_cu_7537a20d4cuda3std6ranges3__45__cpo7advanceE - _ZN55_INTERNAL_cd6b329d_24_DistributionBernoulli_cu_7537a20d4cuda3std3__45__cpo6cbeginE)
_ZN55_INTERNAL_cd6b329d_24_DistributionBernoulli_cu_7537a20d4cuda3std3__45__cpo6cbeginE:
	.zero		1
	.type		_ZN55_INTERNAL_cd6b329d_24_DistributionBernoulli_cu_7537a20d4cuda3std6ranges3__45__cpo7advanceE,@object
	.size		_ZN55_INTERNAL_cd6b329d_24_DistributionBernoulli_cu_7537a20d4cuda3std6ranges3__45__cpo7advanceE,(_ZN55_INTERNAL_cd6b329d_24_DistributionBernoulli_cu_7537a20d4cuda3std3__45__cpo7crbeginE - _ZN55_INTERNAL_cd6b329d_24_DistributionBernoulli_cu_7537a20d4cuda3std6ranges3__45__cpo7advanceE)
_ZN55_INTERNAL_cd6b329d_24_DistributionBernoulli_cu_7537a20d4cuda3std6ranges3__45__cpo7advanceE:
	.zero		1
	.type		_ZN55_INTERNAL_cd6b329d_24_DistributionBernoulli_cu_7537a20d4cuda3std3__45__cpo7crbeginE,@object
	.size		_ZN55_INTERNAL_cd6b329d_24_DistributionBernoulli_cu_7537a20d4cuda3std3__45__cpo7crbeginE,(_ZN55_INTERNAL_cd6b329d_24_DistributionBernoulli_cu_7537a20d4cuda3std6ranges3__45__cpo4dataE - _ZN55_INTERNAL_cd6b329d_24_DistributionBernoulli_cu_7537a20d4cuda3std3__45__cpo7crbeginE)
_ZN55_INTERNAL_cd6b329d_24_DistributionBernoulli_cu_7537a20d4cuda3std3__45__cpo7crbeginE:
	.zero		1
	.type		_ZN55_INTERNAL_cd6b329d_24_DistributionBernoulli_cu_7537a20d4cuda3std6ranges3__45__cpo4dataE,@object
	.size		_ZN55_INTERNAL_cd6b329d_24_DistributionBernoulli_cu_7537a20d4cuda3std6ranges3__45__cpo4dataE,(_ZN55_INTERNAL_cd6b329d_24_DistributionBernoulli_cu_7537a20d4cuda3std6ranges3__45__cpo5beginE - _ZN55_INTERNAL_cd6b329d_24_DistributionBernoulli_cu_7537a20d4cuda3std6ranges3__45__cpo4dataE)
_ZN55_INTERNAL_cd6b329d_24_DistributionBernoulli_cu_7537a20d4cuda3std6ranges3__45__cpo4dataE:
	.zero		1
	.type		_ZN55_INTERNAL_cd6b329d_24_DistributionBernoulli_cu_7537a20d4cuda3std6ranges3__45__cpo5beginE,@object
	.size		_ZN55_INTERNAL_cd6b329d_24_DistributionBernoulli_cu_7537a20d4cuda3std6ranges3__45__cpo5beginE,(_ZN55_INTERNAL_cd6b329d_24_DistributionBernoulli_cu_7537a20d4cuda3std3__457_GLOBAL__N__cd6b329d_24_DistributionBernoulli_cu_7537a20d6ignoreE - _ZN55_INTERNAL_cd6b329d_24_DistributionBernoulli_cu_7537a20d4cuda3std6ranges3__45__cpo5beginE)
_ZN55_INTERNAL_cd6b329d_24_DistributionBernoulli_cu_7537a20d4cuda3std6ranges3__45__cpo5beginE:
	.zero		1
	.type		_ZN55_INTERNAL_cd6b329d_24_DistributionBernoulli_cu_7537a20d4cuda3std3__457_GLOBAL__N__cd6b329d_24_DistributionBernoulli_cu_7537a20d6ignoreE,@object
	.size		_ZN55_INTERNAL_cd6b329d_24_DistributionBernoulli_cu_7537a20d4cuda3std3__457_GLOBAL__N__cd6b329d_24_DistributionBernoulli_cu_7537a20d6ignoreE,(_ZN55_INTERNAL_cd6b329d_24_DistributionBernoulli_cu_7537a20d4cuda3std6ranges3__45__cpo4sizeE - _ZN55_INTERNAL_cd6b329d_24_DistributionBernoulli_cu_7537a20d4cuda3std3__457_GLOBAL__N__cd6b329d_24_DistributionBernoulli_cu_7537a20d6ignoreE)
_ZN55_INTERNAL_cd6b329d_24_DistributionBernoulli_cu_7537a20d4cuda3std3__457_GLOBAL__N__cd6b329d_24_DistributionBernoulli_cu_7537a20d6ignoreE:
	.zero		1
	.type		_ZN55_INTERNAL_cd6b329d_24_DistributionBernoulli_cu_7537a20d4cuda3std6ranges3__45__cpo4sizeE,@object
	.size		_ZN55_INTERNAL_cd6b329d_24_DistributionBernoulli_cu_7537a20d4cuda3std6ranges3__45__cpo4sizeE,(_ZN55_INTERNAL_cd6b329d_24_DistributionBernoulli_cu_7537a20d4cuda3std3__45__cpo5beginE - _ZN55_INTERNAL_cd6b329d_24_DistributionBernoulli_cu_7537a20d4cuda3std6ranges3__45__cpo4sizeE)
_ZN55_INTERNAL_cd6b329d_24_DistributionBernoulli_cu_7537a20d4cuda3std6ranges3__45__cpo4sizeE:
	.zero		1
	.type		_ZN55_INTERNAL_cd6b329d_24_DistributionBernoulli_cu_7537a20d4cuda3std3__45__cpo5beginE,@object
	.size		_ZN55_INTERNAL_cd6b329d_24_DistributionBernoulli_cu_7537a20d4cuda3std3__45__cpo5beginE,(_ZN55_INTERNAL_cd6b329d_24_DistributionBernoulli_cu_7537a20d4cuda3std6ranges3__45__cpo6cbeginE - _ZN55_INTERNAL_cd6b329d_24_DistributionBernoulli_cu_7537a20d4cuda3std3__45__cpo5beginE)
_ZN55_INTERNAL_cd6b329d_24_DistributionBernoulli_cu_7537a20d4cuda3std3__45__cpo5beginE:
	.zero		1
	.type		_ZN55_INTERNAL_cd6b329d_24_DistributionBernoulli_cu_7537a20d4cuda3std6ranges3__45__cpo6cbeginE,@object
	.size		_ZN55_INTERNAL_cd6b329d_24_DistributionBernoulli_cu_7537a20d4cuda3std6ranges3__45__cpo6cbeginE,(_ZN55_INTERNAL_cd6b329d_24_DistributionBernoulli_cu_7537a20d4cuda3std3__45__cpo6rbeginE - _ZN55_INTERNAL_cd6b329d_24_DistributionBernoulli_cu_7537a20d4cuda3std6ranges3__45__cpo6cbeginE)
_ZN55_INTERNAL_cd6b329d_24_DistributionBernoulli_cu_7537a20d4cuda3std6ranges3__45__cpo6cbeginE:
	.zero		1
	.type		_ZN55_INTERNAL_cd6b329d_24_DistributionBernoulli_cu_7537a20d4cuda3std3__45__cpo6rbeginE,@object
	.size		_ZN55_INTERNAL_cd6b329d_24_DistributionBernoulli_cu_7537a20d4cuda3std3__45__cpo6rbeginE,(_ZN55_INTERNAL_cd6b329d_24_DistributionBernoulli_cu_7537a20d4cuda3std6ranges3__45__cpo4nextE - _ZN55_INTERNAL_cd6b329d_24_DistributionBernoulli_cu_7537a20d4cuda3std3__45__cpo6rbeginE)
_ZN55_INTERNAL_cd6b329d_24_DistributionBernoulli_cu_7537a20d4cuda3std3__45__cpo6rbeginE:
	.zero		1
	.type		_ZN55_INTERNAL_cd6b329d_24_DistributionBernoulli_cu_7537a20d4cuda3std6ranges3__45__cpo4nextE,@object
	.size		_ZN55_INTERNAL_cd6b329d_24_DistributionBernoulli_cu_7537a20d4cuda3std6ranges3__45__cpo4nextE,(_ZN55_INTERNAL_cd6b329d_24_DistributionBernoulli_cu_7537a20d4cuda3std6ranges3__45__cpo4swapE - _ZN55_INTERNAL_cd6b329d_24_DistributionBernoulli_cu_7537a20d4cuda3std6ranges3__45__cpo4nextE)
_ZN55_INTERNAL_cd6b329d_24_DistributionBernoulli_cu_7537a20d4cuda3std6ranges3__45__cpo4nextE:
	.zero		1
	.type		_ZN55_INTERNAL_cd6b329d_24_DistributionBernoulli_cu_7537a20d4cuda3std6ranges3__45__cpo4swapE,@object
	.size		_ZN55_INTERNAL_cd6b329d_24_DistributionBernoulli_cu_7537a20d4cuda3std6ranges3__45__cpo4swapE,(_ZN55_INTERNAL_cd6b329d_24_DistributionBernoulli_cu_7537a20d4cuda3std3__420unreachable_sentinelE - _ZN55_INTERNAL_cd6b329d_24_DistributionBernoulli_cu_7537a20d4cuda3std6ranges3__45__cpo4swapE)
_ZN55_INTERNAL_cd6b329d_24_DistributionBernoulli_cu_7537a20d4cuda3std6ranges3__45__cpo4swapE:
	.zero		1
	.type		_ZN55_INTERNAL_cd6b329d_24_DistributionBernoulli_cu_7537a20d4cuda3std3__420unreachable_sentinelE,@object
	.size		_ZN55_INTERNAL_cd6b329d_24_DistributionBernoulli_cu_7537a20d4cuda3std3__420unreachable_sentinelE,(_ZN55_INTERNAL_cd6b329d_24_DistributionBernoulli_cu_7537a20d6thrust23THRUST_300001_SM_800_NS6system6detail10sequential3seqE - _ZN55_INTERNAL_cd6b329d_24_DistributionBernoulli_cu_7537a20d4cuda3std3__420unreachable_sentinelE)
_ZN55_INTERNAL_cd6b329d_24_DistributionBernoulli_cu_7537a20d4cuda3std3__420unreachable_sentinelE:
	.zero		1
	.type		_ZN55_INTERNAL_cd6b329d_24_DistributionBernoulli_cu_7537a20d6thrust23THRUST_300001_SM_800_NS6system6detail10sequential3seqE,@object
	.size		_ZN55_INTERNAL_cd6b329d_24_DistributionBernoulli_cu_7537a20d6thrust23THRUST_300001_SM_800_NS6system6detail10sequential3seqE,(_ZN55_INTERNAL_cd6b329d_24_DistributionBernoulli_cu_7537a20d4cuda3std3__45__cpo4cendE - _ZN55_INTERNAL_cd6b329d_24_DistributionBernoulli_cu_7537a20d6thrust23THRUST_300001_SM_800_NS6system6detail10sequential3seqE)
_ZN55_INTERNAL_cd6b329d_24_DistributionBernoulli_cu_7537a20d6thrust23THRUST_300001_SM_800_NS6system6detail10sequential3seqE:
	.zero		1
	.type		_ZN55_INTERNAL_cd6b329d_24_DistributionBernoulli_cu_7537a20d4cuda3std3__45__cpo4cendE,@object
	.size		_ZN55_INTERNAL_cd6b329d_24_DistributionBernoulli_cu_7537a20d4cuda3std3__45__cpo4cendE,(_ZN55_INTERNAL_cd6b329d_24_DistributionBernoulli_cu_7537a20d4cuda3std6ranges3__45__cpo9iter_swapE - _ZN55_INTERNAL_cd6b329d_24_DistributionBernoulli_cu_7537a20d4cuda3std3__45__cpo4cendE)
_ZN55_INTERNAL_cd6b329d_24_DistributionBernoulli_cu_7537a20d4cuda3std3__45__cpo4cendE:
	.zero		1
	.type		_ZN55_INTERNAL_cd6b329d_24_DistributionBernoulli_cu_7537a20d4cuda3std6ranges3__45__cpo9iter_swapE,@object
	.size		_ZN55_INTERNAL_cd6b329d_24_DistributionBernoulli_cu_7537a20d4cuda3std6ranges3__45__cpo9iter_swapE,(_ZN55_INTERNAL_cd6b329d_24_DistributionBernoulli_cu_7537a20d4cuda3std3__45__cpo5crendE - _ZN55_INTERNAL_cd6b329d_24_DistributionBernoulli_cu_7537a20d4cuda3std6ranges3__45__cpo9iter_swapE)
_ZN55_INTERNAL_cd6b329d_24_DistributionBernoulli_cu_7537a20d4cuda3std6ranges3__45__cpo9iter_swapE:
	.zero		1
	.type		_ZN55_INTERNAL_cd6b329d_24_DistributionBernoulli_cu_7537a20d4cuda3std3__45__cpo5crendE,@object
	.size		_ZN55_INTERNAL_cd6b329d_24_DistributionBernoulli_cu_7537a20d4cuda3std3__45__cpo5crendE,(_ZN55_INTERNAL_cd6b329d_24_DistributionBernoulli_cu_7537a20d4cuda3std6ranges3__45__cpo5cdataE - _ZN55_INTERNAL_cd6b329d_24_DistributionBernoulli_cu_7537a20d4cuda3std3__45__cpo5crendE)
_ZN55_INTERNAL_cd6b329d_24_DistributionBernoulli_cu_7537a20d4cuda3std3__45__cpo5crendE:
	.zero		1
	.type		_ZN55_INTERNAL_cd6b329d_24_DistributionBernoulli_cu_7537a20d4cuda3std6ranges3__45__cpo5cdataE,@object
	.size		_ZN55_INTERNAL_cd6b329d_24_DistributionBernoulli_cu_7537a20d4cuda3std6ranges3__45__cpo5cdataE,(_ZN55_INTERNAL_cd6b329d_24_DistributionBernoulli_cu_7537a20d4cuda3std6ranges3__45__cpo3endE - _ZN55_INTERNAL_cd6b329d_24_DistributionBernoulli_cu_7537a20d4cuda3std6ranges3__45__cpo5cdataE)
_ZN55_INTERNAL_cd6b329d_24_DistributionBernoulli_cu_7537a20d4cuda3std6ranges3__45__cpo5cdataE:
	.zero		1
	.type		_ZN55_INTERNAL_cd6b329d_24_DistributionBernoulli_cu_7537a20d4cuda3std6ranges3__45__cpo3endE,@object
	.size		_ZN55_INTERNAL_cd6b329d_24_DistributionBernoulli_cu_7537a20d4cuda3std6ranges3__45__cpo3endE,(_ZN55_INTERNAL_cd6b329d_24_DistributionBernoulli_cu_7537a20d4cuda3std3__419piecewise_constructE - _ZN55_INTERNAL_cd6b329d_24_DistributionBernoulli_cu_7537a20d4cuda3std6ranges3__45__cpo3endE)
_ZN55_INTERNAL_cd6b329d_24_DistributionBernoulli_cu_7537a20d4cuda3std6ranges3__45__cpo3endE:
	.zero		1
	.type		_ZN55_INTERNAL_cd6b329d_24_DistributionBernoulli_cu_7537a20d4cuda3std3__419piecewise_constructE,@object
	.size		_ZN55_INTERNAL_cd6b329d_24_DistributionBernoulli_cu_7537a20d4cuda3std3__419piecewise_constructE,(_ZN55_INTERNAL_cd6b329d_24_DistributionBernoulli_cu_7537a20d4cuda3std6ranges3__45__cpo5ssizeE - _ZN55_INTERNAL_cd6b329d_24_DistributionBernoulli_cu_7537a20d4cuda3std3__419piecewise_constructE)
_ZN55_INTERNAL_cd6b329d_24_DistributionBernoulli_cu_7537a20d4cuda3std3__419piecewise_constructE:
	.zero		1
	.type		_ZN55_INTERNAL_cd6b329d_24_DistributionBernoulli_cu_7537a20d4cuda3std6ranges3__45__cpo5ssizeE,@object
	.size		_ZN55_INTERNAL_cd6b329d_24_DistributionBernoulli_cu_7537a20d4cuda3std6ranges3__45__cpo5ssizeE,(_ZN55_INTERNAL_cd6b329d_24_DistributionBernoulli_cu_7537a20d4cuda3std3__45__cpo3endE - _ZN55_INTERNAL_cd6b329d_24_DistributionBernoulli_cu_7537a20d4cuda3std6ranges3__45__cpo5ssizeE)
_ZN55_INTERNAL_cd6b329d_24_DistributionBernoulli_cu_7537a20d4cuda3std6ranges3__45__cpo5ssizeE:
	.zero		1
	.type		_ZN55_INTERNAL_cd6b329d_24_DistributionBernoulli_cu_7537a20d4cuda3std3__45__cpo3endE,@object
	.size		_ZN55_INTERNAL_cd6b329d_24_DistributionBernoulli_cu_7537a20d4cuda3std3__45__cpo3endE,(_ZN55_INTERNAL_cd6b329d_24_DistributionBernoulli_cu_7537a20d4cuda3std6ranges3__45__cpo4cendE - _ZN55_INTERNAL_cd6b329d_24_DistributionBernoulli_cu_7537a20d4cuda3std3__45__cpo3endE)
_ZN55_INTERNAL_cd6b329d_24_DistributionBernoulli_cu_7537a20d4cuda3std3__45__cpo3endE:
	.zero		1
	.type		_ZN55_INTERNAL_cd6b329d_24_DistributionBernoulli_cu_7537a20d4cuda3std6ranges3__45__cpo4cendE,@object
	.size		_ZN55_INTERNAL_cd6b329d_24_DistributionBernoulli_cu_7537a20d4cuda3std6ranges3__45__cpo4cendE,(_ZN55_INTERNAL_cd6b329d_24_DistributionBernoulli_cu_7537a20d4cuda3std3__45__cpo4rendE - _ZN55_INTERNAL_cd6b329d_24_DistributionBernoulli_cu_7537a20d4cuda3std6ranges3__45__cpo4cendE)
_ZN55_INTERNAL_cd6b329d_24_DistributionBernoulli_cu_7537a20d4cuda3std6ranges3__45__cpo4cendE:
	.zero		1
	.type		_ZN55_INTERNAL_cd6b329d_24_DistributionBernoulli_cu_7537a20d4cuda3std3__45__cpo4rendE,@object
	.size		_ZN55_INTERNAL_cd6b329d_24_DistributionBernoulli_cu_7537a20d4cuda3std3__45__cpo4rendE,(_ZN55_INTERNAL_cd6b329d_24_DistributionBernoulli_cu_7537a20d4cuda3std6ranges3__45__cpo4prevE - _ZN55_INTERNAL_cd6b329d_24_DistributionBernoulli_cu_7537a20d4cuda3std3__45__cpo4rendE)
_ZN55_INTERNAL_cd6b329d_24_DistributionBernoulli_cu_7537a20d4cuda3std3__45__cpo4rendE:
	.zero		1
	.type		_ZN55_INTERNAL_cd6b329d_24_DistributionBernoulli_cu_7537a20d4cuda3std6ranges3__45__cpo4prevE,@object
	.size		_ZN55_INTERNAL_cd6b329d_24_DistributionBernoulli_cu_7537a20d4cuda3std6ranges3__45__cpo4prevE,(_ZN55_INTERNAL_cd6b329d_24_DistributionBernoulli_cu_7537a20d4cuda3std6ranges3__45__cpo9iter_moveE - _ZN55_INTERNAL_cd6b329d_24_DistributionBernoulli_cu_7537a20d4cuda3std6ranges3__45__cpo4prevE)
_ZN55_INTERNAL_cd6b329d_24_DistributionBernoulli_cu_7537a20d4cuda3std6ranges3__45__cpo4prevE:
	.zero		1
	.type		_ZN55_INTERNAL_cd6b329d_24_DistributionBernoulli_cu_7537a20d4cuda3std6ranges3__45__cpo9iter_moveE,@object
	.size		_ZN55_INTERNAL_cd6b329d_24_DistributionBernoulli_cu_7537a20d4cuda3std6ranges3__45__cpo9iter_moveE,(.L_33 - _ZN55_INTERNAL_cd6b329d_24_DistributionBernoulli_cu_7537a20d4cuda3std6ranges3__45__cpo9iter_moveE)
_ZN55_INTERNAL_cd6b329d_24_DistributionBernoulli_cu_7537a20d4cuda3std6ranges3__45__cpo9iter_moveE:
	.zero		1
.L_33:


//--------------------- SYMBOLS --------------------------

	.type		__assertfail,@function
